	.target	sm_90a

	.elftype	@"ET_EXEC"


//--------------------- .note.nv.tkinfo           --------------------------
	.section	.note.nv.tkinfo,"",@"SHT_NOTE"
	.sectionflags	@"SHF_NOTE_NV_TKINFO"
	.tkinfo
        /*0018*/ 	.word	0x00000002
        /*0030*/ 	.string	""
        /*0030*/ 	.string	"ptxas"
        /*0030*/ 	.string	"Cuda compilation tools, release 13.0, V13.0.88"
        /*0030*/ 	.string	"Build cuda_13.0.r13.0/compiler.36424714_0"
        /*0030*/ 	.string	"-arch sm_90a -m 64 "



//--------------------- .note.nv.cuinfo           --------------------------
	.section	.note.nv.cuinfo,"",@"SHT_NOTE"
	.sectionflags	@"SHF_NOTE_NV_CUINFO"
        /*0018*/ 	.short	0x0002
        /*001a*/ 	.short	0x005a
        /*001c*/ 	.short	0x0082
	.zero		2


//--------------------- .nv.info                  --------------------------
	.section	.nv.info,"",@"SHT_CUDA_INFO"
	.align	4


	//----- nvinfo : EIATTR_REGCOUNT
	.align		4
        /*0000*/ 	.byte	0x04, 0x2f
        /*0002*/ 	.short	(.L_26 - .L_25)
	.align		4
.L_25:
        /*0004*/ 	.word	index@(_ZN7cutlass13device_kernelIN5flash11enable_sm90INS1_16FlashAttnFwdSm90INS1_25CollectiveMainloopFwdSm90ILi2EN4cute5tupleIJNS5_1CILi1EEES8_S8_EEENS6_IJNS7_ILi128EEESA_NS7_ILi256EEEEEELi256ENS_12float_e4m3_tEfNS_4arch4Sm90ELb1ELb0ELb0ELb1ELb0ELb1ELb0ELb1ELb1ELb1ELb1ELb0EEENS1_21CollectiveEpilogueFwdINS6_IJSA_SB_SA_EEES9_NS_10bfloat16_tESF_Li256ELb1ELb1ELb1ELb1EEENS1_36VarlenDynamicPersistentTileSchedulerILi128ELi128ELi256ELi128ELb1ELb1ELb1ELb1ELb1ELb1EEEEEEEEEvNT_6ParamsE)
        /*0008*/ 	.word	0x000000a8


	//----- nvinfo : EIATTR_FRAME_SIZE
	.align		4
.L_26:
        /*000c*/ 	.byte	0x04, 0x11
        /*000e*/ 	.short	(.L_28 - .L_27)
	.align		4
.L_27:
        /*0010*/ 	.word	index@(_ZN7cutlass13device_kernelIN5flash11enable_sm90INS1_16FlashAttnFwdSm90INS1_25CollectiveMainloopFwdSm90ILi2EN4cute5tupleIJNS5_1CILi1EEES8_S8_EEENS6_IJNS7_ILi128EEESA_NS7_ILi256EEEEEELi256ENS_12float_e4m3_tEfNS_4arch4Sm90ELb1ELb0ELb0ELb1ELb0ELb1ELb0ELb1ELb1ELb1ELb1ELb0EEENS1_21CollectiveEpilogueFwdINS6_IJSA_SB_SA_EEES9_NS_10bfloat16_tESF_Li256ELb1ELb1ELb1ELb1EEENS1_36VarlenDynamicPersistentTileSchedulerILi128ELi128ELi256ELi128ELb1ELb1ELb1ELb1ELb1ELb1EEEEEEEEEvNT_6ParamsE)
        /*0014*/ 	.word	0x000001e0


	//----- nvinfo : EIATTR_REGCOUNT
	.align		4
.L_28:
        /*0018*/ 	.byte	0x04, 0x2f
        /*001a*/ 	.short	(.L_30 - .L_29)
	.align		4
.L_29:
        /*001c*/ 	.word	index@(_ZN7cutlass13device_kernelIN5flash11enable_sm90INS1_16FlashAttnFwdSm90INS1_25CollectiveMainloopFwdSm90ILi2EN4cute5tupleIJNS5_1CILi1EEES8_S8_EEENS6_IJNS7_ILi128EEESA_NS7_ILi256EEEEEELi256ENS_12float_e4m3_tEfNS_4arch4Sm90ELb1ELb0ELb0ELb1ELb0ELb0ELb0ELb1ELb1ELb1ELb1ELb0EEENS1_21CollectiveEpilogueFwdINS6_IJSA_SB_SA_EEES9_NS_10bfloat16_tESF_Li256ELb1ELb1ELb1ELb1EEENS1_36VarlenDynamicPersistentTileSchedulerILi128ELi128ELi256ELi128ELb1ELb1ELb1ELb1ELb1ELb1EEEEEEEEEvNT_6ParamsE)
        /*0020*/ 	.word	0x000000a8


	//----- nvinfo : EIATTR_FRAME_SIZE
	.align		4
.L_30:
        /*0024*/ 	.byte	0x04, 0x11
        /*0026*/ 	.short	(.L_32 - .L_31)
	.align		4
.L_31:
        /*0028*/ 	.word	index@(_ZN7cutlass13device_kernelIN5flash11enable_sm90INS1_16FlashAttnFwdSm90INS1_25CollectiveMainloopFwdSm90ILi2EN4cute5tupleIJNS5_1CILi1EEES8_S8_EEENS6_IJNS7_ILi128EEESA_NS7_ILi256EEEEEELi256ENS_12float_e4m3_tEfNS_4arch4Sm90ELb1ELb0ELb0ELb1ELb0ELb0ELb0ELb1ELb1ELb1ELb1ELb0EEENS1_21CollectiveEpilogueFwdINS6_IJSA_SB_SA_EEES9_NS_10bfloat16_tESF_Li256ELb1ELb1ELb1ELb1EEENS1_36VarlenDynamicPersistentTileSchedulerILi128ELi128ELi256ELi128ELb1ELb1ELb1ELb1ELb1ELb1EEEEEEEEEvNT_6ParamsE)
        /*002c*/ 	.word	0x00000048


	//----- nvinfo : EIATTR_REGCOUNT
	.align		4
.L_32:
        /*0030*/ 	.byte	0x04, 0x2f
        /*0032*/ 	.short	(.L_34 - .L_33)
	.align		4
.L_33:
        /*0034*/ 	.word	index@(_ZN7cutlass13device_kernelIN5flash11enable_sm90INS1_16FlashAttnFwdSm90INS1_25CollectiveMainloopFwdSm90ILi2EN4cute5tupleIJNS5_1CILi1EEES8_S8_EEENS6_IJNS7_ILi128EEESA_NS7_ILi256EEEEEELi256ENS_12float_e4m3_tEfNS_4arch4Sm90ELb1ELb0ELb0ELb0ELb0ELb0ELb0ELb1ELb1ELb1ELb1ELb0EEENS1_21CollectiveEpilogueFwdINS6_IJSA_SB_SA_EEES9_NS_10bfloat16_tESF_Li256ELb0ELb1ELb1ELb1EEENS1_19SingleTileSchedulerILb0ELb1ELb1ELi128EEEEEEEEEvNT_6ParamsE)
        /*0038*/ 	.word	0x000000a8


	//----- nvinfo : EIATTR_FRAME_SIZE
	.align		4
.L_34:
        /*003c*/ 	.byte	0x04, 0x11
        /*003e*/ 	.short	(.L_36 - .L_35)
	.align		4
.L_35:
        /*0040*/ 	.word	index@(_ZN7cutlass13device_kernelIN5flash11enable_sm90INS1_16FlashAttnFwdSm90INS1_25CollectiveMainloopFwdSm90ILi2EN4cute5tupleIJNS5_1CILi1EEES8_S8_EEENS6_IJNS7_ILi128EEESA_NS7_ILi256EEEEEELi256ENS_12float_e4m3_tEfNS_4arch4Sm90ELb1ELb0ELb0ELb0ELb0ELb0ELb0ELb1ELb1ELb1ELb1ELb0EEENS1_21CollectiveEpilogueFwdINS6_IJSA_SB_SA_EEES9_NS_10bfloat16_tESF_Li256ELb0ELb1ELb1ELb1EEENS1_19SingleTileSchedulerILb0ELb1ELb1ELi128EEEEEEEEEvNT_6ParamsE)
        /*0044*/ 	.word	0x00000030


	//----- nvinfo : EIATTR_REGCOUNT
	.align		4
.L_36:
        /*0048*/ 	.byte	0x04, 0x2f
        /*004a*/ 	.short	(.L_38 - .L_37)
	.align		4
.L_37:
        /*004c*/ 	.word	index@(_ZN7cutlass13device_kernelIN5flash11enable_sm90INS1_16FlashAttnFwdSm90INS1_25CollectiveMainloopFwdSm90ILi2EN4cute5tupleIJNS5_1CILi1EEES8_S8_EEENS6_IJNS7_ILi128EEENS7_ILi64EEENS7_ILi256EEEEEELi256ENS_12float_e4m3_tEfNS_4arch4Sm90ELb0ELb1ELb0ELb1ELb0ELb1ELb0ELb1ELb1ELb1ELb1ELb0EEENS1_21CollectiveEpilogueFwdINS6_IJSA_SC_SB_EEES9_NS_10bfloat16_tESG_Li256ELb1ELb1ELb1ELb1EEENS1_36VarlenDynamicPersistentTileSchedulerILi128ELi64ELi256ELi128ELb1ELb1ELb1ELb1ELb0ELb1EEEEEEEEEvNT_6ParamsE)
        /*0050*/ 	.word	0x000000a8


	//----- nvinfo : EIATTR_FRAME_SIZE
	.align		4
.L_38:
        /*0054*/ 	.byte	0x04, 0x11
        /*0056*/ 	.short	(.L_40 - .L_39)
	.align		4
.L_39:
        /*0058*/ 	.word	index@(_ZN7cutlass13device_kernelIN5flash11enable_sm90INS1_16FlashAttnFwdSm90INS1_25CollectiveMainloopFwdSm90ILi2EN4cute5tupleIJNS5_1CILi1EEES8_S8_EEENS6_IJNS7_ILi128EEENS7_ILi64EEENS7_ILi256EEEEEELi256ENS_12float_e4m3_tEfNS_4arch4Sm90ELb0ELb1ELb0ELb1ELb0ELb1ELb0ELb1ELb1ELb1ELb1ELb0EEENS1_21CollectiveEpilogueFwdINS6_IJSA_SC_SB_EEES9_NS_10bfloat16_tESG_Li256ELb1ELb1ELb1ELb1EEENS1_36VarlenDynamicPersistentTileSchedulerILi128ELi64ELi256ELi128ELb1ELb1ELb1ELb1ELb0ELb1EEEEEEEEEvNT_6ParamsE)
        /*005c*/ 	.word	0x000000b0


	//----- nvinfo : EIATTR_REGCOUNT
	.align		4
.L_40:
        /*0060*/ 	.byte	0x04, 0x2f
        /*0062*/ 	.short	(.L_42 - .L_41)
	.align		4
.L_41:
        /*0064*/ 	.word	index@(_ZN7cutlass13device_kernelIN5flash11enable_sm90INS1_16FlashAttnFwdSm90INS1_25CollectiveMainloopFwdSm90ILi2EN4cute5tupleIJNS5_1CILi1EEES8_S8_EEENS6_IJNS7_ILi128EEENS7_ILi64EEENS7_ILi256EEEEEELi256ENS_12float_e4m3_tEfNS_4arch4Sm90ELb0ELb1ELb0ELb1ELb0ELb0ELb0ELb1ELb1ELb1ELb1ELb0EEENS1_21CollectiveEpilogueFwdINS6_IJSA_SC_SB_EEES9_NS_10bfloat16_tESG_Li256ELb1ELb1ELb1ELb1EEENS1_36VarlenDynamicPersistentTileSchedulerILi128ELi64ELi256ELi128ELb1ELb1ELb1ELb1ELb0ELb1EEEEEEEEEvNT_6ParamsE)
        /*0068*/ 	.word	0x000000a8


	//----- nvinfo : EIATTR_FRAME_SIZE
	.align		4
.L_42:
        /*006c*/ 	.byte	0x04, 0x11
        /*006e*/ 	.short	(.L_44 - .L_43)
	.align		4
.L_43:
        /*0070*/ 	.word	index@(_ZN7cutlass13device_kernelIN5flash11enable_sm90INS1_16FlashAttnFwdSm90INS1_25CollectiveMainloopFwdSm90ILi2EN4cute5tupleIJNS5_1CILi1EEES8_S8_EEENS6_IJNS7_ILi128EEENS7_ILi64EEENS7_ILi256EEEEEELi256ENS_12float_e4m3_tEfNS_4arch4Sm90ELb0ELb1ELb0ELb1ELb0ELb0ELb0ELb1ELb1ELb1ELb1ELb0EEENS1_21CollectiveEpilogueFwdINS6_IJSA_SC_SB_EEES9_NS_10bfloat16_tESG_Li256ELb1ELb1ELb1ELb1EEENS1_36VarlenDynamicPersistentTileSchedulerILi128ELi64ELi256ELi128ELb1ELb1ELb1ELb1ELb0ELb1EEEEEEEEEvNT_6ParamsE)
        /*0074*/ 	.word	0x00000040


	//----- nvinfo : EIATTR_REGCOUNT
	.align		4
.L_44:
        /*0078*/ 	.byte	0x04, 0x2f
        /*007a*/ 	.short	(.L_46 - .L_45)
	.align		4
.L_45:
        /*007c*/ 	.word	index@(_ZN7cutlass13device_kernelIN5flash11enable_sm90INS1_16FlashAttnFwdSm90INS1_25CollectiveMainloopFwdSm90ILi2EN4cute5tupleIJNS5_1CILi1EEES8_S8_EEENS6_IJNS7_ILi128EEENS7_ILi64EEENS7_ILi256EEEEEELi256ENS_12float_e4m3_tEfNS_4arch4Sm90ELb0ELb1ELb0ELb0ELb0ELb0ELb0ELb1ELb1ELb1ELb1ELb0EEENS1_21CollectiveEpilogueFwdINS6_IJSA_SC_SB_EEES9_NS_10bfloat16_tESG_Li256ELb0ELb1ELb1ELb1EEENS1_19SingleTileSchedulerILb0ELb1ELb1ELi128EEEEEEEEEvNT_6ParamsE)
        /*0080*/ 	.word	0x000000a8


	//----- nvinfo : EIATTR_FRAME_SIZE
	.align		4
.L_46:
        /*0084*/ 	.byte	0x04, 0x11
        /*0086*/ 	.short	(.L_48 - .L_47)
	.align		4
.L_47:
        /*0088*/ 	.word	index@(_ZN7cutlass13device_kernelIN5flash11enable_sm90INS1_16FlashAttnFwdSm90INS1_25CollectiveMainloopFwdSm90ILi2EN4cute5tupleIJNS5_1CILi1EEES8_S8_EEENS6_IJNS7_ILi128EEENS7_ILi64EEENS7_ILi256EEEEEELi256ENS_12float_e4m3_tEfNS_4arch4Sm90ELb0ELb1ELb0ELb0ELb0ELb0ELb0ELb1ELb1ELb1ELb1ELb0EEENS1_21CollectiveEpilogueFwdINS6_IJSA_SC_SB_EEES9_NS_10bfloat16_tESG_Li256ELb0ELb1ELb1ELb1EEENS1_19SingleTileSchedulerILb0ELb1ELb1ELi128EEEEEEEEEvNT_6ParamsE)
        /*008c*/ 	.word	0x00000018


	//----- nvinfo : EIATTR_REGCOUNT
	.align		4
.L_48:
        /*0090*/ 	.byte	0x04, 0x2f
        /*0092*/ 	.short	(.L_50 - .L_49)
	.align		4
.L_49:
        /*0094*/ 	.word	index@(_ZN7cutlass13device_kernelIN5flash11enable_sm90INS1_16FlashAttnFwdSm90INS1_25CollectiveMainloopFwdSm90ILi2EN4cute5tupleIJNS5_1CILi1EEES8_S8_EEENS6_IJNS7_ILi128EEESA_NS7_ILi256EEEEEELi256ENS_12float_e4m3_tEfNS_4arch4Sm90ELb0ELb0ELb0ELb1ELb0ELb1ELb0ELb1ELb1ELb1ELb1ELb0EEENS1_21CollectiveEpilogueFwdINS6_IJSA_SB_SA_EEES9_NS_10bfloat16_tESF_Li256ELb1ELb1ELb1ELb1EEENS1_36VarlenDynamicPersistentTileSchedulerILi128ELi128ELi256ELi128ELb1ELb1ELb1ELb0ELb1ELb1EEEEEEEEEvNT_6ParamsE)
        /*0098*/ 	.word	0x000000a8


	//----- nvinfo : EIATTR_FRAME_SIZE
	.align		4
.L_50:
        /*009c*/ 	.byte	0x04, 0x11
        /*009e*/ 	.short	(.L_52 - .L_51)
	.align		4
.L_51:
        /*00a0*/ 	.word	index@(_ZN7cutlass13device_kernelIN5flash11enable_sm90INS1_16FlashAttnFwdSm90INS1_25CollectiveMainloopFwdSm90ILi2EN4cute5tupleIJNS5_1CILi1EEES8_S8_EEENS6_IJNS7_ILi128EEESA_NS7_ILi256EEEEEELi256ENS_12float_e4m3_tEfNS_4arch4Sm90ELb0ELb0ELb0ELb1ELb0ELb1ELb0ELb1ELb1ELb1ELb1ELb0EEENS1_21CollectiveEpilogueFwdINS6_IJSA_SB_SA_EEES9_NS_10bfloat16_tESF_Li256ELb1ELb1ELb1ELb1EEENS1_36VarlenDynamicPersistentTileSchedulerILi128ELi128ELi256ELi128ELb1ELb1ELb1ELb0ELb1ELb1EEEEEEEEEvNT_6ParamsE)
        /*00a4*/ 	.word	0x000001c8


	//----- nvinfo : EIATTR_REGCOUNT
	.align		4
.L_52:
        /*00a8*/ 	.byte	0x04, 0x2f
        /*00aa*/ 	.short	(.L_54 - .L_53)
	.align		4
.L_53:
        /*00ac*/ 	.word	index@(_ZN7cutlass13device_kernelIN5flash11enable_sm90INS1_16FlashAttnFwdSm90INS1_25CollectiveMainloopFwdSm90ILi2EN4cute5tupleIJNS5_1CILi1EEES8_S8_EEENS6_IJNS7_ILi128EEESA_NS7_ILi256EEEEEELi256ENS_12float_e4m3_tEfNS_4arch4Sm90ELb0ELb0ELb0ELb1ELb0ELb0ELb0ELb1ELb1ELb1ELb1ELb0EEENS1_21CollectiveEpilogueFwdINS6_IJSA_SB_SA_EEES9_NS_10bfloat16_tESF_Li256ELb1ELb1ELb1ELb1EEENS1_36VarlenDynamicPersistentTileSchedulerILi128ELi128ELi256ELi128ELb1ELb1ELb1ELb0ELb1ELb1EEEEEEEEEvNT_6ParamsE)
        /*00b0*/ 	.word	0x000000a8


	//----- nvinfo : EIATTR_FRAME_SIZE
	.align		4
.L_54:
        /*00b4*/ 	.byte	0x04, 0x11
        /*00b6*/ 	.short	(.L_56 - .L_55)
	.align		4
.L_55:
        /*00b8*/ 	.word	index@(_ZN7cutlass13device_kernelIN5flash11enable_sm90INS1_16FlashAttnFwdSm90INS1_25CollectiveMainloopFwdSm90ILi2EN4cute5tupleIJNS5_1CILi1EEES8_S8_EEENS6_IJNS7_ILi128EEESA_NS7_ILi256EEEEEELi256ENS_12float_e4m3_tEfNS_4arch4Sm90ELb0ELb0ELb0ELb1ELb0ELb0ELb0ELb1ELb1ELb1ELb1ELb0EEENS1_21CollectiveEpilogueFwdINS6_IJSA_SB_SA_EEES9_NS_10bfloat16_tESF_Li256ELb1ELb1ELb1ELb1EEENS1_36VarlenDynamicPersistentTileSchedulerILi128ELi128ELi256ELi128ELb1ELb1ELb1ELb0ELb1ELb1EEEEEEEEEvNT_6ParamsE)
        /*00bc*/ 	.word	0x00000048


	//----- nvinfo : EIATTR_REGCOUNT
	.align		4
.L_56:
        /*00c0*/ 	.byte	0x04, 0x2f
        /*00c2*/ 	.short	(.L_58 - .L_57)
	.align		4
.L_57:
        /*00c4*/ 	.word	index@(_ZN7cutlass13device_kernelIN5flash11enable_sm90INS1_16FlashAttnFwdSm90INS1_25CollectiveMainloopFwdSm90ILi2EN4cute5tupleIJNS5_1CILi1EEES8_S8_EEENS6_IJNS7_ILi128EEESA_NS7_ILi256EEEEEELi256ENS_12float_e4m3_tEfNS_4arch4Sm90ELb0ELb0ELb0ELb0ELb0ELb0ELb0ELb1ELb1ELb1ELb1ELb0EEENS1_21CollectiveEpilogueFwdINS6_IJSA_SB_SA_EEES9_NS_10bfloat16_tESF_Li256ELb0ELb1ELb1ELb1EEENS1_19SingleTileSchedulerILb0ELb1ELb1ELi128EEEEEEEEEvNT_6ParamsE)
        /*00c8*/ 	.word	0x000000a8


	//----- nvinfo : EIATTR_FRAME_SIZE
	.align		4
.L_58:
        /*00cc*/ 	.byte	0x04, 0x11
        /*00ce*/ 	.short	(.L_60 - .L_59)
	.align		4
.L_59:
        /*00d0*/ 	.word	index@(_ZN7cutlass13device_kernelIN5flash11enable_sm90INS1_16FlashAttnFwdSm90INS1_25CollectiveMainloopFwdSm90ILi2EN4cute5tupleIJNS5_1CILi1EEES8_S8_EEENS6_IJNS7_ILi128EEESA_NS7_ILi256EEEEEELi256ENS_12float_e4m3_tEfNS_4arch4Sm90ELb0ELb0ELb0ELb0ELb0ELb0ELb0ELb1ELb1ELb1ELb1ELb0EEENS1_21CollectiveEpilogueFwdINS6_IJSA_SB_SA_EEES9_NS_10bfloat16_tESF_Li256ELb0ELb1ELb1ELb1EEENS1_19SingleTileSchedulerILb0ELb1ELb1ELi128EEEEEEEEEvNT_6ParamsE)
        /*00d4*/ 	.word	0x00000030


	//----- nvinfo : EIATTR_MIN_STACK_SIZE
	.align		4
.L_60:
        /*00d8*/ 	.byte	0x04, 0x12
        /*00da*/ 	.short	(.L_62 - .L_61)
	.align		4
.L_61:
        /*00dc*/ 	.word	index@(_ZN7cutlass13device_kernelIN5flash11enable_sm90INS1_16FlashAttnFwdSm90INS1_25CollectiveMainloopFwdSm90ILi2EN4cute5tupleIJNS5_1CILi1EEES8_S8_EEENS6_IJNS7_ILi128EEESA_NS7_ILi256EEEEEELi256ENS_12float_e4m3_tEfNS_4arch4Sm90ELb0ELb0ELb0ELb0ELb0ELb0ELb0ELb1ELb1ELb1ELb1ELb0EEENS1_21CollectiveEpilogueFwdINS6_IJSA_SB_SA_EEES9_NS_10bfloat16_tESF_Li256ELb0ELb1ELb1ELb1EEENS1_19SingleTileSchedulerILb0ELb1ELb1ELi128EEEEEEEEEvNT_6ParamsE)
        /*00e0*/ 	.word	0x00000030


	//----- nvinfo : EIATTR_MIN_STACK_SIZE
	.align		4
.L_62:
        /*00e4*/ 	.byte	0x04, 0x12
        /*00e6*/ 	.short	(.L_64 - .L_63)
	.align		4
.L_63:
        /*00e8*/ 	.word	index@(_ZN7cutlass13device_kernelIN5flash11enable_sm90INS1_16FlashAttnFwdSm90INS1_25CollectiveMainloopFwdSm90ILi2EN4cute5tupleIJNS5_1CILi1EEES8_S8_EEENS6_IJNS7_ILi128EEESA_NS7_ILi256EEEEEELi256ENS_12float_e4m3_tEfNS_4arch4Sm90ELb0ELb0ELb0ELb1ELb0ELb0ELb0ELb1ELb1ELb1ELb1ELb0EEENS1_21CollectiveEpilogueFwdINS6_IJSA_SB_SA_EEES9_NS_10bfloat16_tESF_Li256ELb1ELb1ELb1ELb1EEENS1_36VarlenDynamicPersistentTileSchedulerILi128ELi128ELi256ELi128ELb1ELb1ELb1ELb0ELb1ELb1EEEEEEEEEvNT_6ParamsE)
        /*00ec*/ 	.word	0x00000048


	//----- nvinfo : EIATTR_MIN_STACK_SIZE
	.align		4
.L_64:
        /*00f0*/ 	.byte	0x04, 0x12
        /*00f2*/ 	.short	(.L_66 - .L_65)
	.align		4
.L_65:
        /*00f4*/ 	.word	index@(_ZN7cutlass13device_kernelIN5flash11enable_sm90INS1_16FlashAttnFwdSm90INS1_25CollectiveMainloopFwdSm90ILi2EN4cute5tupleIJNS5_1CILi1EEES8_S8_EEENS6_IJNS7_ILi128EEESA_NS7_ILi256EEEEEELi256ENS_12float_e4m3_tEfNS_4arch4Sm90ELb0ELb0ELb0ELb1ELb0ELb1ELb0ELb1ELb1ELb1ELb1ELb0EEENS1_21CollectiveEpilogueFwdINS6_IJSA_SB_SA_EEES9_NS_10bfloat16_tESF_Li256ELb1ELb1ELb1ELb1EEENS1_36VarlenDynamicPersistentTileSchedulerILi128ELi128ELi256ELi128ELb1ELb1ELb1ELb0ELb1ELb1EEEEEEEEEvNT_6ParamsE)
        /*00f8*/ 	.word	0x000001c8


	//----- nvinfo : EIATTR_MIN_STACK_SIZE
	.align		4
.L_66:
        /*00fc*/ 	.byte	0x04, 0x12
        /*00fe*/ 	.short	(.L_68 - .L_67)
	.align		4
.L_67:
        /*0100*/ 	.word	index@(_ZN7cutlass13device_kernelIN5flash11enable_sm90INS1_16FlashAttnFwdSm90INS1_25CollectiveMainloopFwdSm90ILi2EN4cute5tupleIJNS5_1CILi1EEES8_S8_EEENS6_IJNS7_ILi128EEENS7_ILi64EEENS7_ILi256EEEEEELi256ENS_12float_e4m3_tEfNS_4arch4Sm90ELb0ELb1ELb0ELb0ELb0ELb0ELb0ELb1ELb1ELb1ELb1ELb0EEENS1_21CollectiveEpilogueFwdINS6_IJSA_SC_SB_EEES9_NS_10bfloat16_tESG_Li256ELb0ELb1ELb1ELb1EEENS1_19SingleTileSchedulerILb0ELb1ELb1ELi128EEEEEEEEEvNT_6ParamsE)
        /*0104*/ 	.word	0x00000018


	//----- nvinfo : EIATTR_MIN_STACK_SIZE
	.align		4
.L_68:
        /*0108*/ 	.byte	0x04, 0x12
        /*010a*/ 	.short	(.L_70 - .L_69)
	.align		4
.L_69:
        /*010c*/ 	.word	index@(_ZN7cutlass13device_kernelIN5flash11enable_sm90INS1_16FlashAttnFwdSm90INS1_25CollectiveMainloopFwdSm90ILi2EN4cute5tupleIJNS5_1CILi1EEES8_S8_EEENS6_IJNS7_ILi128EEENS7_ILi64EEENS7_ILi256EEEEEELi256ENS_12float_e4m3_tEfNS_4arch4Sm90ELb0ELb1ELb0ELb1ELb0ELb0ELb0ELb1ELb1ELb1ELb1ELb0EEENS1_21CollectiveEpilogueFwdINS6_IJSA_SC_SB_EEES9_NS_10bfloat16_tESG_Li256ELb1ELb1ELb1ELb1EEENS1_36VarlenDynamicPersistentTileSchedulerILi128ELi64ELi256ELi128ELb1ELb1ELb1ELb1ELb0ELb1EEEEEEEEEvNT_6ParamsE)
        /*0110*/ 	.word	0x00000040


	//----- nvinfo : EIATTR_MIN_STACK_SIZE
	.align		4
.L_70:
        /*0114*/ 	.byte	0x04, 0x12
        /*0116*/ 	.short	(.L_72 - .L_71)
	.align		4
.L_71:
        /*0118*/ 	.word	index@(_ZN7cutlass13device_kernelIN5flash11enable_sm90INS1_16FlashAttnFwdSm90INS1_25CollectiveMainloopFwdSm90ILi2EN4cute5tupleIJNS5_1CILi1EEES8_S8_EEENS6_IJNS7_ILi128EEENS7_ILi64EEENS7_ILi256EEEEEELi256ENS_12float_e4m3_tEfNS_4arch4Sm90ELb0ELb1ELb0ELb1ELb0ELb1ELb0ELb1ELb1ELb1ELb1ELb0EEENS1_21CollectiveEpilogueFwdINS6_IJSA_SC_SB_EEES9_NS_10bfloat16_tESG_Li256ELb1ELb1ELb1ELb1EEENS1_36VarlenDynamicPersistentTileSchedulerILi128ELi64ELi256ELi128ELb1ELb1ELb1ELb1ELb0ELb1EEEEEEEEEvNT_6ParamsE)
        /*011c*/ 	.word	0x000000b0


	//----- nvinfo : EIATTR_MIN_STACK_SIZE
	.align		4
.L_72:
        /*0120*/ 	.byte	0x04, 0x12
        /*0122*/ 	.short	(.L_74 - .L_73)
	.align		4
.L_73:
        /*0124*/ 	.word	index@(_ZN7cutlass13device_kernelIN5flash11enable_sm90INS1_16FlashAttnFwdSm90INS1_25CollectiveMainloopFwdSm90ILi2EN4cute5tupleIJNS5_1CILi1EEES8_S8_EEENS6_IJNS7_ILi128EEESA_NS7_ILi256EEEEEELi256ENS_12float_e4m3_tEfNS_4arch4Sm90ELb1ELb0ELb0ELb0ELb0ELb0ELb0ELb1ELb1ELb1ELb1ELb0EEENS1_21CollectiveEpilogueFwdINS6_IJSA_SB_SA_EEES9_NS_10bfloat16_tESF_Li256ELb0ELb1ELb1ELb1EEENS1_19SingleTileSchedulerILb0ELb1ELb1ELi128EEEEEEEEEvNT_6ParamsE)
        /*0128*/ 	.word	0x00000030


	//----- nvinfo : EIATTR_MIN_STACK_SIZE
	.align		4
.L_74:
        /*012c*/ 	.byte	0x04, 0x12
        /*012e*/ 	.short	(.L_76 - .L_75)
	.align		4
.L_75:
        /*0130*/ 	.word	index@(_ZN7cutlass13device_kernelIN5flash11enable_sm90INS1_16FlashAttnFwdSm90INS1_25CollectiveMainloopFwdSm90ILi2EN4cute5tupleIJNS5_1CILi1EEES8_S8_EEENS6_IJNS7_ILi128EEESA_NS7_ILi256EEEEEELi256ENS_12float_e4m3_tEfNS_4arch4Sm90ELb1ELb0ELb0ELb1ELb0ELb0ELb0ELb1ELb1ELb1ELb1ELb0EEENS1_21CollectiveEpilogueFwdINS6_IJSA_SB_SA_EEES9_NS_10bfloat16_tESF_Li256ELb1ELb1ELb1ELb1EEENS1_36VarlenDynamicPersistentTileSchedulerILi128ELi128ELi256ELi128ELb1ELb1ELb1ELb1ELb1ELb1EEEEEEEEEvNT_6ParamsE)
        /*0134*/ 	.word	0x00000048


	//----- nvinfo : EIATTR_MIN_STACK_SIZE
	.align		4
.L_76:
        /*0138*/ 	.byte	0x04, 0x12
        /*013a*/ 	.short	(.L_78 - .L_77)
	.align		4
.L_77:
        /*013c*/ 	.word	index@(_ZN7cutlass13device_kernelIN5flash11enable_sm90INS1_16FlashAttnFwdSm90INS1_25CollectiveMainloopFwdSm90ILi2EN4cute5tupleIJNS5_1CILi1EEES8_S8_EEENS6_IJNS7_ILi128EEESA_NS7_ILi256EEEEEELi256ENS_12float_e4m3_tEfNS_4arch4Sm90ELb1ELb0ELb0ELb1ELb0ELb1ELb0ELb1ELb1ELb1ELb1ELb0EEENS1_21CollectiveEpilogueFwdINS6_IJSA_SB_SA_EEES9_NS_10bfloat16_tESF_Li256ELb1ELb1ELb1ELb1EEENS1_36VarlenDynamicPersistentTileSchedulerILi128ELi128ELi256ELi128ELb1ELb1ELb1ELb1ELb1ELb1EEEEEEEEEvNT_6ParamsE)
        /*0140*/ 	.word	0x000001e0
.L_78:


//--------------------- .nv.compat                --------------------------
	.section	.nv.compat,"",@"SHT_CUDA_COMPAT_INFO"
	.align	4
        /*0000*/ 	.byte	0x02, 0x09, 0x01, 0x00, 0x02, 0x02, 0x04, 0x00, 0x02, 0x05, 0x05, 0x00, 0x03, 0x07, 0x01, 0x01
        /*0010*/ 	.byte	0x02, 0x03, 0x01, 0x00, 0x02, 0x06, 0x01, 0x00, 0x04, 0x0b, 0x08, 0x00, 0x00, 0x00, 0x00, 0x00
        /*0020*/ 	.byte	0x00, 0x00, 0x00, 0x00


//--------------------- .nv.info._ZN7cutlass13device_kernelIN5flash11enable_sm90INS1_16FlashAttnFwdSm90INS1_25CollectiveMainloopFwdSm90ILi2EN4cute5tupleIJNS5_1CILi1EEES8_S8_EEENS6_IJNS7_ILi128EEESA_NS7_ILi256EEEEEELi256ENS_12float_e4m3_tEfNS_4arch4Sm90ELb0ELb0ELb0ELb0ELb0ELb0ELb0ELb1ELb1ELb1ELb1ELb0EEENS1_21CollectiveEpilogueFwdINS6_IJSA_SB_SA_EEES9_NS_10bfloat16_tESF_Li256ELb0ELb1ELb1ELb1EEENS1_19SingleTileSchedulerILb0ELb1ELb1ELi128EEEEEEEEEvNT_6ParamsE --------------------------
	.section	.nv.info._ZN7cutlass13device_kernelIN5flash11enable_sm90INS1_16FlashAttnFwdSm90INS1_25CollectiveMainloopFwdSm90ILi2EN4cute5tupleIJNS5_1CILi1EEES8_S8_EEENS6_IJNS7_ILi128EEESA_NS7_ILi256EEEEEELi256ENS_12float_e4m3_tEfNS_4arch4Sm90ELb0ELb0ELb0ELb0ELb0ELb0ELb0ELb1ELb1ELb1ELb1ELb0EEENS1_21CollectiveEpilogueFwdINS6_IJSA_SB_SA_EEES9_NS_10bfloat16_tESF_Li256ELb0ELb1ELb1ELb1EEENS1_19SingleTileSchedulerILb0ELb1ELb1ELi128EEEEEEEEEvNT_6ParamsE,"",@"SHT_CUDA_INFO"
	.sectionflags	@""
	.align	4


	//----- nvinfo : EIATTR_CUDA_API_VERSION
	.align		4
        /*0000*/ 	.byte	0x04, 0x37
        /*0002*/ 	.short	(.L_80 - .L_79)
.L_79:
        /*0004*/ 	.word	0x00000082


	//----- nvinfo : EIATTR_KPARAM_INFO
	.align		4
.L_80:
        /*0008*/ 	.byte	0x04, 0x17
        /*000a*/ 	.short	(.L_82 - .L_81)
.L_81:
        /*000c*/ 	.word	0x00000000
        /*0010*/ 	.short	0x0000
        /*0012*/ 	.short	0x0070
        /*0014*/ 	.byte	0x00, 0xf0, 0x01, 0x28


	//----- nvinfo : EIATTR_SPARSE_MMA_MASK
	.align		4
.L_82:
        /*0018*/ 	.byte	0x03, 0x50
        /*001a*/ 	.short	0x0000


	//----- nvinfo : EIATTR_MAXREG_COUNT
	.align		4
        /*001c*/ 	.byte	0x03, 0x1b
        /*001e*/ 	.short	0x00a8


	//----- nvinfo : EIATTR_NUM_BARRIERS
	.align		4
        /*0020*/ 	.byte	0x02, 0x4c
        /*0022*/ 	.byte	0x10
	.zero		1


	//----- nvinfo : EIATTR_EXTERNS
	.align		4
        /*0024*/ 	.byte	0x04, 0x0f
        /*0026*/ 	.short	(.L_84 - .L_83)


	//   ....[0]....
	.align		4
.L_83:
        /*0028*/ 	.word	index@(__assertfail)


	//----- nvinfo : EIATTR_ANNOTATIONS
	.align		4
.L_84:
        /*002c*/ 	.byte	0x04, 0x55
        /*002e*/ 	.short	(.L_86 - .L_85)


	//   ....[0]....
.L_85:
        /*0030*/ 	.word	0x00000001
        /*0034*/ 	.byte	0x40, 0x09, 0x00, 0x00, 0x01, 0x00, 0x00, 0x00, 0xe0, 0x16, 0x00, 0x00, 0x01, 0x00, 0x00, 0x00
        /* <DEDUP_REMOVED lines=18> */
        /*0164*/ 	.byte	0x40, 0x00, 0x01, 0x00


	//----- nvinfo : EIATTR_MERCURY_ISA_VERSION
	.align		4
.L_86:
        /*0168*/ 	.byte	0x03, 0x5f
        /*016a*/ 	.short	0x0101


	//----- nvinfo : EIATTR_INT_WARP_WIDE_INSTR_OFFSETS
	.align		4
        /*016c*/ 	.byte	0x04, 0x31
        /*016e*/ 	.short	(.L_88 - .L_87)


	//   ....[0]....
.L_87:
        /*0170*/ 	.word	0x00000120


	//   ....[1]....
        /*0174*/ 	.word	0x000001c0


	//   ....[2]....
        /*0178*/ 	.word	0x00000230


	//----- nvinfo : EIATTR_COOP_GROUP_MASK_REGIDS
	.align		4
.L_88:
        /*017c*/ 	.byte	0x04, 0x29
        /*017e*/ 	.short	(.L_90 - .L_89)


	//   ....[0]....
.L_89:
        /*0180*/ 	.word	0xffffffff


	//   ....[1]....
        /*0184*/ 	.word	0xffffffff


	//   ....[2]....
        /*0188*/ 	.word	0xffffffff


	//   ....[3]....
        /*018c*/ 	.word	0xffffffff


	//   ....[4]....
        /*0190*/ 	.word	0xffffffff


	//   ....[5]....
        /*0194*/ 	.word	0xffffffff


	//   ....[6]....
        /*0198*/ 	.word	0xffffffff


	//   ....[7]....
        /*019c*/ 	.word	0xffffffff


	//   ....[8]....
        /*01a0*/ 	.word	0xffffffff


	//   ....[9]....
        /*01a4*/ 	.word	0xffffffff


	//   ....[10]....
        /*01a8*/ 	.word	0xffffffff


	//   ....[11]....
        /*01ac*/ 	.word	0xffffffff


	//   ....[12]....
        /*01b0*/ 	.word	0xffffffff


	//   ....[13]....
        /*01b4*/ 	.word	0xffffffff


	//   ....[14]....
        /*01b8*/ 	.word	0xffffffff


	//   ....[15]....
        /*01bc*/ 	.word	0xffffffff


	//   ....[16]....
        /*01c0*/ 	.word	0xffffffff


	//   ....[17]....
        /*01c4*/ 	.word	0xffffffff


	//   ....[18]....
        /*01c8*/ 	.word	0xffffffff


	//   ....[19]....
        /*01cc*/ 	.word	0xffffffff


	//   ....[20]....
        /*01d0*/ 	.word	0xffffffff


	//   ....[21]....
        /*01d4*/ 	.word	0xffffffff


	//   ....[22]....
        /*01d8*/ 	.word	0xffffffff


	//   ....[23]....
        /*01dc*/ 	.word	0xffffffff


	//   ....[24]....
        /*01e0*/ 	.word	0xffffffff


	//   ....[25]....
        /*01e4*/ 	.word	0xffffffff


	//   ....[26]....
        /*01e8*/ 	.word	0xffffffff


	//   ....[27]....
        /*01ec*/ 	.word	0xffffffff


	//   ....[28]....
        /*01f0*/ 	.word	0xffffffff


	//   ....[29]....
        /*01f4*/ 	.word	0xffffffff


	//   ....[30]....
        /*01f8*/ 	.word	0xffffffff


	//   ....[31]....
        /*01fc*/ 	.word	0xffffffff


	//   ....[32]....
        /*0200*/ 	.word	0xffffffff


	//   ....[33]....
        /*0204*/ 	.word	0xffffffff


	//   ....[34]....
        /*0208*/ 	.word	0xffffffff


	//   ....[35]....
        /*020c*/ 	.word	0xffffffff


	//   ....[36]....
        /*0210*/ 	.word	0xffffffff


	//   ....[37]....
        /*0214*/ 	.word	0xffffffff


	//   ....[38]....
        /*0218*/ 	.word	0xffffffff


	//   ....[39]....
        /*021c*/ 	.word	0xffffffff


	//   ....[40]....
        /*0220*/ 	.word	0xffffffff


	//   ....[41]....
        /*0224*/ 	.word	0xffffffff


	//   ....[42]....
        /*0228*/ 	.word	0xffffffff


	//   ....[43]....
        /*022c*/ 	.word	0xffffffff


	//   ....[44]....
        /*0230*/ 	.word	0xffffffff


	//   ....[45]....
        /*0234*/ 	.word	0xffffffff


	//   ....[46]....
        /*0238*/ 	.word	0xffffffff


	//   ....[47]....
        /*023c*/ 	.word	0xffffffff


	//   ....[48]....
        /*0240*/ 	.word	0xffffffff


	//   ....[49]....
        /*0244*/ 	.word	0xffffffff


	//   ....[50]....
        /*0248*/ 	.word	0xffffffff


	//   ....[51]....
        /*024c*/ 	.word	0xffffffff


	//   ....[52]....
        /*0250*/ 	.word	0xffffffff


	//   ....[53]....
        /*0254*/ 	.word	0xffffffff


	//   ....[54]....
        /*0258*/ 	.word	0xffffffff


	//   ....[55]....
        /*025c*/ 	.word	0xffffffff


	//   ....[56]....
        /*0260*/ 	.word	0xffffffff


	//   ....[57]....
        /*0264*/ 	.word	0xffffffff


	//   ....[58]....
        /*0268*/ 	.word	0xffffffff


	//   ....[59]....
        /*026c*/ 	.word	0xffffffff


	//   ....[60]....
        /*0270*/ 	.word	0xffffffff


	//   ....[61]....
        /*0274*/ 	.word	0xffffffff


	//   ....[62]....
        /*0278*/ 	.word	0xffffffff


	//   ....[63]....
        /*027c*/ 	.word	0xffffffff


	//   ....[64]....
        /*0280*/ 	.word	0xffffffff


	//   ....[65]....
        /*0284*/ 	.word	0xffffffff


	//   ....[66]....
        /*0288*/ 	.word	0xffffffff


	//   ....[67]....
        /*028c*/ 	.word	0xffffffff


	//   ....[68]....
        /*0290*/ 	.word	0xffffffff


	//   ....[69]....
        /*0294*/ 	.word	0xffffffff


	//   ....[70]....
        /*0298*/ 	.word	0xffffffff


	//   ....[71]....
        /*029c*/ 	.word	0xffffffff


	//   ....[72]....
        /*02a0*/ 	.word	0xffffffff


	//   ....[73]....
        /*02a4*/ 	.word	0xffffffff


	//   ....[74]....
        /*02a8*/ 	.word	0xffffffff


	//   ....[75]....
        /*02ac*/ 	.word	0xffffffff


	//   ....[76]....
        /*02b0*/ 	.word	0xffffffff


	//   ....[77]....
        /*02b4*/ 	.word	0xffffffff


	//   ....[78]....
        /*02b8*/ 	.word	0xffffffff


	//   ....[79]....
        /*02bc*/ 	.word	0xffffffff


	//   ....[80]....
        /*02c0*/ 	.word	0xffffffff


	//   ....[81]....
        /*02c4*/ 	.word	0xffffffff


	//   ....[82]....
        /*02c8*/ 	.word	0xffffffff


	//   ....[83]....
        /*02cc*/ 	.word	0xffffffff


	//   ....[84]....
        /*02d0*/ 	.word	0xffffffff


	//   ....[85]....
        /*02d4*/ 	.word	0xffffffff


	//   ....[86]....
        /*02d8*/ 	.word	0xffffffff


	//   ....[87]....
        /*02dc*/ 	.word	0xffffffff


	//   ....[88]....
        /*02e0*/ 	.word	0xffffffff


	//   ....[89]....
        /*02e4*/ 	.word	0xffffffff


	//   ....[90]....
        /*02e8*/ 	.word	0xffffffff


	//   ....[91]....
        /*02ec*/ 	.word	0xffffffff


	//   ....[92]....
        /*02f0*/ 	.word	0xffffffff


	//   ....[93]....
        /*02f4*/ 	.word	0xffffffff


	//   ....[94]....
        /*02f8*/ 	.word	0xffffffff


	//   ....[95]....
        /*02fc*/ 	.word	0xffffffff


	//   ....[96]....
        /*0300*/ 	.word	0xffffffff


	//   ....[97]....
        /*0304*/ 	.word	0xffffffff


	//   ....[98]....
        /*0308*/ 	.word	0xffffffff


	//   ....[99]....
        /*030c*/ 	.word	0xffffffff


	//   ....[100]....
        /*0310*/ 	.word	0xffffffff


	//   ....[101]....
        /*0314*/ 	.word	0xffffffff


	//   ....[102]....
        /*0318*/ 	.word	0xffffffff


	//   ....[103]....
        /*031c*/ 	.word	0xffffffff


	//   ....[104]....
        /*0320*/ 	.word	0xffffffff


	//   ....[105]....
        /*0324*/ 	.word	0xffffffff


	//   ....[106]....
        /*0328*/ 	.word	0xffffffff


	//   ....[107]....
        /*032c*/ 	.word	0xffffffff


	//   ....[108]....
        /*0330*/ 	.word	0xffffffff


	//   ....[109]....
        /*0334*/ 	.word	0xffffffff


	//   ....[110]....
        /*0338*/ 	.word	0xffffffff


	//   ....[111]....
        /*033c*/ 	.word	0xffffffff


	//   ....[112]....
        /*0340*/ 	.word	0xffffffff


	//   ....[113]....
        /*0344*/ 	.word	0xffffffff


	//   ....[114]....
        /*0348*/ 	.word	0xffffffff


	//   ....[115]....
        /*034c*/ 	.word	0xffffffff


	//   ....[116]....
        /*0350*/ 	.word	0xffffffff


	//   ....[117]....
        /*0354*/ 	.word	0xffffffff


	//   ....[118]....
        /*0358*/ 	.word	0xffffffff


	//   ....[119]....
        /*035c*/ 	.word	0xffffffff


	//   ....[120]....
        /*0360*/ 	.word	0xffffffff


	//   ....[121]....
        /*0364*/ 	.word	0xffffffff


	//   ....[122]....
        /*0368*/ 	.word	0xffffffff


	//   ....[123]....
        /*036c*/ 	.word	0xffffffff


	//   ....[124]....
        /*0370*/ 	.word	0xffffffff


	//   ....[125]....
        /*0374*/ 	.word	0xffffffff


	//   ....[126]....
        /*0378*/ 	.word	0xffffffff


	//   ....[127]....
        /*037c*/ 	.word	0xffffffff


	//   ....[128]....
        /*0380*/ 	.word	0xffffffff


	//   ....[129]....
        /*0384*/ 	.word	0xffffffff


	//   ....[130]....
        /*0388*/ 	.word	0xffffffff


	//   ....[131]....
        /*038c*/ 	.word	0xffffffff


	//   ....[132]....
        /*0390*/ 	.word	0xffffffff


	//   ....[133]....
        /*0394*/ 	.word	0xffffffff


	//   ....[134]....
        /*0398*/ 	.word	0xffffffff


	//   ....[135]....
        /*039c*/ 	.word	0xffffffff


	//   ....[136]....
        /*03a0*/ 	.word	0xffffffff


	//   ....[137]....
        /*03a4*/ 	.word	0xffffffff


	//   ....[138]....
        /*03a8*/ 	.word	0xffffffff


	//   ....[139]....
        /*03ac*/ 	.word	0xffffffff


	//   ....[140]....
        /*03b0*/ 	.word	0xffffffff


	//   ....[141]....
        /*03b4*/ 	.word	0xffffffff


	//   ....[142]....
        /*03b8*/ 	.word	0xffffffff


	//   ....[143]....
        /*03bc*/ 	.word	0xffffffff


	//   ....[144]....
        /*03c0*/ 	.word	0xffffffff


	//   ....[145]....
        /*03c4*/ 	.word	0xffffffff


	//   ....[146]....
        /*03c8*/ 	.word	0xffffffff


	//   ....[147]....
        /*03cc*/ 	.word	0xffffffff


	//   ....[148]....
        /*03d0*/ 	.word	0xffffffff


	//   ....[149]....
        /*03d4*/ 	.word	0xffffffff


	//   ....[150]....
        /*03d8*/ 	.word	0xffffffff


	//   ....[151]....
        /*03dc*/ 	.word	0xffffffff


	//   ....[152]....
        /*03e0*/ 	.word	0xffffffff


	//   ....[153]....
        /*03e4*/ 	.word	0xffffffff


	//   ....[154]....
        /*03e8*/ 	.word	0xffffffff


	//   ....[155]....
        /*03ec*/ 	.word	0xffffffff


	//   ....[156]....
        /*03f0*/ 	.word	0xffffffff


	//   ....[157]....
        /*03f4*/ 	.word	0xffffffff


	//   ....[158]....
        /*03f8*/ 	.word	0xffffffff


	//   ....[159]....
        /*03fc*/ 	.word	0xffffffff


	//   ....[160]....
        /*0400*/ 	.word	0xffffffff


	//   ....[161]....
        /*0404*/ 	.word	0xffffffff


	//   ....[162]....
        /*0408*/ 	.word	0xffffffff


	//   ....[163]....
        /*040c*/ 	.word	0xffffffff


	//   ....[164]....
        /*0410*/ 	.word	0xffffffff


	//   ....[165]....
        /*0414*/ 	.word	0xffffffff


	//   ....[166]....
        /*0418*/ 	.word	0xffffffff


	//   ....[167]....
        /*041c*/ 	.word	0xffffffff


	//   ....[168]....
        /*0420*/ 	.word	0xffffffff


	//   ....[169]....
        /*0424*/ 	.word	0xffffffff


	//   ....[170]....
        /*0428*/ 	.word	0xffffffff


	//   ....[171]....
        /*042c*/ 	.word	0xffffffff


	//   ....[172]....
        /*0430*/ 	.word	0xffffffff


	//   ....[173]....
        /*0434*/ 	.word	0xffffffff


	//   ....[174]....
        /*0438*/ 	.word	0xffffffff


	//   ....[175]....
        /*043c*/ 	.word	0x0500000f


	//   ....[176]....
        /*0440*/ 	.word	0x0500000f


	//   ....[177]....
        /*0444*/ 	.word	0x0500000f


	//   ....[178]....
        /*0448*/ 	.word	0x0500000f


	//   ....[179]....
        /*044c*/ 	.word	0x0500000f


	//   ....[180]....
        /*0450*/ 	.word	0x0500000f


	//   ....[181]....
        /*0454*/ 	.word	0x0500000f


	//   ....[182]....
        /*0458*/ 	.word	0x0500000f


	//   ....[183]....
        /*045c*/ 	.word	0x0500000f


	//   ....[184]....
        /*0460*/ 	.word	0x0500000f


	//   ....[185]....
        /*0464*/ 	.word	0x0500000f


	//   ....[186]....
        /*0468*/ 	.word	0x0500000f


	//   ....[187]....
        /*046c*/ 	.word	0x0500000f


	//   ....[188]....
        /*0470*/ 	.word	0x0500000f


	//   ....[189]....
        /*0474*/ 	.word	0x0500000f


	//   ....[190]....
        /*0478*/ 	.word	0x0500000f


	//   ....[191]....
        /*047c*/ 	.word	0x0500000f


	//----- nvinfo : EIATTR_COOP_GROUP_INSTR_OFFSETS
	.align		4
.L_90:
        /*0480*/ 	.byte	0x04, 0x28
        /*0482*/ 	.short	(.L_92 - .L_91)


	//   ....[0]....
.L_91:
        /*0484*/ 	.word	0x00000060


	//   ....[1]....
        /*0488*/ 	.word	0x00000130


	//   ....[2]....
        /*048c*/ 	.word	0x000001e0


	//   ....[3]....
        /*0490*/ 	.word	0x000003a0


	//   ....[4]....
        /*0494*/ 	.word	0x00000500


	//   ....[5]....
        /*0498*/ 	.word	0x00000620


	//   ....[6]....
        /*049c*/ 	.word	0x00000780


	//   ....[7]....
        /*04a0*/ 	.word	0x00001510


	//   ....[8]....
        /*04a4*/ 	.word	0x000026a0


	//   ....[9]....
        /*04a8*/ 	.word	0x000027e0


	//   ....[10]....
        /*04ac*/ 	.word	0x00002e00


	//   ....[11]....
        /*04b0*/ 	.word	0x00002e80


	//   ....[12]....
        /*04b4*/ 	.word	0x00004c60


	//   ....[13]....
        /*04b8*/ 	.word	0x00004c70


	//   ....[14]....
        /*04bc*/ 	.word	0x00004ca0


	//   ....[15]....
        /*04c0*/ 	.word	0x00004cb0


	//   ....[16]....
        /*04c4*/ 	.word	0x000068a0


	//   ....[17]....
        /*04c8*/ 	.word	0x000068b0


	//   ....[18]....
        /*04cc*/ 	.word	0x00006940


	//   ....[19]....
        /*04d0*/ 	.word	0x00006950


	//   ....[20]....
        /*04d4*/ 	.word	0x00007f00


	//   ....[21]....
        /*04d8*/ 	.word	0x00007f30


	//   ....[22]....
        /*04dc*/ 	.word	0x00007f50


	//   ....[23]....
        /*04e0*/ 	.word	0x00007f70


	//   ....[24]....
        /*04e4*/ 	.word	0x00007f80


	//   ....[25]....
        /*04e8*/ 	.word	0x00007f90


	//   ....[26]....
        /*04ec*/ 	.word	0x00007fa0


	//   ....[27]....
        /*04f0*/ 	.word	0x00007fb0


	//   ....[28]....
        /*04f4*/ 	.word	0x00007fc0


	//   ....[29]....
        /*04f8*/ 	.word	0x00007fd0


	//   ....[30]....
        /*04fc*/ 	.word	0x00007fe0


	//   ....[31]....
        /*0500*/ 	.word	0x00007ff0


	//   ....[32]....
        /*0504*/ 	.word	0x00008000


	//   ....[33]....
        /*0508*/ 	.word	0x00008010


	//   ....[34]....
        /*050c*/ 	.word	0x00008020


	//   ....[35]....
        /*0510*/ 	.word	0x00008030


	//   ....[36]....
        /*0514*/ 	.word	0x00008040


	//   ....[37]....
        /*0518*/ 	.word	0x00008050


	//   ....[38]....
        /*051c*/ 	.word	0x00008060


	//   ....[39]....
        /*0520*/ 	.word	0x00008070


	//   ....[40]....
        /*0524*/ 	.word	0x00008080


	//   ....[41]....
        /*0528*/ 	.word	0x00008090


	//   ....[42]....
        /*052c*/ 	.word	0x000080a0


	//   ....[43]....
        /*0530*/ 	.word	0x000080c0


	//   ....[44]....
        /*0534*/ 	.word	0x000080f0


	//   ....[45]....
        /*0538*/ 	.word	0x00008100


	//   ....[46]....
        /*053c*/ 	.word	0x00008110


	//   ....[47]....
        /*0540*/ 	.word	0x00008120


	//   ....[48]....
        /*0544*/ 	.word	0x00008130


	//   ....[49]....
        /*0548*/ 	.word	0x00008140


	//   ....[50]....
        /*054c*/ 	.word	0x00008160


	//   ....[51]....
        /*0550*/ 	.word	0x00008180


	//   ....[52]....
        /*0554*/ 	.word	0x00008190


	//   ....[53]....
        /*0558*/ 	.word	0x000081a0


	//   ....[54]....
        /*055c*/ 	.word	0x000081c0


	//   ....[55]....
        /*0560*/ 	.word	0x000081d0


	//   ....[56]....
        /*0564*/ 	.word	0x000081f0


	//   ....[57]....
        /*0568*/ 	.word	0x00008200


	//   ....[58]....
        /*056c*/ 	.word	0x00008210


	//   ....[59]....
        /*0570*/ 	.word	0x00008220


	//   ....[60]....
        /*0574*/ 	.word	0x00008240


	//   ....[61]....
        /*0578*/ 	.word	0x00008250


	//   ....[62]....
        /*057c*/ 	.word	0x00008270


	//   ....[63]....
        /*0580*/ 	.word	0x00008280


	//   ....[64]....
        /*0584*/ 	.word	0x00008290


	//   ....[65]....
        /*0588*/ 	.word	0x000082b0


	//   ....[66]....
        /*058c*/ 	.word	0x000082c0


	//   ....[67]....
        /*0590*/ 	.word	0x000082e0


	//   ....[68]....
        /*0594*/ 	.word	0x00008310


	//   ....[69]....
        /*0598*/ 	.word	0x00008320


	//   ....[70]....
        /*059c*/ 	.word	0x00008330


	//   ....[71]....
        /*05a0*/ 	.word	0x00008340


	//   ....[72]....
        /*05a4*/ 	.word	0x00008350


	//   ....[73]....
        /*05a8*/ 	.word	0x00008360


	//   ....[74]....
        /*05ac*/ 	.word	0x00008370


	//   ....[75]....
        /*05b0*/ 	.word	0x00008390


	//   ....[76]....
        /*05b4*/ 	.word	0x000083c0


	//   ....[77]....
        /*05b8*/ 	.word	0x000083f0


	//   ....[78]....
        /*05bc*/ 	.word	0x00008420


	//   ....[79]....
        /*05c0*/ 	.word	0x00008450


	//   ....[80]....
        /*05c4*/ 	.word	0x00008470


	//   ....[81]....
        /*05c8*/ 	.word	0x00008480


	//   ....[82]....
        /*05cc*/ 	.word	0x000084a0


	//   ....[83]....
        /*05d0*/ 	.word	0x000084d0


	//   ....[84]....
        /*05d4*/ 	.word	0x000084e0


	//   ....[85]....
        /*05d8*/ 	.word	0x000084f0


	//   ....[86]....
        /*05dc*/ 	.word	0x00008500


	//   ....[87]....
        /*05e0*/ 	.word	0x00008510


	//   ....[88]....
        /*05e4*/ 	.word	0x00008530


	//   ....[89]....
        /*05e8*/ 	.word	0x00008550


	//   ....[90]....
        /*05ec*/ 	.word	0x00008560


	//   ....[91]....
        /*05f0*/ 	.word	0x00008590


	//   ....[92]....
        /*05f4*/ 	.word	0x000085b0


	//   ....[93]....
        /*05f8*/ 	.word	0x000085c0


	//   ....[94]....
        /*05fc*/ 	.word	0x000085d0


	//   ....[95]....
        /*0600*/ 	.word	0x000085e0


	//   ....[96]....
        /*0604*/ 	.word	0x000085f0


	//   ....[97]....
        /*0608*/ 	.word	0x00008600


	//   ....[98]....
        /*060c*/ 	.word	0x00008610


	//   ....[99]....
        /*0610*/ 	.word	0x00008620


	//   ....[100]....
        /*0614*/ 	.word	0x00008630


	//   ....[101]....
        /*0618*/ 	.word	0x00008640


	//   ....[102]....
        /*061c*/ 	.word	0x00008650


	//   ....[103]....
        /*0620*/ 	.word	0x00008660


	//   ....[104]....
        /*0624*/ 	.word	0x00008670


	//   ....[105]....
        /*0628*/ 	.word	0x00008680


	//   ....[106]....
        /*062c*/ 	.word	0x00008690


	//   ....[107]....
        /*0630*/ 	.word	0x000086a0


	//   ....[108]....
        /*0634*/ 	.word	0x000086b0


	//   ....[109]....
        /*0638*/ 	.word	0x000086c0


	//   ....[110]....
        /*063c*/ 	.word	0x000086d0


	//   ....[111]....
        /*0640*/ 	.word	0x000086e0


	//   ....[112]....
        /*0644*/ 	.word	0x000086f0


	//   ....[113]....
        /*0648*/ 	.word	0x00008700


	//   ....[114]....
        /*064c*/ 	.word	0x00008710


	//   ....[115]....
        /*0650*/ 	.word	0x00008720


	//   ....[116]....
        /*0654*/ 	.word	0x00008730


	//   ....[117]....
        /*0658*/ 	.word	0x00008750


	//   ....[118]....
        /*065c*/ 	.word	0x00008780


	//   ....[119]....
        /*0660*/ 	.word	0x000087a0


	//   ....[120]....
        /*0664*/ 	.word	0x000087c0


	//   ....[121]....
        /*0668*/ 	.word	0x000087f0


	//   ....[122]....
        /*066c*/ 	.word	0x00008820


	//   ....[123]....
        /*0670*/ 	.word	0x00008850


	//   ....[124]....
        /*0674*/ 	.word	0x00008890


	//   ....[125]....
        /*0678*/ 	.word	0x000088d0


	//   ....[126]....
        /*067c*/ 	.word	0x00008900


	//   ....[127]....
        /*0680*/ 	.word	0x00008930


	//   ....[128]....
        /*0684*/ 	.word	0x00008970


	//   ....[129]....
        /*0688*/ 	.word	0x000089a0


	//   ....[130]....
        /*068c*/ 	.word	0x000089d0


	//   ....[131]....
        /*0690*/ 	.word	0x00008a00


	//   ....[132]....
        /*0694*/ 	.word	0x00008a40


	//   ....[133]....
        /*0698*/ 	.word	0x00008a70


	//   ....[134]....
        /*069c*/ 	.word	0x00008ad0


	//   ....[135]....
        /*06a0*/ 	.word	0x00008b30


	//   ....[136]....
        /*06a4*/ 	.word	0x00008b70


	//   ....[137]....
        /*06a8*/ 	.word	0x00008bf0


	//   ....[138]....
        /*06ac*/ 	.word	0x00008c30


	//   ....[139]....
        /*06b0*/ 	.word	0x00008ca0


	//   ....[140]....
        /*06b4*/ 	.word	0x00008d70


	//   ....[141]....
        /*06b8*/ 	.word	0x00008db0


	//   ....[142]....
        /*06bc*/ 	.word	0x00008e30


	//   ....[143]....
        /*06c0*/ 	.word	0x00008e70


	//   ....[144]....
        /*06c4*/ 	.word	0x00008ee0


	//   ....[145]....
        /*06c8*/ 	.word	0x00008f20


	//   ....[146]....
        /*06cc*/ 	.word	0x00008f80


	//   ....[147]....
        /*06d0*/ 	.word	0x00008fc0


	//   ....[148]....
        /*06d4*/ 	.word	0x00009000


	//   ....[149]....
        /*06d8*/ 	.word	0x00009040


	//   ....[150]....
        /*06dc*/ 	.word	0x00009070


	//   ....[151]....
        /*06e0*/ 	.word	0x000090b0


	//   ....[152]....
        /*06e4*/ 	.word	0x000090e0


	//   ....[153]....
        /*06e8*/ 	.word	0x00009110


	//   ....[154]....
        /*06ec*/ 	.word	0x00009f50


	//   ....[155]....
        /*06f0*/ 	.word	0x00009f80


	//   ....[156]....
        /*06f4*/ 	.word	0x0000b0a0


	//   ....[157]....
        /*06f8*/ 	.word	0x0000bd90


	//   ....[158]....
        /*06fc*/ 	.word	0x0000c830


	//   ....[159]....
        /*0700*/ 	.word	0x0000c860


	//   ....[160]....
        /*0704*/ 	.word	0x0000c890


	//   ....[161]....
        /*0708*/ 	.word	0x0000c950


	//   ....[162]....
        /*070c*/ 	.word	0x0000c970


	//   ....[163]....
        /*0710*/ 	.word	0x0000ca10


	//   ....[164]....
        /*0714*/ 	.word	0x0000ca30


	//   ....[165]....
        /*0718*/ 	.word	0x0000cad0


	//   ....[166]....
        /*071c*/ 	.word	0x0000caf0


	//   ....[167]....
        /*0720*/ 	.word	0x0000cb90


	//   ....[168]....
        /*0724*/ 	.word	0x0000cbb0


	//   ....[169]....
        /*0728*/ 	.word	0x0000cc50


	//   ....[170]....
        /*072c*/ 	.word	0x0000cc70


	//   ....[171]....
        /*0730*/ 	.word	0x0000cd00


	//   ....[172]....
        /*0734*/ 	.word	0x0000cd20


	//   ....[173]....
        /*0738*/ 	.word	0x0000cd30


	//   ....[174]....
        /*073c*/ 	.word	0x0000ec70


	//   ....[175]....
        /*0740*/ 	.word	0x0000f160


	//   ....[176]....
        /*0744*/ 	.word	0x0000f330


	//   ....[177]....
        /*0748*/ 	.word	0x0000f390


	//   ....[178]....
        /*074c*/ 	.word	0x0000f430


	//   ....[179]....
        /*0750*/ 	.word	0x0000f540


	//   ....[180]....
        /*0754*/ 	.word	0x0000f5b0


	//   ....[181]....
        /*0758*/ 	.word	0x0000f6c0


	//   ....[182]....
        /*075c*/ 	.word	0x0000f730


	//   ....[183]....
        /*0760*/ 	.word	0x0000f840


	//   ....[184]....
        /*0764*/ 	.word	0x0000f8b0


	//   ....[185]....
        /*0768*/ 	.word	0x0000f9c0


	//   ....[186]....
        /*076c*/ 	.word	0x0000fa30


	//   ....[187]....
        /*0770*/ 	.word	0x0000fb40


	//   ....[188]....
        /*0774*/ 	.word	0x0000fbb0


	//   ....[189]....
        /*0778*/ 	.word	0x0000fcb0


	//   ....[190]....
        /*077c*/ 	.word	0x0000fd20


	//   ....[191]....
        /*0780*/ 	.word	0x0000fe10


	//----- nvinfo : EIATTR_REG_RECONFIG
	.align		4
.L_92:
        /*0784*/ 	.byte	0x01, 0x54
	.zero		2


	//----- nvinfo : EIATTR_SYSCALL_OFFSETS
	.align		4
        /*0788*/ 	.byte	0x04, 0x46
        /*078a*/ 	.short	(.L_94 - .L_93)


	//   ....[0]....
.L_93:
        /*078c*/ 	.word	0x000016d0


	//   ....[1]....
        /*0790*/ 	.word	0x0000b710


	//   ....[2]....
        /*0794*/ 	.word	0x0000b850


	//   ....[3]....
        /*0798*/ 	.word	0x0000b990


	//   ....[4]....
        /*079c*/ 	.word	0x0000bab0


	//   ....[5]....
        /*07a0*/ 	.word	0x0000c4c0


	//----- nvinfo : EIATTR_MBARRIER_INSTR_OFFSETS
	.align		4
.L_94:
        /*07a4*/ 	.byte	0x04, 0x39
        /*07a6*/ 	.short	(.L_96 - .L_95)


	//   ....[0]....
.L_95:
        /*07a8*/ 	.word	0x00000250
        /*07ac*/ 	.word	0x000000ff
        /*07b0*/ 	.word	0x00038800
        /*07b4*/ 	.short	0x0100
        /*07b6*/ 	.byte	0x08
	.zero		1


	//   ....[1]....
        /*07b8*/ 	.word	0x00000260
        /*07bc*/ 	.word	0x000000ff
        /*07c0*/ 	.word	0x00038820
        /*07c4*/ 	.short	0x0100
        /*07c6*/ 	.byte	0x08
	.zero		1


	//   ....[2]....
        /*07c8*/ 	.word	0x00000350
        /*07cc*/ 	.word	0x000000ff
        /*07d0*/ 	.word	0x00038830
        /*07d4*/ 	.short	0x0100
        /*07d6*/ 	.byte	0x08
	.zero		1


	//   ....[3]....
        /*07d8*/ 	.word	0x00000360
        /*07dc*/ 	.word	0x000000ff
        /*07e0*/ 	.word	0x00038840
        /*07e4*/ 	.short	0x0100
        /*07e6*/ 	.byte	0x08
	.zero		1


	//   ....[4]....
        /*07e8*/ 	.word	0x00000370
        /*07ec*/ 	.word	0x000000ff
        /*07f0*/ 	.word	0x00038838
        /*07f4*/ 	.short	0x0100
        /*07f6*/ 	.byte	0x08
	.zero		1


	//   ....[5]....
        /*07f8*/ 	.word	0x00000380
        /*07fc*/ 	.word	0x000000ff
        /*0800*/ 	.word	0x00038848
        /*0804*/ 	.short	0x0100
        /*0806*/ 	.byte	0x08
	.zero		1


	//   ....[6]....
        /*0808*/ 	.word	0x000004b0
        /*080c*/ 	.word	0x000000ff
        /*0810*/ 	.word	0x00038850
        /*0814*/ 	.short	0x0100
        /*0816*/ 	.byte	0x08
	.zero		1


	//   ....[7]....
        /*0818*/ 	.word	0x000004c0
        /*081c*/ 	.word	0x000000ff
        /*0820*/ 	.word	0x00038860
        /*0824*/ 	.short	0x0100
        /*0826*/ 	.byte	0x08
	.zero		1


	//   ....[8]....
        /*0828*/ 	.word	0x000004d0
        /*082c*/ 	.word	0x000000ff
        /*0830*/ 	.word	0x00038858
        /*0834*/ 	.short	0x0100
        /*0836*/ 	.byte	0x08
	.zero		1


	//   ....[9]....
        /*0838*/ 	.word	0x000004e0
        /*083c*/ 	.word	0x000000ff
        /*0840*/ 	.word	0x00038868
        /*0844*/ 	.short	0x0100
        /*0846*/ 	.byte	0x08
	.zero		1


	//   ....[10]....
        /*0848*/ 	.word	0x000005d0
        /*084c*/ 	.word	0x000000ff
        /*0850*/ 	.word	0x00038870
        /*0854*/ 	.short	0x0100
        /*0856*/ 	.byte	0x06
	.zero		1


	//   ....[11]....
        /*0858*/ 	.word	0x000005e0
        /*085c*/ 	.word	0x000000ff
        /*0860*/ 	.word	0x00038880
        /*0864*/ 	.short	0x0100
        /*0866*/ 	.byte	0x06
	.zero		1


	//   ....[12]....
        /*0868*/ 	.word	0x000005f0
        /*086c*/ 	.word	0x000000ff
        /*0870*/ 	.word	0x00038878
        /*0874*/ 	.short	0x0100
        /*0876*/ 	.byte	0x06
	.zero		1


	//   ....[13]....
        /*0878*/ 	.word	0x00000600
        /*087c*/ 	.word	0x000000ff
        /*0880*/ 	.word	0x00038888
        /*0884*/ 	.short	0x0100
        /*0886*/ 	.byte	0x06
	.zero		1


	//   ....[14]....
        /*0888*/ 	.word	0x00000730
        /*088c*/ 	.word	0x000000ff
        /*0890*/ 	.word	0x00038890
        /*0894*/ 	.short	0x0100
        /*0896*/ 	.byte	0x08
	.zero		1


	//   ....[15]....
        /*0898*/ 	.word	0x00000740
        /*089c*/ 	.word	0x000000ff
        /*08a0*/ 	.word	0x000388a0
        /*08a4*/ 	.short	0x0100
        /*08a6*/ 	.byte	0x08
	.zero		1


	//   ....[16]....
        /*08a8*/ 	.word	0x00000750
        /*08ac*/ 	.word	0x000000ff
        /*08b0*/ 	.word	0x00038898
        /*08b4*/ 	.short	0x0100
        /*08b6*/ 	.byte	0x08
	.zero		1


	//   ....[17]....
        /*08b8*/ 	.word	0x00000760
        /*08bc*/ 	.word	0x000000ff
        /*08c0*/ 	.word	0x000388a8
        /*08c4*/ 	.short	0x0100
        /*08c6*/ 	.byte	0x08
	.zero		1


	//   ....[18]....
        /*08c8*/ 	.word	0x00000890
        /*08cc*/ 	.word	0x000000ff
        /*08d0*/ 	.word	0x000388b0
        /*08d4*/ 	.short	0x0100
        /*08d6*/ 	.byte	0x08
	.zero		1


	//   ....[19]....
        /*08d8*/ 	.word	0x000008a0
        /*08dc*/ 	.word	0x000000ff
        /*08e0*/ 	.word	0x000388c0
        /*08e4*/ 	.short	0x0100
        /*08e6*/ 	.byte	0x08
	.zero		1


	//   ....[20]....
        /*08e8*/ 	.word	0x000008b0
        /*08ec*/ 	.word	0x000000ff
        /*08f0*/ 	.word	0x000388b8
        /*08f4*/ 	.short	0x0100
        /*08f6*/ 	.byte	0x08
	.zero		1


	//   ....[21]....
        /*08f8*/ 	.word	0x000008c0
        /*08fc*/ 	.word	0x000000ff
        /*0900*/ 	.word	0x000388c8
        /*0904*/ 	.short	0x0100
        /*0906*/ 	.byte	0x08
	.zero		1


	//   ....[22]....
        /*0908*/ 	.word	0x00001700
        /*090c*/ 	.word	0x000000ff
        /*0910*/ 	.word	0x00038800
        /*0914*/ 	.short	0x010a
        /*0916*/ 	.byte	0x24
	.zero		1


	//   ....[23]....
        /*0918*/ 	.word	0x00001760
        /*091c*/ 	.word	0x000000ff
        /*0920*/ 	.word	0x00038830
        /*0924*/ 	.short	0x010a
        /*0926*/ 	.byte	0x24
	.zero		1


	//   ....[24]....
        /*0928*/ 	.word	0x000017e0
        /*092c*/ 	.word	0x000000ff
        /*0930*/ 	.word	0x00038830
        /*0934*/ 	.short	0x010a
        /*0936*/ 	.byte	0x24
	.zero		1


	//   ....[25]....
        /*0938*/ 	.word	0x00003160
        /*093c*/ 	.word	0x00000009
        /*0940*/ 	.word	0x00000000
        /*0944*/ 	.short	0x0101
        /*0946*/ 	.byte	0x3f
	.zero		1


	//   ....[26]....
        /*0948*/ 	.word	0x000043b0
        /*094c*/ 	.word	0x000000ff
        /*0950*/ 	.word	0x00038830
        /*0954*/ 	.short	0x010a
        /*0956*/ 	.byte	0x07
	.zero		1


	//   ....[27]....
        /*0958*/ 	.word	0x000043f0
        /*095c*/ 	.word	0x000000ff
        /*0960*/ 	.word	0x00038830
        /*0964*/ 	.short	0x010a
        /*0966*/ 	.byte	0x07
	.zero		1


	//   ....[28]....
        /*0968*/ 	.word	0x00004750
        /*096c*/ 	.word	0x000000ff
        /*0970*/ 	.word	0x00038850
        /*0974*/ 	.short	0x010a
        /*0976*/ 	.byte	0x0a
	.zero		1


	//   ....[29]....
        /*0978*/ 	.word	0x00004790
        /*097c*/ 	.word	0x000000ff
        /*0980*/ 	.word	0x00038850
        /*0984*/ 	.short	0x010a
        /*0986*/ 	.byte	0x0a
	.zero		1


	//   ....[30]....
        /*0988*/ 	.word	0x00005a50
        /*098c*/ 	.word	0x00000000
        /*0990*/ 	.word	0x00000000
        /*0994*/ 	.short	0x0101
        /*0996*/ 	.byte	0x3f
	.zero		1


	//   ....[31]....
        /*0998*/ 	.word	0x00005be0
        /*099c*/ 	.word	0x000000ff
        /*09a0*/ 	.word	0x00000000
        /*09a4*/ 	.short	0x0101
        /*09a6*/ 	.byte	0x04
	.zero		1


	//   ....[32]....
        /*09a8*/ 	.word	0x000065e0
        /*09ac*/ 	.word	0x000000ff
        /*09b0*/ 	.word	0x00038850
        /*09b4*/ 	.short	0x010a
        /*09b6*/ 	.byte	0x07
	.zero		1


	//   ....[33]....
        /*09b8*/ 	.word	0x00006620
        /*09bc*/ 	.word	0x000000ff
        /*09c0*/ 	.word	0x00038850
        /*09c4*/ 	.short	0x010a
        /*09c6*/ 	.byte	0x07
	.zero		1


	//   ....[34]....
        /*09c8*/ 	.word	0x00006c10
        /*09cc*/ 	.word	0x000000ff
        /*09d0*/ 	.word	0x00000000
        /*09d4*/ 	.short	0x0101
        /*09d6*/ 	.byte	0x04
	.zero		1


	//   ....[35]....
        /*09d8*/ 	.word	0x00009090
        /*09dc*/ 	.word	0x000000ff
        /*09e0*/ 	.word	0x00000000
        /*09e4*/ 	.short	0x0101
        /*09e6*/ 	.byte	0x04
	.zero		1


	//   ....[36]....
        /*09e8*/ 	.word	0x0000bfc0
        /*09ec*/ 	.word	0x000000ff
        /*09f0*/ 	.word	0x00038880
        /*09f4*/ 	.short	0x010a
        /*09f6*/ 	.byte	0x26
	.zero		1


	//   ....[37]....
        /*09f8*/ 	.word	0x0000c170
        /*09fc*/ 	.word	0x000000ff
        /*0a00*/ 	.word	0x00038840
        /*0a04*/ 	.short	0x010a
        /*0a06*/ 	.byte	0x26
	.zero		1


	//   ....[38]....
        /*0a08*/ 	.word	0x0000ce80
        /*0a0c*/ 	.word	0x000000ff
        /*0a10*/ 	.word	0x00038800
        /*0a14*/ 	.short	0x0107
        /*0a16*/ 	.byte	0x26
	.zero		1


	//   ....[39]....
        /*0a18*/ 	.word	0x0000cef0
        /*0a1c*/ 	.word	0x000000ff
        /*0a20*/ 	.word	0x00038800
        /*0a24*/ 	.short	0x0101
        /*0a26*/ 	.byte	0x26
	.zero		1


	//   ....[40]....
        /*0a28*/ 	.word	0x0000cf10
        /*0a2c*/ 	.word	0x000000ff
        /*0a30*/ 	.word	0x00038820
        /*0a34*/ 	.short	0x010a
        /*0a36*/ 	.byte	0x26
	.zero		1


	//   ....[41]....
        /*0a38*/ 	.word	0x0000d200
        /*0a3c*/ 	.word	0x00000004
        /*0a40*/ 	.word	0x00038880
        /*0a44*/ 	.short	0x010a
        /*0a46*/ 	.byte	0x3f
	.zero		1


	//   ....[42]....
        /*0a48*/ 	.word	0x0000d520
        /*0a4c*/ 	.word	0x00000004
        /*0a50*/ 	.word	0x00038840
        /*0a54*/ 	.short	0x010a
        /*0a56*/ 	.byte	0x3f
	.zero		1


	//   ....[43]....
        /*0a58*/ 	.word	0x0000d890
        /*0a5c*/ 	.word	0x00000013
        /*0a60*/ 	.word	0x00038870
        /*0a64*/ 	.short	0x010a
        /*0a66*/ 	.byte	0x3f
	.zero		1


	//   ....[44]....
        /*0a68*/ 	.word	0x0000d900
        /*0a6c*/ 	.word	0x00000013
        /*0a70*/ 	.word	0x00038860
        /*0a74*/ 	.short	0x010a
        /*0a76*/ 	.byte	0x3f
	.zero		1


	//   ....[45]....
        /*0a78*/ 	.word	0x0000e100
        /*0a7c*/ 	.word	0x00000013
        /*0a80*/ 	.word	0x00038850
        /*0a84*/ 	.short	0x0101
        /*0a86*/ 	.byte	0x3f
	.zero		1


	//   ....[46]....
        /*0a88*/ 	.word	0x0000e170
        /*0a8c*/ 	.word	0x00000013
        /*0a90*/ 	.word	0x00000000
        /*0a94*/ 	.short	0x0101
        /*0a96*/ 	.byte	0x3f
	.zero		1


	//   ....[47]....
        /*0a98*/ 	.word	0x0000e2a0
        /*0a9c*/ 	.word	0x00000003
        /*0aa0*/ 	.word	0x00038870
        /*0aa4*/ 	.short	0x010a
        /*0aa6*/ 	.byte	0x3f
	.zero		1


	//   ....[48]....
        /*0aa8*/ 	.word	0x0000e320
        /*0aac*/ 	.word	0x00000002
        /*0ab0*/ 	.word	0x00038860
        /*0ab4*/ 	.short	0x010a
        /*0ab6*/ 	.byte	0x3f
	.zero		1


	//   ....[49]....
        /*0ab8*/ 	.word	0x0000eb30
        /*0abc*/ 	.word	0x00000002
        /*0ac0*/ 	.word	0x00038850
        /*0ac4*/ 	.short	0x0101
        /*0ac6*/ 	.byte	0x3f
	.zero		1


	//   ....[50]....
        /*0ac8*/ 	.word	0x0000eb70
        /*0acc*/ 	.word	0x00000000
        /*0ad0*/ 	.word	0x00000000
        /*0ad4*/ 	.short	0x0101
        /*0ad6*/ 	.byte	0x3f
	.zero		1


	//   ....[51]....
        /*0ad8*/ 	.word	0x0000ec20
        /*0adc*/ 	.word	0x00000007
        /*0ae0*/ 	.word	0x00038820
        /*0ae4*/ 	.short	0x010a
        /*0ae6*/ 	.byte	0x3f
	.zero		1


	//   ....[52]....
        /*0ae8*/ 	.word	0x0000ed60
        /*0aec*/ 	.word	0x00000006
        /*0af0*/ 	.word	0x00000000
        /*0af4*/ 	.short	0x010a
        /*0af6*/ 	.byte	0x3f
	.zero		1


	//   ....[53]....
        /*0af8*/ 	.word	0x0000edd0
        /*0afc*/ 	.word	0x00000005
        /*0b00*/ 	.word	0x00000000
        /*0b04*/ 	.short	0x010a
        /*0b06*/ 	.byte	0x3f
	.zero		1


	//   ....[54]....
        /*0b08*/ 	.word	0x0000ee20
        /*0b0c*/ 	.word	0x00000000
        /*0b10*/ 	.word	0x00038860
        /*0b14*/ 	.short	0x010a
        /*0b16*/ 	.byte	0x3f
	.zero		1


	//   ....[55]....
        /*0b18*/ 	.word	0x0000ee70
        /*0b1c*/ 	.word	0x00000005
        /*0b20*/ 	.word	0x00038860
        /*0b24*/ 	.short	0x010a
        /*0b26*/ 	.byte	0x3f
	.zero		1


	//   ....[56]....
        /*0b28*/ 	.word	0x0000eeb0
        /*0b2c*/ 	.word	0x00000000
        /*0b30*/ 	.word	0x00038880
        /*0b34*/ 	.short	0x010a
        /*0b36*/ 	.byte	0x3f
	.zero		1


	//   ....[57]....
        /*0b38*/ 	.word	0x0000eed0
        /*0b3c*/ 	.word	0x00000005
        /*0b40*/ 	.word	0x00038880
        /*0b44*/ 	.short	0x010a
        /*0b46*/ 	.byte	0x3f
	.zero		1


	//   ....[58]....
        /*0b48*/ 	.word	0x0000ef40
        /*0b4c*/ 	.word	0x00000000
        /*0b50*/ 	.word	0x00038800
        /*0b54*/ 	.short	0x010a
        /*0b56*/ 	.byte	0x3f
	.zero		1


	//   ....[59]....
        /*0b58*/ 	.word	0x0000efa0
        /*0b5c*/ 	.word	0x00000000
        /*0b60*/ 	.word	0x00038830
        /*0b64*/ 	.short	0x010a
        /*0b66*/ 	.byte	0x3f
	.zero		1


	//   ....[60]....
        /*0b68*/ 	.word	0x0000f000
        /*0b6c*/ 	.word	0x0000000e
        /*0b70*/ 	.word	0x00038830
        /*0b74*/ 	.short	0x010a
        /*0b76*/ 	.byte	0x3f
	.zero		1


	//   ....[61]....
        /*0b78*/ 	.word	0x0000f060
        /*0b7c*/ 	.word	0x0000000c
        /*0b80*/ 	.word	0x00038850
        /*0b84*/ 	.short	0x010a
        /*0b86*/ 	.byte	0x3f
	.zero		1


	//   ....[62]....
        /*0b88*/ 	.word	0x0000f0c0
        /*0b8c*/ 	.word	0x00000004
        /*0b90*/ 	.word	0x00038850
        /*0b94*/ 	.short	0x010a
        /*0b96*/ 	.byte	0x3f
	.zero		1


	//   ....[63]....
        /*0b98*/ 	.word	0x0000f220
        /*0b9c*/ 	.word	0x00000003
        /*0ba0*/ 	.word	0x00038880
        /*0ba4*/ 	.short	0x010a
        /*0ba6*/ 	.byte	0x3f
	.zero		1


	//   ....[64]....
        /*0ba8*/ 	.word	0x0000f280
        /*0bac*/ 	.word	0x00000003
        /*0bb0*/ 	.word	0x00038840
        /*0bb4*/ 	.short	0x010a
        /*0bb6*/ 	.byte	0x3f
	.zero		1


	//   ....[65]....
        /*0bb8*/ 	.word	0x0000fe50
        /*0bbc*/ 	.word	0x00000003
        /*0bc0*/ 	.word	0x00038820
        /*0bc4*/ 	.short	0x010a
        /*0bc6*/ 	.byte	0x3f
	.zero		1


	//   ....[66]....
        /*0bc8*/ 	.word	0x0000fea0
        /*0bcc*/ 	.word	0x00000004
        /*0bd0*/ 	.word	0x00038880
        /*0bd4*/ 	.short	0x010a
        /*0bd6*/ 	.byte	0x3f
	.zero		1


	//   ....[67]....
        /*0bd8*/ 	.word	0x0000fef0
        /*0bdc*/ 	.word	0x00000004
        /*0be0*/ 	.word	0x00038840
        /*0be4*/ 	.short	0x010a
        /*0be6*/ 	.byte	0x3f
	.zero		1


	//   ....[68]....
        /*0be8*/ 	.word	0x0000ff40
        /*0bec*/ 	.word	0x00000013
        /*0bf0*/ 	.word	0x00038870
        /*0bf4*/ 	.short	0x010a
        /*0bf6*/ 	.byte	0x3f
	.zero		1


	//   ....[69]....
        /*0bf8*/ 	.word	0x0000ff90
        /*0bfc*/ 	.word	0x00000013
        /*0c00*/ 	.word	0x00038860
        /*0c04*/ 	.short	0x010a
        /*0c06*/ 	.byte	0x3f
	.zero		1


	//   ....[70]....
        /*0c08*/ 	.word	0x0000fff0
        /*0c0c*/ 	.word	0x00000002
        /*0c10*/ 	.word	0x00038870
        /*0c14*/ 	.short	0x010a
        /*0c16*/ 	.byte	0x3f
	.zero		1


	//   ....[71]....
        /*0c18*/ 	.word	0x00010050
        /*0c1c*/ 	.word	0x00000002
        /*0c20*/ 	.word	0x00038860
        /*0c24*/ 	.short	0x010a
        /*0c26*/ 	.byte	0x3f
	.zero		1


	//   ....[72]....
        /*0c28*/ 	.word	0x000100a0
        /*0c2c*/ 	.word	0x00000007
        /*0c30*/ 	.word	0x00038820
        /*0c34*/ 	.short	0x010a
        /*0c36*/ 	.byte	0x3f
	.zero		1


	//   ....[73]....
        /*0c38*/ 	.word	0x000100f0
        /*0c3c*/ 	.word	0x00000006
        /*0c40*/ 	.word	0x00000000
        /*0c44*/ 	.short	0x010a
        /*0c46*/ 	.byte	0x3f
	.zero		1


	//   ....[74]....
        /*0c48*/ 	.word	0x00010140
        /*0c4c*/ 	.word	0x00000005
        /*0c50*/ 	.word	0x00000000
        /*0c54*/ 	.short	0x010a
        /*0c56*/ 	.byte	0x3f
	.zero		1


	//   ....[75]....
        /*0c58*/ 	.word	0x00010190
        /*0c5c*/ 	.word	0x00000000
        /*0c60*/ 	.word	0x00038860
        /*0c64*/ 	.short	0x010a
        /*0c66*/ 	.byte	0x3f
	.zero		1


	//   ....[76]....
        /*0c68*/ 	.word	0x000101e0
        /*0c6c*/ 	.word	0x00000005
        /*0c70*/ 	.word	0x00038860
        /*0c74*/ 	.short	0x010a
        /*0c76*/ 	.byte	0x3f
	.zero		1


	//   ....[77]....
        /*0c78*/ 	.word	0x00010230
        /*0c7c*/ 	.word	0x00000000
        /*0c80*/ 	.word	0x00038880
        /*0c84*/ 	.short	0x010a
        /*0c86*/ 	.byte	0x3f
	.zero		1


	//----- nvinfo : EIATTR_NUM_MBARRIERS
	.align		4
.L_96:
        /*0c88*/ 	.byte	0x03, 0x38
        /*0c8a*/ 	.short	0x0016


	//----- nvinfo : EIATTR_EXIT_INSTR_OFFSETS
	.align		4
        /*0c8c*/ 	.byte	0x04, 0x1c
        /*0c8e*/ 	.short	(.L_98 - .L_97)


	//   ....[0]....
.L_97:
        /*0c90*/ 	.word	0x0000ef20


	//----- nvinfo : EIATTR_MAX_THREADS
	.align		4
.L_98:
        /*0c94*/ 	.byte	0x04, 0x05
        /*0c96*/ 	.short	(.L_100 - .L_99)
.L_99:
        /*0c98*/ 	.word	0x00000180
        /*0c9c*/ 	.word	0x00000001
        /*0ca0*/ 	.word	0x00000001


	//----- nvinfo : EIATTR_CRS_STACK_SIZE
	.align		4
.L_100:
        /*0ca4*/ 	.byte	0x04, 0x1e
        /*0ca6*/ 	.short	(.L_102 - .L_101)
.L_101:
        /*0ca8*/ 	.word	0x00000000


	//----- nvinfo : EIATTR_CBANK_PARAM_SIZE
	.align		4
.L_102:
        /*0cac*/ 	.byte	0x03, 0x19
        /*0cae*/ 	.short	0x0a70


	//----- nvinfo : EIATTR_PARAM_CBANK
	.align		4
        /*0cb0*/ 	.byte	0x04, 0x0a
        /*0cb2*/ 	.short	(.L_104 - .L_103)
	.align		4
.L_103:
        /*0cb4*/ 	.word	index@(.nv.constant0._ZN7cutlass13device_kernelIN5flash11enable_sm90INS1_16FlashAttnFwdSm90INS1_25CollectiveMainloopFwdSm90ILi2EN4cute5tupleIJNS5_1CILi1EEES8_S8_EEENS6_IJNS7_ILi128EEESA_NS7_ILi256EEEEEELi256ENS_12float_e4m3_tEfNS_4arch4Sm90ELb0ELb0ELb0ELb0ELb0ELb0ELb0ELb1ELb1ELb1ELb1ELb0EEENS1_21CollectiveEpilogueFwdINS6_IJSA_SB_SA_EEES9_NS_10bfloat16_tESF_Li256ELb0ELb1ELb1ELb1EEENS1_19SingleTileSchedulerILb0ELb1ELb1ELi128EEEEEEEEEvNT_6ParamsE)
        /*0cb8*/ 	.short	0x0210
        /*0cba*/ 	.short	0x0a70


	//----- nvinfo : EIATTR_SW_WAR
	.align		4
.L_104:
        /*0cbc*/ 	.byte	0x04, 0x36
        /*0cbe*/ 	.short	(.L_106 - .L_105)
.L_105:
        /*0cc0*/ 	.word	0x00000008
.L_106:


//--------------------- .nv.info._ZN7cutlass13device_kernelIN5flash11enable_sm90INS1_16FlashAttnFwdSm90INS1_25CollectiveMainloopFwdSm90ILi2EN4cute5tupleIJNS5_1CILi1EEES8_S8_EEENS6_IJNS7_ILi128EEESA_NS7_ILi256EEEEEELi256ENS_12float_e4m3_tEfNS_4arch4Sm90ELb0ELb0ELb0ELb1ELb0ELb0ELb0ELb1ELb1ELb1ELb1ELb0EEENS1_21CollectiveEpilogueFwdINS6_IJSA_SB_SA_EEES9_NS_10bfloat16_tESF_Li256ELb1ELb1ELb1ELb1EEENS1_36VarlenDynamicPersistentTileSchedulerILi128ELi128ELi256ELi128ELb1ELb1ELb1ELb0ELb1ELb1EEEEEEEEEvNT_6ParamsE --------------------------
	.section	.nv.info._ZN7cutlass13device_kernelIN5flash11enable_sm90INS1_16FlashAttnFwdSm90INS1_25CollectiveMainloopFwdSm90ILi2EN4cute5tupleIJNS5_1CILi1EEES8_S8_EEENS6_IJNS7_ILi128EEESA_NS7_ILi256EEEEEELi256ENS_12float_e4m3_tEfNS_4arch4Sm90ELb0ELb0ELb0ELb1ELb0ELb0ELb0ELb1ELb1ELb1ELb1ELb0EEENS1_21CollectiveEpilogueFwdINS6_IJSA_SB_SA_EEES9_NS_10bfloat16_tESF_Li256ELb1ELb1ELb1ELb1EEENS1_36VarlenDynamicPersistentTileSchedulerILi128ELi128ELi256ELi128ELb1ELb1ELb1ELb0ELb1ELb1EEEEEEEEEvNT_6ParamsE,"",@"SHT_CUDA_INFO"
	.sectionflags	@""
	.align	4


	//----- nvinfo : EIATTR_CUDA_API_VERSION
	.align		4
        /*0000*/ 	.byte	0x04, 0x37
        /*0002*/ 	.short	(.L_108 - .L_107)
.L_107:
        /*0004*/ 	.word	0x00000082


	//----- nvinfo : EIATTR_KPARAM_INFO
	.align		4
.L_108:
        /*0008*/ 	.byte	0x04, 0x17
        /*000a*/ 	.short	(.L_110 - .L_109)
.L_109:
        /*000c*/ 	.word	0x00000000
        /*0010*/ 	.short	0x0000
        /*0012*/ 	.short	0x0070
        /*0014*/ 	.byte	0x00, 0xf0, 0x01, 0x2a


	//----- nvinfo : EIATTR_SPARSE_MMA_MASK
	.align		4
.L_110:
        /*0018*/ 	.byte	0x03, 0x50
        /*001a*/ 	.short	0x0000


	//----- nvinfo : EIATTR_MAXREG_COUNT
	.align		4
        /*001c*/ 	.byte	0x03, 0x1b
        /*001e*/ 	.short	0x00a8


	//----- nvinfo : EIATTR_NUM_BARRIERS
	.align		4
        /*0020*/ 	.byte	0x02, 0x4c
        /*0022*/ 	.byte	0x10
	.zero		1


	//----- nvinfo : EIATTR_EXTERNS
	.align		4
        /*0024*/ 	.byte	0x04, 0x0f
        /*0026*/ 	.short	(.L_112 - .L_111)


	//   ....[0]....
	.align		4
.L_111:
        /*0028*/ 	.word	index@(__assertfail)


	//----- nvinfo : EIATTR_ANNOTATIONS
	.align		4
.L_112:
        /*002c*/ 	.byte	0x04, 0x55
        /*002e*/ 	.short	(.L_114 - .L_113)


	//   ....[0]....
.L_113:
        /* <DEDUP_REMOVED lines=50> */


	//----- nvinfo : EIATTR_MERCURY_ISA_VERSION
	.align		4
.L_114:
        /*0338*/ 	.byte	0x03, 0x5f
        /*033a*/ 	.short	0x0101


	//----- nvinfo : EIATTR_UNUSED_LOAD_BYTE_OFFSET
	.align		4
        /*033c*/ 	.byte	0x04, 0x44
        /*033e*/ 	.short	(.L_116 - .L_115)


	//   ....[0]....
.L_115:
        /*0340*/ 	.word	0x00000a40
        /*0344*/ 	.word	0x0000fff0


	//   ....[1]....
        /*0348*/ 	.word	0x000080d0
        /*034c*/ 	.word	0x0000fff0


	//----- nvinfo : EIATTR_INT_WARP_WIDE_INSTR_OFFSETS
	.align		4
.L_116:
        /*0350*/ 	.byte	0x04, 0x31
        /*0352*/ 	.short	(.L_118 - .L_117)


	//   ....[0]....
.L_117:
        /*0354*/ 	.word	0x00000130


	//   ....[1]....
        /*0358*/ 	.word	0x00000170


	//   ....[2]....
        /*035c*/ 	.word	0x000001e0


	//   ....[3]....
        /*0360*/ 	.word	0x0000fb90


	//   ....[4]....
        /*0364*/ 	.word	0x0000fc20


	//   ....[5]....
        /*0368*/ 	.word	0x000129b0


	//   ....[6]....
        /*036c*/ 	.word	0x00012a40


	//----- nvinfo : EIATTR_COOP_GROUP_MASK_REGIDS
	.align		4
.L_118:
        /*0370*/ 	.byte	0x04, 0x29
        /*0372*/ 	.short	(.L_120 - .L_119)


	//   ....[0]....
.L_119:
        /*0374*/ 	.word	0xffffffff


	//   ....[1]....
        /*0378*/ 	.word	0xffffffff


	//   ....[2]....
        /*037c*/ 	.word	0xffffffff


	//   ....[3]....
        /*0380*/ 	.word	0xffffffff


	//   ....[4]....
        /*0384*/ 	.word	0xffffffff


	//   ....[5]....
        /*0388*/ 	.word	0xffffffff


	//   ....[6]....
        /*038c*/ 	.word	0xffffffff


	//   ....[7]....
        /*0390*/ 	.word	0xffffffff


	//   ....[8]....
        /*0394*/ 	.word	0xffffffff


	//   ....[9]....
        /*0398*/ 	.word	0xffffffff


	//   ....[10]....
        /*039c*/ 	.word	0xffffffff


	//   ....[11]....
        /*03a0*/ 	.word	0xffffffff


	//   ....[12]....
        /*03a4*/ 	.word	0xffffffff


	//   ....[13]....
        /*03a8*/ 	.word	0xffffffff


	//   ....[14]....
        /*03ac*/ 	.word	0xffffffff


	//   ....[15]....
        /*03b0*/ 	.word	0xffffffff


	//   ....[16]....
        /*03b4*/ 	.word	0xffffffff


	//   ....[17]....
        /*03b8*/ 	.word	0xffffffff


	//   ....[18]....
        /*03bc*/ 	.word	0xffffffff


	//   ....[19]....
        /*03c0*/ 	.word	0xffffffff


	//   ....[20]....
        /*03c4*/ 	.word	0xffffffff


	//   ....[21]....
        /*03c8*/ 	.word	0xffffffff


	//   ....[22]....
        /*03cc*/ 	.word	0xffffffff


	//   ....[23]....
        /*03d0*/ 	.word	0xffffffff


	//   ....[24]....
        /*03d4*/ 	.word	0xffffffff


	//   ....[25]....
        /*03d8*/ 	.word	0xffffffff


	//   ....[26]....
        /*03dc*/ 	.word	0xffffffff


	//   ....[27]....
        /*03e0*/ 	.word	0xffffffff


	//   ....[28]....
        /*03e4*/ 	.word	0xffffffff


	//   ....[29]....
        /*03e8*/ 	.word	0xffffffff


	//   ....[30]....
        /*03ec*/ 	.word	0xffffffff


	//   ....[31]....
        /*03f0*/ 	.word	0xffffffff


	//   ....[32]....
        /*03f4*/ 	.word	0xffffffff


	//   ....[33]....
        /*03f8*/ 	.word	0xffffffff


	//   ....[34]....
        /*03fc*/ 	.word	0xffffffff


	//   ....[35]....
        /*0400*/ 	.word	0xffffffff


	//   ....[36]....
        /*0404*/ 	.word	0xffffffff


	//   ....[37]....
        /*0408*/ 	.word	0xffffffff


	//   ....[38]....
        /*040c*/ 	.word	0xffffffff


	//   ....[39]....
        /*0410*/ 	.word	0xffffffff


	//   ....[40]....
        /*0414*/ 	.word	0xffffffff


	//   ....[41]....
        /*0418*/ 	.word	0xffffffff


	//   ....[42]....
        /*041c*/ 	.word	0xffffffff


	//   ....[43]....
        /*0420*/ 	.word	0xffffffff


	//   ....[44]....
        /*0424*/ 	.word	0xffffffff


	//   ....[45]....
        /*0428*/ 	.word	0xffffffff


	//   ....[46]....
        /*042c*/ 	.word	0xffffffff


	//   ....[47]....
        /*0430*/ 	.word	0xffffffff


	//   ....[48]....
        /*0434*/ 	.word	0xffffffff


	//   ....[49]....
        /*0438*/ 	.word	0xffffffff


	//   ....[50]....
        /*043c*/ 	.word	0xffffffff


	//   ....[51]....
        /*0440*/ 	.word	0xffffffff


	//   ....[52]....
        /*0444*/ 	.word	0xffffffff


	//   ....[53]....
        /*0448*/ 	.word	0xffffffff


	//   ....[54]....
        /*044c*/ 	.word	0xffffffff


	//   ....[55]....
        /*0450*/ 	.word	0xffffffff


	//   ....[56]....
        /*0454*/ 	.word	0xffffffff


	//   ....[57]....
        /*0458*/ 	.word	0xffffffff


	//   ....[58]....
        /*045c*/ 	.word	0xffffffff


	//   ....[59]....
        /*0460*/ 	.word	0xffffffff


	//   ....[60]....
        /*0464*/ 	.word	0xffffffff


	//   ....[61]....
        /*0468*/ 	.word	0xffffffff


	//   ....[62]....
        /*046c*/ 	.word	0xffffffff


	//   ....[63]....
        /*0470*/ 	.word	0xffffffff


	//   ....[64]....
        /*0474*/ 	.word	0xffffffff


	//   ....[65]....
        /*0478*/ 	.word	0xffffffff


	//   ....[66]....
        /*047c*/ 	.word	0xffffffff


	//   ....[67]....
        /*0480*/ 	.word	0xffffffff


	//   ....[68]....
        /*0484*/ 	.word	0xffffffff


	//   ....[69]....
        /*0488*/ 	.word	0xffffffff


	//   ....[70]....
        /*048c*/ 	.word	0xffffffff


	//   ....[71]....
        /*0490*/ 	.word	0xffffffff


	//   ....[72]....
        /*0494*/ 	.word	0xffffffff


	//   ....[73]....
        /*0498*/ 	.word	0xffffffff


	//   ....[74]....
        /*049c*/ 	.word	0xffffffff


	//   ....[75]....
        /*04a0*/ 	.word	0xffffffff


	//   ....[76]....
        /*04a4*/ 	.word	0xffffffff


	//   ....[77]....
        /*04a8*/ 	.word	0xffffffff


	//   ....[78]....
        /*04ac*/ 	.word	0xffffffff


	//   ....[79]....
        /*04b0*/ 	.word	0xffffffff


	//   ....[80]....
        /*04b4*/ 	.word	0xffffffff


	//   ....[81]....
        /*04b8*/ 	.word	0xffffffff


	//   ....[82]....
        /*04bc*/ 	.word	0xffffffff


	//   ....[83]....
        /*04c0*/ 	.word	0xffffffff


	//   ....[84]....
        /*04c4*/ 	.word	0xffffffff


	//   ....[85]....
        /*04c8*/ 	.word	0xffffffff


	//   ....[86]....
        /*04cc*/ 	.word	0xffffffff


	//   ....[87]....
        /*04d0*/ 	.word	0xffffffff


	//   ....[88]....
        /*04d4*/ 	.word	0xffffffff


	//   ....[89]....
        /*04d8*/ 	.word	0xffffffff


	//   ....[90]....
        /*04dc*/ 	.word	0xffffffff


	//   ....[91]....
        /*04e0*/ 	.word	0xffffffff


	//   ....[92]....
        /*04e4*/ 	.word	0xffffffff


	//   ....[93]....
        /*04e8*/ 	.word	0xffffffff


	//   ....[94]....
        /*04ec*/ 	.word	0xffffffff


	//   ....[95]....
        /*04f0*/ 	.word	0xffffffff


	//   ....[96]....
        /*04f4*/ 	.word	0xffffffff


	//   ....[97]....
        /*04f8*/ 	.word	0xffffffff


	//   ....[98]....
        /*04fc*/ 	.word	0xffffffff


	//   ....[99]....
        /*0500*/ 	.word	0xffffffff


	//   ....[100]....
        /*0504*/ 	.word	0xffffffff


	//   ....[101]....
        /*0508*/ 	.word	0xffffffff


	//   ....[102]....
        /*050c*/ 	.word	0xffffffff


	//   ....[103]....
        /*0510*/ 	.word	0xffffffff


	//   ....[104]....
        /*0514*/ 	.word	0xffffffff


	//   ....[105]....
        /*0518*/ 	.word	0xffffffff


	//   ....[106]....
        /*051c*/ 	.word	0xffffffff


	//   ....[107]....
        /*0520*/ 	.word	0xffffffff


	//   ....[108]....
        /*0524*/ 	.word	0xffffffff


	//   ....[109]....
        /*0528*/ 	.word	0xffffffff


	//   ....[110]....
        /*052c*/ 	.word	0xffffffff


	//   ....[111]....
        /*0530*/ 	.word	0xffffffff


	//   ....[112]....
        /*0534*/ 	.word	0xffffffff


	//   ....[113]....
        /*0538*/ 	.word	0xffffffff


	//   ....[114]....
        /*053c*/ 	.word	0xffffffff


	//   ....[115]....
        /*0540*/ 	.word	0xffffffff


	//   ....[116]....
        /*0544*/ 	.word	0xffffffff


	//   ....[117]....
        /*0548*/ 	.word	0xffffffff


	//   ....[118]....
        /*054c*/ 	.word	0xffffffff


	//   ....[119]....
        /*0550*/ 	.word	0xffffffff


	//   ....[120]....
        /*0554*/ 	.word	0xffffffff


	//   ....[121]....
        /*0558*/ 	.word	0xffffffff


	//   ....[122]....
        /*055c*/ 	.word	0xffffffff


	//   ....[123]....
        /*0560*/ 	.word	0xffffffff


	//   ....[124]....
        /*0564*/ 	.word	0xffffffff


	//   ....[125]....
        /*0568*/ 	.word	0xffffffff


	//   ....[126]....
        /*056c*/ 	.word	0xffffffff


	//   ....[127]....
        /*0570*/ 	.word	0xffffffff


	//   ....[128]....
        /*0574*/ 	.word	0xffffffff


	//   ....[129]....
        /*0578*/ 	.word	0xffffffff


	//   ....[130]....
        /*057c*/ 	.word	0xffffffff


	//   ....[131]....
        /*0580*/ 	.word	0xffffffff


	//   ....[132]....
        /*0584*/ 	.word	0xffffffff


	//   ....[133]....
        /*0588*/ 	.word	0xffffffff


	//   ....[134]....
        /*058c*/ 	.word	0xffffffff


	//   ....[135]....
        /*0590*/ 	.word	0xffffffff


	//   ....[136]....
        /*0594*/ 	.word	0xffffffff


	//   ....[137]....
        /*0598*/ 	.word	0xffffffff


	//   ....[138]....
        /*059c*/ 	.word	0xffffffff


	//   ....[139]....
        /*05a0*/ 	.word	0xffffffff


	//   ....[140]....
        /*05a4*/ 	.word	0xffffffff


	//   ....[141]....
        /*05a8*/ 	.word	0xffffffff


	//   ....[142]....
        /*05ac*/ 	.word	0xffffffff


	//   ....[143]....
        /*05b0*/ 	.word	0xffffffff


	//   ....[144]....
        /*05b4*/ 	.word	0xffffffff


	//   ....[145]....
        /*05b8*/ 	.word	0xffffffff


	//   ....[146]....
        /*05bc*/ 	.word	0xffffffff


	//   ....[147]....
        /*05c0*/ 	.word	0xffffffff


	//   ....[148]....
        /*05c4*/ 	.word	0xffffffff


	//   ....[149]....
        /*05c8*/ 	.word	0xffffffff


	//   ....[150]....
        /*05cc*/ 	.word	0xffffffff


	//   ....[151]....
        /*05d0*/ 	.word	0xffffffff


	//   ....[152]....
        /*05d4*/ 	.word	0xffffffff


	//   ....[153]....
        /*05d8*/ 	.word	0xffffffff


	//   ....[154]....
        /*05dc*/ 	.word	0xffffffff


	//   ....[155]....
        /*05e0*/ 	.word	0xffffffff


	//   ....[156]....
        /*05e4*/ 	.word	0xffffffff


	//   ....[157]....
        /*05e8*/ 	.word	0xffffffff


	//   ....[158]....
        /*05ec*/ 	.word	0xffffffff


	//   ....[159]....
        /*05f0*/ 	.word	0xffffffff


	//   ....[160]....
        /*05f4*/ 	.word	0xffffffff


	//   ....[161]....
        /*05f8*/ 	.word	0xffffffff


	//   ....[162]....
        /*05fc*/ 	.word	0xffffffff


	//   ....[163]....
        /*0600*/ 	.word	0xffffffff


	//   ....[164]....
        /*0604*/ 	.word	0xffffffff


	//   ....[165]....
        /*0608*/ 	.word	0xffffffff


	//   ....[166]....
        /*060c*/ 	.word	0xffffffff


	//   ....[167]....
        /*0610*/ 	.word	0xffffffff


	//   ....[168]....
        /*0614*/ 	.word	0xffffffff


	//   ....[169]....
        /*0618*/ 	.word	0xffffffff


	//   ....[170]....
        /*061c*/ 	.word	0xffffffff


	//   ....[171]....
        /*0620*/ 	.word	0xffffffff


	//   ....[172]....
        /*0624*/ 	.word	0xffffffff


	//   ....[173]....
        /*0628*/ 	.word	0xffffffff


	//   ....[174]....
        /*062c*/ 	.word	0xffffffff


	//   ....[175]....
        /*0630*/ 	.word	0xffffffff


	//   ....[176]....
        /*0634*/ 	.word	0xffffffff


	//   ....[177]....
        /*0638*/ 	.word	0xffffffff


	//   ....[178]....
        /*063c*/ 	.word	0xffffffff


	//   ....[179]....
        /*0640*/ 	.word	0xffffffff


	//   ....[180]....
        /*0644*/ 	.word	0xffffffff


	//   ....[181]....
        /*0648*/ 	.word	0xffffffff


	//   ....[182]....
        /*064c*/ 	.word	0xffffffff


	//   ....[183]....
        /*0650*/ 	.word	0xffffffff


	//   ....[184]....
        /*0654*/ 	.word	0xffffffff


	//   ....[185]....
        /*0658*/ 	.word	0xffffffff


	//   ....[186]....
        /*065c*/ 	.word	0xffffffff


	//   ....[187]....
        /*0660*/ 	.word	0xffffffff


	//   ....[188]....
        /*0664*/ 	.word	0xffffffff


	//   ....[189]....
        /*0668*/ 	.word	0xffffffff


	//   ....[190]....
        /*066c*/ 	.word	0xffffffff


	//   ....[191]....
        /*0670*/ 	.word	0xffffffff


	//   ....[192]....
        /*0674*/ 	.word	0xffffffff


	//   ....[193]....
        /*0678*/ 	.word	0xffffffff


	//   ....[194]....
        /*067c*/ 	.word	0xffffffff


	//   ....[195]....
        /*0680*/ 	.word	0xffffffff


	//   ....[196]....
        /*0684*/ 	.word	0xffffffff


	//   ....[197]....
        /*0688*/ 	.word	0xffffffff


	//   ....[198]....
        /*068c*/ 	.word	0xffffffff


	//   ....[199]....
        /*0690*/ 	.word	0xffffffff


	//   ....[200]....
        /*0694*/ 	.word	0xffffffff


	//   ....[201]....
        /*0698*/ 	.word	0xffffffff


	//   ....[202]....
        /*069c*/ 	.word	0xffffffff


	//   ....[203]....
        /*06a0*/ 	.word	0xffffffff


	//   ....[204]....
        /*06a4*/ 	.word	0xffffffff


	//   ....[205]....
        /*06a8*/ 	.word	0xffffffff


	//   ....[206]....
        /*06ac*/ 	.word	0xffffffff


	//   ....[207]....
        /*06b0*/ 	.word	0xffffffff


	//   ....[208]....
        /*06b4*/ 	.word	0xffffffff


	//   ....[209]....
        /*06b8*/ 	.word	0xffffffff


	//   ....[210]....
        /*06bc*/ 	.word	0xffffffff


	//   ....[211]....
        /*06c0*/ 	.word	0xffffffff


	//   ....[212]....
        /*06c4*/ 	.word	0xffffffff


	//   ....[213]....
        /*06c8*/ 	.word	0xffffffff


	//   ....[214]....
        /*06cc*/ 	.word	0xffffffff


	//   ....[215]....
        /*06d0*/ 	.word	0xffffffff


	//   ....[216]....
        /*06d4*/ 	.word	0xffffffff


	//   ....[217]....
        /*06d8*/ 	.word	0xffffffff


	//   ....[218]....
        /*06dc*/ 	.word	0xffffffff


	//   ....[219]....
        /*06e0*/ 	.word	0xffffffff


	//   ....[220]....
        /*06e4*/ 	.word	0xffffffff


	//   ....[221]....
        /*06e8*/ 	.word	0xffffffff


	//   ....[222]....
        /*06ec*/ 	.word	0xffffffff


	//   ....[223]....
        /*06f0*/ 	.word	0xffffffff


	//   ....[224]....
        /*06f4*/ 	.word	0xffffffff


	//   ....[225]....
        /*06f8*/ 	.word	0x0500000f


	//   ....[226]....
        /*06fc*/ 	.word	0x0500000f


	//   ....[227]....
        /*0700*/ 	.word	0x0500000f


	//   ....[228]....
        /*0704*/ 	.word	0x0500000f


	//   ....[229]....
        /*0708*/ 	.word	0x0500000f


	//   ....[230]....
        /*070c*/ 	.word	0x0500000f


	//   ....[231]....
        /*0710*/ 	.word	0x0500000f


	//   ....[232]....
        /*0714*/ 	.word	0x0500000f


	//   ....[233]....
        /*0718*/ 	.word	0x0500000f


	//   ....[234]....
        /*071c*/ 	.word	0x0500000f


	//   ....[235]....
        /*0720*/ 	.word	0x0500000f


	//   ....[236]....
        /*0724*/ 	.word	0x0500000f


	//   ....[237]....
        /*0728*/ 	.word	0x0500000f


	//   ....[238]....
        /*072c*/ 	.word	0x0500000f


	//   ....[239]....
        /*0730*/ 	.word	0x0500000f


	//   ....[240]....
        /*0734*/ 	.word	0x0500000f


	//   ....[241]....
        /*0738*/ 	.word	0x0500000f


	//   ....[242]....
        /*073c*/ 	.word	0x0500000f


	//----- nvinfo : EIATTR_COOP_GROUP_INSTR_OFFSETS
	.align		4
.L_120:
        /*0740*/ 	.byte	0x04, 0x28
        /*0742*/ 	.short	(.L_122 - .L_121)


	//   ....[0]....
.L_121:
        /*0744*/ 	.word	0x00000070


	//   ....[1]....
        /*0748*/ 	.word	0x00000140


	//   ....[2]....
        /*074c*/ 	.word	0x00000190


	//   ....[3]....
        /*0750*/ 	.word	0x000003c0


	//   ....[4]....
        /*0754*/ 	.word	0x00000520


	//   ....[5]....
        /*0758*/ 	.word	0x00000640


	//   ....[6]....
        /*075c*/ 	.word	0x000007a0


	//   ....[7]....
        /*0760*/ 	.word	0x00001fb0


	//   ....[8]....
        /*0764*/ 	.word	0x000032b0


	//   ....[9]....
        /*0768*/ 	.word	0x000033a0


	//   ....[10]....
        /*076c*/ 	.word	0x00003970


	//   ....[11]....
        /*0770*/ 	.word	0x000039e0


	//   ....[12]....
        /*0774*/ 	.word	0x00005780


	//   ....[13]....
        /*0778*/ 	.word	0x00005790


	//   ....[14]....
        /*077c*/ 	.word	0x000057c0


	//   ....[15]....
        /*0780*/ 	.word	0x000057d0


	//   ....[16]....
        /*0784*/ 	.word	0x00007510


	//   ....[17]....
        /*0788*/ 	.word	0x00007520


	//   ....[18]....
        /*078c*/ 	.word	0x000075a0


	//   ....[19]....
        /*0790*/ 	.word	0x000075b0


	//   ....[20]....
        /*0794*/ 	.word	0x00008c50


	//   ....[21]....
        /*0798*/ 	.word	0x00008d50


	//   ....[22]....
        /*079c*/ 	.word	0x00008d80


	//   ....[23]....
        /*07a0*/ 	.word	0x00008db0


	//   ....[24]....
        /*07a4*/ 	.word	0x00008df0


	//   ....[25]....
        /*07a8*/ 	.word	0x00008e20


	//   ....[26]....
        /*07ac*/ 	.word	0x00008e60


	//   ....[27]....
        /*07b0*/ 	.word	0x00008e90


	//   ....[28]....
        /*07b4*/ 	.word	0x00008ec0


	//   ....[29]....
        /*07b8*/ 	.word	0x00008ef0


	//   ....[30]....
        /*07bc*/ 	.word	0x00008f20


	//   ....[31]....
        /*07c0*/ 	.word	0x00008f50


	//   ....[32]....
        /*07c4*/ 	.word	0x00008f70


	//   ....[33]....
        /*07c8*/ 	.word	0x00008fa0


	//   ....[34]....
        /*07cc*/ 	.word	0x00008fd0


	//   ....[35]....
        /*07d0*/ 	.word	0x00009010


	//   ....[36]....
        /*07d4*/ 	.word	0x00009030


	//   ....[37]....
        /*07d8*/ 	.word	0x00009050


	//   ....[38]....
        /*07dc*/ 	.word	0x00009070


	//   ....[39]....
        /*07e0*/ 	.word	0x00009090


	//   ....[40]....
        /*07e4*/ 	.word	0x000090b0


	//   ....[41]....
        /*07e8*/ 	.word	0x000090e0


	//   ....[42]....
        /*07ec*/ 	.word	0x00009120


	//   ....[43]....
        /*07f0*/ 	.word	0x00009150


	//   ....[44]....
        /*07f4*/ 	.word	0x00009180


	//   ....[45]....
        /*07f8*/ 	.word	0x000091a0


	//   ....[46]....
        /*07fc*/ 	.word	0x000091c0


	//   ....[47]....
        /*0800*/ 	.word	0x000091d0


	//   ....[48]....
        /*0804*/ 	.word	0x000091e0


	//   ....[49]....
        /*0808*/ 	.word	0x000091f0


	//   ....[50]....
        /*080c*/ 	.word	0x00009210


	//   ....[51]....
        /*0810*/ 	.word	0x00009230


	//   ....[52]....
        /*0814*/ 	.word	0x00009240


	//   ....[53]....
        /*0818*/ 	.word	0x00009250


	//   ....[54]....
        /*081c*/ 	.word	0x00009260


	//   ....[55]....
        /*0820*/ 	.word	0x00009280


	//   ....[56]....
        /*0824*/ 	.word	0x00009290


	//   ....[57]....
        /*0828*/ 	.word	0x000092a0


	//   ....[58]....
        /*082c*/ 	.word	0x000092b0


	//   ....[59]....
        /*0830*/ 	.word	0x000092c0


	//   ....[60]....
        /*0834*/ 	.word	0x000092d0


	//   ....[61]....
        /*0838*/ 	.word	0x000092e0


	//   ....[62]....
        /*083c*/ 	.word	0x000092f0


	//   ....[63]....
        /*0840*/ 	.word	0x00009300


	//   ....[64]....
        /*0844*/ 	.word	0x00009310


	//   ....[65]....
        /*0848*/ 	.word	0x00009320


	//   ....[66]....
        /*084c*/ 	.word	0x00009330


	//   ....[67]....
        /*0850*/ 	.word	0x00009340


	//   ....[68]....
        /*0854*/ 	.word	0x00009350


	//   ....[69]....
        /*0858*/ 	.word	0x00009360


	//   ....[70]....
        /*085c*/ 	.word	0x00009370


	//   ....[71]....
        /*0860*/ 	.word	0x00009380


	//   ....[72]....
        /*0864*/ 	.word	0x00009390


	//   ....[73]....
        /*0868*/ 	.word	0x000093b0


	//   ....[74]....
        /*086c*/ 	.word	0x000093c0


	//   ....[75]....
        /*0870*/ 	.word	0x000093d0


	//   ....[76]....
        /*0874*/ 	.word	0x000093e0


	//   ....[77]....
        /*0878*/ 	.word	0x000093f0


	//   ....[78]....
        /*087c*/ 	.word	0x00009400


	//   ....[79]....
        /*0880*/ 	.word	0x00009410


	//   ....[80]....
        /*0884*/ 	.word	0x00009420


	//   ....[81]....
        /*0888*/ 	.word	0x00009430


	//   ....[82]....
        /*088c*/ 	.word	0x00009440


	//   ....[83]....
        /*0890*/ 	.word	0x00009450


	//   ....[84]....
        /*0894*/ 	.word	0x00009460


	//   ....[85]....
        /*0898*/ 	.word	0x00009470


	//   ....[86]....
        /*089c*/ 	.word	0x00009480


	//   ....[87]....
        /*08a0*/ 	.word	0x00009490


	//   ....[88]....
        /*08a4*/ 	.word	0x000094a0


	//   ....[89]....
        /*08a8*/ 	.word	0x000094b0


	//   ....[90]....
        /*08ac*/ 	.word	0x000094c0


	//   ....[91]....
        /*08b0*/ 	.word	0x000094d0


	//   ....[92]....
        /*08b4*/ 	.word	0x000094e0


	//   ....[93]....
        /*08b8*/ 	.word	0x000094f0


	//   ....[94]....
        /*08bc*/ 	.word	0x00009500


	//   ....[95]....
        /*08c0*/ 	.word	0x00009510


	//   ....[96]....
        /*08c4*/ 	.word	0x00009520


	//   ....[97]....
        /*08c8*/ 	.word	0x00009530


	//   ....[98]....
        /*08cc*/ 	.word	0x00009540


	//   ....[99]....
        /*08d0*/ 	.word	0x00009550


	//   ....[100]....
        /*08d4*/ 	.word	0x00009560


	//   ....[101]....
        /*08d8*/ 	.word	0x00009570


	//   ....[102]....
        /*08dc*/ 	.word	0x00009580


	//   ....[103]....
        /*08e0*/ 	.word	0x00009590


	//   ....[104]....
        /*08e4*/ 	.word	0x000095a0


	//   ....[105]....
        /*08e8*/ 	.word	0x000095b0


	//   ....[106]....
        /*08ec*/ 	.word	0x000095c0


	//   ....[107]....
        /*08f0*/ 	.word	0x000095d0


	//   ....[108]....
        /*08f4*/ 	.word	0x000095e0


	//   ....[109]....
        /*08f8*/ 	.word	0x000095f0


	//   ....[110]....
        /*08fc*/ 	.word	0x00009600


	//   ....[111]....
        /*0900*/ 	.word	0x00009610


	//   ....[112]....
        /*0904*/ 	.word	0x00009620


	//   ....[113]....
        /*0908*/ 	.word	0x00009630


	//   ....[114]....
        /*090c*/ 	.word	0x00009640


	//   ....[115]....
        /*0910*/ 	.word	0x00009650


	//   ....[116]....
        /*0914*/ 	.word	0x00009660


	//   ....[117]....
        /*0918*/ 	.word	0x00009670


	//   ....[118]....
        /*091c*/ 	.word	0x00009680


	//   ....[119]....
        /*0920*/ 	.word	0x00009690


	//   ....[120]....
        /*0924*/ 	.word	0x000096a0


	//   ....[121]....
        /*0928*/ 	.word	0x000096b0


	//   ....[122]....
        /*092c*/ 	.word	0x000096c0


	//   ....[123]....
        /*0930*/ 	.word	0x000096d0


	//   ....[124]....
        /*0934*/ 	.word	0x000096f0


	//   ....[125]....
        /*0938*/ 	.word	0x00009700


	//   ....[126]....
        /*093c*/ 	.word	0x00009710


	//   ....[127]....
        /*0940*/ 	.word	0x00009720


	//   ....[128]....
        /*0944*/ 	.word	0x00009730


	//   ....[129]....
        /*0948*/ 	.word	0x00009750


	//   ....[130]....
        /*094c*/ 	.word	0x00009760


	//   ....[131]....
        /*0950*/ 	.word	0x00009770


	//   ....[132]....
        /*0954*/ 	.word	0x00009780


	//   ....[133]....
        /*0958*/ 	.word	0x00009790


	//   ....[134]....
        /*095c*/ 	.word	0x000097a0


	//   ....[135]....
        /*0960*/ 	.word	0x000097b0


	//   ....[136]....
        /*0964*/ 	.word	0x000097c0


	//   ....[137]....
        /*0968*/ 	.word	0x000097d0


	//   ....[138]....
        /*096c*/ 	.word	0x000097f0


	//   ....[139]....
        /*0970*/ 	.word	0x00009810


	//   ....[140]....
        /*0974*/ 	.word	0x00009820


	//   ....[141]....
        /*0978*/ 	.word	0x00009840


	//   ....[142]....
        /*097c*/ 	.word	0x00009850


	//   ....[143]....
        /*0980*/ 	.word	0x00009860


	//   ....[144]....
        /*0984*/ 	.word	0x00009870


	//   ....[145]....
        /*0988*/ 	.word	0x00009880


	//   ....[146]....
        /*098c*/ 	.word	0x00009890


	//   ....[147]....
        /*0990*/ 	.word	0x000098a0


	//   ....[148]....
        /*0994*/ 	.word	0x0000aab0


	//   ....[149]....
        /*0998*/ 	.word	0x0000aac0


	//   ....[150]....
        /*099c*/ 	.word	0x0000aad0


	//   ....[151]....
        /*09a0*/ 	.word	0x0000aae0


	//   ....[152]....
        /*09a4*/ 	.word	0x0000b5b0


	//   ....[153]....
        /*09a8*/ 	.word	0x0000b5d0


	//   ....[154]....
        /*09ac*/ 	.word	0x0000b770


	//   ....[155]....
        /*09b0*/ 	.word	0x0000b790


	//   ....[156]....
        /*09b4*/ 	.word	0x0000b8d0


	//   ....[157]....
        /*09b8*/ 	.word	0x0000b8f0


	//   ....[158]....
        /*09bc*/ 	.word	0x0000ba40


	//   ....[159]....
        /*09c0*/ 	.word	0x0000ba60


	//   ....[160]....
        /*09c4*/ 	.word	0x0000c050


	//   ....[161]....
        /*09c8*/ 	.word	0x0000c090


	//   ....[162]....
        /*09cc*/ 	.word	0x0000cb50


	//   ....[163]....
        /*09d0*/ 	.word	0x0000cb60


	//   ....[164]....
        /*09d4*/ 	.word	0x0000dd70


	//   ....[165]....
        /*09d8*/ 	.word	0x0000dda0


	//   ....[166]....
        /*09dc*/ 	.word	0x0000df10


	//   ....[167]....
        /*09e0*/ 	.word	0x0000df30


	//   ....[168]....
        /*09e4*/ 	.word	0x0000e070


	//   ....[169]....
        /*09e8*/ 	.word	0x0000e090


	//   ....[170]....
        /*09ec*/ 	.word	0x0000e1e0


	//   ....[171]....
        /*09f0*/ 	.word	0x0000e200


	//   ....[172]....
        /*09f4*/ 	.word	0x0000e3e0


	//   ....[173]....
        /*09f8*/ 	.word	0x0000e620


	//   ....[174]....
        /*09fc*/ 	.word	0x0000e650


	//   ....[175]....
        /*0a00*/ 	.word	0x0000e690


	//   ....[176]....
        /*0a04*/ 	.word	0x0000e6c0


	//   ....[177]....
        /*0a08*/ 	.word	0x0000e6f0


	//   ....[178]....
        /*0a0c*/ 	.word	0x0000e730


	//   ....[179]....
        /*0a10*/ 	.word	0x0000e8c0


	//   ....[180]....
        /*0a14*/ 	.word	0x0000e8f0


	//   ....[181]....
        /*0a18*/ 	.word	0x0000e920


	//   ....[182]....
        /*0a1c*/ 	.word	0x0000e950


	//   ....[183]....
        /*0a20*/ 	.word	0x0000e980


	//   ....[184]....
        /*0a24*/ 	.word	0x0000e9c0


	//   ....[185]....
        /*0a28*/ 	.word	0x0000ea50


	//   ....[186]....
        /*0a2c*/ 	.word	0x0000eaa0


	//   ....[187]....
        /*0a30*/ 	.word	0x0000eab0


	//   ....[188]....
        /*0a34*/ 	.word	0x0000eb40


	//   ....[189]....
        /*0a38*/ 	.word	0x00010340


	//   ....[190]....
        /*0a3c*/ 	.word	0x00010fb0


	//   ....[191]....
        /*0a40*/ 	.word	0x00010fc0


	//   ....[192]....
        /*0a44*/ 	.word	0x00011000


	//   ....[193]....
        /*0a48*/ 	.word	0x00011040


	//   ....[194]....
        /*0a4c*/ 	.word	0x00011140


	//   ....[195]....
        /*0a50*/ 	.word	0x00011150


	//   ....[196]....
        /*0a54*/ 	.word	0x000111d0


	//   ....[197]....
        /*0a58*/ 	.word	0x000111e0


	//   ....[198]....
        /*0a5c*/ 	.word	0x00011260


	//   ....[199]....
        /*0a60*/ 	.word	0x00011270


	//   ....[200]....
        /*0a64*/ 	.word	0x000112f0


	//   ....[201]....
        /*0a68*/ 	.word	0x00011300


	//   ....[202]....
        /*0a6c*/ 	.word	0x00011380


	//   ....[203]....
        /*0a70*/ 	.word	0x00011390


	//   ....[204]....
        /*0a74*/ 	.word	0x000113a0


	//   ....[205]....
        /*0a78*/ 	.word	0x000113e0


	//   ....[206]....
        /*0a7c*/ 	.word	0x00013700


	//   ....[207]....
        /*0a80*/ 	.word	0x00013720


	//   ....[208]....
        /*0a84*/ 	.word	0x00013750


	//   ....[209]....
        /*0a88*/ 	.word	0x00013780


	//   ....[210]....
        /*0a8c*/ 	.word	0x000137b0


	//   ....[211]....
        /*0a90*/ 	.word	0x000137e0


	//   ....[212]....
        /*0a94*/ 	.word	0x00013810


	//   ....[213]....
        /*0a98*/ 	.word	0x00013820


	//   ....[214]....
        /*0a9c*/ 	.word	0x00013980


	//   ....[215]....
        /*0aa0*/ 	.word	0x000139b0


	//   ....[216]....
        /*0aa4*/ 	.word	0x000139e0


	//   ....[217]....
        /*0aa8*/ 	.word	0x00013a10


	//   ....[218]....
        /*0aac*/ 	.word	0x00013a40


	//   ....[219]....
        /*0ab0*/ 	.word	0x00013a80


	//   ....[220]....
        /*0ab4*/ 	.word	0x00013b00


	//   ....[221]....
        /*0ab8*/ 	.word	0x00013b40


	//   ....[222]....
        /*0abc*/ 	.word	0x00013b50


	//   ....[223]....
        /*0ac0*/ 	.word	0x00013b90


	//   ....[224]....
        /*0ac4*/ 	.word	0x00014210


	//   ....[225]....
        /*0ac8*/ 	.word	0x00014730


	//   ....[226]....
        /*0acc*/ 	.word	0x00014910


	//   ....[227]....
        /*0ad0*/ 	.word	0x00014980


	//   ....[228]....
        /*0ad4*/ 	.word	0x000149e0


	//   ....[229]....
        /*0ad8*/ 	.word	0x00014a80


	//   ....[230]....
        /*0adc*/ 	.word	0x00014b40


	//   ....[231]....
        /*0ae0*/ 	.word	0x00014c40


	//   ....[232]....
        /*0ae4*/ 	.word	0x00014ca0


	//   ....[233]....
        /*0ae8*/ 	.word	0x00014d90


	//   ....[234]....
        /*0aec*/ 	.word	0x00014df0


	//   ....[235]....
        /*0af0*/ 	.word	0x00014ee0


	//   ....[236]....
        /*0af4*/ 	.word	0x00014f40


	//   ....[237]....
        /*0af8*/ 	.word	0x00015030


	//   ....[238]....
        /*0afc*/ 	.word	0x00015090


	//   ....[239]....
        /*0b00*/ 	.word	0x00015160


	//   ....[240]....
        /*0b04*/ 	.word	0x000151e0


	//   ....[241]....
        /*0b08*/ 	.word	0x000152b0


	//   ....[242]....
        /*0b0c*/ 	.word	0x00015600


	//----- nvinfo : EIATTR_REG_RECONFIG
	.align		4
.L_122:
        /*0b10*/ 	.byte	0x01, 0x54
	.zero		2


	//----- nvinfo : EIATTR_SYSCALL_OFFSETS
	.align		4
        /*0b14*/ 	.byte	0x04, 0x46
        /*0b16*/ 	.short	(.L_124 - .L_123)


	//   ....[0]....
.L_123:
        /*0b18*/ 	.word	0x00002130


	//   ....[1]....
        /*0b1c*/ 	.word	0x0000fd90


	//   ....[2]....
        /*0b20*/ 	.word	0x0000ff20


	//   ....[3]....
        /*0b24*/ 	.word	0x00010070


	//   ....[4]....
        /*0b28*/ 	.word	0x000101b0


	//   ....[5]....
        /*0b2c*/ 	.word	0x00010c00


	//----- nvinfo : EIATTR_MBARRIER_INSTR_OFFSETS
	.align		4
.L_124:
        /*0b30*/ 	.byte	0x04, 0x39
        /*0b32*/ 	.short	(.L_126 - .L_125)


	//   ....[0]....
.L_125:
        /*0b34*/ 	.word	0x00000270
        /*0b38*/ 	.word	0x000000ff
        /*0b3c*/ 	.word	0x00038800
        /*0b40*/ 	.short	0x0100
        /*0b42*/ 	.byte	0x08
	.zero		1


	//   ....[1]....
        /*0b44*/ 	.word	0x00000280
        /*0b48*/ 	.word	0x000000ff
        /*0b4c*/ 	.word	0x00038820
        /*0b50*/ 	.short	0x0100
        /*0b52*/ 	.byte	0x08
	.zero		1


	//   ....[2]....
        /*0b54*/ 	.word	0x00000370
        /*0b58*/ 	.word	0x000000ff
        /*0b5c*/ 	.word	0x00038830
        /*0b60*/ 	.short	0x0100
        /*0b62*/ 	.byte	0x08
	.zero		1


	//   ....[3]....
        /*0b64*/ 	.word	0x00000380
        /*0b68*/ 	.word	0x000000ff
        /*0b6c*/ 	.word	0x00038840
        /*0b70*/ 	.short	0x0100
        /*0b72*/ 	.byte	0x08
	.zero		1


	//   ....[4]....
        /*0b74*/ 	.word	0x00000390
        /*0b78*/ 	.word	0x000000ff
        /*0b7c*/ 	.word	0x00038838
        /*0b80*/ 	.short	0x0100
        /*0b82*/ 	.byte	0x08
	.zero		1


	//   ....[5]....
        /*0b84*/ 	.word	0x000003a0
        /*0b88*/ 	.word	0x000000ff
        /*0b8c*/ 	.word	0x00038848
        /*0b90*/ 	.short	0x0100
        /*0b92*/ 	.byte	0x08
	.zero		1


	//   ....[6]....
        /*0b94*/ 	.word	0x000004d0
        /*0b98*/ 	.word	0x000000ff
        /*0b9c*/ 	.word	0x00038850
        /*0ba0*/ 	.short	0x0100
        /*0ba2*/ 	.byte	0x08
	.zero		1


	//   ....[7]....
        /*0ba4*/ 	.word	0x000004e0
        /*0ba8*/ 	.word	0x000000ff
        /*0bac*/ 	.word	0x00038860
        /*0bb0*/ 	.short	0x0100
        /*0bb2*/ 	.byte	0x08
	.zero		1


	//   ....[8]....
        /*0bb4*/ 	.word	0x000004f0
        /*0bb8*/ 	.word	0x000000ff
        /*0bbc*/ 	.word	0x00038858
        /*0bc0*/ 	.short	0x0100
        /*0bc2*/ 	.byte	0x08
	.zero		1


	//   ....[9]....
        /*0bc4*/ 	.word	0x00000500
        /*0bc8*/ 	.word	0x000000ff
        /*0bcc*/ 	.word	0x00038868
        /*0bd0*/ 	.short	0x0100
        /*0bd2*/ 	.byte	0x08
	.zero		1


	//   ....[10]....
        /*0bd4*/ 	.word	0x000005f0
        /*0bd8*/ 	.word	0x000000ff
        /*0bdc*/ 	.word	0x00038870
        /*0be0*/ 	.short	0x0100
        /*0be2*/ 	.byte	0x06
	.zero		1


	//   ....[11]....
        /*0be4*/ 	.word	0x00000600
        /*0be8*/ 	.word	0x000000ff
        /*0bec*/ 	.word	0x00038880
        /*0bf0*/ 	.short	0x0100
        /*0bf2*/ 	.byte	0x06
	.zero		1


	//   ....[12]....
        /*0bf4*/ 	.word	0x00000610
        /*0bf8*/ 	.word	0x000000ff
        /*0bfc*/ 	.word	0x00038878
        /*0c00*/ 	.short	0x0100
        /*0c02*/ 	.byte	0x06
	.zero		1


	//   ....[13]....
        /*0c04*/ 	.word	0x00000620
        /*0c08*/ 	.word	0x000000ff
        /*0c0c*/ 	.word	0x00038888
        /*0c10*/ 	.short	0x0100
        /*0c12*/ 	.byte	0x06
	.zero		1


	//   ....[14]....
        /*0c14*/ 	.word	0x00000750
        /*0c18*/ 	.word	0x000000ff
        /*0c1c*/ 	.word	0x00038890
        /*0c20*/ 	.short	0x0100
        /*0c22*/ 	.byte	0x08
	.zero		1


	//   ....[15]....
        /*0c24*/ 	.word	0x00000760
        /*0c28*/ 	.word	0x000000ff
        /*0c2c*/ 	.word	0x000388a0
        /*0c30*/ 	.short	0x0100
        /*0c32*/ 	.byte	0x08
	.zero		1


	//   ....[16]....
        /*0c34*/ 	.word	0x00000770
        /*0c38*/ 	.word	0x000000ff
        /*0c3c*/ 	.word	0x00038898
        /*0c40*/ 	.short	0x0100
        /*0c42*/ 	.byte	0x08
	.zero		1


	//   ....[17]....
        /*0c44*/ 	.word	0x00000780
        /*0c48*/ 	.word	0x000000ff
        /*0c4c*/ 	.word	0x000388a8
        /*0c50*/ 	.short	0x0100
        /*0c52*/ 	.byte	0x08
	.zero		1


	//   ....[18]....
        /*0c54*/ 	.word	0x000008b0
        /*0c58*/ 	.word	0x000000ff
        /*0c5c*/ 	.word	0x000388b0
        /*0c60*/ 	.short	0x0100
        /*0c62*/ 	.byte	0x08
	.zero		1


	//   ....[19]....
        /*0c64*/ 	.word	0x000008c0
        /*0c68*/ 	.word	0x000000ff
        /*0c6c*/ 	.word	0x000388c0
        /*0c70*/ 	.short	0x0100
        /*0c72*/ 	.byte	0x08
	.zero		1


	//   ....[20]....
        /*0c74*/ 	.word	0x000008d0
        /*0c78*/ 	.word	0x000000ff
        /*0c7c*/ 	.word	0x000388b8
        /*0c80*/ 	.short	0x0100
        /*0c82*/ 	.byte	0x08
	.zero		1


	//   ....[21]....
        /*0c84*/ 	.word	0x000008e0
        /*0c88*/ 	.word	0x000000ff
        /*0c8c*/ 	.word	0x000388c8
        /*0c90*/ 	.short	0x0100
        /*0c92*/ 	.byte	0x08
	.zero		1


	//   ....[22]....
        /*0c94*/ 	.word	0x000021e0
        /*0c98*/ 	.word	0x00000000
        /*0c9c*/ 	.word	0x00038800
        /*0ca0*/ 	.short	0x010a
        /*0ca2*/ 	.byte	0x3f
	.zero		1


	//   ....[23]....
        /*0ca4*/ 	.word	0x00002270
        /*0ca8*/ 	.word	0x00000005
        /*0cac*/ 	.word	0x00038830
        /*0cb0*/ 	.short	0x010a
        /*0cb2*/ 	.byte	0x3f
	.zero		1


	//   ....[24]....
        /*0cb4*/ 	.word	0x000022e0
        /*0cb8*/ 	.word	0x00000005
        /*0cbc*/ 	.word	0x00038830
        /*0cc0*/ 	.short	0x010a
        /*0cc2*/ 	.byte	0x3f
	.zero		1


	//   ....[25]....
        /*0cc4*/ 	.word	0x00003e10
        /*0cc8*/ 	.word	0x00000023
        /*0ccc*/ 	.word	0x00000000
        /*0cd0*/ 	.short	0x0101
        /*0cd2*/ 	.byte	0x3f
	.zero		1


	//   ....[26]....
        /*0cd4*/ 	.word	0x00004e40
        /*0cd8*/ 	.word	0x000000ff
        /*0cdc*/ 	.word	0x00038830
        /*0ce0*/ 	.short	0x010a
        /*0ce2*/ 	.byte	0x06
	.zero		1


	//   ....[27]....
        /*0ce4*/ 	.word	0x00004e80
        /*0ce8*/ 	.word	0x000000ff
        /*0cec*/ 	.word	0x00038830
        /*0cf0*/ 	.short	0x010a
        /*0cf2*/ 	.byte	0x06
	.zero		1


	//   ....[28]....
        /*0cf4*/ 	.word	0x00005220
        /*0cf8*/ 	.word	0x000000ff
        /*0cfc*/ 	.word	0x00038850
        /*0d00*/ 	.short	0x010a
        /*0d02*/ 	.byte	0x06
	.zero		1


	//   ....[29]....
        /*0d04*/ 	.word	0x00005260
        /*0d08*/ 	.word	0x000000ff
        /*0d0c*/ 	.word	0x00038850
        /*0d10*/ 	.short	0x010a
        /*0d12*/ 	.byte	0x06
	.zero		1


	//   ....[30]....
        /*0d14*/ 	.word	0x00006610
        /*0d18*/ 	.word	0x000000c8
        /*0d1c*/ 	.word	0x00000000
        /*0d20*/ 	.short	0x0101
        /*0d22*/ 	.byte	0x3f
	.zero		1


	//   ....[31]....
        /*0d24*/ 	.word	0x00006830
        /*0d28*/ 	.word	0x0000000b
        /*0d2c*/ 	.word	0x00000000
        /*0d30*/ 	.short	0x0101
        /*0d32*/ 	.byte	0x3f
	.zero		1


	//   ....[32]....
        /*0d34*/ 	.word	0x00007230
        /*0d38*/ 	.word	0x00000007
        /*0d3c*/ 	.word	0x00038850
        /*0d40*/ 	.short	0x010a
        /*0d42*/ 	.byte	0x3f
	.zero		1


	//   ....[33]....
        /*0d44*/ 	.word	0x000072c0
        /*0d48*/ 	.word	0x00000007
        /*0d4c*/ 	.word	0x00038850
        /*0d50*/ 	.short	0x010a
        /*0d52*/ 	.byte	0x3f
	.zero		1


	//   ....[34]....
        /*0d54*/ 	.word	0x00007850
        /*0d58*/ 	.word	0x00000099
        /*0d5c*/ 	.word	0x00000000
        /*0d60*/ 	.short	0x0101
        /*0d62*/ 	.byte	0x3f
	.zero		1


	//   ....[35]....
        /*0d64*/ 	.word	0x0000b5a0
        /*0d68*/ 	.word	0x000000ff
        /*0d6c*/ 	.word	0x00000000
        /*0d70*/ 	.short	0x0101
        /*0d72*/ 	.byte	0x08
	.zero		1


	//   ....[36]....
        /*0d74*/ 	.word	0x0000be60
        /*0d78*/ 	.word	0x000000ff
        /*0d7c*/ 	.word	0x00000000
        /*0d80*/ 	.short	0x0101
        /*0d82*/ 	.byte	0x08
	.zero		1


	//   ....[37]....
        /*0d84*/ 	.word	0x000105c0
        /*0d88*/ 	.word	0x00000004
        /*0d8c*/ 	.word	0x00038880
        /*0d90*/ 	.short	0x010a
        /*0d92*/ 	.byte	0x3f
	.zero		1


	//   ....[38]....
        /*0d94*/ 	.word	0x000107c0
        /*0d98*/ 	.word	0x00000004
        /*0d9c*/ 	.word	0x00038840
        /*0da0*/ 	.short	0x010a
        /*0da2*/ 	.byte	0x3f
	.zero		1


	//   ....[39]....
        /*0da4*/ 	.word	0x000114d0
        /*0da8*/ 	.word	0x00000013
        /*0dac*/ 	.word	0x00038800
        /*0db0*/ 	.short	0x0107
        /*0db2*/ 	.byte	0x3f
	.zero		1


	//   ....[40]....
        /*0db4*/ 	.word	0x000115d0
        /*0db8*/ 	.word	0x00000013
        /*0dbc*/ 	.word	0x00038800
        /*0dc0*/ 	.short	0x0101
        /*0dc2*/ 	.byte	0x3f
	.zero		1


	//   ....[41]....
        /*0dc4*/ 	.word	0x000115f0
        /*0dc8*/ 	.word	0x00000013
        /*0dcc*/ 	.word	0x00038820
        /*0dd0*/ 	.short	0x010a
        /*0dd2*/ 	.byte	0x3f
	.zero		1


	//   ....[42]....
        /*0dd4*/ 	.word	0x00011900
        /*0dd8*/ 	.word	0x00000004
        /*0ddc*/ 	.word	0x00038880
        /*0de0*/ 	.short	0x010a
        /*0de2*/ 	.byte	0x3f
	.zero		1


	//   ....[43]....
        /*0de4*/ 	.word	0x00011c50
        /*0de8*/ 	.word	0x00000004
        /*0dec*/ 	.word	0x00038840
        /*0df0*/ 	.short	0x010a
        /*0df2*/ 	.byte	0x3f
	.zero		1


	//   ....[44]....
        /*0df4*/ 	.word	0x00012010
        /*0df8*/ 	.word	0x00000014
        /*0dfc*/ 	.word	0x00038870
        /*0e00*/ 	.short	0x010a
        /*0e02*/ 	.byte	0x3f
	.zero		1


	//   ....[45]....
        /*0e04*/ 	.word	0x00012080
        /*0e08*/ 	.word	0x00000014
        /*0e0c*/ 	.word	0x00038860
        /*0e10*/ 	.short	0x010a
        /*0e12*/ 	.byte	0x3f
	.zero		1


	//   ....[46]....
        /*0e14*/ 	.word	0x00012880
        /*0e18*/ 	.word	0x00000014
        /*0e1c*/ 	.word	0x00038850
        /*0e20*/ 	.short	0x0101
        /*0e22*/ 	.byte	0x3f
	.zero		1


	//   ....[47]....
        /*0e24*/ 	.word	0x00012900
        /*0e28*/ 	.word	0x00000014
        /*0e2c*/ 	.word	0x00000000
        /*0e30*/ 	.short	0x0101
        /*0e32*/ 	.byte	0x3f
	.zero		1


	//   ....[48]....
        /*0e34*/ 	.word	0x00012b40
        /*0e38*/ 	.word	0x00000011
        /*0e3c*/ 	.word	0x00038870
        /*0e40*/ 	.short	0x010a
        /*0e42*/ 	.byte	0x3f
	.zero		1


	//   ....[49]....
        /*0e44*/ 	.word	0x00012bb0
        /*0e48*/ 	.word	0x00000011
        /*0e4c*/ 	.word	0x00038860
        /*0e50*/ 	.short	0x010a
        /*0e52*/ 	.byte	0x3f
	.zero		1


	//   ....[50]....
        /*0e54*/ 	.word	0x000133d0
        /*0e58*/ 	.word	0x00000011
        /*0e5c*/ 	.word	0x00038850
        /*0e60*/ 	.short	0x0101
        /*0e62*/ 	.byte	0x3f
	.zero		1


	//   ....[51]....
        /*0e64*/ 	.word	0x00013420
        /*0e68*/ 	.word	0x00000011
        /*0e6c*/ 	.word	0x00000000
        /*0e70*/ 	.short	0x0101
        /*0e72*/ 	.byte	0x3f
	.zero		1


	//   ....[52]....
        /*0e74*/ 	.word	0x00014190
        /*0e78*/ 	.word	0x00000000
        /*0e7c*/ 	.word	0x00038820
        /*0e80*/ 	.short	0x010a
        /*0e82*/ 	.byte	0x3f
	.zero		1


	//   ....[53]....
        /*0e84*/ 	.word	0x00014350
        /*0e88*/ 	.word	0x00000006
        /*0e8c*/ 	.word	0x00000000
        /*0e90*/ 	.short	0x010a
        /*0e92*/ 	.byte	0x3f
	.zero		1


	//   ....[54]....
        /*0e94*/ 	.word	0x000143c0
        /*0e98*/ 	.word	0x00000007
        /*0e9c*/ 	.word	0x00000000
        /*0ea0*/ 	.short	0x010a
        /*0ea2*/ 	.byte	0x3f
	.zero		1


	//   ....[55]....
        /*0ea4*/ 	.word	0x00014420
        /*0ea8*/ 	.word	0x00000004
        /*0eac*/ 	.word	0x00038860
        /*0eb0*/ 	.short	0x010a
        /*0eb2*/ 	.byte	0x3f
	.zero		1


	//   ....[56]....
        /*0eb4*/ 	.word	0x00014470
        /*0eb8*/ 	.word	0x00000003
        /*0ebc*/ 	.word	0x00038860
        /*0ec0*/ 	.short	0x010a
        /*0ec2*/ 	.byte	0x3f
	.zero		1


	//   ....[57]....
        /*0ec4*/ 	.word	0x000144b0
        /*0ec8*/ 	.word	0x00000004
        /*0ecc*/ 	.word	0x00038880
        /*0ed0*/ 	.short	0x010a
        /*0ed2*/ 	.byte	0x3f
	.zero		1


	//   ....[58]....
        /*0ed4*/ 	.word	0x000144d0
        /*0ed8*/ 	.word	0x00000003
        /*0edc*/ 	.word	0x00038880
        /*0ee0*/ 	.short	0x010a
        /*0ee2*/ 	.byte	0x3f
	.zero		1


	//   ....[59]....
        /*0ee4*/ 	.word	0x00014530
        /*0ee8*/ 	.word	0x00000000
        /*0eec*/ 	.word	0x00038800
        /*0ef0*/ 	.short	0x010a
        /*0ef2*/ 	.byte	0x3f
	.zero		1


	//   ....[60]....
        /*0ef4*/ 	.word	0x00014580
        /*0ef8*/ 	.word	0x00000005
        /*0efc*/ 	.word	0x00038830
        /*0f00*/ 	.short	0x010a
        /*0f02*/ 	.byte	0x3f
	.zero		1


	//   ....[61]....
        /*0f04*/ 	.word	0x000145e0
        /*0f08*/ 	.word	0x00000003
        /*0f0c*/ 	.word	0x00038830
        /*0f10*/ 	.short	0x010a
        /*0f12*/ 	.byte	0x3f
	.zero		1


	//   ....[62]....
        /*0f14*/ 	.word	0x00014640
        /*0f18*/ 	.word	0x00000002
        /*0f1c*/ 	.word	0x00038850
        /*0f20*/ 	.short	0x010a
        /*0f22*/ 	.byte	0x3f
	.zero		1


	//   ....[63]....
        /*0f24*/ 	.word	0x00014690
        /*0f28*/ 	.word	0x00000007
        /*0f2c*/ 	.word	0x00038850
        /*0f30*/ 	.short	0x010a
        /*0f32*/ 	.byte	0x3f
	.zero		1


	//   ....[64]....
        /*0f34*/ 	.word	0x000147e0
        /*0f38*/ 	.word	0x00000004
        /*0f3c*/ 	.word	0x00038880
        /*0f40*/ 	.short	0x010a
        /*0f42*/ 	.byte	0x3f
	.zero		1


	//   ....[65]....
        /*0f44*/ 	.word	0x00014830
        /*0f48*/ 	.word	0x00000004
        /*0f4c*/ 	.word	0x00038840
        /*0f50*/ 	.short	0x010a
        /*0f52*/ 	.byte	0x3f
	.zero		1


	//   ....[66]....
        /*0f54*/ 	.word	0x000152f0
        /*0f58*/ 	.word	0x00000013
        /*0f5c*/ 	.word	0x00038820
        /*0f60*/ 	.short	0x010a
        /*0f62*/ 	.byte	0x3f
	.zero		1


	//   ....[67]....
        /*0f64*/ 	.word	0x00015340
        /*0f68*/ 	.word	0x00000004
        /*0f6c*/ 	.word	0x00038880
        /*0f70*/ 	.short	0x010a
        /*0f72*/ 	.byte	0x3f
	.zero		1


	//   ....[68]....
        /*0f74*/ 	.word	0x00015390
        /*0f78*/ 	.word	0x00000004
        /*0f7c*/ 	.word	0x00038840
        /*0f80*/ 	.short	0x010a
        /*0f82*/ 	.byte	0x3f
	.zero		1


	//   ....[69]....
        /*0f84*/ 	.word	0x000153e0
        /*0f88*/ 	.word	0x00000014
        /*0f8c*/ 	.word	0x00038870
        /*0f90*/ 	.short	0x010a
        /*0f92*/ 	.byte	0x3f
	.zero		1


	//   ....[70]....
        /*0f94*/ 	.word	0x00015430
        /*0f98*/ 	.word	0x00000014
        /*0f9c*/ 	.word	0x00038860
        /*0fa0*/ 	.short	0x010a
        /*0fa2*/ 	.byte	0x3f
	.zero		1


	//   ....[71]....
        /*0fa4*/ 	.word	0x00015480
        /*0fa8*/ 	.word	0x00000011
        /*0fac*/ 	.word	0x00038870
        /*0fb0*/ 	.short	0x010a
        /*0fb2*/ 	.byte	0x3f
	.zero		1


	//   ....[72]....
        /*0fb4*/ 	.word	0x000154d0
        /*0fb8*/ 	.word	0x00000011
        /*0fbc*/ 	.word	0x00038860
        /*0fc0*/ 	.short	0x010a
        /*0fc2*/ 	.byte	0x3f
	.zero		1


	//   ....[73]....
        /*0fc4*/ 	.word	0x00015520
        /*0fc8*/ 	.word	0x00000000
        /*0fcc*/ 	.word	0x00038820
        /*0fd0*/ 	.short	0x010a
        /*0fd2*/ 	.byte	0x3f
	.zero		1


	//   ....[74]....
        /*0fd4*/ 	.word	0x000156c0
        /*0fd8*/ 	.word	0x00000006
        /*0fdc*/ 	.word	0x00000000
        /*0fe0*/ 	.short	0x010a
        /*0fe2*/ 	.byte	0x3f
	.zero		1


	//   ....[75]....
        /*0fe4*/ 	.word	0x00015710
        /*0fe8*/ 	.word	0x00000007
        /*0fec*/ 	.word	0x00000000
        /*0ff0*/ 	.short	0x010a
        /*0ff2*/ 	.byte	0x3f
	.zero		1


	//   ....[76]....
        /*0ff4*/ 	.word	0x00015760
        /*0ff8*/ 	.word	0x00000004
        /*0ffc*/ 	.word	0x00038860
        /*1000*/ 	.short	0x010a
        /*1002*/ 	.byte	0x3f
	.zero		1


	//   ....[77]....
        /*1004*/ 	.word	0x000157b0
        /*1008*/ 	.word	0x00000003
        /*100c*/ 	.word	0x00038860
        /*1010*/ 	.short	0x010a
        /*1012*/ 	.byte	0x3f
	.zero		1


	//   ....[78]....
        /*1014*/ 	.word	0x00015800
        /*1018*/ 	.word	0x00000004
        /*101c*/ 	.word	0x00038880
        /*1020*/ 	.short	0x010a
        /*1022*/ 	.byte	0x3f
	.zero		1


	//----- nvinfo : EIATTR_NUM_MBARRIERS
	.align		4
.L_126:
        /*1024*/ 	.byte	0x03, 0x38
        /*1026*/ 	.short	0x0016


	//----- nvinfo : EIATTR_EXIT_INSTR_OFFSETS
	.align		4
        /*1028*/ 	.byte	0x04, 0x1c
        /*102a*/ 	.short	(.L_128 - .L_127)


	//   ....[0]....
.L_127:
        /*102c*/ 	.word	0x00000a80


	//   ....[1]....
        /*1030*/ 	.word	0x0000e380


	//   ....[2]....
        /*1034*/ 	.word	0x00014520


	//----- nvinfo : EIATTR_MAX_THREADS
	.align		4
.L_128:
        /*1038*/ 	.byte	0x04, 0x05
        /*103a*/ 	.short	(.L_130 - .L_129)
.L_129:
        /*103c*/ 	.word	0x00000180
        /*1040*/ 	.word	0x00000001
        /*1044*/ 	.word	0x00000001


	//----- nvinfo : EIATTR_CRS_STACK_SIZE
	.align		4
.L_130:
        /*1048*/ 	.byte	0x04, 0x1e
        /*104a*/ 	.short	(.L_132 - .L_131)
.L_131:
        /*104c*/ 	.word	0x00000000


	//----- nvinfo : EIATTR_CBANK_PARAM_SIZE
	.align		4
.L_132:
        /*1050*/ 	.byte	0x03, 0x19
        /*1052*/ 	.short	0x0af0


	//----- nvinfo : EIATTR_PARAM_CBANK
	.align		4
        /*1054*/ 	.byte	0x04, 0x0a
        /*1056*/ 	.short	(.L_134 - .L_133)
	.align		4
.L_133:
        /*1058*/ 	.word	index@(.nv.constant0._ZN7cutlass13device_kernelIN5flash11enable_sm90INS1_16FlashAttnFwdSm90INS1_25CollectiveMainloopFwdSm90ILi2EN4cute5tupleIJNS5_1CILi1EEES8_S8_EEENS6_IJNS7_ILi128EEESA_NS7_ILi256EEEEEELi256ENS_12float_e4m3_tEfNS_4arch4Sm90ELb0ELb0ELb0ELb1ELb0ELb0ELb0ELb1ELb1ELb1ELb1ELb0EEENS1_21CollectiveEpilogueFwdINS6_IJSA_SB_SA_EEES9_NS_10bfloat16_tESF_Li256ELb1ELb1ELb1ELb1EEENS1_36VarlenDynamicPersistentTileSchedulerILi128ELi128ELi256ELi128ELb1ELb1ELb1ELb0ELb1ELb1EEEEEEEEEvNT_6ParamsE)
        /*105c*/ 	.short	0x0210
        /*105e*/ 	.short	0x0af0


	//----- nvinfo : EIATTR_SW_WAR
	.align		4
.L_134:
        /*1060*/ 	.byte	0x04, 0x36
        /*1062*/ 	.short	(.L_136 - .L_135)
.L_135:
        /*1064*/ 	.word	0x00000008
.L_136:


//--------------------- .nv.info._ZN7cutlass13device_kernelIN5flash11enable_sm90INS1_16FlashAttnFwdSm90INS1_25CollectiveMainloopFwdSm90ILi2EN4cute5tupleIJNS5_1CILi1EEES8_S8_EEENS6_IJNS7_ILi128EEESA_NS7_ILi256EEEEEELi256ENS_12float_e4m3_tEfNS_4arch4Sm90ELb0ELb0ELb0ELb1ELb0ELb1ELb0ELb1ELb1ELb1ELb1ELb0EEENS1_21CollectiveEpilogueFwdINS6_IJSA_SB_SA_EEES9_NS_10bfloat16_tESF_Li256ELb1ELb1ELb1ELb1EEENS1_36VarlenDynamicPersistentTileSchedulerILi128ELi128ELi256ELi128ELb1ELb1ELb1ELb0ELb1ELb1EEEEEEEEEvNT_6ParamsE --------------------------
	.section	.nv.info._ZN7cutlass13device_kernelIN5flash11enable_sm90INS1_16FlashAttnFwdSm90INS1_25CollectiveMainloopFwdSm90ILi2EN4cute5tupleIJNS5_1CILi1EEES8_S8_EEENS6_IJNS7_ILi128EEESA_NS7_ILi256EEEEEELi256ENS_12float_e4m3_tEfNS_4arch4Sm90ELb0ELb0ELb0ELb1ELb0ELb1ELb0ELb1ELb1ELb1ELb1ELb0EEENS1_21CollectiveEpilogueFwdINS6_IJSA_SB_SA_EEES9_NS_10bfloat16_tESF_Li256ELb1ELb1ELb1ELb1EEENS1_36VarlenDynamicPersistentTileSchedulerILi128ELi128ELi256ELi128ELb1ELb1ELb1ELb0ELb1ELb1EEEEEEEEEvNT_6ParamsE,"",@"SHT_CUDA_INFO"
	.sectionflags	@""
	.align	4


	//----- nvinfo : EIATTR_CUDA_API_VERSION
	.align		4
        /*0000*/ 	.byte	0x04, 0x37
        /*0002*/ 	.short	(.L_138 - .L_137)
.L_137:
        /*0004*/ 	.word	0x00000082


	//----- nvinfo : EIATTR_KPARAM_INFO
	.align		4
.L_138:
        /*0008*/ 	.byte	0x04, 0x17
        /*000a*/ 	.short	(.L_140 - .L_139)
.L_139:
        /*000c*/ 	.word	0x00000000
        /*0010*/ 	.short	0x0000
        /*0012*/ 	.short	0x0070
        /*0014*/ 	.byte	0x00, 0xf0, 0x01, 0x2a


	//----- nvinfo : EIATTR_SPARSE_MMA_MASK
	.align		4
.L_140:
        /*0018*/ 	.byte	0x03, 0x50
        /*001a*/ 	.short	0x0000


	//----- nvinfo : EIATTR_MAXREG_COUNT
	.align		4
        /*001c*/ 	.byte	0x03, 0x1b
        /*001e*/ 	.short	0x00a8


	//----- nvinfo : EIATTR_NUM_BARRIERS
	.align		4
        /*0020*/ 	.byte	0x02, 0x4c
        /*0022*/ 	.byte	0x10
	.zero		1


	//----- nvinfo : EIATTR_EXTERNS
	.align		4
        /*0024*/ 	.byte	0x04, 0x0f
        /*0026*/ 	.short	(.L_142 - .L_141)


	//   ....[0]....
	.align		4
.L_141:
        /*0028*/ 	.word	index@(__assertfail)


	//----- nvinfo : EIATTR_ANNOTATIONS
	.align		4
.L_142:
        /*002c*/ 	.byte	0x04, 0x55
        /*002e*/ 	.short	(.L_144 - .L_143)


	//   ....[0]....
.L_143:
        /* <DEDUP_REMOVED lines=244> */


	//----- nvinfo : EIATTR_MERCURY_ISA_VERSION
	.align		4
.L_144:
        /*0f58*/ 	.byte	0x03, 0x5f
        /*0f5a*/ 	.short	0x0101


	//----- nvinfo : EIATTR_UNUSED_LOAD_BYTE_OFFSET
	.align		4
        /*0f5c*/ 	.byte	0x04, 0x44
        /*0f5e*/ 	.short	(.L_146 - .L_145)


	//   ....[0]....
.L_145:
        /*0f60*/ 	.word	0x00000ae0
        /*0f64*/ 	.word	0x0000fff0


	//   ....[1]....
        /*0f68*/ 	.word	0x0001b260
        /*0f6c*/ 	.word	0x0000fff0


	//----- nvinfo : EIATTR_INT_WARP_WIDE_INSTR_OFFSETS
	.align		4
.L_146:
        /*0f70*/ 	.byte	0x04, 0x31
        /*0f72*/ 	.short	(.L_148 - .L_147)


	//   ....[0]....
.L_147:
        /*0f74*/ 	.word	0x00000190


	//   ....[1]....
        /*0f78*/ 	.word	0x000001d0


	//   ....[2]....
        /*0f7c*/ 	.word	0x00000240


	//   ....[3]....
        /*0f80*/ 	.word	0x00025690


	//   ....[4]....
        /*0f84*/ 	.word	0x000256f0


	//   ....[5]....
        /*0f88*/ 	.word	0x000285e0


	//   ....[6]....
        /*0f8c*/ 	.word	0x00028640


	//----- nvinfo : EIATTR_COOP_GROUP_MASK_REGIDS
	.align		4
.L_148:
        /*0f90*/ 	.byte	0x04, 0x29
        /*0f92*/ 	.short	(.L_150 - .L_149)


	//   ....[0]....
.L_149:
        /*0f94*/ 	.word	0xffffffff


	//   ....[1]....
        /*0f98*/ 	.word	0xffffffff


	//   ....[2]....
        /*0f9c*/ 	.word	0xffffffff


	//   ....[3]....
        /*0fa0*/ 	.word	0xffffffff


	//   ....[4]....
        /*0fa4*/ 	.word	0xffffffff


	//   ....[5]....
        /*0fa8*/ 	.word	0xffffffff


	//   ....[6]....
        /*0fac*/ 	.word	0xffffffff


	//   ....[7]....
        /*0fb0*/ 	.word	0xffffffff


	//   ....[8]....
        /*0fb4*/ 	.word	0xffffffff


	//   ....[9]....
        /*0fb8*/ 	.word	0xffffffff


	//   ....[10]....
        /*0fbc*/ 	.word	0xffffffff


	//   ....[11]....
        /*0fc0*/ 	.word	0xffffffff


	//   ....[12]....
        /*0fc4*/ 	.word	0xffffffff


	//   ....[13]....
        /*0fc8*/ 	.word	0xffffffff


	//   ....[14]....
        /*0fcc*/ 	.word	0xffffffff


	//   ....[15]....
        /*0fd0*/ 	.word	0xffffffff


	//   ....[16]....
        /*0fd4*/ 	.word	0xffffffff


	//   ....[17]....
        /*0fd8*/ 	.word	0xffffffff


	//   ....[18]....
        /*0fdc*/ 	.word	0xffffffff


	//   ....[19]....
        /*0fe0*/ 	.word	0xffffffff


	//   ....[20]....
        /*0fe4*/ 	.word	0xffffffff


	//   ....[21]....
        /*0fe8*/ 	.word	0xffffffff


	//   ....[22]....
        /*0fec*/ 	.word	0xffffffff


	//   ....[23]....
        /*0ff0*/ 	.word	0xffffffff


	//   ....[24]....
        /*0ff4*/ 	.word	0xffffffff


	//   ....[25]....
        /*0ff8*/ 	.word	0xffffffff


	//   ....[26]....
        /*0ffc*/ 	.word	0xffffffff


	//   ....[27]....
        /*1000*/ 	.word	0xffffffff


	//   ....[28]....
        /*1004*/ 	.word	0xffffffff


	//   ....[29]....
        /*1008*/ 	.word	0xffffffff


	//   ....[30]....
        /*100c*/ 	.word	0xffffffff


	//   ....[31]....
        /*1010*/ 	.word	0xffffffff


	//   ....[32]....
        /*1014*/ 	.word	0xffffffff


	//   ....[33]....
        /*1018*/ 	.word	0xffffffff


	//   ....[34]....
        /*101c*/ 	.word	0xffffffff


	//   ....[35]....
        /*1020*/ 	.word	0xffffffff


	//   ....[36]....
        /*1024*/ 	.word	0xffffffff


	//   ....[37]....
        /*1028*/ 	.word	0xffffffff


	//   ....[38]....
        /*102c*/ 	.word	0xffffffff


	//   ....[39]....
        /*1030*/ 	.word	0xffffffff


	//   ....[40]....
        /*1034*/ 	.word	0xffffffff


	//   ....[41]....
        /*1038*/ 	.word	0xffffffff


	//   ....[42]....
        /*103c*/ 	.word	0xffffffff


	//   ....[43]....
        /*1040*/ 	.word	0xffffffff


	//   ....[44]....
        /*1044*/ 	.word	0xffffffff


	//   ....[45]....
        /*1048*/ 	.word	0xffffffff


	//   ....[46]....
        /*104c*/ 	.word	0xffffffff


	//   ....[47]....
        /*1050*/ 	.word	0xffffffff


	//   ....[48]....
        /*1054*/ 	.word	0xffffffff


	//   ....[49]....
        /*1058*/ 	.word	0xffffffff


	//   ....[50]....
        /*105c*/ 	.word	0xffffffff


	//   ....[51]....
        /*1060*/ 	.word	0xffffffff


	//   ....[52]....
        /*1064*/ 	.word	0xffffffff


	//   ....[53]....
        /*1068*/ 	.word	0xffffffff


	//   ....[54]....
        /*106c*/ 	.word	0xffffffff


	//   ....[55]....
        /*1070*/ 	.word	0xffffffff


	//   ....[56]....
        /*1074*/ 	.word	0xffffffff


	//   ....[57]....
        /*1078*/ 	.word	0xffffffff


	//   ....[58]....
        /*107c*/ 	.word	0xffffffff


	//   ....[59]....
        /*1080*/ 	.word	0xffffffff


	//   ....[60]....
        /*1084*/ 	.word	0xffffffff


	//   ....[61]....
        /*1088*/ 	.word	0xffffffff


	//   ....[62]....
        /*108c*/ 	.word	0xffffffff


	//   ....[63]....
        /*1090*/ 	.word	0xffffffff


	//   ....[64]....
        /*1094*/ 	.word	0xffffffff


	//   ....[65]....
        /*1098*/ 	.word	0xffffffff


	//   ....[66]....
        /*109c*/ 	.word	0xffffffff


	//   ....[67]....
        /*10a0*/ 	.word	0xffffffff


	//   ....[68]....
        /*10a4*/ 	.word	0xffffffff


	//   ....[69]....
        /*10a8*/ 	.word	0xffffffff


	//   ....[70]....
        /*10ac*/ 	.word	0xffffffff


	//   ....[71]....
        /*10b0*/ 	.word	0xffffffff


	//   ....[72]....
        /*10b4*/ 	.word	0xffffffff


	//   ....[73]....
        /*10b8*/ 	.word	0xffffffff


	//   ....[74]....
        /*10bc*/ 	.word	0xffffffff


	//   ....[75]....
        /*10c0*/ 	.word	0xffffffff


	//   ....[76]....
        /*10c4*/ 	.word	0xffffffff


	//   ....[77]....
        /*10c8*/ 	.word	0xffffffff


	//   ....[78]....
        /*10cc*/ 	.word	0xffffffff


	//   ....[79]....
        /*10d0*/ 	.word	0xffffffff


	//   ....[80]....
        /*10d4*/ 	.word	0xffffffff


	//   ....[81]....
        /*10d8*/ 	.word	0xffffffff


	//   ....[82]....
        /*10dc*/ 	.word	0xffffffff


	//   ....[83]....
        /*10e0*/ 	.word	0xffffffff


	//   ....[84]....
        /*10e4*/ 	.word	0xffffffff


	//   ....[85]....
        /*10e8*/ 	.word	0xffffffff


	//   ....[86]....
        /*10ec*/ 	.word	0xffffffff


	//   ....[87]....
        /*10f0*/ 	.word	0xffffffff


	//   ....[88]....
        /*10f4*/ 	.word	0xffffffff


	//   ....[89]....
        /*10f8*/ 	.word	0xffffffff


	//   ....[90]....
        /*10fc*/ 	.word	0xffffffff


	//   ....[91]....
        /*1100*/ 	.word	0xffffffff


	//   ....[92]....
        /*1104*/ 	.word	0xffffffff


	//   ....[93]....
        /*1108*/ 	.word	0xffffffff


	//   ....[94]....
        /*110c*/ 	.word	0xffffffff


	//   ....[95]....
        /*1110*/ 	.word	0xffffffff


	//   ....[96]....
        /*1114*/ 	.word	0xffffffff


	//   ....[97]....
        /*1118*/ 	.word	0xffffffff


	//   ....[98]....
        /*111c*/ 	.word	0xffffffff


	//   ....[99]....
        /*1120*/ 	.word	0xffffffff


	//   ....[100]....
        /*1124*/ 	.word	0xffffffff


	//   ....[101]....
        /*1128*/ 	.word	0xffffffff


	//   ....[102]....
        /*112c*/ 	.word	0xffffffff


	//   ....[103]....
        /*1130*/ 	.word	0xffffffff


	//   ....[104]....
        /*1134*/ 	.word	0xffffffff


	//   ....[105]....
        /*1138*/ 	.word	0xffffffff


	//   ....[106]....
        /*113c*/ 	.word	0xffffffff


	//   ....[107]....
        /*1140*/ 	.word	0xffffffff


	//   ....[108]....
        /*1144*/ 	.word	0xffffffff


	//   ....[109]....
        /*1148*/ 	.word	0xffffffff


	//   ....[110]....
        /*114c*/ 	.word	0xffffffff


	//   ....[111]....
        /*1150*/ 	.word	0xffffffff


	//   ....[112]....
        /*1154*/ 	.word	0xffffffff


	//   ....[113]....
        /*1158*/ 	.word	0xffffffff


	//   ....[114]....
        /*115c*/ 	.word	0xffffffff


	//   ....[115]....
        /*1160*/ 	.word	0xffffffff


	//   ....[116]....
        /*1164*/ 	.word	0xffffffff


	//   ....[117]....
        /*1168*/ 	.word	0xffffffff


	//   ....[118]....
        /*116c*/ 	.word	0xffffffff


	//   ....[119]....
        /*1170*/ 	.word	0xffffffff


	//   ....[120]....
        /*1174*/ 	.word	0xffffffff


	//   ....[121]....
        /*1178*/ 	.word	0xffffffff


	//   ....[122]....
        /*117c*/ 	.word	0xffffffff


	//   ....[123]....
        /*1180*/ 	.word	0xffffffff


	//   ....[124]....
        /*1184*/ 	.word	0xffffffff


	//   ....[125]....
        /*1188*/ 	.word	0xffffffff


	//   ....[126]....
        /*118c*/ 	.word	0xffffffff


	//   ....[127]....
        /*1190*/ 	.word	0xffffffff


	//   ....[128]....
        /*1194*/ 	.word	0xffffffff


	//   ....[129]....
        /*1198*/ 	.word	0xffffffff


	//   ....[130]....
        /*119c*/ 	.word	0xffffffff


	//   ....[131]....
        /*11a0*/ 	.word	0xffffffff


	//   ....[132]....
        /*11a4*/ 	.word	0xffffffff


	//   ....[133]....
        /*11a8*/ 	.word	0xffffffff


	//   ....[134]....
        /*11ac*/ 	.word	0xffffffff


	//   ....[135]....
        /*11b0*/ 	.word	0xffffffff


	//   ....[136]....
        /*11b4*/ 	.word	0xffffffff


	//   ....[137]....
        /*11b8*/ 	.word	0xffffffff


	//   ....[138]....
        /*11bc*/ 	.word	0xffffffff


	//   ....[139]....
        /*11c0*/ 	.word	0xffffffff


	//   ....[140]....
        /*11c4*/ 	.word	0xffffffff


	//   ....[141]....
        /*11c8*/ 	.word	0xffffffff


	//   ....[142]....
        /*11cc*/ 	.word	0xffffffff


	//   ....[143]....
        /*11d0*/ 	.word	0xffffffff


	//   ....[144]....
        /*11d4*/ 	.word	0xffffffff


	//   ....[145]....
        /*11d8*/ 	.word	0xffffffff


	//   ....[146]....
        /*11dc*/ 	.word	0xffffffff


	//   ....[147]....
        /*11e0*/ 	.word	0xffffffff


	//   ....[148]....
        /*11e4*/ 	.word	0xffffffff


	//   ....[149]....
        /*11e8*/ 	.word	0xffffffff


	//   ....[150]....
        /*11ec*/ 	.word	0xffffffff


	//   ....[151]....
        /*11f0*/ 	.word	0xffffffff


	//   ....[152]....
        /*11f4*/ 	.word	0xffffffff


	//   ....[153]....
        /*11f8*/ 	.word	0xffffffff


	//   ....[154]....
        /*11fc*/ 	.word	0xffffffff


	//   ....[155]....
        /*1200*/ 	.word	0xffffffff


	//   ....[156]....
        /*1204*/ 	.word	0xffffffff


	//   ....[157]....
        /*1208*/ 	.word	0xffffffff


	//   ....[158]....
        /*120c*/ 	.word	0xffffffff


	//   ....[159]....
        /*1210*/ 	.word	0xffffffff


	//   ....[160]....
        /*1214*/ 	.word	0xffffffff


	//   ....[161]....
        /*1218*/ 	.word	0xffffffff


	//   ....[162]....
        /*121c*/ 	.word	0xffffffff


	//   ....[163]....
        /*1220*/ 	.word	0xffffffff


	//   ....[164]....
        /*1224*/ 	.word	0xffffffff


	//   ....[165]....
        /*1228*/ 	.word	0xffffffff


	//   ....[166]....
        /*122c*/ 	.word	0xffffffff


	//   ....[167]....
        /*1230*/ 	.word	0xffffffff


	//   ....[168]....
        /*1234*/ 	.word	0xffffffff


	//   ....[169]....
        /*1238*/ 	.word	0xffffffff


	//   ....[170]....
        /*123c*/ 	.word	0xffffffff


	//   ....[171]....
        /*1240*/ 	.word	0xffffffff


	//   ....[172]....
        /*1244*/ 	.word	0xffffffff


	//   ....[173]....
        /*1248*/ 	.word	0xffffffff


	//   ....[174]....
        /*124c*/ 	.word	0xffffffff


	//   ....[175]....
        /*1250*/ 	.word	0xffffffff


	//   ....[176]....
        /*1254*/ 	.word	0xffffffff


	//   ....[177]....
        /*1258*/ 	.word	0xffffffff


	//   ....[178]....
        /*125c*/ 	.word	0xffffffff


	//   ....[179]....
        /*1260*/ 	.word	0xffffffff


	//   ....[180]....
        /*1264*/ 	.word	0xffffffff


	//   ....[181]....
        /*1268*/ 	.word	0xffffffff


	//   ....[182]....
        /*126c*/ 	.word	0xffffffff


	//   ....[183]....
        /*1270*/ 	.word	0xffffffff


	//   ....[184]....
        /*1274*/ 	.word	0xffffffff


	//   ....[185]....
        /*1278*/ 	.word	0xffffffff


	//   ....[186]....
        /*127c*/ 	.word	0xffffffff


	//   ....[187]....
        /*1280*/ 	.word	0xffffffff


	//   ....[188]....
        /*1284*/ 	.word	0xffffffff


	//   ....[189]....
        /*1288*/ 	.word	0xffffffff


	//   ....[190]....
        /*128c*/ 	.word	0xffffffff


	//   ....[191]....
        /*1290*/ 	.word	0xffffffff


	//   ....[192]....
        /*1294*/ 	.word	0xffffffff


	//   ....[193]....
        /*1298*/ 	.word	0xffffffff


	//   ....[194]....
        /*129c*/ 	.word	0xffffffff


	//   ....[195]....
        /*12a0*/ 	.word	0xffffffff


	//   ....[196]....
        /*12a4*/ 	.word	0xffffffff


	//   ....[197]....
        /*12a8*/ 	.word	0xffffffff


	//   ....[198]....
        /*12ac*/ 	.word	0xffffffff


	//   ....[199]....
        /*12b0*/ 	.word	0xffffffff


	//   ....[200]....
        /*12b4*/ 	.word	0xffffffff


	//   ....[201]....
        /*12b8*/ 	.word	0xffffffff


	//   ....[202]....
        /*12bc*/ 	.word	0xffffffff


	//   ....[203]....
        /*12c0*/ 	.word	0xffffffff


	//   ....[204]....
        /*12c4*/ 	.word	0xffffffff


	//   ....[205]....
        /*12c8*/ 	.word	0xffffffff


	//   ....[206]....
        /*12cc*/ 	.word	0xffffffff


	//   ....[207]....
        /*12d0*/ 	.word	0xffffffff


	//   ....[208]....
        /*12d4*/ 	.word	0xffffffff


	//   ....[209]....
        /*12d8*/ 	.word	0xffffffff


	//   ....[210]....
        /*12dc*/ 	.word	0xffffffff


	//   ....[211]....
        /*12e0*/ 	.word	0xffffffff


	//   ....[212]....
        /*12e4*/ 	.word	0xffffffff


	//   ....[213]....
        /*12e8*/ 	.word	0xffffffff


	//   ....[214]....
        /*12ec*/ 	.word	0xffffffff


	//   ....[215]....
        /*12f0*/ 	.word	0xffffffff


	//   ....[216]....
        /*12f4*/ 	.word	0xffffffff


	//   ....[217]....
        /*12f8*/ 	.word	0xffffffff


	//   ....[218]....
        /*12fc*/ 	.word	0xffffffff


	//   ....[219]....
        /*1300*/ 	.word	0xffffffff


	//   ....[220]....
        /*1304*/ 	.word	0xffffffff


	//   ....[221]....
        /*1308*/ 	.word	0xffffffff


	//   ....[222]....
        /*130c*/ 	.word	0xffffffff


	//   ....[223]....
        /*1310*/ 	.word	0xffffffff


	//   ....[224]....
        /*1314*/ 	.word	0xffffffff


	//   ....[225]....
        /*1318*/ 	.word	0xffffffff


	//   ....[226]....
        /*131c*/ 	.word	0xffffffff


	//   ....[227]....
        /*1320*/ 	.word	0xffffffff


	//   ....[228]....
        /*1324*/ 	.word	0xffffffff


	//   ....[229]....
        /*1328*/ 	.word	0xffffffff


	//   ....[230]....
        /*132c*/ 	.word	0xffffffff


	//   ....[231]....
        /*1330*/ 	.word	0xffffffff


	//   ....[232]....
        /*1334*/ 	.word	0xffffffff


	//   ....[233]....
        /*1338*/ 	.word	0xffffffff


	//   ....[234]....
        /*133c*/ 	.word	0x0500000f


	//   ....[235]....
        /*1340*/ 	.word	0x0500000f


	//   ....[236]....
        /*1344*/ 	.word	0x0500000f


	//   ....[237]....
        /*1348*/ 	.word	0x0500000f


	//   ....[238]....
        /*134c*/ 	.word	0x0500000f


	//   ....[239]....
        /*1350*/ 	.word	0x0500000f


	//   ....[240]....
        /*1354*/ 	.word	0x0500000f


	//   ....[241]....
        /*1358*/ 	.word	0x0500000f


	//   ....[242]....
        /*135c*/ 	.word	0x0500000f


	//   ....[243]....
        /*1360*/ 	.word	0x0500000f


	//   ....[244]....
        /*1364*/ 	.word	0x0500000f


	//   ....[245]....
        /*1368*/ 	.word	0x0500000f


	//   ....[246]....
        /*136c*/ 	.word	0x0500000f


	//   ....[247]....
        /*1370*/ 	.word	0x0500000f


	//   ....[248]....
        /*1374*/ 	.word	0x0500000f


	//   ....[249]....
        /*1378*/ 	.word	0x0500000f


	//   ....[250]....
        /*137c*/ 	.word	0x0500000f


	//   ....[251]....
        /*1380*/ 	.word	0x0500000f


	//   ....[252]....
        /*1384*/ 	.word	0x0500000f


	//   ....[253]....
        /*1388*/ 	.word	0x0500000f


	//   ....[254]....
        /*138c*/ 	.word	0x0500000f


	//   ....[255]....
        /*1390*/ 	.word	0x0500000f


	//   ....[0]....
        /*1394*/ 	.word	0x0500000f


	//   ....[1]....
        /*1398*/ 	.word	0x0500000f


	//   ....[2]....
        /*139c*/ 	.word	0x0500000f


	//   ....[3]....
        /*13a0*/ 	.word	0x0500000f


	//   ....[4]....
        /*13a4*/ 	.word	0x0500000f


	//   ....[5]....
        /*13a8*/ 	.word	0x0500000f


	//   ....[6]....
        /*13ac*/ 	.word	0x0500000f


	//   ....[7]....
        /*13b0*/ 	.word	0x0500000f


	//   ....[8]....
        /*13b4*/ 	.word	0x0500000f


	//   ....[9]....
        /*13b8*/ 	.word	0x0500000f


	//   ....[10]....
        /*13bc*/ 	.word	0x0500000f


	//   ....[11]....
        /*13c0*/ 	.word	0x0500000f


	//   ....[12]....
        /*13c4*/ 	.word	0x0500000f


	//   ....[13]....
        /*13c8*/ 	.word	0x0500000f


	//   ....[14]....
        /*13cc*/ 	.word	0x0500000f


	//   ....[15]....
        /*13d0*/ 	.word	0x0500000f


	//   ....[16]....
        /*13d4*/ 	.word	0x0500000f


	//   ....[17]....
        /*13d8*/ 	.word	0x0500000f


	//   ....[18]....
        /*13dc*/ 	.word	0x0500000f


	//   ....[19]....
        /*13e0*/ 	.word	0x0500000f


	//   ....[20]....
        /*13e4*/ 	.word	0x0500000f


	//   ....[21]....
        /*13e8*/ 	.word	0x0500000f


	//   ....[22]....
        /*13ec*/ 	.word	0x0500000f


	//   ....[23]....
        /*13f0*/ 	.word	0x0500000f


	//   ....[24]....
        /*13f4*/ 	.word	0x0500000f


	//   ....[25]....
        /*13f8*/ 	.word	0x0500000f


	//   ....[26]....
        /*13fc*/ 	.word	0x0500000f


	//   ....[27]....
        /*1400*/ 	.word	0x0500000f


	//   ....[28]....
        /*1404*/ 	.word	0x0500000f


	//   ....[29]....
        /*1408*/ 	.word	0x0500000f


	//   ....[30]....
        /*140c*/ 	.word	0x0500000f


	//   ....[31]....
        /*1410*/ 	.word	0x0500000f


	//   ....[32]....
        /*1414*/ 	.word	0x0500000f


	//   ....[33]....
        /*1418*/ 	.word	0x0500000f


	//   ....[34]....
        /*141c*/ 	.word	0x0500000f


	//   ....[35]....
        /*1420*/ 	.word	0x0500000f


	//   ....[36]....
        /*1424*/ 	.word	0x0500000f


	//   ....[37]....
        /*1428*/ 	.word	0x0500000f


	//   ....[38]....
        /*142c*/ 	.word	0x0500000f


	//   ....[39]....
        /*1430*/ 	.word	0x0500000f


	//   ....[40]....
        /*1434*/ 	.word	0x0500000f


	//   ....[41]....
        /*1438*/ 	.word	0x0500000f


	//   ....[42]....
        /*143c*/ 	.word	0x0500000f


	//   ....[43]....
        /*1440*/ 	.word	0x0500000f


	//   ....[44]....
        /*1444*/ 	.word	0x0500000f


	//   ....[45]....
        /*1448*/ 	.word	0x0500000f


	//   ....[46]....
        /*144c*/ 	.word	0x0500000f


	//   ....[47]....
        /*1450*/ 	.word	0x0500000f


	//   ....[48]....
        /*1454*/ 	.word	0x0500000f


	//   ....[49]....
        /*1458*/ 	.word	0x0500000f


	//   ....[50]....
        /*145c*/ 	.word	0x0500000f


	//   ....[51]....
        /*1460*/ 	.word	0x0500000f


	//   ....[52]....
        /*1464*/ 	.word	0x0500000f


	//   ....[53]....
        /*1468*/ 	.word	0x0500000f


	//   ....[54]....
        /*146c*/ 	.word	0x0500000f


	//   ....[55]....
        /*1470*/ 	.word	0x0500000f


	//   ....[56]....
        /*1474*/ 	.word	0x0500000f


	//   ....[57]....
        /*1478*/ 	.word	0x0500000f


	//   ....[58]....
        /*147c*/ 	.word	0x0500000f


	//   ....[59]....
        /*1480*/ 	.word	0x0500000f


	//   ....[60]....
        /*1484*/ 	.word	0x0500000f


	//   ....[61]....
        /*1488*/ 	.word	0x0500000f


	//   ....[62]....
        /*148c*/ 	.word	0x0500000f


	//   ....[63]....
        /*1490*/ 	.word	0x0500000f


	//   ....[64]....
        /*1494*/ 	.word	0x0500000f


	//   ....[65]....
        /*1498*/ 	.word	0x0500000f


	//   ....[66]....
        /*149c*/ 	.word	0x0500000f


	//   ....[67]....
        /*14a0*/ 	.word	0x0500000f


	//   ....[68]....
        /*14a4*/ 	.word	0x0500000f


	//   ....[69]....
        /*14a8*/ 	.word	0x0500000f


	//   ....[70]....
        /*14ac*/ 	.word	0x0500000f


	//   ....[71]....
        /*14b0*/ 	.word	0x0500000f


	//   ....[72]....
        /*14b4*/ 	.word	0x0500000f


	//   ....[73]....
        /*14b8*/ 	.word	0x0500000f


	//   ....[74]....
        /*14bc*/ 	.word	0x0500000f


	//   ....[75]....
        /*14c0*/ 	.word	0x0500000f


	//   ....[76]....
        /*14c4*/ 	.word	0x0500000f


	//   ....[77]....
        /*14c8*/ 	.word	0x0500000f


	//   ....[78]....
        /*14cc*/ 	.word	0x0500000f


	//   ....[79]....
        /*14d0*/ 	.word	0x0500000f


	//   ....[80]....
        /*14d4*/ 	.word	0x0500000f


	//   ....[81]....
        /*14d8*/ 	.word	0x0500000f


	//   ....[82]....
        /*14dc*/ 	.word	0x0500000f


	//   ....[83]....
        /*14e0*/ 	.word	0x0500000f


	//   ....[84]....
        /*14e4*/ 	.word	0x0500000f


	//   ....[85]....
        /*14e8*/ 	.word	0x0500000f


	//   ....[86]....
        /*14ec*/ 	.word	0x0500000f


	//   ....[87]....
        /*14f0*/ 	.word	0x0500000f


	//   ....[88]....
        /*14f4*/ 	.word	0x0500000f


	//   ....[89]....
        /*14f8*/ 	.word	0x0500000f


	//   ....[90]....
        /*14fc*/ 	.word	0x0500000f


	//   ....[91]....
        /*1500*/ 	.word	0x0500000f


	//   ....[92]....
        /*1504*/ 	.word	0x0500000f


	//   ....[93]....
        /*1508*/ 	.word	0x0500000f


	//   ....[94]....
        /*150c*/ 	.word	0x0500000f


	//   ....[95]....
        /*1510*/ 	.word	0x0500000f


	//   ....[96]....
        /*1514*/ 	.word	0x0500000f


	//   ....[97]....
        /*1518*/ 	.word	0x0500000f


	//   ....[98]....
        /*151c*/ 	.word	0x0500000f


	//   ....[99]....
        /*1520*/ 	.word	0x0500000f


	//   ....[100]....
        /*1524*/ 	.word	0x0500000f


	//   ....[101]....
        /*1528*/ 	.word	0x0500000f


	//   ....[102]....
        /*152c*/ 	.word	0x0500000f


	//   ....[103]....
        /*1530*/ 	.word	0x0500000f


	//   ....[104]....
        /*1534*/ 	.word	0x0500000f


	//   ....[105]....
        /*1538*/ 	.word	0x0500000f


	//   ....[106]....
        /*153c*/ 	.word	0x0500000f


	//   ....[107]....
        /*1540*/ 	.word	0x0500000f


	//   ....[108]....
        /*1544*/ 	.word	0x0500000f


	//   ....[109]....
        /*1548*/ 	.word	0x0500000f


	//   ....[110]....
        /*154c*/ 	.word	0x0500000f


	//   ....[111]....
        /*1550*/ 	.word	0x0500000f


	//   ....[112]....
        /*1554*/ 	.word	0x0500000f


	//   ....[113]....
        /*1558*/ 	.word	0x0500000f


	//   ....[114]....
        /*155c*/ 	.word	0x0500000f


	//   ....[115]....
        /*1560*/ 	.word	0x0500000f


	//   ....[116]....
        /*1564*/ 	.word	0x0500000f


	//   ....[117]....
        /*1568*/ 	.word	0x0500000f


	//   ....[118]....
        /*156c*/ 	.word	0x0500000f


	//   ....[119]....
        /*1570*/ 	.word	0x0500000f


	//   ....[120]....
        /*1574*/ 	.word	0x0500000f


	//   ....[121]....
        /*1578*/ 	.word	0x0500000f


	//   ....[122]....
        /*157c*/ 	.word	0x0500000f


	//   ....[123]....
        /*1580*/ 	.word	0x0500000f


	//   ....[124]....
        /*1584*/ 	.word	0x0500000f


	//   ....[125]....
        /*1588*/ 	.word	0x0500000f


	//   ....[126]....
        /*158c*/ 	.word	0x0500000f


	//   ....[127]....
        /*1590*/ 	.word	0x0500000f


	//   ....[128]....
        /*1594*/ 	.word	0x0500000f


	//   ....[129]....
        /*1598*/ 	.word	0x0500000f


	//   ....[130]....
        /*159c*/ 	.word	0x0500000f


	//   ....[131]....
        /*15a0*/ 	.word	0x0500000f


	//   ....[132]....
        /*15a4*/ 	.word	0x0500000f


	//   ....[133]....
        /*15a8*/ 	.word	0x0500000f


	//   ....[134]....
        /*15ac*/ 	.word	0x0500000f


	//   ....[135]....
        /*15b0*/ 	.word	0x0500000f


	//   ....[136]....
        /*15b4*/ 	.word	0x0500000f


	//   ....[137]....
        /*15b8*/ 	.word	0x0500000f


	//   ....[138]....
        /*15bc*/ 	.word	0x0500000f


	//   ....[139]....
        /*15c0*/ 	.word	0x0500000f


	//   ....[140]....
        /*15c4*/ 	.word	0x0500000f


	//   ....[141]....
        /*15c8*/ 	.word	0x0500000f


	//   ....[142]....
        /*15cc*/ 	.word	0x0500000f


	//   ....[143]....
        /*15d0*/ 	.word	0x0500000f


	//   ....[144]....
        /*15d4*/ 	.word	0x0500000f


	//   ....[145]....
        /*15d8*/ 	.word	0x0500000f


	//   ....[146]....
        /*15dc*/ 	.word	0x0500000f


	//   ....[147]....
        /*15e0*/ 	.word	0x0500000f


	//   ....[148]....
        /*15e4*/ 	.word	0x0500000f


	//   ....[149]....
        /*15e8*/ 	.word	0x0500000f


	//   ....[150]....
        /*15ec*/ 	.word	0x0500000f


	//   ....[151]....
        /*15f0*/ 	.word	0x0500000f


	//   ....[152]....
        /*15f4*/ 	.word	0x0500000f


	//   ....[153]....
        /*15f8*/ 	.word	0x0500000f


	//   ....[154]....
        /*15fc*/ 	.word	0x0500000f


	//   ....[155]....
        /*1600*/ 	.word	0x0500000f


	//   ....[156]....
        /*1604*/ 	.word	0x0500000f


	//   ....[157]....
        /*1608*/ 	.word	0x0500000f


	//   ....[158]....
        /*160c*/ 	.word	0x0500000f


	//   ....[159]....
        /*1610*/ 	.word	0x0500000f


	//   ....[160]....
        /*1614*/ 	.word	0x0500000f


	//   ....[161]....
        /*1618*/ 	.word	0x0500000f


	//   ....[162]....
        /*161c*/ 	.word	0x0500000f


	//   ....[163]....
        /*1620*/ 	.word	0x0500000f


	//   ....[164]....
        /*1624*/ 	.word	0x0500000f


	//   ....[165]....
        /*1628*/ 	.word	0x0500000f


	//   ....[166]....
        /*162c*/ 	.word	0x0500000f


	//   ....[167]....
        /*1630*/ 	.word	0x0500000f


	//   ....[168]....
        /*1634*/ 	.word	0x0500000f


	//   ....[169]....
        /*1638*/ 	.word	0x0500000f


	//   ....[170]....
        /*163c*/ 	.word	0x0500000f


	//   ....[171]....
        /*1640*/ 	.word	0x0500000f


	//----- nvinfo : EIATTR_COOP_GROUP_INSTR_OFFSETS
	.align		4
.L_150:
        /*1644*/ 	.byte	0x04, 0x28
        /*1646*/ 	.short	(.L_152 - .L_151)


	//   ....[0]....
.L_151:
        /*1648*/ 	.word	0x00000070


	//   ....[1]....
        /*164c*/ 	.word	0x000001a0


	//   ....[2]....
        /*1650*/ 	.word	0x000001f0


	//   ....[3]....
        /*1654*/ 	.word	0x00000420


	//   ....[4]....
        /*1658*/ 	.word	0x00000580


	//   ....[5]....
        /*165c*/ 	.word	0x000006a0


	//   ....[6]....
        /*1660*/ 	.word	0x00000800


	//   ....[7]....
        /*1664*/ 	.word	0x0000d8a0


	//   ....[8]....
        /*1668*/ 	.word	0x0000de30


	//   ....[9]....
        /*166c*/ 	.word	0x0000de40


	//   ....[10]....
        /*1670*/ 	.word	0x0000de50


	//   ....[11]....
        /*1674*/ 	.word	0x0000de60


	//   ....[12]....
        /*1678*/ 	.word	0x000114a0


	//   ....[13]....
        /*167c*/ 	.word	0x000114b0


	//   ....[14]....
        /*1680*/ 	.word	0x000114c0


	//   ....[15]....
        /*1684*/ 	.word	0x000114d0


	//   ....[16]....
        /*1688*/ 	.word	0x00015d50


	//   ....[17]....
        /*168c*/ 	.word	0x00015e10


	//   ....[18]....
        /*1690*/ 	.word	0x00016130


	//   ....[19]....
        /*1694*/ 	.word	0x00016150


	//   ....[20]....
        /*1698*/ 	.word	0x00018690


	//   ....[21]....
        /*169c*/ 	.word	0x00018960


	//   ....[22]....
        /*16a0*/ 	.word	0x000189c0


	//   ....[23]....
        /*16a4*/ 	.word	0x000189e0


	//   ....[24]....
        /*16a8*/ 	.word	0x0001a6f0


	//   ....[25]....
        /*16ac*/ 	.word	0x0001a700


	//   ....[26]....
        /*16b0*/ 	.word	0x0001a720


	//   ....[27]....
        /*16b4*/ 	.word	0x0001a740


	//   ....[28]....
        /*16b8*/ 	.word	0x0001b9f0


	//   ....[29]....
        /*16bc*/ 	.word	0x0001ba20


	//   ....[30]....
        /*16c0*/ 	.word	0x0001ba50


	//   ....[31]....
        /*16c4*/ 	.word	0x0001ba80


	//   ....[32]....
        /*16c8*/ 	.word	0x0001bab0


	//   ....[33]....
        /*16cc*/ 	.word	0x0001bae0


	//   ....[34]....
        /*16d0*/ 	.word	0x0001bb10


	//   ....[35]....
        /*16d4*/ 	.word	0x0001bb40


	//   ....[36]....
        /*16d8*/ 	.word	0x0001bb70


	//   ....[37]....
        /*16dc*/ 	.word	0x0001bba0


	//   ....[38]....
        /*16e0*/ 	.word	0x0001bbd0


	//   ....[39]....
        /*16e4*/ 	.word	0x0001bc00


	//   ....[40]....
        /*16e8*/ 	.word	0x0001bc30


	//   ....[41]....
        /*16ec*/ 	.word	0x0001bc60


	//   ....[42]....
        /*16f0*/ 	.word	0x0001bc90


	//   ....[43]....
        /*16f4*/ 	.word	0x0001bcc0


	//   ....[44]....
        /*16f8*/ 	.word	0x0001bcf0


	//   ....[45]....
        /*16fc*/ 	.word	0x0001bd20


	//   ....[46]....
        /*1700*/ 	.word	0x0001bd50


	//   ....[47]....
        /*1704*/ 	.word	0x0001bd80


	//   ....[48]....
        /*1708*/ 	.word	0x0001bdb0


	//   ....[49]....
        /*170c*/ 	.word	0x0001bde0


	//   ....[50]....
        /*1710*/ 	.word	0x0001be10


	//   ....[51]....
        /*1714*/ 	.word	0x0001be40


	//   ....[52]....
        /*1718*/ 	.word	0x0001be70


	//   ....[53]....
        /*171c*/ 	.word	0x0001bea0


	//   ....[54]....
        /*1720*/ 	.word	0x0001bed0


	//   ....[55]....
        /*1724*/ 	.word	0x0001bf00


	//   ....[56]....
        /*1728*/ 	.word	0x0001bf30


	//   ....[57]....
        /*172c*/ 	.word	0x0001bf60


	//   ....[58]....
        /*1730*/ 	.word	0x0001bf90


	//   ....[59]....
        /*1734*/ 	.word	0x0001bfc0


	//   ....[60]....
        /*1738*/ 	.word	0x0001bff0


	//   ....[61]....
        /*173c*/ 	.word	0x0001c020


	//   ....[62]....
        /*1740*/ 	.word	0x0001c050


	//   ....[63]....
        /*1744*/ 	.word	0x0001c080


	//   ....[64]....
        /*1748*/ 	.word	0x0001c0b0


	//   ....[65]....
        /*174c*/ 	.word	0x0001c0e0


	//   ....[66]....
        /*1750*/ 	.word	0x0001c110


	//   ....[67]....
        /*1754*/ 	.word	0x0001c140


	//   ....[68]....
        /*1758*/ 	.word	0x0001c170


	//   ....[69]....
        /*175c*/ 	.word	0x0001c1a0


	//   ....[70]....
        /*1760*/ 	.word	0x0001c1d0


	//   ....[71]....
        /*1764*/ 	.word	0x0001c200


	//   ....[72]....
        /*1768*/ 	.word	0x0001c230


	//   ....[73]....
        /*176c*/ 	.word	0x0001c260


	//   ....[74]....
        /*1770*/ 	.word	0x0001c290


	//   ....[75]....
        /*1774*/ 	.word	0x0001c2c0


	//   ....[76]....
        /*1778*/ 	.word	0x0001c2f0


	//   ....[77]....
        /*177c*/ 	.word	0x0001c320


	//   ....[78]....
        /*1780*/ 	.word	0x0001c350


	//   ....[79]....
        /*1784*/ 	.word	0x0001c380


	//   ....[80]....
        /*1788*/ 	.word	0x0001c3b0


	//   ....[81]....
        /*178c*/ 	.word	0x0001c3e0


	//   ....[82]....
        /*1790*/ 	.word	0x0001c410


	//   ....[83]....
        /*1794*/ 	.word	0x0001c440


	//   ....[84]....
        /*1798*/ 	.word	0x0001c470


	//   ....[85]....
        /*179c*/ 	.word	0x0001c4a0


	//   ....[86]....
        /*17a0*/ 	.word	0x0001c4d0


	//   ....[87]....
        /*17a4*/ 	.word	0x0001c500


	//   ....[88]....
        /*17a8*/ 	.word	0x0001c530


	//   ....[89]....
        /*17ac*/ 	.word	0x0001c560


	//   ....[90]....
        /*17b0*/ 	.word	0x0001c590


	//   ....[91]....
        /*17b4*/ 	.word	0x0001c5c0


	//   ....[92]....
        /*17b8*/ 	.word	0x0001c5f0


	//   ....[93]....
        /*17bc*/ 	.word	0x0001c620


	//   ....[94]....
        /*17c0*/ 	.word	0x0001c650


	//   ....[95]....
        /*17c4*/ 	.word	0x0001c680


	//   ....[96]....
        /*17c8*/ 	.word	0x0001c6b0


	//   ....[97]....
        /*17cc*/ 	.word	0x0001c6e0


	//   ....[98]....
        /*17d0*/ 	.word	0x0001c710


	//   ....[99]....
        /*17d4*/ 	.word	0x0001c740


	//   ....[100]....
        /*17d8*/ 	.word	0x0001c770


	//   ....[101]....
        /*17dc*/ 	.word	0x0001c7a0


	//   ....[102]....
        /*17e0*/ 	.word	0x0001c7d0


	//   ....[103]....
        /*17e4*/ 	.word	0x0001c800


	//   ....[104]....
        /*17e8*/ 	.word	0x0001c830


	//   ....[105]....
        /*17ec*/ 	.word	0x0001c860


	//   ....[106]....
        /*17f0*/ 	.word	0x0001c890


	//   ....[107]....
        /*17f4*/ 	.word	0x0001c8c0


	//   ....[108]....
        /*17f8*/ 	.word	0x0001c8f0


	//   ....[109]....
        /*17fc*/ 	.word	0x0001c920


	//   ....[110]....
        /*1800*/ 	.word	0x0001c950


	//   ....[111]....
        /*1804*/ 	.word	0x0001c980


	//   ....[112]....
        /*1808*/ 	.word	0x0001c9b0


	//   ....[113]....
        /*180c*/ 	.word	0x0001c9e0


	//   ....[114]....
        /*1810*/ 	.word	0x0001ca10


	//   ....[115]....
        /*1814*/ 	.word	0x0001ca40


	//   ....[116]....
        /*1818*/ 	.word	0x0001ca70


	//   ....[117]....
        /*181c*/ 	.word	0x0001caa0


	//   ....[118]....
        /*1820*/ 	.word	0x0001cad0


	//   ....[119]....
        /*1824*/ 	.word	0x0001cb00


	//   ....[120]....
        /*1828*/ 	.word	0x0001cb30


	//   ....[121]....
        /*182c*/ 	.word	0x0001cb60


	//   ....[122]....
        /*1830*/ 	.word	0x0001cb90


	//   ....[123]....
        /*1834*/ 	.word	0x0001cbc0


	//   ....[124]....
        /*1838*/ 	.word	0x0001cbf0


	//   ....[125]....
        /*183c*/ 	.word	0x0001cc20


	//   ....[126]....
        /*1840*/ 	.word	0x0001cc50


	//   ....[127]....
        /*1844*/ 	.word	0x0001cc80


	//   ....[128]....
        /*1848*/ 	.word	0x0001ccb0


	//   ....[129]....
        /*184c*/ 	.word	0x0001cce0


	//   ....[130]....
        /*1850*/ 	.word	0x0001cd10


	//   ....[131]....
        /*1854*/ 	.word	0x0001cd40


	//   ....[132]....
        /*1858*/ 	.word	0x0001cd70


	//   ....[133]....
        /*185c*/ 	.word	0x0001cda0


	//   ....[134]....
        /*1860*/ 	.word	0x0001cdd0


	//   ....[135]....
        /*1864*/ 	.word	0x0001ce00


	//   ....[136]....
        /*1868*/ 	.word	0x0001ce30


	//   ....[137]....
        /*186c*/ 	.word	0x0001ce60


	//   ....[138]....
        /*1870*/ 	.word	0x0001ce90


	//   ....[139]....
        /*1874*/ 	.word	0x0001cec0


	//   ....[140]....
        /*1878*/ 	.word	0x0001cef0


	//   ....[141]....
        /*187c*/ 	.word	0x0001cf20


	//   ....[142]....
        /*1880*/ 	.word	0x0001cf50


	//   ....[143]....
        /*1884*/ 	.word	0x0001cf80


	//   ....[144]....
        /*1888*/ 	.word	0x0001cfb0


	//   ....[145]....
        /*188c*/ 	.word	0x0001cfe0


	//   ....[146]....
        /*1890*/ 	.word	0x0001d010


	//   ....[147]....
        /*1894*/ 	.word	0x0001d020


	//   ....[148]....
        /*1898*/ 	.word	0x0001d050


	//   ....[149]....
        /*189c*/ 	.word	0x0001d060


	//   ....[150]....
        /*18a0*/ 	.word	0x0001d090


	//   ....[151]....
        /*18a4*/ 	.word	0x0001d0a0


	//   ....[152]....
        /*18a8*/ 	.word	0x0001d0d0


	//   ....[153]....
        /*18ac*/ 	.word	0x0001d0e0


	//   ....[154]....
        /*18b0*/ 	.word	0x0001d110


	//   ....[155]....
        /*18b4*/ 	.word	0x0001d120


	//   ....[156]....
        /*18b8*/ 	.word	0x0001dbd0


	//   ....[157]....
        /*18bc*/ 	.word	0x0001dbf0


	//   ....[158]....
        /*18c0*/ 	.word	0x0001dc00


	//   ....[159]....
        /*18c4*/ 	.word	0x0001dc10


	//   ....[160]....
        /*18c8*/ 	.word	0x0001e610


	//   ....[161]....
        /*18cc*/ 	.word	0x0001e620


	//   ....[162]....
        /*18d0*/ 	.word	0x0001e7f0


	//   ....[163]....
        /*18d4*/ 	.word	0x0001e800


	//   ....[164]....
        /*18d8*/ 	.word	0x0001e9f0


	//   ....[165]....
        /*18dc*/ 	.word	0x0001ea00


	//   ....[166]....
        /*18e0*/ 	.word	0x0001ebd0


	//   ....[167]....
        /*18e4*/ 	.word	0x0001ebe0


	//   ....[168]....
        /*18e8*/ 	.word	0x0001f050


	//   ....[169]....
        /*18ec*/ 	.word	0x0001f060


	//   ....[170]....
        /*18f0*/ 	.word	0x00020000


	//   ....[171]....
        /*18f4*/ 	.word	0x00020010


	//   ....[172]....
        /*18f8*/ 	.word	0x00022250


	//   ....[173]....
        /*18fc*/ 	.word	0x00022260


	//   ....[174]....
        /*1900*/ 	.word	0x00022430


	//   ....[175]....
        /*1904*/ 	.word	0x00022440


	//   ....[176]....
        /*1908*/ 	.word	0x00022610


	//   ....[177]....
        /*190c*/ 	.word	0x00022620


	//   ....[178]....
        /*1910*/ 	.word	0x000227f0


	//   ....[179]....
        /*1914*/ 	.word	0x00022800


	//   ....[180]....
        /*1918*/ 	.word	0x00022a30


	//   ....[181]....
        /*191c*/ 	.word	0x00022c70


	//   ....[182]....
        /*1920*/ 	.word	0x00022ca0


	//   ....[183]....
        /*1924*/ 	.word	0x00022cd0


	//   ....[184]....
        /*1928*/ 	.word	0x00022d00


	//   ....[185]....
        /*192c*/ 	.word	0x00022d30


	//   ....[186]....
        /*1930*/ 	.word	0x00022d60


	//   ....[187]....
        /*1934*/ 	.word	0x00022f00


	//   ....[188]....
        /*1938*/ 	.word	0x00022f30


	//   ....[189]....
        /*193c*/ 	.word	0x00022f60


	//   ....[190]....
        /*1940*/ 	.word	0x00022f90


	//   ....[191]....
        /*1944*/ 	.word	0x00022fc0


	//   ....[192]....
        /*1948*/ 	.word	0x00022ff0


	//   ....[193]....
        /*194c*/ 	.word	0x00023070


	//   ....[194]....
        /*1950*/ 	.word	0x000230b0


	//   ....[195]....
        /*1954*/ 	.word	0x000230c0


	//   ....[196]....
        /*1958*/ 	.word	0x00023170


	//   ....[197]....
        /*195c*/ 	.word	0x00024310


	//   ....[198]....
        /*1960*/ 	.word	0x00025e30


	//   ....[199]....
        /*1964*/ 	.word	0x00026b10


	//   ....[200]....
        /*1968*/ 	.word	0x00026b20


	//   ....[201]....
        /*196c*/ 	.word	0x00026b60


	//   ....[202]....
        /*1970*/ 	.word	0x00026ba0


	//   ....[203]....
        /*1974*/ 	.word	0x00026cb0


	//   ....[204]....
        /*1978*/ 	.word	0x00026cc0


	//   ....[205]....
        /*197c*/ 	.word	0x00026d50


	//   ....[206]....
        /*1980*/ 	.word	0x00026d60


	//   ....[207]....
        /*1984*/ 	.word	0x00026df0


	//   ....[208]....
        /*1988*/ 	.word	0x00026e00


	//   ....[209]....
        /*198c*/ 	.word	0x00026e90


	//   ....[210]....
        /*1990*/ 	.word	0x00026ea0


	//   ....[211]....
        /*1994*/ 	.word	0x00026f30


	//   ....[212]....
        /*1998*/ 	.word	0x00026f40


	//   ....[213]....
        /*199c*/ 	.word	0x00026f90


	//   ....[214]....
        /*19a0*/ 	.word	0x00026fc0


	//   ....[215]....
        /*19a4*/ 	.word	0x00029300


	//   ....[216]....
        /*19a8*/ 	.word	0x00029330


	//   ....[217]....
        /*19ac*/ 	.word	0x00029390


	//   ....[218]....
        /*19b0*/ 	.word	0x000293c0


	//   ....[219]....
        /*19b4*/ 	.word	0x000293f0


	//   ....[220]....
        /*19b8*/ 	.word	0x00029420


	//   ....[221]....
        /*19bc*/ 	.word	0x00029450


	//   ....[222]....
        /*19c0*/ 	.word	0x00029480


	//   ....[223]....
        /*19c4*/ 	.word	0x00029650


	//   ....[224]....
        /*19c8*/ 	.word	0x00029680


	//   ....[225]....
        /*19cc*/ 	.word	0x000296b0


	//   ....[226]....
        /*19d0*/ 	.word	0x000296e0


	//   ....[227]....
        /*19d4*/ 	.word	0x00029710


	//   ....[228]....
        /*19d8*/ 	.word	0x00029740


	//   ....[229]....
        /*19dc*/ 	.word	0x00029810


	//   ....[230]....
        /*19e0*/ 	.word	0x00029830


	//   ....[231]....
        /*19e4*/ 	.word	0x00029840


	//   ....[232]....
        /*19e8*/ 	.word	0x000298a0


	//   ....[233]....
        /*19ec*/ 	.word	0x00029fc0


	//   ....[234]....
        /*19f0*/ 	.word	0x0002a460


	//   ....[235]....
        /*19f4*/ 	.word	0x0002a510


	//   ....[236]....
        /*19f8*/ 	.word	0x0002a5a0


	//   ....[237]....
        /*19fc*/ 	.word	0x0002a5f0


	//   ....[238]....
        /*1a00*/ 	.word	0x0002a640


	//   ....[239]....
        /*1a04*/ 	.word	0x0002a730


	//   ....[240]....
        /*1a08*/ 	.word	0x0002a7c0


	//   ....[241]....
        /*1a0c*/ 	.word	0x0002a810


	//   ....[242]....
        /*1a10*/ 	.word	0x0002a860


	//   ....[243]....
        /*1a14*/ 	.word	0x0002ab50


	//   ....[244]....
        /*1a18*/ 	.word	0x0002ac60


	//   ....[245]....
        /*1a1c*/ 	.word	0x0002ad90


	//   ....[246]....
        /*1a20*/ 	.word	0x0002aea0


	//   ....[247]....
        /*1a24*/ 	.word	0x0002afd0


	//   ....[248]....
        /*1a28*/ 	.word	0x0002b0e0


	//   ....[249]....
        /*1a2c*/ 	.word	0x0002b210


	//   ....[250]....
        /*1a30*/ 	.word	0x0002b320


	//   ....[251]....
        /*1a34*/ 	.word	0x0002b450


	//   ....[252]....
        /*1a38*/ 	.word	0x0002b560


	//   ....[253]....
        /*1a3c*/ 	.word	0x0002b630


	//   ....[254]....
        /*1a40*/ 	.word	0x0002b680


	//   ....[255]....
        /*1a44*/ 	.word	0x0002b700


	//   ....[0]....
        /*1a48*/ 	.word	0x0002b770


	//   ....[1]....
        /*1a4c*/ 	.word	0x0002b7d0


	//   ....[2]....
        /*1a50*/ 	.word	0x0002b820


	//   ....[3]....
        /*1a54*/ 	.word	0x0002b8a0


	//   ....[4]....
        /*1a58*/ 	.word	0x0002b910


	//   ....[5]....
        /*1a5c*/ 	.word	0x0002b970


	//   ....[6]....
        /*1a60*/ 	.word	0x0002b9c0


	//   ....[7]....
        /*1a64*/ 	.word	0x0002ba40


	//   ....[8]....
        /*1a68*/ 	.word	0x0002bab0


	//   ....[9]....
        /*1a6c*/ 	.word	0x0002bb10


	//   ....[10]....
        /*1a70*/ 	.word	0x0002bb60


	//   ....[11]....
        /*1a74*/ 	.word	0x0002bbe0


	//   ....[12]....
        /*1a78*/ 	.word	0x0002bc50


	//   ....[13]....
        /*1a7c*/ 	.word	0x0002bcb0


	//   ....[14]....
        /*1a80*/ 	.word	0x0002bd00


	//   ....[15]....
        /*1a84*/ 	.word	0x0002bd80


	//   ....[16]....
        /*1a88*/ 	.word	0x0002bdf0


	//   ....[17]....
        /*1a8c*/ 	.word	0x0002be50


	//   ....[18]....
        /*1a90*/ 	.word	0x0002bea0


	//   ....[19]....
        /*1a94*/ 	.word	0x0002bf20


	//   ....[20]....
        /*1a98*/ 	.word	0x0002bf90


	//   ....[21]....
        /*1a9c*/ 	.word	0x0002bff0


	//   ....[22]....
        /*1aa0*/ 	.word	0x0002c040


	//   ....[23]....
        /*1aa4*/ 	.word	0x0002c0c0


	//   ....[24]....
        /*1aa8*/ 	.word	0x0002c130


	//   ....[25]....
        /*1aac*/ 	.word	0x0002c190


	//   ....[26]....
        /*1ab0*/ 	.word	0x0002c1e0


	//   ....[27]....
        /*1ab4*/ 	.word	0x0002c260


	//   ....[28]....
        /*1ab8*/ 	.word	0x0002c2d0


	//   ....[29]....
        /*1abc*/ 	.word	0x0002c330


	//   ....[30]....
        /*1ac0*/ 	.word	0x0002c380


	//   ....[31]....
        /*1ac4*/ 	.word	0x0002c400


	//   ....[32]....
        /*1ac8*/ 	.word	0x0002c470


	//   ....[33]....
        /*1acc*/ 	.word	0x0002c4d0


	//   ....[34]....
        /*1ad0*/ 	.word	0x0002c520


	//   ....[35]....
        /*1ad4*/ 	.word	0x0002c5a0


	//   ....[36]....
        /*1ad8*/ 	.word	0x0002c610


	//   ....[37]....
        /*1adc*/ 	.word	0x0002c670


	//   ....[38]....
        /*1ae0*/ 	.word	0x0002c6c0


	//   ....[39]....
        /*1ae4*/ 	.word	0x0002c740


	//   ....[40]....
        /*1ae8*/ 	.word	0x0002c7b0


	//   ....[41]....
        /*1aec*/ 	.word	0x0002c810


	//   ....[42]....
        /*1af0*/ 	.word	0x0002c860


	//   ....[43]....
        /*1af4*/ 	.word	0x0002c8e0


	//   ....[44]....
        /*1af8*/ 	.word	0x0002c950


	//   ....[45]....
        /*1afc*/ 	.word	0x0002c9b0


	//   ....[46]....
        /*1b00*/ 	.word	0x0002ca00


	//   ....[47]....
        /*1b04*/ 	.word	0x0002ca80


	//   ....[48]....
        /*1b08*/ 	.word	0x0002caf0


	//   ....[49]....
        /*1b0c*/ 	.word	0x0002cb50


	//   ....[50]....
        /*1b10*/ 	.word	0x0002cba0


	//   ....[51]....
        /*1b14*/ 	.word	0x0002cc20


	//   ....[52]....
        /*1b18*/ 	.word	0x0002cc90


	//   ....[53]....
        /*1b1c*/ 	.word	0x0002ccf0


	//   ....[54]....
        /*1b20*/ 	.word	0x0002cd40


	//   ....[55]....
        /*1b24*/ 	.word	0x0002cdc0


	//   ....[56]....
        /*1b28*/ 	.word	0x0002ce30


	//   ....[57]....
        /*1b2c*/ 	.word	0x0002ce90


	//   ....[58]....
        /*1b30*/ 	.word	0x0002cee0


	//   ....[59]....
        /*1b34*/ 	.word	0x0002cf60


	//   ....[60]....
        /*1b38*/ 	.word	0x0002cfd0


	//   ....[61]....
        /*1b3c*/ 	.word	0x0002d030


	//   ....[62]....
        /*1b40*/ 	.word	0x0002d080


	//   ....[63]....
        /*1b44*/ 	.word	0x0002d100


	//   ....[64]....
        /*1b48*/ 	.word	0x0002d170


	//   ....[65]....
        /*1b4c*/ 	.word	0x0002d1d0


	//   ....[66]....
        /*1b50*/ 	.word	0x0002d220


	//   ....[67]....
        /*1b54*/ 	.word	0x0002d2a0


	//   ....[68]....
        /*1b58*/ 	.word	0x0002d310


	//   ....[69]....
        /*1b5c*/ 	.word	0x0002d370


	//   ....[70]....
        /*1b60*/ 	.word	0x0002d3c0


	//   ....[71]....
        /*1b64*/ 	.word	0x0002d440


	//   ....[72]....
        /*1b68*/ 	.word	0x0002d4b0


	//   ....[73]....
        /*1b6c*/ 	.word	0x0002d510


	//   ....[74]....
        /*1b70*/ 	.word	0x0002d560


	//   ....[75]....
        /*1b74*/ 	.word	0x0002d5e0


	//   ....[76]....
        /*1b78*/ 	.word	0x0002d650


	//   ....[77]....
        /*1b7c*/ 	.word	0x0002d6b0


	//   ....[78]....
        /*1b80*/ 	.word	0x0002d700


	//   ....[79]....
        /*1b84*/ 	.word	0x0002d780


	//   ....[80]....
        /*1b88*/ 	.word	0x0002d7f0


	//   ....[81]....
        /*1b8c*/ 	.word	0x0002d850


	//   ....[82]....
        /*1b90*/ 	.word	0x0002d8a0


	//   ....[83]....
        /*1b94*/ 	.word	0x0002d900


	//   ....[84]....
        /*1b98*/ 	.word	0x0002d990


	//   ....[85]....
        /*1b9c*/ 	.word	0x0002d9f0


	//   ....[86]....
        /*1ba0*/ 	.word	0x0002da40


	//   ....[87]....
        /*1ba4*/ 	.word	0x0002dac0


	//   ....[88]....
        /*1ba8*/ 	.word	0x0002db30


	//   ....[89]....
        /*1bac*/ 	.word	0x0002db90


	//   ....[90]....
        /*1bb0*/ 	.word	0x0002dbe0


	//   ....[91]....
        /*1bb4*/ 	.word	0x0002dc60


	//   ....[92]....
        /*1bb8*/ 	.word	0x0002dcd0


	//   ....[93]....
        /*1bbc*/ 	.word	0x0002dd30


	//   ....[94]....
        /*1bc0*/ 	.word	0x0002dd80


	//   ....[95]....
        /*1bc4*/ 	.word	0x0002de00


	//   ....[96]....
        /*1bc8*/ 	.word	0x0002de70


	//   ....[97]....
        /*1bcc*/ 	.word	0x0002ded0


	//   ....[98]....
        /*1bd0*/ 	.word	0x0002df20


	//   ....[99]....
        /*1bd4*/ 	.word	0x0002dfa0


	//   ....[100]....
        /*1bd8*/ 	.word	0x0002e010


	//   ....[101]....
        /*1bdc*/ 	.word	0x0002e070


	//   ....[102]....
        /*1be0*/ 	.word	0x0002e0c0


	//   ....[103]....
        /*1be4*/ 	.word	0x0002e140


	//   ....[104]....
        /*1be8*/ 	.word	0x0002e1b0


	//   ....[105]....
        /*1bec*/ 	.word	0x0002e210


	//   ....[106]....
        /*1bf0*/ 	.word	0x0002e260


	//   ....[107]....
        /*1bf4*/ 	.word	0x0002e2e0


	//   ....[108]....
        /*1bf8*/ 	.word	0x0002e350


	//   ....[109]....
        /*1bfc*/ 	.word	0x0002e3b0


	//   ....[110]....
        /*1c00*/ 	.word	0x0002e400


	//   ....[111]....
        /*1c04*/ 	.word	0x0002e480


	//   ....[112]....
        /*1c08*/ 	.word	0x0002e4f0


	//   ....[113]....
        /*1c0c*/ 	.word	0x0002e560


	//   ....[114]....
        /*1c10*/ 	.word	0x0002e5b0


	//   ....[115]....
        /*1c14*/ 	.word	0x0002e640


	//   ....[116]....
        /*1c18*/ 	.word	0x0002e690


	//   ....[117]....
        /*1c1c*/ 	.word	0x0002e720


	//   ....[118]....
        /*1c20*/ 	.word	0x0002e7b0


	//   ....[119]....
        /*1c24*/ 	.word	0x0002e840


	//   ....[120]....
        /*1c28*/ 	.word	0x0002e8d0


	//   ....[121]....
        /*1c2c*/ 	.word	0x0002e960


	//   ....[122]....
        /*1c30*/ 	.word	0x0002e9f0


	//   ....[123]....
        /*1c34*/ 	.word	0x0002ea70


	//   ....[124]....
        /*1c38*/ 	.word	0x0002eac0


	//   ....[125]....
        /*1c3c*/ 	.word	0x0002eb60


	//   ....[126]....
        /*1c40*/ 	.word	0x0002ebf0


	//   ....[127]....
        /*1c44*/ 	.word	0x0002ec80


	//   ....[128]....
        /*1c48*/ 	.word	0x0002ecd0


	//   ....[129]....
        /*1c4c*/ 	.word	0x0002ed60


	//   ....[130]....
        /*1c50*/ 	.word	0x0002edf0


	//   ....[131]....
        /*1c54*/ 	.word	0x0002ee80


	//   ....[132]....
        /*1c58*/ 	.word	0x0002ef10


	//   ....[133]....
        /*1c5c*/ 	.word	0x0002efa0


	//   ....[134]....
        /*1c60*/ 	.word	0x0002f030


	//   ....[135]....
        /*1c64*/ 	.word	0x0002f0f0


	//   ....[136]....
        /*1c68*/ 	.word	0x0002f3d0


	//   ....[137]....
        /*1c6c*/ 	.word	0x0002f5c0


	//   ....[138]....
        /*1c70*/ 	.word	0x0002f630


	//   ....[139]....
        /*1c74*/ 	.word	0x0002f690


	//   ....[140]....
        /*1c78*/ 	.word	0x0002f730


	//   ....[141]....
        /*1c7c*/ 	.word	0x0002f7f0


	//   ....[142]....
        /*1c80*/ 	.word	0x0002f900


	//   ....[143]....
        /*1c84*/ 	.word	0x0002f960


	//   ....[144]....
        /*1c88*/ 	.word	0x0002fa60


	//   ....[145]....
        /*1c8c*/ 	.word	0x0002fac0


	//   ....[146]....
        /*1c90*/ 	.word	0x0002fbc0


	//   ....[147]....
        /*1c94*/ 	.word	0x0002fc20


	//   ....[148]....
        /*1c98*/ 	.word	0x0002fd20


	//   ....[149]....
        /*1c9c*/ 	.word	0x0002fd80


	//   ....[150]....
        /*1ca0*/ 	.word	0x0002fe70


	//   ....[151]....
        /*1ca4*/ 	.word	0x0002fee0


	//   ....[152]....
        /*1ca8*/ 	.word	0x0002ffc0


	//   ....[153]....
        /*1cac*/ 	.word	0x000302a0


	//   ....[154]....
        /*1cb0*/ 	.word	0x00030340


	//   ....[155]....
        /*1cb4*/ 	.word	0x000304e0


	//   ....[156]....
        /*1cb8*/ 	.word	0x00030560


	//   ....[157]....
        /*1cbc*/ 	.word	0x000305e0


	//   ....[158]....
        /*1cc0*/ 	.word	0x00030660


	//   ....[159]....
        /*1cc4*/ 	.word	0x000306e0


	//   ....[160]....
        /*1cc8*/ 	.word	0x00030770


	//   ....[161]....
        /*1ccc*/ 	.word	0x00030810


	//   ....[162]....
        /*1cd0*/ 	.word	0x000308c0


	//   ....[163]....
        /*1cd4*/ 	.word	0x00030940


	//   ....[164]....
        /*1cd8*/ 	.word	0x000309c0


	//   ....[165]....
        /*1cdc*/ 	.word	0x00030a40


	//   ....[166]....
        /*1ce0*/ 	.word	0x00030ad0


	//   ....[167]....
        /*1ce4*/ 	.word	0x00030b50


	//   ....[168]....
        /*1ce8*/ 	.word	0x00030bf0


	//   ....[169]....
        /*1cec*/ 	.word	0x00030c40


	//   ....[170]....
        /*1cf0*/ 	.word	0x00030cd0


	//   ....[171]....
        /*1cf4*/ 	.word	0x00030e00


	//----- nvinfo : EIATTR_REG_RECONFIG
	.align		4
.L_152:
        /*1cf8*/ 	.byte	0x01, 0x54
	.zero		2


	//----- nvinfo : EIATTR_SYSCALL_OFFSETS
	.align		4
        /*1cfc*/ 	.byte	0x04, 0x46
        /*1cfe*/ 	.short	(.L_154 - .L_153)


	//   ....[0]....
.L_153:
        /*1d00*/ 	.word	0x00002550


	//   ....[1]....
        /*1d04*/ 	.word	0x000026a0


	//   ....[2]....
        /*1d08*/ 	.word	0x0000da60


	//   ....[3]....
        /*1d0c*/ 	.word	0x0000dda0


	//   ....[4]....
        /*1d10*/ 	.word	0x00025890


	//   ....[5]....
        /*1d14*/ 	.word	0x00025a20


	//   ....[6]....
        /*1d18*/ 	.word	0x00025b70


	//   ....[7]....
        /*1d1c*/ 	.word	0x00025cb0


	//   ....[8]....
        /*1d20*/ 	.word	0x00026740


	//----- nvinfo : EIATTR_MBARRIER_INSTR_OFFSETS
	.align		4
.L_154:
        /*1d24*/ 	.byte	0x04, 0x39
        /*1d26*/ 	.short	(.L_156 - .L_155)


	//   ....[0]....
.L_155:
        /*1d28*/ 	.word	0x000002d0
        /*1d2c*/ 	.word	0x000000ff
        /*1d30*/ 	.word	0x00038800
        /*1d34*/ 	.short	0x0100
        /*1d36*/ 	.byte	0x08
	.zero		1


	//   ....[1]....
        /*1d38*/ 	.word	0x000002e0
        /*1d3c*/ 	.word	0x000000ff
        /*1d40*/ 	.word	0x00038820
        /*1d44*/ 	.short	0x0100
        /*1d46*/ 	.byte	0x08
	.zero		1


	//   ....[2]....
        /*1d48*/ 	.word	0x000003d0
        /*1d4c*/ 	.word	0x000000ff
        /*1d50*/ 	.word	0x00038830
        /*1d54*/ 	.short	0x0100
        /*1d56*/ 	.byte	0x08
	.zero		1


	//   ....[3]....
        /*1d58*/ 	.word	0x000003e0
        /*1d5c*/ 	.word	0x000000ff
        /*1d60*/ 	.word	0x00038840
        /*1d64*/ 	.short	0x0100
        /*1d66*/ 	.byte	0x08
	.zero		1


	//   ....[4]....
        /*1d68*/ 	.word	0x000003f0
        /*1d6c*/ 	.word	0x000000ff
        /*1d70*/ 	.word	0x00038838
        /*1d74*/ 	.short	0x0100
        /*1d76*/ 	.byte	0x08
	.zero		1


	//   ....[5]....
        /*1d78*/ 	.word	0x00000400
        /*1d7c*/ 	.word	0x000000ff
        /*1d80*/ 	.word	0x00038848
        /*1d84*/ 	.short	0x0100
        /*1d86*/ 	.byte	0x08
	.zero		1


	//   ....[6]....
        /*1d88*/ 	.word	0x00000530
        /*1d8c*/ 	.word	0x000000ff
        /*1d90*/ 	.word	0x00038850
        /*1d94*/ 	.short	0x0100
        /*1d96*/ 	.byte	0x08
	.zero		1


	//   ....[7]....
        /*1d98*/ 	.word	0x00000540
        /*1d9c*/ 	.word	0x000000ff
        /*1da0*/ 	.word	0x00038860
        /*1da4*/ 	.short	0x0100
        /*1da6*/ 	.byte	0x08
	.zero		1


	//   ....[8]....
        /*1da8*/ 	.word	0x00000550
        /*1dac*/ 	.word	0x000000ff
        /*1db0*/ 	.word	0x00038858
        /*1db4*/ 	.short	0x0100
        /*1db6*/ 	.byte	0x08
	.zero		1


	//   ....[9]....
        /*1db8*/ 	.word	0x00000560
        /*1dbc*/ 	.word	0x000000ff
        /*1dc0*/ 	.word	0x00038868
        /*1dc4*/ 	.short	0x0100
        /*1dc6*/ 	.byte	0x08
	.zero		1


	//   ....[10]....
        /*1dc8*/ 	.word	0x00000650
        /*1dcc*/ 	.word	0x000000ff
        /*1dd0*/ 	.word	0x00038870
        /*1dd4*/ 	.short	0x0100
        /*1dd6*/ 	.byte	0x06
	.zero		1


	//   ....[11]....
        /*1dd8*/ 	.word	0x00000660
        /*1ddc*/ 	.word	0x000000ff
        /*1de0*/ 	.word	0x00038880
        /*1de4*/ 	.short	0x0100
        /*1de6*/ 	.byte	0x06
	.zero		1


	//   ....[12]....
        /*1de8*/ 	.word	0x00000670
        /*1dec*/ 	.word	0x000000ff
        /*1df0*/ 	.word	0x00038878
        /*1df4*/ 	.short	0x0100
        /*1df6*/ 	.byte	0x06
	.zero		1


	//   ....[13]....
        /*1df8*/ 	.word	0x00000680
        /*1dfc*/ 	.word	0x000000ff
        /*1e00*/ 	.word	0x00038888
        /*1e04*/ 	.short	0x0100
        /*1e06*/ 	.byte	0x06
	.zero		1


	//   ....[14]....
        /*1e08*/ 	.word	0x000007b0
        /*1e0c*/ 	.word	0x000000ff
        /*1e10*/ 	.word	0x00038890
        /*1e14*/ 	.short	0x0100
        /*1e16*/ 	.byte	0x08
	.zero		1


	//   ....[15]....
        /*1e18*/ 	.word	0x000007c0
        /*1e1c*/ 	.word	0x000000ff
        /*1e20*/ 	.word	0x000388a0
        /*1e24*/ 	.short	0x0100
        /*1e26*/ 	.byte	0x08
	.zero		1


	//   ....[16]....
        /*1e28*/ 	.word	0x000007d0
        /*1e2c*/ 	.word	0x000000ff
        /*1e30*/ 	.word	0x00038898
        /*1e34*/ 	.short	0x0100
        /*1e36*/ 	.byte	0x08
	.zero		1


	//   ....[17]....
        /*1e38*/ 	.word	0x000007e0
        /*1e3c*/ 	.word	0x000000ff
        /*1e40*/ 	.word	0x000388a8
        /*1e44*/ 	.short	0x0100
        /*1e46*/ 	.byte	0x08
	.zero		1


	//   ....[18]....
        /*1e48*/ 	.word	0x00000910
        /*1e4c*/ 	.word	0x000000ff
        /*1e50*/ 	.word	0x000388b0
        /*1e54*/ 	.short	0x0100
        /*1e56*/ 	.byte	0x08
	.zero		1


	//   ....[19]....
        /*1e58*/ 	.word	0x00000920
        /*1e5c*/ 	.word	0x000000ff
        /*1e60*/ 	.word	0x000388c0
        /*1e64*/ 	.short	0x0100
        /*1e66*/ 	.byte	0x08
	.zero		1


	//   ....[20]....
        /*1e68*/ 	.word	0x00000930
        /*1e6c*/ 	.word	0x000000ff
        /*1e70*/ 	.word	0x000388b8
        /*1e74*/ 	.short	0x0100
        /*1e76*/ 	.byte	0x08
	.zero		1


	//   ....[21]....
        /*1e78*/ 	.word	0x00000940
        /*1e7c*/ 	.word	0x000000ff
        /*1e80*/ 	.word	0x000388c8
        /*1e84*/ 	.short	0x0100
        /*1e86*/ 	.byte	0x08
	.zero		1


	//   ....[22]....
        /*1e88*/ 	.word	0x00003cb0
        /*1e8c*/ 	.word	0x00000070
        /*1e90*/ 	.word	0x00038890
        /*1e94*/ 	.short	0x010a
        /*1e96*/ 	.byte	0x3f
	.zero		1


	//   ....[23]....
        /*1e98*/ 	.word	0x00007f30
        /*1e9c*/ 	.word	0x00000070
        /*1ea0*/ 	.word	0x00038890
        /*1ea4*/ 	.short	0x010a
        /*1ea6*/ 	.byte	0x3f
	.zero		1


	//   ....[24]....
        /*1ea8*/ 	.word	0x0000c210
        /*1eac*/ 	.word	0x00000070
        /*1eb0*/ 	.word	0x00038890
        /*1eb4*/ 	.short	0x010a
        /*1eb6*/ 	.byte	0x3f
	.zero		1


	//   ....[25]....
        /*1eb8*/ 	.word	0x0000c7a0
        /*1ebc*/ 	.word	0x00000030
        /*1ec0*/ 	.word	0x00000000
        /*1ec4*/ 	.short	0x0101
        /*1ec6*/ 	.byte	0x3f
	.zero		1


	//   ....[26]....
        /*1ec8*/ 	.word	0x0000c7e0
        /*1ecc*/ 	.word	0x00000070
        /*1ed0*/ 	.word	0x000388b0
        /*1ed4*/ 	.short	0x010a
        /*1ed6*/ 	.byte	0x3f
	.zero		1


	//   ....[27]....
        /*1ed8*/ 	.word	0x0000cde0
        /*1edc*/ 	.word	0x00000070
        /*1ee0*/ 	.word	0x00000000
        /*1ee4*/ 	.short	0x0101
        /*1ee6*/ 	.byte	0x3f
	.zero		1


	//   ....[28]....
        /*1ee8*/ 	.word	0x0000db00
        /*1eec*/ 	.word	0x00000016
        /*1ef0*/ 	.word	0x00038800
        /*1ef4*/ 	.short	0x010a
        /*1ef6*/ 	.byte	0x3f
	.zero		1


	//   ....[29]....
        /*1ef8*/ 	.word	0x0000db50
        /*1efc*/ 	.word	0x00000016
        /*1f00*/ 	.word	0x00038800
        /*1f04*/ 	.short	0x010a
        /*1f06*/ 	.byte	0x3f
	.zero		1


	//   ....[30]....
        /*1f08*/ 	.word	0x0000e140
        /*1f0c*/ 	.word	0x00000016
        /*1f10*/ 	.word	0x00038800
        /*1f14*/ 	.short	0x010a
        /*1f16*/ 	.byte	0x3f
	.zero		1


	//   ....[31]....
        /*1f18*/ 	.word	0x00011760
        /*1f1c*/ 	.word	0x00000016
        /*1f20*/ 	.word	0x00038800
        /*1f24*/ 	.short	0x010a
        /*1f26*/ 	.byte	0x3f
	.zero		1


	//   ....[32]....
        /*1f28*/ 	.word	0x00014ed0
        /*1f2c*/ 	.word	0x00000003
        /*1f30*/ 	.word	0x00038830
        /*1f34*/ 	.short	0x010a
        /*1f36*/ 	.byte	0x3f
	.zero		1


	//   ....[33]....
        /*1f38*/ 	.word	0x00014f80
        /*1f3c*/ 	.word	0x00000003
        /*1f40*/ 	.word	0x00038830
        /*1f44*/ 	.short	0x010a
        /*1f46*/ 	.byte	0x3f
	.zero		1


	//   ....[34]....
        /*1f48*/ 	.word	0x000168e0
        /*1f4c*/ 	.word	0x00000003
        /*1f50*/ 	.word	0x00000000
        /*1f54*/ 	.short	0x0101
        /*1f56*/ 	.byte	0x3f
	.zero		1


	//   ....[35]....
        /*1f58*/ 	.word	0x00017ca0
        /*1f5c*/ 	.word	0x00000000
        /*1f60*/ 	.word	0x00038830
        /*1f64*/ 	.short	0x010a
        /*1f66*/ 	.byte	0x3f
	.zero		1


	//   ....[36]....
        /*1f68*/ 	.word	0x00017cf0
        /*1f6c*/ 	.word	0x00000000
        /*1f70*/ 	.word	0x00038830
        /*1f74*/ 	.short	0x010a
        /*1f76*/ 	.byte	0x3f
	.zero		1


	//   ....[37]....
        /*1f78*/ 	.word	0x00018310
        /*1f7c*/ 	.word	0x00000008
        /*1f80*/ 	.word	0x00038850
        /*1f84*/ 	.short	0x010a
        /*1f86*/ 	.byte	0x3f
	.zero		1


	//   ....[38]....
        /*1f88*/ 	.word	0x00018350
        /*1f8c*/ 	.word	0x00000008
        /*1f90*/ 	.word	0x00038850
        /*1f94*/ 	.short	0x010a
        /*1f96*/ 	.byte	0x3f
	.zero		1


	//   ....[39]....
        /*1f98*/ 	.word	0x000196a0
        /*1f9c*/ 	.word	0x000000d4
        /*1fa0*/ 	.word	0x00000000
        /*1fa4*/ 	.short	0x0101
        /*1fa6*/ 	.byte	0x3f
	.zero		1


	//   ....[40]....
        /*1fa8*/ 	.word	0x000199e0
        /*1fac*/ 	.word	0x0000000e
        /*1fb0*/ 	.word	0x00000000
        /*1fb4*/ 	.short	0x0101
        /*1fb6*/ 	.byte	0x3f
	.zero		1


	//   ....[41]....
        /*1fb8*/ 	.word	0x0001a390
        /*1fbc*/ 	.word	0x00000007
        /*1fc0*/ 	.word	0x00038850
        /*1fc4*/ 	.short	0x010a
        /*1fc6*/ 	.byte	0x3f
	.zero		1


	//   ....[42]....
        /*1fc8*/ 	.word	0x0001a3d0
        /*1fcc*/ 	.word	0x00000007
        /*1fd0*/ 	.word	0x00038850
        /*1fd4*/ 	.short	0x010a
        /*1fd6*/ 	.byte	0x3f
	.zero		1


	//   ....[43]....
        /*1fd8*/ 	.word	0x0001af70
        /*1fdc*/ 	.word	0x00000000
        /*1fe0*/ 	.word	0x00000000
        /*1fe4*/ 	.short	0x0101
        /*1fe6*/ 	.byte	0x3f
	.zero		1


	//   ....[44]....
        /*1fe8*/ 	.word	0x0001e550
        /*1fec*/ 	.word	0x00000008
        /*1ff0*/ 	.word	0x00000000
        /*1ff4*/ 	.short	0x0101
        /*1ff6*/ 	.byte	0x3f
	.zero		1


	//   ....[45]....
        /*1ff8*/ 	.word	0x0001efc0
        /*1ffc*/ 	.word	0x0000000e
        /*2000*/ 	.word	0x00000000
        /*2004*/ 	.short	0x0101
        /*2006*/ 	.byte	0x3f
	.zero		1


	//   ....[46]....
        /*2008*/ 	.word	0x000243f0
        /*200c*/ 	.word	0x00000012
        /*2010*/ 	.word	0x00038820
        /*2014*/ 	.short	0x010a
        /*2016*/ 	.byte	0x3f
	.zero		1


	//   ....[47]....
        /*2018*/ 	.word	0x000244c0
        /*201c*/ 	.word	0x00000007
        /*2020*/ 	.word	0x000388a0
        /*2024*/ 	.short	0x010a
        /*2026*/ 	.byte	0x3f
	.zero		1


	//   ....[48]....
        /*2028*/ 	.word	0x00024800
        /*202c*/ 	.word	0x00000007
        /*2030*/ 	.word	0x000388c0
        /*2034*/ 	.short	0x010a
        /*2036*/ 	.byte	0x3f
	.zero		1


	//   ....[49]....
        /*2038*/ 	.word	0x00024ca0
        /*203c*/ 	.word	0x00000008
        /*2040*/ 	.word	0x000388a0
        /*2044*/ 	.short	0x010a
        /*2046*/ 	.byte	0x3f
	.zero		1


	//   ....[50]....
        /*2048*/ 	.word	0x00024fd0
        /*204c*/ 	.word	0x00000008
        /*2050*/ 	.word	0x000388c0
        /*2054*/ 	.short	0x010a
        /*2056*/ 	.byte	0x3f
	.zero		1


	//   ....[51]....
        /*2058*/ 	.word	0x000260d0
        /*205c*/ 	.word	0x00000000
        /*2060*/ 	.word	0x00038880
        /*2064*/ 	.short	0x010a
        /*2066*/ 	.byte	0x3f
	.zero		1


	//   ....[52]....
        /*2068*/ 	.word	0x000262d0
        /*206c*/ 	.word	0x00000000
        /*2070*/ 	.word	0x00038840
        /*2074*/ 	.short	0x010a
        /*2076*/ 	.byte	0x3f
	.zero		1


	//   ....[53]....
        /*2078*/ 	.word	0x00027090
        /*207c*/ 	.word	0x00000012
        /*2080*/ 	.word	0x00038800
        /*2084*/ 	.short	0x0107
        /*2086*/ 	.byte	0x3f
	.zero		1


	//   ....[54]....
        /*2088*/ 	.word	0x00027190
        /*208c*/ 	.word	0x00000012
        /*2090*/ 	.word	0x00038800
        /*2094*/ 	.short	0x0101
        /*2096*/ 	.byte	0x3f
	.zero		1


	//   ....[55]....
        /*2098*/ 	.word	0x000271b0
        /*209c*/ 	.word	0x00000012
        /*20a0*/ 	.word	0x00038820
        /*20a4*/ 	.short	0x010a
        /*20a6*/ 	.byte	0x3f
	.zero		1


	//   ....[56]....
        /*20a8*/ 	.word	0x000274d0
        /*20ac*/ 	.word	0x00000006
        /*20b0*/ 	.word	0x00038880
        /*20b4*/ 	.short	0x010a
        /*20b6*/ 	.byte	0x3f
	.zero		1


	//   ....[57]....
        /*20b8*/ 	.word	0x00027830
        /*20bc*/ 	.word	0x00000006
        /*20c0*/ 	.word	0x00038840
        /*20c4*/ 	.short	0x010a
        /*20c6*/ 	.byte	0x3f
	.zero		1


	//   ....[58]....
        /*20c8*/ 	.word	0x00027bf0
        /*20cc*/ 	.word	0x00000014
        /*20d0*/ 	.word	0x00038870
        /*20d4*/ 	.short	0x010a
        /*20d6*/ 	.byte	0x3f
	.zero		1


	//   ....[59]....
        /*20d8*/ 	.word	0x00027c60
        /*20dc*/ 	.word	0x00000014
        /*20e0*/ 	.word	0x00038860
        /*20e4*/ 	.short	0x010a
        /*20e6*/ 	.byte	0x3f
	.zero		1


	//   ....[60]....
        /*20e8*/ 	.word	0x000284b0
        /*20ec*/ 	.word	0x00000014
        /*20f0*/ 	.word	0x00038850
        /*20f4*/ 	.short	0x0101
        /*20f6*/ 	.byte	0x3f
	.zero		1


	//   ....[61]....
        /*20f8*/ 	.word	0x00028530
        /*20fc*/ 	.word	0x00000014
        /*2100*/ 	.word	0x00000000
        /*2104*/ 	.short	0x0101
        /*2106*/ 	.byte	0x3f
	.zero		1


	//   ....[62]....
        /*2108*/ 	.word	0x00028770
        /*210c*/ 	.word	0x00000011
        /*2110*/ 	.word	0x00038870
        /*2114*/ 	.short	0x010a
        /*2116*/ 	.byte	0x3f
	.zero		1


	//   ....[63]....
        /*2118*/ 	.word	0x000287e0
        /*211c*/ 	.word	0x00000011
        /*2120*/ 	.word	0x00038860
        /*2124*/ 	.short	0x010a
        /*2126*/ 	.byte	0x3f
	.zero		1


	//   ....[64]....
        /*2128*/ 	.word	0x00029010
        /*212c*/ 	.word	0x00000011
        /*2130*/ 	.word	0x00038850
        /*2134*/ 	.short	0x0101
        /*2136*/ 	.byte	0x3f
	.zero		1


	//   ....[65]....
        /*2138*/ 	.word	0x00029060
        /*213c*/ 	.word	0x00000011
        /*2140*/ 	.word	0x00000000
        /*2144*/ 	.short	0x0101
        /*2146*/ 	.byte	0x3f
	.zero		1


	//   ....[66]....
        /*2148*/ 	.word	0x00029f40
        /*214c*/ 	.word	0x00000000
        /*2150*/ 	.word	0x00038820
        /*2154*/ 	.short	0x010a
        /*2156*/ 	.byte	0x3f
	.zero		1


	//   ....[67]....
        /*2158*/ 	.word	0x0002a0f0
        /*215c*/ 	.word	0x00000006
        /*2160*/ 	.word	0x00000000
        /*2164*/ 	.short	0x010a
        /*2166*/ 	.byte	0x3f
	.zero		1


	//   ....[68]....
        /*2168*/ 	.word	0x0002a160
        /*216c*/ 	.word	0x00000007
        /*2170*/ 	.word	0x00000000
        /*2174*/ 	.short	0x010a
        /*2176*/ 	.byte	0x3f
	.zero		1


	//   ....[69]....
        /*2178*/ 	.word	0x0002a1c0
        /*217c*/ 	.word	0x00000004
        /*2180*/ 	.word	0x00038860
        /*2184*/ 	.short	0x010a
        /*2186*/ 	.byte	0x3f
	.zero		1


	//   ....[70]....
        /*2188*/ 	.word	0x0002a210
        /*218c*/ 	.word	0x00000003
        /*2190*/ 	.word	0x00038860
        /*2194*/ 	.short	0x010a
        /*2196*/ 	.byte	0x3f
	.zero		1


	//   ....[71]....
        /*2198*/ 	.word	0x0002a250
        /*219c*/ 	.word	0x00000004
        /*21a0*/ 	.word	0x00038880
        /*21a4*/ 	.short	0x010a
        /*21a6*/ 	.byte	0x3f
	.zero		1


	//   ....[72]....
        /*21a8*/ 	.word	0x0002a270
        /*21ac*/ 	.word	0x00000003
        /*21b0*/ 	.word	0x00038880
        /*21b4*/ 	.short	0x010a
        /*21b6*/ 	.byte	0x3f
	.zero		1


	//   ....[73]....
        /*21b8*/ 	.word	0x0002a2d0
        /*21bc*/ 	.word	0x00000070
        /*21c0*/ 	.word	0x00038890
        /*21c4*/ 	.short	0x010a
        /*21c6*/ 	.byte	0x3f
	.zero		1


	//   ....[74]....
        /*21c8*/ 	.word	0x0002a320
        /*21cc*/ 	.word	0x00000070
        /*21d0*/ 	.word	0x00038890
        /*21d4*/ 	.short	0x010a
        /*21d6*/ 	.byte	0x3f
	.zero		1


	//   ....[75]....
        /*21d8*/ 	.word	0x0002a370
        /*21dc*/ 	.word	0x00000070
        /*21e0*/ 	.word	0x00038890
        /*21e4*/ 	.short	0x010a
        /*21e6*/ 	.byte	0x3f
	.zero		1


	//   ....[76]....
        /*21e8*/ 	.word	0x0002a3c0
        /*21ec*/ 	.word	0x00000070
        /*21f0*/ 	.word	0x000388b0
        /*21f4*/ 	.short	0x010a
        /*21f6*/ 	.byte	0x3f
	.zero		1


	//   ....[77]....
        /*21f8*/ 	.word	0x0002a680
        /*21fc*/ 	.word	0x00000016
        /*2200*/ 	.word	0x00038800
        /*2204*/ 	.short	0x010a
        /*2206*/ 	.byte	0x3f
	.zero		1


	//   ....[78]....
        /*2208*/ 	.word	0x0002a890
        /*220c*/ 	.word	0x00000016
        /*2210*/ 	.word	0x00038800
        /*2214*/ 	.short	0x010a
        /*2216*/ 	.byte	0x3f
	.zero		1


	//   ....[79]....
        /*2218*/ 	.word	0x0002a8e0
        /*221c*/ 	.word	0x00000003
        /*2220*/ 	.word	0x00038830
        /*2224*/ 	.short	0x010a
        /*2226*/ 	.byte	0x3f
	.zero		1


	//   ....[80]....
        /*2228*/ 	.word	0x0002a930
        /*222c*/ 	.word	0x00000000
        /*2230*/ 	.word	0x00038830
        /*2234*/ 	.short	0x010a
        /*2236*/ 	.byte	0x3f
	.zero		1


	//   ....[81]....
        /*2238*/ 	.word	0x0002a980
        /*223c*/ 	.word	0x00000008
        /*2240*/ 	.word	0x00038850
        /*2244*/ 	.short	0x010a
        /*2246*/ 	.byte	0x3f
	.zero		1


	//   ....[82]....
        /*2248*/ 	.word	0x0002a9d0
        /*224c*/ 	.word	0x00000007
        /*2250*/ 	.word	0x00038850
        /*2254*/ 	.short	0x010a
        /*2256*/ 	.byte	0x3f
	.zero		1


	//   ....[83]....
        /*2258*/ 	.word	0x0002f1b0
        /*225c*/ 	.word	0x00000012
        /*2260*/ 	.word	0x00038820
        /*2264*/ 	.short	0x010a
        /*2266*/ 	.byte	0x3f
	.zero		1


	//   ....[84]....
        /*2268*/ 	.word	0x0002f200
        /*226c*/ 	.word	0x00000007
        /*2270*/ 	.word	0x000388a0
        /*2274*/ 	.short	0x010a
        /*2276*/ 	.byte	0x3f
	.zero		1


	//   ....[85]....
        /*2278*/ 	.word	0x0002f250
        /*227c*/ 	.word	0x00000007
        /*2280*/ 	.word	0x000388c0
        /*2284*/ 	.short	0x010a
        /*2286*/ 	.byte	0x3f
	.zero		1


	//   ....[86]....
        /*2288*/ 	.word	0x0002f2a0
        /*228c*/ 	.word	0x00000008
        /*2290*/ 	.word	0x000388a0
        /*2294*/ 	.short	0x010a
        /*2296*/ 	.byte	0x3f
	.zero		1


	//   ....[87]....
        /*2298*/ 	.word	0x0002f2f0
        /*229c*/ 	.word	0x00000008
        /*22a0*/ 	.word	0x000388c0
        /*22a4*/ 	.short	0x010a
        /*22a6*/ 	.byte	0x3f
	.zero		1


	//   ....[88]....
        /*22a8*/ 	.word	0x0002f490
        /*22ac*/ 	.word	0x00000000
        /*22b0*/ 	.word	0x00038880
        /*22b4*/ 	.short	0x010a
        /*22b6*/ 	.byte	0x3f
	.zero		1


	//   ....[89]....
        /*22b8*/ 	.word	0x0002f4e0
        /*22bc*/ 	.word	0x00000000
        /*22c0*/ 	.word	0x00038840
        /*22c4*/ 	.short	0x010a
        /*22c6*/ 	.byte	0x3f
	.zero		1


	//   ....[90]....
        /*22c8*/ 	.word	0x00030000
        /*22cc*/ 	.word	0x00000012
        /*22d0*/ 	.word	0x00038820
        /*22d4*/ 	.short	0x010a
        /*22d6*/ 	.byte	0x3f
	.zero		1


	//   ....[91]....
        /*22d8*/ 	.word	0x00030050
        /*22dc*/ 	.word	0x00000006
        /*22e0*/ 	.word	0x00038880
        /*22e4*/ 	.short	0x010a
        /*22e6*/ 	.byte	0x3f
	.zero		1


	//   ....[92]....
        /*22e8*/ 	.word	0x000300a0
        /*22ec*/ 	.word	0x00000006
        /*22f0*/ 	.word	0x00038840
        /*22f4*/ 	.short	0x010a
        /*22f6*/ 	.byte	0x3f
	.zero		1


	//   ....[93]....
        /*22f8*/ 	.word	0x000300f0
        /*22fc*/ 	.word	0x00000014
        /*2300*/ 	.word	0x00038870
        /*2304*/ 	.short	0x010a
        /*2306*/ 	.byte	0x3f
	.zero		1


	//   ....[94]....
        /*2308*/ 	.word	0x00030140
        /*230c*/ 	.word	0x00000014
        /*2310*/ 	.word	0x00038860
        /*2314*/ 	.short	0x010a
        /*2316*/ 	.byte	0x3f
	.zero		1


	//   ....[95]....
        /*2318*/ 	.word	0x00030190
        /*231c*/ 	.word	0x00000011
        /*2320*/ 	.word	0x00038870
        /*2324*/ 	.short	0x010a
        /*2326*/ 	.byte	0x3f
	.zero		1


	//   ....[96]....
        /*2328*/ 	.word	0x000301e0
        /*232c*/ 	.word	0x00000011
        /*2330*/ 	.word	0x00038860
        /*2334*/ 	.short	0x010a
        /*2336*/ 	.byte	0x3f
	.zero		1


	//   ....[97]....
        /*2338*/ 	.word	0x00030d20
        /*233c*/ 	.word	0x00000000
        /*2340*/ 	.word	0x00038820
        /*2344*/ 	.short	0x010a
        /*2346*/ 	.byte	0x3f
	.zero		1


	//   ....[98]....
        /*2348*/ 	.word	0x00030ec0
        /*234c*/ 	.word	0x00000006
        /*2350*/ 	.word	0x00000000
        /*2354*/ 	.short	0x010a
        /*2356*/ 	.byte	0x3f
	.zero		1


	//   ....[99]....
        /*2358*/ 	.word	0x00030f10
        /*235c*/ 	.word	0x00000007
        /*2360*/ 	.word	0x00000000
        /*2364*/ 	.short	0x010a
        /*2366*/ 	.byte	0x3f
	.zero		1


	//   ....[100]....
        /*2368*/ 	.word	0x00030f60
        /*236c*/ 	.word	0x00000004
        /*2370*/ 	.word	0x00038860
        /*2374*/ 	.short	0x010a
        /*2376*/ 	.byte	0x3f
	.zero		1


	//   ....[101]....
        /*2378*/ 	.word	0x00030fb0
        /*237c*/ 	.word	0x00000003
        /*2380*/ 	.word	0x00038860
        /*2384*/ 	.short	0x010a
        /*2386*/ 	.byte	0x3f
	.zero		1


	//   ....[102]....
        /*2388*/ 	.word	0x00031000
        /*238c*/ 	.word	0x00000004
        /*2390*/ 	.word	0x00038880
        /*2394*/ 	.short	0x010a
        /*2396*/ 	.byte	0x3f
	.zero		1


	//----- nvinfo : EIATTR_NUM_MBARRIERS
	.align		4
.L_156:
        /*2398*/ 	.byte	0x03, 0x38
        /*239a*/ 	.short	0x0016


	//----- nvinfo : EIATTR_EXIT_INSTR_OFFSETS
	.align		4
        /*239c*/ 	.byte	0x04, 0x1c
        /*239e*/ 	.short	(.L_158 - .L_157)


	//   ....[0]....
.L_157:
        /*23a0*/ 	.word	0x0002a2c0


	//----- nvinfo : EIATTR_MAX_THREADS
	.align		4
.L_158:
        /*23a4*/ 	.byte	0x04, 0x05
        /*23a6*/ 	.short	(.L_160 - .L_159)
.L_159:
        /*23a8*/ 	.word	0x00000180
        /*23ac*/ 	.word	0x00000001
        /*23b0*/ 	.word	0x00000001


	//----- nvinfo : EIATTR_CRS_STACK_SIZE
	.align		4
.L_160:
        /*23b4*/ 	.byte	0x04, 0x1e
        /*23b6*/ 	.short	(.L_162 - .L_161)
.L_161:
        /*23b8*/ 	.word	0x00000000


	//----- nvinfo : EIATTR_CBANK_PARAM_SIZE
	.align		4
.L_162:
        /*23bc*/ 	.byte	0x03, 0x19
        /*23be*/ 	.short	0x0af0


	//----- nvinfo : EIATTR_PARAM_CBANK
	.align		4
        /*23c0*/ 	.byte	0x04, 0x0a
        /*23c2*/ 	.short	(.L_164 - .L_163)
	.align		4
.L_163:
        /*23c4*/ 	.word	index@(.nv.constant0._ZN7cutlass13device_kernelIN5flash11enable_sm90INS1_16FlashAttnFwdSm90INS1_25CollectiveMainloopFwdSm90ILi2EN4cute5tupleIJNS5_1CILi1EEES8_S8_EEENS6_IJNS7_ILi128EEESA_NS7_ILi256EEEEEELi256ENS_12float_e4m3_tEfNS_4arch4Sm90ELb0ELb0ELb0ELb1ELb0ELb1ELb0ELb1ELb1ELb1ELb1ELb0EEENS1_21CollectiveEpilogueFwdINS6_IJSA_SB_SA_EEES9_NS_10bfloat16_tESF_Li256ELb1ELb1ELb1ELb1EEENS1_36VarlenDynamicPersistentTileSchedulerILi128ELi128ELi256ELi128ELb1ELb1ELb1ELb0ELb1ELb1EEEEEEEEEvNT_6ParamsE)
        /*23c8*/ 	.short	0x0210
        /*23ca*/ 	.short	0x0af0


	//----- nvinfo : EIATTR_SW_WAR
	.align		4
.L_164:
        /*23cc*/ 	.byte	0x04, 0x36
        /*23ce*/ 	.short	(.L_166 - .L_165)
.L_165:
        /*23d0*/ 	.word	0x00000008
.L_166:


//--------------------- .nv.info._ZN7cutlass13device_kernelIN5flash11enable_sm90INS1_16FlashAttnFwdSm90INS1_25CollectiveMainloopFwdSm90ILi2EN4cute5tupleIJNS5_1CILi1EEES8_S8_EEENS6_IJNS7_ILi128EEENS7_ILi64EEENS7_ILi256EEEEEELi256ENS_12float_e4m3_tEfNS_4arch4Sm90ELb0ELb1ELb0ELb0ELb0ELb0ELb0ELb1ELb1ELb1ELb1ELb0EEENS1_21CollectiveEpilogueFwdINS6_IJSA_SC_SB_EEES9_NS_10bfloat16_tESG_Li256ELb0ELb1ELb1ELb1EEENS1_19SingleTileSchedulerILb0ELb1ELb1ELi128EEEEEEEEEvNT_6ParamsE --------------------------
	.section	.nv.info._ZN7cutlass13device_kernelIN5flash11enable_sm90INS1_16FlashAttnFwdSm90INS1_25CollectiveMainloopFwdSm90ILi2EN4cute5tupleIJNS5_1CILi1EEES8_S8_EEENS6_IJNS7_ILi128EEENS7_ILi64EEENS7_ILi256EEEEEELi256ENS_12float_e4m3_tEfNS_4arch4Sm90ELb0ELb1ELb0ELb0ELb0ELb0ELb0ELb1ELb1ELb1ELb1ELb0EEENS1_21CollectiveEpilogueFwdINS6_IJSA_SC_SB_EEES9_NS_10bfloat16_tESG_Li256ELb0ELb1ELb1ELb1EEENS1_19SingleTileSchedulerILb0ELb1ELb1ELi128EEEEEEEEEvNT_6ParamsE,"",@"SHT_CUDA_INFO"
	.sectionflags	@""
	.align	4


	//----- nvinfo : EIATTR_CUDA_API_VERSION
	.align		4
        /*0000*/ 	.byte	0x04, 0x37
        /*0002*/ 	.short	(.L_168 - .L_167)
.L_167:
        /*0004*/ 	.word	0x00000082


	//----- nvinfo : EIATTR_KPARAM_INFO
	.align		4
.L_168:
        /*0008*/ 	.byte	0x04, 0x17
        /*000a*/ 	.short	(.L_170 - .L_169)
.L_169:
        /*000c*/ 	.word	0x00000000
        /*0010*/ 	.short	0x0000
        /*0012*/ 	.short	0x0070
        /*0014*/ 	.byte	0x00, 0xf0, 0x01, 0x28


	//----- nvinfo : EIATTR_SPARSE_MMA_MASK
	.align		4
.L_170:
        /*0018*/ 	.byte	0x03, 0x50
        /*001a*/ 	.short	0x0000


	//----- nvinfo : EIATTR_MAXREG_COUNT
	.align		4
        /*001c*/ 	.byte	0x03, 0x1b
        /*001e*/ 	.short	0x00a8


	//----- nvinfo : EIATTR_NUM_BARRIERS
	.align		4
        /*0020*/ 	.byte	0x02, 0x4c
        /*0022*/ 	.byte	0x10
	.zero		1


	//----- nvinfo : EIATTR_EXTERNS
	.align		4
        /*0024*/ 	.byte	0x04, 0x0f
        /*0026*/ 	.short	(.L_172 - .L_171)


	//   ....[0]....
	.align		4
.L_171:
        /*0028*/ 	.word	index@(__assertfail)


	//----- nvinfo : EIATTR_ANNOTATIONS
	.align		4
.L_172:
        /*002c*/ 	.byte	0x04, 0x55
        /*002e*/ 	.short	(.L_174 - .L_173)


	//   ....[0]....
.L_173:
        /* <DEDUP_REMOVED lines=9> */


	//----- nvinfo : EIATTR_MERCURY_ISA_VERSION
	.align		4
.L_174:
        /*00a8*/ 	.byte	0x03, 0x5f
        /*00aa*/ 	.short	0x0101


	//----- nvinfo : EIATTR_INT_WARP_WIDE_INSTR_OFFSETS
	.align		4
        /*00ac*/ 	.byte	0x04, 0x31
        /*00ae*/ 	.short	(.L_176 - .L_175)


	//   ....[0]....
.L_175:
        /*00b0*/ 	.word	0x00000130


	//   ....[1]....
        /*00b4*/ 	.word	0x00000170


	//   ....[2]....
        /*00b8*/ 	.word	0x000001e0


	//----- nvinfo : EIATTR_COOP_GROUP_MASK_REGIDS
	.align		4
.L_176:
        /*00bc*/ 	.byte	0x04, 0x29
        /*00be*/ 	.short	(.L_178 - .L_177)


	//   ....[0]....
.L_177:
        /*00c0*/ 	.word	0xffffffff


	//   ....[1]....
        /*00c4*/ 	.word	0xffffffff


	//   ....[2]....
        /*00c8*/ 	.word	0xffffffff


	//   ....[3]....
        /*00cc*/ 	.word	0xffffffff


	//   ....[4]....
        /*00d0*/ 	.word	0xffffffff


	//   ....[5]....
        /*00d4*/ 	.word	0xffffffff


	//   ....[6]....
        /*00d8*/ 	.word	0xffffffff


	//   ....[7]....
        /*00dc*/ 	.word	0xffffffff


	//   ....[8]....
        /*00e0*/ 	.word	0xffffffff


	//   ....[9]....
        /*00e4*/ 	.word	0xffffffff


	//   ....[10]....
        /*00e8*/ 	.word	0xffffffff


	//   ....[11]....
        /*00ec*/ 	.word	0xffffffff


	//   ....[12]....
        /*00f0*/ 	.word	0xffffffff


	//   ....[13]....
        /*00f4*/ 	.word	0xffffffff


	//   ....[14]....
        /*00f8*/ 	.word	0xffffffff


	//   ....[15]....
        /*00fc*/ 	.word	0xffffffff


	//   ....[16]....
        /*0100*/ 	.word	0xffffffff


	//   ....[17]....
        /*0104*/ 	.word	0xffffffff


	//   ....[18]....
        /*0108*/ 	.word	0xffffffff


	//   ....[19]....
        /*010c*/ 	.word	0xffffffff


	//   ....[20]....
        /*0110*/ 	.word	0xffffffff


	//   ....[21]....
        /*0114*/ 	.word	0xffffffff


	//   ....[22]....
        /*0118*/ 	.word	0xffffffff


	//   ....[23]....
        /*011c*/ 	.word	0xffffffff


	//   ....[24]....
        /*0120*/ 	.word	0xffffffff


	//   ....[25]....
        /*0124*/ 	.word	0xffffffff


	//   ....[26]....
        /*0128*/ 	.word	0xffffffff


	//   ....[27]....
        /*012c*/ 	.word	0xffffffff


	//   ....[28]....
        /*0130*/ 	.word	0xffffffff


	//   ....[29]....
        /*0134*/ 	.word	0xffffffff


	//   ....[30]....
        /*0138*/ 	.word	0xffffffff


	//   ....[31]....
        /*013c*/ 	.word	0xffffffff


	//   ....[32]....
        /*0140*/ 	.word	0xffffffff


	//   ....[33]....
        /*0144*/ 	.word	0xffffffff


	//   ....[34]....
        /*0148*/ 	.word	0xffffffff


	//   ....[35]....
        /*014c*/ 	.word	0xffffffff


	//   ....[36]....
        /*0150*/ 	.word	0xffffffff


	//   ....[37]....
        /*0154*/ 	.word	0xffffffff


	//   ....[38]....
        /*0158*/ 	.word	0xffffffff


	//   ....[39]....
        /*015c*/ 	.word	0xffffffff


	//   ....[40]....
        /*0160*/ 	.word	0xffffffff


	//   ....[41]....
        /*0164*/ 	.word	0xffffffff


	//   ....[42]....
        /*0168*/ 	.word	0xffffffff


	//   ....[43]....
        /*016c*/ 	.word	0xffffffff


	//   ....[44]....
        /*0170*/ 	.word	0xffffffff


	//   ....[45]....
        /*0174*/ 	.word	0xffffffff


	//   ....[46]....
        /*0178*/ 	.word	0xffffffff


	//   ....[47]....
        /*017c*/ 	.word	0xffffffff


	//   ....[48]....
        /*0180*/ 	.word	0xffffffff


	//   ....[49]....
        /*0184*/ 	.word	0xffffffff


	//   ....[50]....
        /*0188*/ 	.word	0xffffffff


	//   ....[51]....
        /*018c*/ 	.word	0xffffffff


	//   ....[52]....
        /*0190*/ 	.word	0xffffffff


	//   ....[53]....
        /*0194*/ 	.word	0xffffffff


	//   ....[54]....
        /*0198*/ 	.word	0xffffffff


	//   ....[55]....
        /*019c*/ 	.word	0xffffffff


	//   ....[56]....
        /*01a0*/ 	.word	0xffffffff


	//   ....[57]....
        /*01a4*/ 	.word	0xffffffff


	//   ....[58]....
        /*01a8*/ 	.word	0xffffffff


	//   ....[59]....
        /*01ac*/ 	.word	0xffffffff


	//   ....[60]....
        /*01b0*/ 	.word	0xffffffff


	//   ....[61]....
        /*01b4*/ 	.word	0xffffffff


	//   ....[62]....
        /*01b8*/ 	.word	0xffffffff


	//   ....[63]....
        /*01bc*/ 	.word	0xffffffff


	//   ....[64]....
        /*01c0*/ 	.word	0xffffffff


	//   ....[65]....
        /*01c4*/ 	.word	0xffffffff


	//   ....[66]....
        /*01c8*/ 	.word	0xffffffff


	//   ....[67]....
        /*01cc*/ 	.word	0xffffffff


	//   ....[68]....
        /*01d0*/ 	.word	0xffffffff


	//   ....[69]....
        /*01d4*/ 	.word	0xffffffff


	//   ....[70]....
        /*01d8*/ 	.word	0xffffffff


	//   ....[71]....
        /*01dc*/ 	.word	0xffffffff


	//   ....[72]....
        /*01e0*/ 	.word	0xffffffff


	//   ....[73]....
        /*01e4*/ 	.word	0xffffffff


	//   ....[74]....
        /*01e8*/ 	.word	0xffffffff


	//   ....[75]....
        /*01ec*/ 	.word	0xffffffff


	//   ....[76]....
        /*01f0*/ 	.word	0xffffffff


	//   ....[77]....
        /*01f4*/ 	.word	0xffffffff


	//   ....[78]....
        /*01f8*/ 	.word	0xffffffff


	//   ....[79]....
        /*01fc*/ 	.word	0xffffffff


	//   ....[80]....
        /*0200*/ 	.word	0xffffffff


	//   ....[81]....
        /*0204*/ 	.word	0xffffffff


	//   ....[82]....
        /*0208*/ 	.word	0xffffffff


	//   ....[83]....
        /*020c*/ 	.word	0xffffffff


	//   ....[84]....
        /*0210*/ 	.word	0xffffffff


	//   ....[85]....
        /*0214*/ 	.word	0xffffffff


	//   ....[86]....
        /*0218*/ 	.word	0xffffffff


	//   ....[87]....
        /*021c*/ 	.word	0xffffffff


	//   ....[88]....
        /*0220*/ 	.word	0xffffffff


	//   ....[89]....
        /*0224*/ 	.word	0xffffffff


	//   ....[90]....
        /*0228*/ 	.word	0xffffffff


	//   ....[91]....
        /*022c*/ 	.word	0xffffffff


	//   ....[92]....
        /*0230*/ 	.word	0xffffffff


	//   ....[93]....
        /*0234*/ 	.word	0xffffffff


	//   ....[94]....
        /*0238*/ 	.word	0xffffffff


	//   ....[95]....
        /*023c*/ 	.word	0xffffffff


	//   ....[96]....
        /*0240*/ 	.word	0xffffffff


	//   ....[97]....
        /*0244*/ 	.word	0xffffffff


	//   ....[98]....
        /*0248*/ 	.word	0xffffffff


	//   ....[99]....
        /*024c*/ 	.word	0xffffffff


	//   ....[100]....
        /*0250*/ 	.word	0xffffffff


	//   ....[101]....
        /*0254*/ 	.word	0xffffffff


	//   ....[102]....
        /*0258*/ 	.word	0xffffffff


	//   ....[103]....
        /*025c*/ 	.word	0xffffffff


	//   ....[104]....
        /*0260*/ 	.word	0xffffffff


	//   ....[105]....
        /*0264*/ 	.word	0xffffffff


	//   ....[106]....
        /*0268*/ 	.word	0xffffffff


	//   ....[107]....
        /*026c*/ 	.word	0xffffffff


	//   ....[108]....
        /*0270*/ 	.word	0xffffffff


	//   ....[109]....
        /*0274*/ 	.word	0xffffffff


	//   ....[110]....
        /*0278*/ 	.word	0xffffffff


	//   ....[111]....
        /*027c*/ 	.word	0xffffffff


	//   ....[112]....
        /*0280*/ 	.word	0xffffffff


	//   ....[113]....
        /*0284*/ 	.word	0xffffffff


	//   ....[114]....
        /*0288*/ 	.word	0xffffffff


	//   ....[115]....
        /*028c*/ 	.word	0xffffffff


	//   ....[116]....
        /*0290*/ 	.word	0xffffffff


	//   ....[117]....
        /*0294*/ 	.word	0xffffffff


	//   ....[118]....
        /*0298*/ 	.word	0xffffffff


	//   ....[119]....
        /*029c*/ 	.word	0xffffffff


	//   ....[120]....
        /*02a0*/ 	.word	0xffffffff


	//   ....[121]....
        /*02a4*/ 	.word	0xffffffff


	//   ....[122]....
        /*02a8*/ 	.word	0xffffffff


	//   ....[123]....
        /*02ac*/ 	.word	0xffffffff


	//   ....[124]....
        /*02b0*/ 	.word	0xffffffff


	//   ....[125]....
        /*02b4*/ 	.word	0xffffffff


	//   ....[126]....
        /*02b8*/ 	.word	0xffffffff


	//   ....[127]....
        /*02bc*/ 	.word	0xffffffff


	//   ....[128]....
        /*02c0*/ 	.word	0xffffffff


	//   ....[129]....
        /*02c4*/ 	.word	0xffffffff


	//   ....[130]....
        /*02c8*/ 	.word	0xffffffff


	//   ....[131]....
        /*02cc*/ 	.word	0xffffffff


	//   ....[132]....
        /*02d0*/ 	.word	0xffffffff


	//   ....[133]....
        /*02d4*/ 	.word	0xffffffff


	//   ....[134]....
        /*02d8*/ 	.word	0xffffffff


	//   ....[135]....
        /*02dc*/ 	.word	0xffffffff


	//   ....[136]....
        /*02e0*/ 	.word	0xffffffff


	//   ....[137]....
        /*02e4*/ 	.word	0xffffffff


	//   ....[138]....
        /*02e8*/ 	.word	0xffffffff


	//   ....[139]....
        /*02ec*/ 	.word	0xffffffff


	//   ....[140]....
        /*02f0*/ 	.word	0xffffffff


	//   ....[141]....
        /*02f4*/ 	.word	0xffffffff


	//   ....[142]....
        /*02f8*/ 	.word	0xffffffff


	//   ....[143]....
        /*02fc*/ 	.word	0xffffffff


	//   ....[144]....
        /*0300*/ 	.word	0xffffffff


	//   ....[145]....
        /*0304*/ 	.word	0xffffffff


	//   ....[146]....
        /*0308*/ 	.word	0xffffffff


	//   ....[147]....
        /*030c*/ 	.word	0xffffffff


	//   ....[148]....
        /*0310*/ 	.word	0xffffffff


	//   ....[149]....
        /*0314*/ 	.word	0xffffffff


	//   ....[150]....
        /*0318*/ 	.word	0xffffffff


	//   ....[151]....
        /*031c*/ 	.word	0xffffffff


	//   ....[152]....
        /*0320*/ 	.word	0xffffffff


	//   ....[153]....
        /*0324*/ 	.word	0xffffffff


	//   ....[154]....
        /*0328*/ 	.word	0xffffffff


	//   ....[155]....
        /*032c*/ 	.word	0xffffffff


	//   ....[156]....
        /*0330*/ 	.word	0xffffffff


	//   ....[157]....
        /*0334*/ 	.word	0xffffffff


	//   ....[158]....
        /*0338*/ 	.word	0xffffffff


	//   ....[159]....
        /*033c*/ 	.word	0xffffffff


	//   ....[160]....
        /*0340*/ 	.word	0xffffffff


	//   ....[161]....
        /*0344*/ 	.word	0xffffffff


	//   ....[162]....
        /*0348*/ 	.word	0xffffffff


	//   ....[163]....
        /*034c*/ 	.word	0xffffffff


	//   ....[164]....
        /*0350*/ 	.word	0xffffffff


	//   ....[165]....
        /*0354*/ 	.word	0xffffffff


	//   ....[166]....
        /*0358*/ 	.word	0xffffffff


	//   ....[167]....
        /*035c*/ 	.word	0xffffffff


	//   ....[168]....
        /*0360*/ 	.word	0xffffffff


	//   ....[169]....
        /*0364*/ 	.word	0xffffffff


	//   ....[170]....
        /*0368*/ 	.word	0xffffffff


	//   ....[171]....
        /*036c*/ 	.word	0xffffffff


	//   ....[172]....
        /*0370*/ 	.word	0xffffffff


	//   ....[173]....
        /*0374*/ 	.word	0xffffffff


	//   ....[174]....
        /*0378*/ 	.word	0xffffffff


	//   ....[175]....
        /*037c*/ 	.word	0xffffffff


	//   ....[176]....
        /*0380*/ 	.word	0xffffffff


	//   ....[177]....
        /*0384*/ 	.word	0xffffffff


	//   ....[178]....
        /*0388*/ 	.word	0xffffffff


	//   ....[179]....
        /*038c*/ 	.word	0xffffffff


	//   ....[180]....
        /*0390*/ 	.word	0xffffffff


	//   ....[181]....
        /*0394*/ 	.word	0xffffffff


	//   ....[182]....
        /*0398*/ 	.word	0xffffffff


	//   ....[183]....
        /*039c*/ 	.word	0xffffffff


	//   ....[184]....
        /*03a0*/ 	.word	0xffffffff


	//   ....[185]....
        /*03a4*/ 	.word	0xffffffff


	//   ....[186]....
        /*03a8*/ 	.word	0xffffffff


	//   ....[187]....
        /*03ac*/ 	.word	0xffffffff


	//   ....[188]....
        /*03b0*/ 	.word	0xffffffff


	//   ....[189]....
        /*03b4*/ 	.word	0x0500000f


	//   ....[190]....
        /*03b8*/ 	.word	0x0500000f


	//   ....[191]....
        /*03bc*/ 	.word	0x0500000f


	//   ....[192]....
        /*03c0*/ 	.word	0x0500000f


	//   ....[193]....
        /*03c4*/ 	.word	0x0500000f


	//   ....[194]....
        /*03c8*/ 	.word	0x0500000f


	//   ....[195]....
        /*03cc*/ 	.word	0x0500000f


	//   ....[196]....
        /*03d0*/ 	.word	0x0500000f


	//   ....[197]....
        /*03d4*/ 	.word	0x0500000f


	//   ....[198]....
        /*03d8*/ 	.word	0x0500000f


	//   ....[199]....
        /*03dc*/ 	.word	0x0500000f


	//   ....[200]....
        /*03e0*/ 	.word	0x0500000f


	//   ....[201]....
        /*03e4*/ 	.word	0x0500000f


	//   ....[202]....
        /*03e8*/ 	.word	0x0500000f


	//   ....[203]....
        /*03ec*/ 	.word	0x0500000f


	//   ....[204]....
        /*03f0*/ 	.word	0x0500000f


	//   ....[205]....
        /*03f4*/ 	.word	0x0500000f


	//----- nvinfo : EIATTR_COOP_GROUP_INSTR_OFFSETS
	.align		4
.L_178:
        /*03f8*/ 	.byte	0x04, 0x28
        /*03fa*/ 	.short	(.L_180 - .L_179)


	//   ....[0]....
.L_179:
        /*03fc*/ 	.word	0x00000070


	//   ....[1]....
        /*0400*/ 	.word	0x00000140


	//   ....[2]....
        /*0404*/ 	.word	0x00000190


	//   ....[3]....
        /*0408*/ 	.word	0x000003c0


	//   ....[4]....
        /*040c*/ 	.word	0x00000520


	//   ....[5]....
        /*0410*/ 	.word	0x00000640


	//   ....[6]....
        /*0414*/ 	.word	0x000007a0


	//   ....[7]....
        /*0418*/ 	.word	0x00001a20


	//   ....[8]....
        /*041c*/ 	.word	0x00002320


	//   ....[9]....
        /*0420*/ 	.word	0x00002660


	//   ....[10]....
        /*0424*/ 	.word	0x00003060


	//   ....[11]....
        /*0428*/ 	.word	0x00003190


	//   ....[12]....
        /*042c*/ 	.word	0x000036e0


	//   ....[13]....
        /*0430*/ 	.word	0x00003760


	//   ....[14]....
        /*0434*/ 	.word	0x00004d70


	//   ....[15]....
        /*0438*/ 	.word	0x00004fc0


	//   ....[16]....
        /*043c*/ 	.word	0x00005690


	//   ....[17]....
        /*0440*/ 	.word	0x000056d0


	//   ....[18]....
        /*0444*/ 	.word	0x00005b30


	//   ....[19]....
        /*0448*/ 	.word	0x00005ba0


	//   ....[20]....
        /*044c*/ 	.word	0x00007530


	//   ....[21]....
        /*0450*/ 	.word	0x00007540


	//   ....[22]....
        /*0454*/ 	.word	0x00007570


	//   ....[23]....
        /*0458*/ 	.word	0x00007580


	//   ....[24]....
        /*045c*/ 	.word	0x00008d50


	//   ....[25]....
        /*0460*/ 	.word	0x00009000


	//   ....[26]....
        /*0464*/ 	.word	0x000096d0


	//   ....[27]....
        /*0468*/ 	.word	0x000097d0


	//   ....[28]....
        /*046c*/ 	.word	0x00009b70


	//   ....[29]....
        /*0470*/ 	.word	0x00009bf0


	//   ....[30]....
        /*0474*/ 	.word	0x0000add0


	//   ....[31]....
        /*0478*/ 	.word	0x0000ade0


	//   ....[32]....
        /*047c*/ 	.word	0x0000ae10


	//   ....[33]....
        /*0480*/ 	.word	0x0000ae20


	//   ....[34]....
        /*0484*/ 	.word	0x0000c3a0


	//   ....[35]....
        /*0488*/ 	.word	0x0000c3e0


	//   ....[36]....
        /*048c*/ 	.word	0x0000c410


	//   ....[37]....
        /*0490*/ 	.word	0x0000c450


	//   ....[38]....
        /*0494*/ 	.word	0x0000c480


	//   ....[39]....
        /*0498*/ 	.word	0x0000c4c0


	//   ....[40]....
        /*049c*/ 	.word	0x0000c4e0


	//   ....[41]....
        /*04a0*/ 	.word	0x0000c4f0


	//   ....[42]....
        /*04a4*/ 	.word	0x0000c500


	//   ....[43]....
        /*04a8*/ 	.word	0x0000c510


	//   ....[44]....
        /*04ac*/ 	.word	0x0000c520


	//   ....[45]....
        /*04b0*/ 	.word	0x0000c550


	//   ....[46]....
        /*04b4*/ 	.word	0x0000c560


	//   ....[47]....
        /*04b8*/ 	.word	0x0000c570


	//   ....[48]....
        /*04bc*/ 	.word	0x0000c580


	//   ....[49]....
        /*04c0*/ 	.word	0x0000c5a0


	//   ....[50]....
        /*04c4*/ 	.word	0x0000c5b0


	//   ....[51]....
        /*04c8*/ 	.word	0x0000c5c0


	//   ....[52]....
        /*04cc*/ 	.word	0x0000c5d0


	//   ....[53]....
        /*04d0*/ 	.word	0x0000c5e0


	//   ....[54]....
        /*04d4*/ 	.word	0x0000c5f0


	//   ....[55]....
        /*04d8*/ 	.word	0x0000c610


	//   ....[56]....
        /*04dc*/ 	.word	0x0000c620


	//   ....[57]....
        /*04e0*/ 	.word	0x0000c630


	//   ....[58]....
        /*04e4*/ 	.word	0x0000c640


	//   ....[59]....
        /*04e8*/ 	.word	0x0000c650


	//   ....[60]....
        /*04ec*/ 	.word	0x0000c660


	//   ....[61]....
        /*04f0*/ 	.word	0x0000c680


	//   ....[62]....
        /*04f4*/ 	.word	0x0000c690


	//   ....[63]....
        /*04f8*/ 	.word	0x0000c6b0


	//   ....[64]....
        /*04fc*/ 	.word	0x0000c6c0


	//   ....[65]....
        /*0500*/ 	.word	0x0000c6e0


	//   ....[66]....
        /*0504*/ 	.word	0x0000c6f0


	//   ....[67]....
        /*0508*/ 	.word	0x0000c700


	//   ....[68]....
        /*050c*/ 	.word	0x0000c710


	//   ....[69]....
        /*0510*/ 	.word	0x0000c720


	//   ....[70]....
        /*0514*/ 	.word	0x0000c730


	//   ....[71]....
        /*0518*/ 	.word	0x0000c740


	//   ....[72]....
        /*051c*/ 	.word	0x0000c750


	//   ....[73]....
        /*0520*/ 	.word	0x0000c760


	//   ....[74]....
        /*0524*/ 	.word	0x0000c770


	//   ....[75]....
        /*0528*/ 	.word	0x0000c780


	//   ....[76]....
        /*052c*/ 	.word	0x0000c7a0


	//   ....[77]....
        /*0530*/ 	.word	0x0000c7b0


	//   ....[78]....
        /*0534*/ 	.word	0x0000c7c0


	//   ....[79]....
        /*0538*/ 	.word	0x0000c7e0


	//   ....[80]....
        /*053c*/ 	.word	0x0000c7f0


	//   ....[81]....
        /*0540*/ 	.word	0x0000c810


	//   ....[82]....
        /*0544*/ 	.word	0x0000c820


	//   ....[83]....
        /*0548*/ 	.word	0x0000c830


	//   ....[84]....
        /*054c*/ 	.word	0x0000c840


	//   ....[85]....
        /*0550*/ 	.word	0x0000c870


	//   ....[86]....
        /*0554*/ 	.word	0x0000c8a0


	//   ....[87]....
        /*0558*/ 	.word	0x0000c8c0


	//   ....[88]....
        /*055c*/ 	.word	0x0000c8f0


	//   ....[89]....
        /*0560*/ 	.word	0x0000c900


	//   ....[90]....
        /*0564*/ 	.word	0x0000c910


	//   ....[91]....
        /*0568*/ 	.word	0x0000c920


	//   ....[92]....
        /*056c*/ 	.word	0x0000c930


	//   ....[93]....
        /*0570*/ 	.word	0x0000c950


	//   ....[94]....
        /*0574*/ 	.word	0x0000c980


	//   ....[95]....
        /*0578*/ 	.word	0x0000c9b0


	//   ....[96]....
        /*057c*/ 	.word	0x0000c9c0


	//   ....[97]....
        /*0580*/ 	.word	0x0000c9e0


	//   ....[98]....
        /*0584*/ 	.word	0x0000ca00


	//   ....[99]....
        /*0588*/ 	.word	0x0000ca30


	//   ....[100]....
        /*058c*/ 	.word	0x0000ca50


	//   ....[101]....
        /*0590*/ 	.word	0x0000ca60


	//   ....[102]....
        /*0594*/ 	.word	0x0000ca70


	//   ....[103]....
        /*0598*/ 	.word	0x0000ca80


	//   ....[104]....
        /*059c*/ 	.word	0x0000ca90


	//   ....[105]....
        /*05a0*/ 	.word	0x0000caa0


	//   ....[106]....
        /*05a4*/ 	.word	0x0000cab0


	//   ....[107]....
        /*05a8*/ 	.word	0x0000cac0


	//   ....[108]....
        /*05ac*/ 	.word	0x0000cad0


	//   ....[109]....
        /*05b0*/ 	.word	0x0000caf0


	//   ....[110]....
        /*05b4*/ 	.word	0x0000cb00


	//   ....[111]....
        /*05b8*/ 	.word	0x0000cb30


	//   ....[112]....
        /*05bc*/ 	.word	0x0000cb60


	//   ....[113]....
        /*05c0*/ 	.word	0x0000cb90


	//   ....[114]....
        /*05c4*/ 	.word	0x0000cbc0


	//   ....[115]....
        /*05c8*/ 	.word	0x0000cc20


	//   ....[116]....
        /*05cc*/ 	.word	0x0000cc60


	//   ....[117]....
        /*05d0*/ 	.word	0x0000cc90


	//   ....[118]....
        /*05d4*/ 	.word	0x0000ccc0


	//   ....[119]....
        /*05d8*/ 	.word	0x0000ccf0


	//   ....[120]....
        /*05dc*/ 	.word	0x0000cd10


	//   ....[121]....
        /*05e0*/ 	.word	0x0000cd30


	//   ....[122]....
        /*05e4*/ 	.word	0x0000cd40


	//   ....[123]....
        /*05e8*/ 	.word	0x0000cd60


	//   ....[124]....
        /*05ec*/ 	.word	0x0000cd70


	//   ....[125]....
        /*05f0*/ 	.word	0x0000cd80


	//   ....[126]....
        /*05f4*/ 	.word	0x0000cd90


	//   ....[127]....
        /*05f8*/ 	.word	0x0000cda0


	//   ....[128]....
        /*05fc*/ 	.word	0x0000cdb0


	//   ....[129]....
        /*0600*/ 	.word	0x0000cdc0


	//   ....[130]....
        /*0604*/ 	.word	0x0000cdd0


	//   ....[131]....
        /*0608*/ 	.word	0x0000cde0


	//   ....[132]....
        /*060c*/ 	.word	0x0000cdf0


	//   ....[133]....
        /*0610*/ 	.word	0x0000ce00


	//   ....[134]....
        /*0614*/ 	.word	0x0000ce10


	//   ....[135]....
        /*0618*/ 	.word	0x0000ce20


	//   ....[136]....
        /*061c*/ 	.word	0x0000ce30


	//   ....[137]....
        /*0620*/ 	.word	0x0000ce40


	//   ....[138]....
        /*0624*/ 	.word	0x0000ce50


	//   ....[139]....
        /*0628*/ 	.word	0x0000ce60


	//   ....[140]....
        /*062c*/ 	.word	0x0000ce70


	//   ....[141]....
        /*0630*/ 	.word	0x0000ce80


	//   ....[142]....
        /*0634*/ 	.word	0x0000ce90


	//   ....[143]....
        /*0638*/ 	.word	0x0000cea0


	//   ....[144]....
        /*063c*/ 	.word	0x0000cec0


	//   ....[145]....
        /*0640*/ 	.word	0x0000ced0


	//   ....[146]....
        /*0644*/ 	.word	0x0000cee0


	//   ....[147]....
        /*0648*/ 	.word	0x0000cef0


	//   ....[148]....
        /*064c*/ 	.word	0x0000cf00


	//   ....[149]....
        /*0650*/ 	.word	0x0000cf30


	//   ....[150]....
        /*0654*/ 	.word	0x0000cf60


	//   ....[151]....
        /*0658*/ 	.word	0x0000cf90


	//   ....[152]....
        /*065c*/ 	.word	0x0000cfc0


	//   ....[153]....
        /*0660*/ 	.word	0x0000cff0


	//   ....[154]....
        /*0664*/ 	.word	0x0000d020


	//   ....[155]....
        /*0668*/ 	.word	0x0000d060


	//   ....[156]....
        /*066c*/ 	.word	0x0000d0a0


	//   ....[157]....
        /*0670*/ 	.word	0x0000d0d0


	//   ....[158]....
        /*0674*/ 	.word	0x0000d110


	//   ....[159]....
        /*0678*/ 	.word	0x0000d140


	//   ....[160]....
        /*067c*/ 	.word	0x0000d170


	//   ....[161]....
        /*0680*/ 	.word	0x0000d1a0


	//   ....[162]....
        /*0684*/ 	.word	0x0000d660


	//   ....[163]....
        /*0688*/ 	.word	0x0000d6a0


	//   ....[164]....
        /*068c*/ 	.word	0x0000d6e0


	//   ....[165]....
        /*0690*/ 	.word	0x0000d720


	//   ....[166]....
        /*0694*/ 	.word	0x0000d770


	//   ....[167]....
        /*0698*/ 	.word	0x0000d7a0


	//   ....[168]....
        /*069c*/ 	.word	0x0000e480


	//   ....[169]....
        /*06a0*/ 	.word	0x0000e4b0


	//   ....[170]....
        /*06a4*/ 	.word	0x0000f600


	//   ....[171]....
        /*06a8*/ 	.word	0x000107d0


	//   ....[172]....
        /*06ac*/ 	.word	0x00011210


	//   ....[173]....
        /*06b0*/ 	.word	0x00011250


	//   ....[174]....
        /*06b4*/ 	.word	0x00011280


	//   ....[175]....
        /*06b8*/ 	.word	0x00011330


	//   ....[176]....
        /*06bc*/ 	.word	0x00011360


	//   ....[177]....
        /*06c0*/ 	.word	0x000113f0


	//   ....[178]....
        /*06c4*/ 	.word	0x00011420


	//   ....[179]....
        /*06c8*/ 	.word	0x000114b0


	//   ....[180]....
        /*06cc*/ 	.word	0x000114e0


	//   ....[181]....
        /*06d0*/ 	.word	0x00011570


	//   ....[182]....
        /*06d4*/ 	.word	0x000115a0


	//   ....[183]....
        /*06d8*/ 	.word	0x00011630


	//   ....[184]....
        /*06dc*/ 	.word	0x00011660


	//   ....[185]....
        /*06e0*/ 	.word	0x000116e0


	//   ....[186]....
        /*06e4*/ 	.word	0x00011700


	//   ....[187]....
        /*06e8*/ 	.word	0x00011710


	//   ....[188]....
        /*06ec*/ 	.word	0x00012f50


	//   ....[189]....
        /*06f0*/ 	.word	0x000135c0


	//   ....[190]....
        /*06f4*/ 	.word	0x000137a0


	//   ....[191]....
        /*06f8*/ 	.word	0x000137f0


	//   ....[192]....
        /*06fc*/ 	.word	0x00013890


	//   ....[193]....
        /*0700*/ 	.word	0x000139a0


	//   ....[194]....
        /*0704*/ 	.word	0x00013a10


	//   ....[195]....
        /*0708*/ 	.word	0x00013b10


	//   ....[196]....
        /*070c*/ 	.word	0x00013b80


	//   ....[197]....
        /*0710*/ 	.word	0x00013c80


	//   ....[198]....
        /*0714*/ 	.word	0x00013cf0


	//   ....[199]....
        /*0718*/ 	.word	0x00013df0


	//   ....[200]....
        /*071c*/ 	.word	0x00013e60


	//   ....[201]....
        /*0720*/ 	.word	0x00013f50


	//   ....[202]....
        /*0724*/ 	.word	0x00013fc0


	//   ....[203]....
        /*0728*/ 	.word	0x000140a0


	//   ....[204]....
        /*072c*/ 	.word	0x00014130


	//   ....[205]....
        /*0730*/ 	.word	0x00014220


	//----- nvinfo : EIATTR_REG_RECONFIG
	.align		4
.L_180:
        /*0734*/ 	.byte	0x01, 0x54
	.zero		2


	//----- nvinfo : EIATTR_SYSCALL_OFFSETS
	.align		4
        /*0738*/ 	.byte	0x04, 0x46
        /*073a*/ 	.short	(.L_182 - .L_181)


	//   ....[0]....
.L_181:
        /*073c*/ 	.word	0x00001be0


	//   ....[1]....
        /*0740*/ 	.word	0x00010150


	//   ....[2]....
        /*0744*/ 	.word	0x00010290


	//   ....[3]....
        /*0748*/ 	.word	0x000103d0


	//   ....[4]....
        /*074c*/ 	.word	0x000104f0


	//   ....[5]....
        /*0750*/ 	.word	0x00010ec0


	//----- nvinfo : EIATTR_MBARRIER_INSTR_OFFSETS
	.align		4
.L_182:
        /*0754*/ 	.byte	0x04, 0x39
        /*0756*/ 	.short	(.L_184 - .L_183)


	//   ....[0]....
.L_183:
        /*0758*/ 	.word	0x00000270
        /*075c*/ 	.word	0x000000ff
        /*0760*/ 	.word	0x00020800
        /*0764*/ 	.short	0x0100
        /*0766*/ 	.byte	0x08
	.zero		1


	//   ....[1]....
        /*0768*/ 	.word	0x00000280
        /*076c*/ 	.word	0x000000ff
        /*0770*/ 	.word	0x00020820
        /*0774*/ 	.short	0x0100
        /*0776*/ 	.byte	0x08
	.zero		1


	//   ....[2]....
        /*0778*/ 	.word	0x00000370
        /*077c*/ 	.word	0x000000ff
        /*0780*/ 	.word	0x00020830
        /*0784*/ 	.short	0x0100
        /*0786*/ 	.byte	0x08
	.zero		1


	//   ....[3]....
        /*0788*/ 	.word	0x00000380
        /*078c*/ 	.word	0x000000ff
        /*0790*/ 	.word	0x00020840
        /*0794*/ 	.short	0x0100
        /*0796*/ 	.byte	0x08
	.zero		1


	//   ....[4]....
        /*0798*/ 	.word	0x00000390
        /*079c*/ 	.word	0x000000ff
        /*07a0*/ 	.word	0x00020838
        /*07a4*/ 	.short	0x0100
        /*07a6*/ 	.byte	0x08
	.zero		1


	//   ....[5]....
        /*07a8*/ 	.word	0x000003a0
        /*07ac*/ 	.word	0x000000ff
        /*07b0*/ 	.word	0x00020848
        /*07b4*/ 	.short	0x0100
        /*07b6*/ 	.byte	0x08
	.zero		1


	//   ....[6]....
        /*07b8*/ 	.word	0x000004d0
        /*07bc*/ 	.word	0x000000ff
        /*07c0*/ 	.word	0x00020850
        /*07c4*/ 	.short	0x0100
        /*07c6*/ 	.byte	0x08
	.zero		1


	//   ....[7]....
        /*07c8*/ 	.word	0x000004e0
        /*07cc*/ 	.word	0x000000ff
        /*07d0*/ 	.word	0x00020860
        /*07d4*/ 	.short	0x0100
        /*07d6*/ 	.byte	0x08
	.zero		1


	//   ....[8]....
        /*07d8*/ 	.word	0x000004f0
        /*07dc*/ 	.word	0x000000ff
        /*07e0*/ 	.word	0x00020858
        /*07e4*/ 	.short	0x0100
        /*07e6*/ 	.byte	0x08
	.zero		1


	//   ....[9]....
        /*07e8*/ 	.word	0x00000500
        /*07ec*/ 	.word	0x000000ff
        /*07f0*/ 	.word	0x00020868
        /*07f4*/ 	.short	0x0100
        /*07f6*/ 	.byte	0x08
	.zero		1


	//   ....[10]....
        /*07f8*/ 	.word	0x000005f0
        /*07fc*/ 	.word	0x000000ff
        /*0800*/ 	.word	0x00020870
        /*0804*/ 	.short	0x0100
        /*0806*/ 	.byte	0x06
	.zero		1


	//   ....[11]....
        /*0808*/ 	.word	0x00000600
        /*080c*/ 	.word	0x000000ff
        /*0810*/ 	.word	0x00020880
        /*0814*/ 	.short	0x0100
        /*0816*/ 	.byte	0x06
	.zero		1


	//   ....[12]....
        /*0818*/ 	.word	0x00000610
        /*081c*/ 	.word	0x000000ff
        /*0820*/ 	.word	0x00020878
        /*0824*/ 	.short	0x0100
        /*0826*/ 	.byte	0x06
	.zero		1


	//   ....[13]....
        /*0828*/ 	.word	0x00000620
        /*082c*/ 	.word	0x000000ff
        /*0830*/ 	.word	0x00020888
        /*0834*/ 	.short	0x0100
        /*0836*/ 	.byte	0x06
	.zero		1


	//   ....[14]....
        /*0838*/ 	.word	0x00000750
        /*083c*/ 	.word	0x000000ff
        /*0840*/ 	.word	0x00020890
        /*0844*/ 	.short	0x0100
        /*0846*/ 	.byte	0x08
	.zero		1


	//   ....[15]....
        /*0848*/ 	.word	0x00000760
        /*084c*/ 	.word	0x000000ff
        /*0850*/ 	.word	0x000208a0
        /*0854*/ 	.short	0x0100
        /*0856*/ 	.byte	0x08
	.zero		1


	//   ....[16]....
        /*0858*/ 	.word	0x00000770
        /*085c*/ 	.word	0x000000ff
        /*0860*/ 	.word	0x00020898
        /*0864*/ 	.short	0x0100
        /*0866*/ 	.byte	0x08
	.zero		1


	//   ....[17]....
        /*0868*/ 	.word	0x00000780
        /*086c*/ 	.word	0x000000ff
        /*0870*/ 	.word	0x000208a8
        /*0874*/ 	.short	0x0100
        /*0876*/ 	.byte	0x08
	.zero		1


	//   ....[18]....
        /*0878*/ 	.word	0x000008b0
        /*087c*/ 	.word	0x000000ff
        /*0880*/ 	.word	0x000208b0
        /*0884*/ 	.short	0x0100
        /*0886*/ 	.byte	0x08
	.zero		1


	//   ....[19]....
        /*0888*/ 	.word	0x000008c0
        /*088c*/ 	.word	0x000000ff
        /*0890*/ 	.word	0x000208c0
        /*0894*/ 	.short	0x0100
        /*0896*/ 	.byte	0x08
	.zero		1


	//   ....[20]....
        /*0898*/ 	.word	0x000008d0
        /*089c*/ 	.word	0x000000ff
        /*08a0*/ 	.word	0x000208b8
        /*08a4*/ 	.short	0x0100
        /*08a6*/ 	.byte	0x08
	.zero		1


	//   ....[21]....
        /*08a8*/ 	.word	0x000008e0
        /*08ac*/ 	.word	0x000000ff
        /*08b0*/ 	.word	0x000208c8
        /*08b4*/ 	.short	0x0100
        /*08b6*/ 	.byte	0x08
	.zero		1


	//   ....[22]....
        /*08b8*/ 	.word	0x00001c00
        /*08bc*/ 	.word	0x000000ff
        /*08c0*/ 	.word	0x00020800
        /*08c4*/ 	.short	0x010a
        /*08c6*/ 	.byte	0x29
	.zero		1


	//   ....[23]....
        /*08c8*/ 	.word	0x00001c70
        /*08cc*/ 	.word	0x000000ff
        /*08d0*/ 	.word	0x00020830
        /*08d4*/ 	.short	0x010a
        /*08d6*/ 	.byte	0x29
	.zero		1


	//   ....[24]....
        /*08d8*/ 	.word	0x00001d00
        /*08dc*/ 	.word	0x000000ff
        /*08e0*/ 	.word	0x00020830
        /*08e4*/ 	.short	0x010a
        /*08e6*/ 	.byte	0x29
	.zero		1


	//   ....[25]....
        /*08e8*/ 	.word	0x000024c0
        /*08ec*/ 	.word	0x00000000
        /*08f0*/ 	.word	0x00000000
        /*08f4*/ 	.short	0x0101
        /*08f6*/ 	.byte	0x3f
	.zero		1


	//   ....[26]....
        /*08f8*/ 	.word	0x000047b0
        /*08fc*/ 	.word	0x000000ff
        /*0900*/ 	.word	0x00020830
        /*0904*/ 	.short	0x010a
        /*0906*/ 	.byte	0x06
	.zero		1


	//   ....[27]....
        /*0908*/ 	.word	0x000047f0
        /*090c*/ 	.word	0x000000ff
        /*0910*/ 	.word	0x00020830
        /*0914*/ 	.short	0x010a
        /*0916*/ 	.byte	0x06
	.zero		1


	//   ....[28]....
        /*0918*/ 	.word	0x00004b30
        /*091c*/ 	.word	0x000000ff
        /*0920*/ 	.word	0x00020850
        /*0924*/ 	.short	0x010a
        /*0926*/ 	.byte	0x06
	.zero		1


	//   ....[29]....
        /*0928*/ 	.word	0x00004b70
        /*092c*/ 	.word	0x000000ff
        /*0930*/ 	.word	0x00020850
        /*0934*/ 	.short	0x010a
        /*0936*/ 	.byte	0x06
	.zero		1


	//   ....[30]....
        /*0938*/ 	.word	0x00004e00
        /*093c*/ 	.word	0x0000000c
        /*0940*/ 	.word	0x00000000
        /*0944*/ 	.short	0x0101
        /*0946*/ 	.byte	0x3f
	.zero		1


	//   ....[31]....
        /*0948*/ 	.word	0x00006220
        /*094c*/ 	.word	0x000000ff
        /*0950*/ 	.word	0x00000000
        /*0954*/ 	.short	0x0101
        /*0956*/ 	.byte	0x06
	.zero		1


	//   ....[32]....
        /*0958*/ 	.word	0x00006e80
        /*095c*/ 	.word	0x000000ff
        /*0960*/ 	.word	0x00020830
        /*0964*/ 	.short	0x010a
        /*0966*/ 	.byte	0x06
	.zero		1


	//   ....[33]....
        /*0968*/ 	.word	0x00006ec0
        /*096c*/ 	.word	0x000000ff
        /*0970*/ 	.word	0x00020830
        /*0974*/ 	.short	0x010a
        /*0976*/ 	.byte	0x06
	.zero		1


	//   ....[34]....
        /*0978*/ 	.word	0x00007230
        /*097c*/ 	.word	0x000000ff
        /*0980*/ 	.word	0x00020850
        /*0984*/ 	.short	0x010a
        /*0986*/ 	.byte	0x06
	.zero		1


	//   ....[35]....
        /*0988*/ 	.word	0x00007270
        /*098c*/ 	.word	0x000000ff
        /*0990*/ 	.word	0x00020850
        /*0994*/ 	.short	0x010a
        /*0996*/ 	.byte	0x06
	.zero		1


	//   ....[36]....
        /*0998*/ 	.word	0x00007c80
        /*099c*/ 	.word	0x00000000
        /*09a0*/ 	.word	0x00000000
        /*09a4*/ 	.short	0x0101
        /*09a6*/ 	.byte	0x3f
	.zero		1


	//   ....[37]....
        /*09a8*/ 	.word	0x00007e10
        /*09ac*/ 	.word	0x000000ff
        /*09b0*/ 	.word	0x00000000
        /*09b4*/ 	.short	0x0101
        /*09b6*/ 	.byte	0x06
	.zero		1


	//   ....[38]....
        /*09b8*/ 	.word	0x00008850
        /*09bc*/ 	.word	0x000000ff
        /*09c0*/ 	.word	0x00020830
        /*09c4*/ 	.short	0x010a
        /*09c6*/ 	.byte	0x06
	.zero		1


	//   ....[39]....
        /*09c8*/ 	.word	0x00008890
        /*09cc*/ 	.word	0x000000ff
        /*09d0*/ 	.word	0x00020830
        /*09d4*/ 	.short	0x010a
        /*09d6*/ 	.byte	0x06
	.zero		1


	//   ....[40]....
        /*09d8*/ 	.word	0x00008bc0
        /*09dc*/ 	.word	0x000000ff
        /*09e0*/ 	.word	0x00020850
        /*09e4*/ 	.short	0x010a
        /*09e6*/ 	.byte	0x06
	.zero		1


	//   ....[41]....
        /*09e8*/ 	.word	0x00008c00
        /*09ec*/ 	.word	0x000000ff
        /*09f0*/ 	.word	0x00020850
        /*09f4*/ 	.short	0x010a
        /*09f6*/ 	.byte	0x06
	.zero		1


	//   ....[42]....
        /*09f8*/ 	.word	0x00008e10
        /*09fc*/ 	.word	0x0000000e
        /*0a00*/ 	.word	0x00000000
        /*0a04*/ 	.short	0x0101
        /*0a06*/ 	.byte	0x3f
	.zero		1


	//   ....[43]....
        /*0a08*/ 	.word	0x0000a250
        /*0a0c*/ 	.word	0x000000ff
        /*0a10*/ 	.word	0x00000000
        /*0a14*/ 	.short	0x0101
        /*0a16*/ 	.byte	0x06
	.zero		1


	//   ....[44]....
        /*0a18*/ 	.word	0x0000ab60
        /*0a1c*/ 	.word	0x000000ff
        /*0a20*/ 	.word	0x00020850
        /*0a24*/ 	.short	0x010a
        /*0a26*/ 	.byte	0x0e
	.zero		1


	//   ....[45]....
        /*0a28*/ 	.word	0x0000aba0
        /*0a2c*/ 	.word	0x000000ff
        /*0a30*/ 	.word	0x00020850
        /*0a34*/ 	.short	0x010a
        /*0a36*/ 	.byte	0x0e
	.zero		1


	//   ....[46]....
        /*0a38*/ 	.word	0x0000b0e0
        /*0a3c*/ 	.word	0x000000ff
        /*0a40*/ 	.word	0x00000000
        /*0a44*/ 	.short	0x0101
        /*0a46*/ 	.byte	0x04
	.zero		1


	//   ....[47]....
        /*0a48*/ 	.word	0x0000d760
        /*0a4c*/ 	.word	0x000000ff
        /*0a50*/ 	.word	0x00000000
        /*0a54*/ 	.short	0x0101
        /*0a56*/ 	.byte	0x04
	.zero		1


	//   ....[48]....
        /*0a58*/ 	.word	0x000109e0
        /*0a5c*/ 	.word	0x000000ff
        /*0a60*/ 	.word	0x00020880
        /*0a64*/ 	.short	0x010a
        /*0a66*/ 	.byte	0x27
	.zero		1


	//   ....[49]....
        /*0a68*/ 	.word	0x00010b90
        /*0a6c*/ 	.word	0x000000ff
        /*0a70*/ 	.word	0x00020840
        /*0a74*/ 	.short	0x010a
        /*0a76*/ 	.byte	0x27
	.zero		1


	//   ....[50]....
        /*0a78*/ 	.word	0x00011860
        /*0a7c*/ 	.word	0x000000ff
        /*0a80*/ 	.word	0x00020800
        /*0a84*/ 	.short	0x0107
        /*0a86*/ 	.byte	0x27
	.zero		1


	//   ....[51]....
        /*0a88*/ 	.word	0x000118c0
        /*0a8c*/ 	.word	0x000000ff
        /*0a90*/ 	.word	0x00020800
        /*0a94*/ 	.short	0x0101
        /*0a96*/ 	.byte	0x27
	.zero		1


	//   ....[52]....
        /*0a98*/ 	.word	0x000118f0
        /*0a9c*/ 	.word	0x000000ff
        /*0aa0*/ 	.word	0x00020820
        /*0aa4*/ 	.short	0x010a
        /*0aa6*/ 	.byte	0x27
	.zero		1


	//   ....[53]....
        /*0aa8*/ 	.word	0x00011ba0
        /*0aac*/ 	.word	0x00000008
        /*0ab0*/ 	.word	0x00020880
        /*0ab4*/ 	.short	0x010a
        /*0ab6*/ 	.byte	0x3f
	.zero		1


	//   ....[54]....
        /*0ab8*/ 	.word	0x00011ea0
        /*0abc*/ 	.word	0x00000008
        /*0ac0*/ 	.word	0x00020840
        /*0ac4*/ 	.short	0x010a
        /*0ac6*/ 	.byte	0x3f
	.zero		1


	//   ....[55]....
        /*0ac8*/ 	.word	0x00012210
        /*0acc*/ 	.word	0x00000012
        /*0ad0*/ 	.word	0x00020870
        /*0ad4*/ 	.short	0x010a
        /*0ad6*/ 	.byte	0x3f
	.zero		1


	//   ....[56]....
        /*0ad8*/ 	.word	0x00012280
        /*0adc*/ 	.word	0x00000012
        /*0ae0*/ 	.word	0x00020860
        /*0ae4*/ 	.short	0x010a
        /*0ae6*/ 	.byte	0x3f
	.zero		1


	//   ....[57]....
        /*0ae8*/ 	.word	0x00012730
        /*0aec*/ 	.word	0x00000012
        /*0af0*/ 	.word	0x00020850
        /*0af4*/ 	.short	0x0101
        /*0af6*/ 	.byte	0x3f
	.zero		1


	//   ....[58]....
        /*0af8*/ 	.word	0x000127b0
        /*0afc*/ 	.word	0x00000002
        /*0b00*/ 	.word	0x00000000
        /*0b04*/ 	.short	0x0101
        /*0b06*/ 	.byte	0x3f
	.zero		1


	//   ....[59]....
        /*0b08*/ 	.word	0x000128a0
        /*0b0c*/ 	.word	0x00000010
        /*0b10*/ 	.word	0x00020870
        /*0b14*/ 	.short	0x010a
        /*0b16*/ 	.byte	0x3f
	.zero		1


	//   ....[60]....
        /*0b18*/ 	.word	0x00012950
        /*0b1c*/ 	.word	0x00000010
        /*0b20*/ 	.word	0x00020860
        /*0b24*/ 	.short	0x010a
        /*0b26*/ 	.byte	0x3f
	.zero		1


	//   ....[61]....
        /*0b28*/ 	.word	0x00012df0
        /*0b2c*/ 	.word	0x00000010
        /*0b30*/ 	.word	0x00020850
        /*0b34*/ 	.short	0x0101
        /*0b36*/ 	.byte	0x3f
	.zero		1


	//   ....[62]....
        /*0b38*/ 	.word	0x00012e60
        /*0b3c*/ 	.word	0x00000000
        /*0b40*/ 	.word	0x00000000
        /*0b44*/ 	.short	0x0101
        /*0b46*/ 	.byte	0x3f
	.zero		1


	//   ....[63]....
        /*0b48*/ 	.word	0x00012f00
        /*0b4c*/ 	.word	0x00000009
        /*0b50*/ 	.word	0x00020820
        /*0b54*/ 	.short	0x010a
        /*0b56*/ 	.byte	0x3f
	.zero		1


	//   ....[64]....
        /*0b58*/ 	.word	0x00013040
        /*0b5c*/ 	.word	0x00000005
        /*0b60*/ 	.word	0x00000000
        /*0b64*/ 	.short	0x010a
        /*0b66*/ 	.byte	0x3f
	.zero		1


	//   ....[65]....
        /*0b68*/ 	.word	0x000130b0
        /*0b6c*/ 	.word	0x00000007
        /*0b70*/ 	.word	0x00000000
        /*0b74*/ 	.short	0x010a
        /*0b76*/ 	.byte	0x3f
	.zero		1


	//   ....[66]....
        /*0b78*/ 	.word	0x00013100
        /*0b7c*/ 	.word	0x00000005
        /*0b80*/ 	.word	0x00020860
        /*0b84*/ 	.short	0x010a
        /*0b86*/ 	.byte	0x3f
	.zero		1


	//   ....[67]....
        /*0b88*/ 	.word	0x00013150
        /*0b8c*/ 	.word	0x00000003
        /*0b90*/ 	.word	0x00020860
        /*0b94*/ 	.short	0x010a
        /*0b96*/ 	.byte	0x3f
	.zero		1


	//   ....[68]....
        /*0b98*/ 	.word	0x00013190
        /*0b9c*/ 	.word	0x00000005
        /*0ba0*/ 	.word	0x00020880
        /*0ba4*/ 	.short	0x010a
        /*0ba6*/ 	.byte	0x3f
	.zero		1


	//   ....[69]....
        /*0ba8*/ 	.word	0x000131b0
        /*0bac*/ 	.word	0x00000003
        /*0bb0*/ 	.word	0x00020880
        /*0bb4*/ 	.short	0x010a
        /*0bb6*/ 	.byte	0x3f
	.zero		1


	//   ....[70]....
        /*0bb8*/ 	.word	0x00013220
        /*0bbc*/ 	.word	0x00000003
        /*0bc0*/ 	.word	0x00020800
        /*0bc4*/ 	.short	0x010a
        /*0bc6*/ 	.byte	0x3f
	.zero		1


	//   ....[71]....
        /*0bc8*/ 	.word	0x00013280
        /*0bcc*/ 	.word	0x00000003
        /*0bd0*/ 	.word	0x00020830
        /*0bd4*/ 	.short	0x010a
        /*0bd6*/ 	.byte	0x3f
	.zero		1


	//   ....[72]....
        /*0bd8*/ 	.word	0x000132e0
        /*0bdc*/ 	.word	0x0000000d
        /*0be0*/ 	.word	0x00020830
        /*0be4*/ 	.short	0x010a
        /*0be6*/ 	.byte	0x3f
	.zero		1


	//   ....[73]....
        /*0be8*/ 	.word	0x00013340
        /*0bec*/ 	.word	0x0000000d
        /*0bf0*/ 	.word	0x00020850
        /*0bf4*/ 	.short	0x010a
        /*0bf6*/ 	.byte	0x3f
	.zero		1


	//   ....[74]....
        /*0bf8*/ 	.word	0x000133a0
        /*0bfc*/ 	.word	0x0000000e
        /*0c00*/ 	.word	0x00020830
        /*0c04*/ 	.short	0x010a
        /*0c06*/ 	.byte	0x3f
	.zero		1


	//   ....[75]....
        /*0c08*/ 	.word	0x00013400
        /*0c0c*/ 	.word	0x0000000e
        /*0c10*/ 	.word	0x00020850
        /*0c14*/ 	.short	0x010a
        /*0c16*/ 	.byte	0x3f
	.zero		1


	//   ....[76]....
        /*0c18*/ 	.word	0x00013460
        /*0c1c*/ 	.word	0x0000000e
        /*0c20*/ 	.word	0x00020830
        /*0c24*/ 	.short	0x010a
        /*0c26*/ 	.byte	0x3f
	.zero		1


	//   ....[77]....
        /*0c28*/ 	.word	0x000134c0
        /*0c2c*/ 	.word	0x0000000e
        /*0c30*/ 	.word	0x00020850
        /*0c34*/ 	.short	0x010a
        /*0c36*/ 	.byte	0x3f
	.zero		1


	//   ....[78]....
        /*0c38*/ 	.word	0x00013520
        /*0c3c*/ 	.word	0x00000005
        /*0c40*/ 	.word	0x00020850
        /*0c44*/ 	.short	0x010a
        /*0c46*/ 	.byte	0x3f
	.zero		1


	//   ....[79]....
        /*0c48*/ 	.word	0x00013680
        /*0c4c*/ 	.word	0x00000003
        /*0c50*/ 	.word	0x00020880
        /*0c54*/ 	.short	0x010a
        /*0c56*/ 	.byte	0x3f
	.zero		1


	//   ....[80]....
        /*0c58*/ 	.word	0x000136e0
        /*0c5c*/ 	.word	0x00000003
        /*0c60*/ 	.word	0x00020840
        /*0c64*/ 	.short	0x010a
        /*0c66*/ 	.byte	0x3f
	.zero		1


	//   ....[81]....
        /*0c68*/ 	.word	0x00014260
        /*0c6c*/ 	.word	0x00000003
        /*0c70*/ 	.word	0x00020820
        /*0c74*/ 	.short	0x010a
        /*0c76*/ 	.byte	0x3f
	.zero		1


	//   ....[82]....
        /*0c78*/ 	.word	0x000142b0
        /*0c7c*/ 	.word	0x00000008
        /*0c80*/ 	.word	0x00020880
        /*0c84*/ 	.short	0x010a
        /*0c86*/ 	.byte	0x3f
	.zero		1


	//   ....[83]....
        /*0c88*/ 	.word	0x00014300
        /*0c8c*/ 	.word	0x00000008
        /*0c90*/ 	.word	0x00020840
        /*0c94*/ 	.short	0x010a
        /*0c96*/ 	.byte	0x3f
	.zero		1


	//   ....[84]....
        /*0c98*/ 	.word	0x00014350
        /*0c9c*/ 	.word	0x00000012
        /*0ca0*/ 	.word	0x00020870
        /*0ca4*/ 	.short	0x010a
        /*0ca6*/ 	.byte	0x3f
	.zero		1


	//   ....[85]....
        /*0ca8*/ 	.word	0x000143a0
        /*0cac*/ 	.word	0x00000012
        /*0cb0*/ 	.word	0x00020860
        /*0cb4*/ 	.short	0x010a
        /*0cb6*/ 	.byte	0x3f
	.zero		1


	//   ....[86]....
        /*0cb8*/ 	.word	0x000143f0
        /*0cbc*/ 	.word	0x00000010
        /*0cc0*/ 	.word	0x00020870
        /*0cc4*/ 	.short	0x010a
        /*0cc6*/ 	.byte	0x3f
	.zero		1


	//   ....[87]....
        /*0cc8*/ 	.word	0x00014440
        /*0ccc*/ 	.word	0x00000010
        /*0cd0*/ 	.word	0x00020860
        /*0cd4*/ 	.short	0x010a
        /*0cd6*/ 	.byte	0x3f
	.zero		1


	//   ....[88]....
        /*0cd8*/ 	.word	0x00014490
        /*0cdc*/ 	.word	0x00000009
        /*0ce0*/ 	.word	0x00020820
        /*0ce4*/ 	.short	0x010a
        /*0ce6*/ 	.byte	0x3f
	.zero		1


	//   ....[89]....
        /*0ce8*/ 	.word	0x000144e0
        /*0cec*/ 	.word	0x00000005
        /*0cf0*/ 	.word	0x00000000
        /*0cf4*/ 	.short	0x010a
        /*0cf6*/ 	.byte	0x3f
	.zero		1


	//   ....[90]....
        /*0cf8*/ 	.word	0x00014530
        /*0cfc*/ 	.word	0x00000007
        /*0d00*/ 	.word	0x00000000
        /*0d04*/ 	.short	0x010a
        /*0d06*/ 	.byte	0x3f
	.zero		1


	//   ....[91]....
        /*0d08*/ 	.word	0x00014580
        /*0d0c*/ 	.word	0x00000005
        /*0d10*/ 	.word	0x00020860
        /*0d14*/ 	.short	0x010a
        /*0d16*/ 	.byte	0x3f
	.zero		1


	//   ....[92]....
        /*0d18*/ 	.word	0x000145d0
        /*0d1c*/ 	.word	0x00000003
        /*0d20*/ 	.word	0x00020860
        /*0d24*/ 	.short	0x010a
        /*0d26*/ 	.byte	0x3f
	.zero		1


	//   ....[93]....
        /*0d28*/ 	.word	0x00014620
        /*0d2c*/ 	.word	0x00000005
        /*0d30*/ 	.word	0x00020880
        /*0d34*/ 	.short	0x010a
        /*0d36*/ 	.byte	0x3f
	.zero		1


	//----- nvinfo : EIATTR_NUM_MBARRIERS
	.align		4
.L_184:
        /*0d38*/ 	.byte	0x03, 0x38
        /*0d3a*/ 	.short	0x0016


	//----- nvinfo : EIATTR_EXIT_INSTR_OFFSETS
	.align		4
        /*0d3c*/ 	.byte	0x04, 0x1c
        /*0d3e*/ 	.short	(.L_186 - .L_185)


	//   ....[0]....
.L_185:
        /*0d40*/ 	.word	0x00013200


	//----- nvinfo : EIATTR_MAX_THREADS
	.align		4
.L_186:
        /*0d44*/ 	.byte	0x04, 0x05
        /*0d46*/ 	.short	(.L_188 - .L_187)
.L_187:
        /*0d48*/ 	.word	0x00000180
        /*0d4c*/ 	.word	0x00000001
        /*0d50*/ 	.word	0x00000001


	//----- nvinfo : EIATTR_CRS_STACK_SIZE
	.align		4
.L_188:
        /*0d54*/ 	.byte	0x04, 0x1e
        /*0d56*/ 	.short	(.L_190 - .L_189)
.L_189:
        /*0d58*/ 	.word	0x00000000


	//----- nvinfo : EIATTR_CBANK_PARAM_SIZE
	.align		4
.L_190:
        /*0d5c*/ 	.byte	0x03, 0x19
        /*0d5e*/ 	.short	0x0a70


	//----- nvinfo : EIATTR_PARAM_CBANK
	.align		4
        /*0d60*/ 	.byte	0x04, 0x0a
        /*0d62*/ 	.short	(.L_192 - .L_191)
	.align		4
.L_191:
        /*0d64*/ 	.word	index@(.nv.constant0._ZN7cutlass13device_kernelIN5flash11enable_sm90INS1_16FlashAttnFwdSm90INS1_25CollectiveMainloopFwdSm90ILi2EN4cute5tupleIJNS5_1CILi1EEES8_S8_EEENS6_IJNS7_ILi128EEENS7_ILi64EEENS7_ILi256EEEEEELi256ENS_12float_e4m3_tEfNS_4arch4Sm90ELb0ELb1ELb0ELb0ELb0ELb0ELb0ELb1ELb1ELb1ELb1ELb0EEENS1_21CollectiveEpilogueFwdINS6_IJSA_SC_SB_EEES9_NS_10bfloat16_tESG_Li256ELb0ELb1ELb1ELb1EEENS1_19SingleTileSchedulerILb0ELb1ELb1ELi128EEEEEEEEEvNT_6ParamsE)
        /*0d68*/ 	.short	0x0210
        /*0d6a*/ 	.short	0x0a70


	//----- nvinfo : EIATTR_SW_WAR
	.align		4
.L_192:
        /*0d6c*/ 	.byte	0x04, 0x36
        /*0d6e*/ 	.short	(.L_194 - .L_193)
.L_193:
        /*0d70*/ 	.word	0x00000008
.L_194:


//--------------------- .nv.info._ZN7cutlass13device_kernelIN5flash11enable_sm90INS1_16FlashAttnFwdSm90INS1_25CollectiveMainloopFwdSm90ILi2EN4cute5tupleIJNS5_1CILi1EEES8_S8_EEENS6_IJNS7_ILi128EEENS7_ILi64EEENS7_ILi256EEEEEELi256ENS_12float_e4m3_tEfNS_4arch4Sm90ELb0ELb1ELb0ELb1ELb0ELb0ELb0ELb1ELb1ELb1ELb1ELb0EEENS1_21CollectiveEpilogueFwdINS6_IJSA_SC_SB_EEES9_NS_10bfloat16_tESG_Li256ELb1ELb1ELb1ELb1EEENS1_36VarlenDynamicPersistentTileSchedulerILi128ELi64ELi256ELi128ELb1ELb1ELb1ELb1ELb0ELb1EEEEEEEEEvNT_6ParamsE --------------------------
	.section	.nv.info._ZN7cutlass13device_kernelIN5flash11enable_sm90INS1_16FlashAttnFwdSm90INS1_25CollectiveMainloopFwdSm90ILi2EN4cute5tupleIJNS5_1CILi1EEES8_S8_EEENS6_IJNS7_ILi128EEENS7_ILi64EEENS7_ILi256EEEEEELi256ENS_12float_e4m3_tEfNS_4arch4Sm90ELb0ELb1ELb0ELb1ELb0ELb0ELb0ELb1ELb1ELb1ELb1ELb0EEENS1_21CollectiveEpilogueFwdINS6_IJSA_SC_SB_EEES9_NS_10bfloat16_tESG_Li256ELb1ELb1ELb1ELb1EEENS1_36VarlenDynamicPersistentTileSchedulerILi128ELi64ELi256ELi128ELb1ELb1ELb1ELb1ELb0ELb1EEEEEEEEEvNT_6ParamsE,"",@"SHT_CUDA_INFO"
	.sectionflags	@""
	.align	4


	//----- nvinfo : EIATTR_CUDA_API_VERSION
	.align		4
        /*0000*/ 	.byte	0x04, 0x37
        /*0002*/ 	.short	(.L_196 - .L_195)
.L_195:
        /*0004*/ 	.word	0x00000082


	//----- nvinfo : EIATTR_KPARAM_INFO
	.align		4
.L_196:
        /*0008*/ 	.byte	0x04, 0x17
        /*000a*/ 	.short	(.L_198 - .L_197)
.L_197:
        /*000c*/ 	.word	0x00000000
        /*0010*/ 	.short	0x0000
        /*0012*/ 	.short	0x0070
        /*0014*/ 	.byte	0x00, 0xf0, 0x01, 0x2a


	//----- nvinfo : EIATTR_SPARSE_MMA_MASK
	.align		4
.L_198:
        /*0018*/ 	.byte	0x03, 0x50
        /*001a*/ 	.short	0x0000


	//----- nvinfo : EIATTR_MAXREG_COUNT
	.align		4
        /*001c*/ 	.byte	0x03, 0x1b
        /*001e*/ 	.short	0x00a8


	//----- nvinfo : EIATTR_NUM_BARRIERS
	.align		4
        /*0020*/ 	.byte	0x02, 0x4c
        /*0022*/ 	.byte	0x10
	.zero		1


	//----- nvinfo : EIATTR_EXTERNS
	.align		4
        /*0024*/ 	.byte	0x04, 0x0f
        /*0026*/ 	.short	(.L_200 - .L_199)


	//   ....[0]....
	.align		4
.L_199:
        /*0028*/ 	.word	index@(__assertfail)


	//----- nvinfo : EIATTR_ANNOTATIONS
	.align		4
.L_200:
        /*002c*/ 	.byte	0x04, 0x55
        /*002e*/ 	.short	(.L_202 - .L_201)


	//   ....[0]....
.L_201:
        /* <DEDUP_REMOVED lines=50> */


	//----- nvinfo : EIATTR_MERCURY_ISA_VERSION
	.align		4
.L_202:
        /*0338*/ 	.byte	0x03, 0x5f
        /*033a*/ 	.short	0x0101


	//----- nvinfo : EIATTR_UNUSED_LOAD_BYTE_OFFSET
	.align		4
        /*033c*/ 	.byte	0x04, 0x44
        /*033e*/ 	.short	(.L_204 - .L_203)


	//   ....[0]....
.L_203:
        /*0340*/ 	.word	0x00000a60
        /*0344*/ 	.word	0x0000fff0


	//   ....[1]....
        /*0348*/ 	.word	0x0000c110
        /*034c*/ 	.word	0x0000fff0


	//----- nvinfo : EIATTR_INT_WARP_WIDE_INSTR_OFFSETS
	.align		4
.L_204:
        /*0350*/ 	.byte	0x04, 0x31
        /*0352*/ 	.short	(.L_206 - .L_205)


	//   ....[0]....
.L_205:
        /*0354*/ 	.word	0x00000130


	//   ....[1]....
        /*0358*/ 	.word	0x00000170


	//   ....[2]....
        /*035c*/ 	.word	0x000001e0


	//   ....[3]....
        /*0360*/ 	.word	0x00014050


	//   ....[4]....
        /*0364*/ 	.word	0x000140e0


	//   ....[5]....
        /*0368*/ 	.word	0x00016c40


	//   ....[6]....
        /*036c*/ 	.word	0x00016cd0


	//----- nvinfo : EIATTR_COOP_GROUP_MASK_REGIDS
	.align		4
.L_206:
        /*0370*/ 	.byte	0x04, 0x29
        /*0372*/ 	.short	(.L_208 - .L_207)


	//   ....[0]....
.L_207:
        /*0374*/ 	.word	0xffffffff


	//   ....[1]....
        /*0378*/ 	.word	0xffffffff


	//   ....[2]....
        /*037c*/ 	.word	0xffffffff


	//   ....[3]....
        /*0380*/ 	.word	0xffffffff


	//   ....[4]....
        /*0384*/ 	.word	0xffffffff


	//   ....[5]....
        /*0388*/ 	.word	0xffffffff


	//   ....[6]....
        /*038c*/ 	.word	0xffffffff


	//   ....[7]....
        /*0390*/ 	.word	0xffffffff


	//   ....[8]....
        /*0394*/ 	.word	0xffffffff


	//   ....[9]....
        /*0398*/ 	.word	0xffffffff


	//   ....[10]....
        /*039c*/ 	.word	0xffffffff


	//   ....[11]....
        /*03a0*/ 	.word	0xffffffff


	//   ....[12]....
        /*03a4*/ 	.word	0xffffffff


	//   ....[13]....
        /*03a8*/ 	.word	0xffffffff


	//   ....[14]....
        /*03ac*/ 	.word	0xffffffff


	//   ....[15]....
        /*03b0*/ 	.word	0xffffffff


	//   ....[16]....
        /*03b4*/ 	.word	0xffffffff


	//   ....[17]....
        /*03b8*/ 	.word	0xffffffff


	//   ....[18]....
        /*03bc*/ 	.word	0xffffffff


	//   ....[19]....
        /*03c0*/ 	.word	0xffffffff


	//   ....[20]....
        /*03c4*/ 	.word	0xffffffff


	//   ....[21]....
        /*03c8*/ 	.word	0xffffffff


	//   ....[22]....
        /*03cc*/ 	.word	0xffffffff


	//   ....[23]....
        /*03d0*/ 	.word	0xffffffff


	//   ....[24]....
        /*03d4*/ 	.word	0xffffffff


	//   ....[25]....
        /*03d8*/ 	.word	0xffffffff


	//   ....[26]....
        /*03dc*/ 	.word	0xffffffff


	//   ....[27]....
        /*03e0*/ 	.word	0xffffffff


	//   ....[28]....
        /*03e4*/ 	.word	0xffffffff


	//   ....[29]....
        /*03e8*/ 	.word	0xffffffff


	//   ....[30]....
        /*03ec*/ 	.word	0xffffffff


	//   ....[31]....
        /*03f0*/ 	.word	0xffffffff


	//   ....[32]....
        /*03f4*/ 	.word	0xffffffff


	//   ....[33]....
        /*03f8*/ 	.word	0xffffffff


	//   ....[34]....
        /*03fc*/ 	.word	0xffffffff


	//   ....[35]....
        /*0400*/ 	.word	0xffffffff


	//   ....[36]....
        /*0404*/ 	.word	0xffffffff


	//   ....[37]....
        /*0408*/ 	.word	0xffffffff


	//   ....[38]....
        /*040c*/ 	.word	0xffffffff


	//   ....[39]....
        /*0410*/ 	.word	0xffffffff


	//   ....[40]....
        /*0414*/ 	.word	0xffffffff


	//   ....[41]....
        /*0418*/ 	.word	0xffffffff


	//   ....[42]....
        /*041c*/ 	.word	0xffffffff


	//   ....[43]....
        /*0420*/ 	.word	0xffffffff


	//   ....[44]....
        /*0424*/ 	.word	0xffffffff


	//   ....[45]....
        /*0428*/ 	.word	0xffffffff


	//   ....[46]....
        /*042c*/ 	.word	0xffffffff


	//   ....[47]....
        /*0430*/ 	.word	0xffffffff


	//   ....[48]....
        /*0434*/ 	.word	0xffffffff


	//   ....[49]....
        /*0438*/ 	.word	0xffffffff


	//   ....[50]....
        /*043c*/ 	.word	0xffffffff


	//   ....[51]....
        /*0440*/ 	.word	0xffffffff


	//   ....[52]....
        /*0444*/ 	.word	0xffffffff


	//   ....[53]....
        /*0448*/ 	.word	0xffffffff


	//   ....[54]....
        /*044c*/ 	.word	0xffffffff


	//   ....[55]....
        /*0450*/ 	.word	0xffffffff


	//   ....[56]....
        /*0454*/ 	.word	0xffffffff


	//   ....[57]....
        /*0458*/ 	.word	0xffffffff


	//   ....[58]....
        /*045c*/ 	.word	0xffffffff


	//   ....[59]....
        /*0460*/ 	.word	0xffffffff


	//   ....[60]....
        /*0464*/ 	.word	0xffffffff


	//   ....[61]....
        /*0468*/ 	.word	0xffffffff


	//   ....[62]....
        /*046c*/ 	.word	0xffffffff


	//   ....[63]....
        /*0470*/ 	.word	0xffffffff


	//   ....[64]....
        /*0474*/ 	.word	0xffffffff


	//   ....[65]....
        /*0478*/ 	.word	0xffffffff


	//   ....[66]....
        /*047c*/ 	.word	0xffffffff


	//   ....[67]....
        /*0480*/ 	.word	0xffffffff


	//   ....[68]....
        /*0484*/ 	.word	0xffffffff


	//   ....[69]....
        /*0488*/ 	.word	0xffffffff


	//   ....[70]....
        /*048c*/ 	.word	0xffffffff


	//   ....[71]....
        /*0490*/ 	.word	0xffffffff


	//   ....[72]....
        /*0494*/ 	.word	0xffffffff


	//   ....[73]....
        /*0498*/ 	.word	0xffffffff


	//   ....[74]....
        /*049c*/ 	.word	0xffffffff


	//   ....[75]....
        /*04a0*/ 	.word	0xffffffff


	//   ....[76]....
        /*04a4*/ 	.word	0xffffffff


	//   ....[77]....
        /*04a8*/ 	.word	0xffffffff


	//   ....[78]....
        /*04ac*/ 	.word	0xffffffff


	//   ....[79]....
        /*04b0*/ 	.word	0xffffffff


	//   ....[80]....
        /*04b4*/ 	.word	0xffffffff


	//   ....[81]....
        /*04b8*/ 	.word	0xffffffff


	//   ....[82]....
        /*04bc*/ 	.word	0xffffffff


	//   ....[83]....
        /*04c0*/ 	.word	0xffffffff


	//   ....[84]....
        /*04c4*/ 	.word	0xffffffff


	//   ....[85]....
        /*04c8*/ 	.word	0xffffffff


	//   ....[86]....
        /*04cc*/ 	.word	0xffffffff


	//   ....[87]....
        /*04d0*/ 	.word	0xffffffff


	//   ....[88]....
        /*04d4*/ 	.word	0xffffffff


	//   ....[89]....
        /*04d8*/ 	.word	0xffffffff


	//   ....[90]....
        /*04dc*/ 	.word	0xffffffff


	//   ....[91]....
        /*04e0*/ 	.word	0xffffffff


	//   ....[92]....
        /*04e4*/ 	.word	0xffffffff


	//   ....[93]....
        /*04e8*/ 	.word	0xffffffff


	//   ....[94]....
        /*04ec*/ 	.word	0xffffffff


	//   ....[95]....
        /*04f0*/ 	.word	0xffffffff


	//   ....[96]....
        /*04f4*/ 	.word	0xffffffff


	//   ....[97]....
        /*04f8*/ 	.word	0xffffffff


	//   ....[98]....
        /*04fc*/ 	.word	0xffffffff


	//   ....[99]....
        /*0500*/ 	.word	0xffffffff


	//   ....[100]....
        /*0504*/ 	.word	0xffffffff


	//   ....[101]....
        /*0508*/ 	.word	0xffffffff


	//   ....[102]....
        /*050c*/ 	.word	0xffffffff


	//   ....[103]....
        /*0510*/ 	.word	0xffffffff


	//   ....[104]....
        /*0514*/ 	.word	0xffffffff


	//   ....[105]....
        /*0518*/ 	.word	0xffffffff


	//   ....[106]....
        /*051c*/ 	.word	0xffffffff


	//   ....[107]....
        /*0520*/ 	.word	0xffffffff


	//   ....[108]....
        /*0524*/ 	.word	0xffffffff


	//   ....[109]....
        /*0528*/ 	.word	0xffffffff


	//   ....[110]....
        /*052c*/ 	.word	0xffffffff


	//   ....[111]....
        /*0530*/ 	.word	0xffffffff


	//   ....[112]....
        /*0534*/ 	.word	0xffffffff


	//   ....[113]....
        /*0538*/ 	.word	0xffffffff


	//   ....[114]....
        /*053c*/ 	.word	0xffffffff


	//   ....[115]....
        /*0540*/ 	.word	0xffffffff


	//   ....[116]....
        /*0544*/ 	.word	0xffffffff


	//   ....[117]....
        /*0548*/ 	.word	0xffffffff


	//   ....[118]....
        /*054c*/ 	.word	0xffffffff


	//   ....[119]....
        /*0550*/ 	.word	0xffffffff


	//   ....[120]....
        /*0554*/ 	.word	0xffffffff


	//   ....[121]....
        /*0558*/ 	.word	0xffffffff


	//   ....[122]....
        /*055c*/ 	.word	0xffffffff


	//   ....[123]....
        /*0560*/ 	.word	0xffffffff


	//   ....[124]....
        /*0564*/ 	.word	0xffffffff


	//   ....[125]....
        /*0568*/ 	.word	0xffffffff


	//   ....[126]....
        /*056c*/ 	.word	0xffffffff


	//   ....[127]....
        /*0570*/ 	.word	0xffffffff


	//   ....[128]....
        /*0574*/ 	.word	0xffffffff


	//   ....[129]....
        /*0578*/ 	.word	0xffffffff


	//   ....[130]....
        /*057c*/ 	.word	0xffffffff


	//   ....[131]....
        /*0580*/ 	.word	0xffffffff


	//   ....[132]....
        /*0584*/ 	.word	0xffffffff


	//   ....[133]....
        /*0588*/ 	.word	0xffffffff


	//   ....[134]....
        /*058c*/ 	.word	0xffffffff


	//   ....[135]....
        /*0590*/ 	.word	0xffffffff


	//   ....[136]....
        /*0594*/ 	.word	0xffffffff


	//   ....[137]....
        /*0598*/ 	.word	0xffffffff


	//   ....[138]....
        /*059c*/ 	.word	0xffffffff


	//   ....[139]....
        /*05a0*/ 	.word	0xffffffff


	//   ....[140]....
        /*05a4*/ 	.word	0xffffffff


	//   ....[141]....
        /*05a8*/ 	.word	0xffffffff


	//   ....[142]....
        /*05ac*/ 	.word	0xffffffff


	//   ....[143]....
        /*05b0*/ 	.word	0xffffffff


	//   ....[144]....
        /*05b4*/ 	.word	0xffffffff


	//   ....[145]....
        /*05b8*/ 	.word	0xffffffff


	//   ....[146]....
        /*05bc*/ 	.word	0xffffffff


	//   ....[147]....
        /*05c0*/ 	.word	0xffffffff


	//   ....[148]....
        /*05c4*/ 	.word	0xffffffff


	//   ....[149]....
        /*05c8*/ 	.word	0xffffffff


	//   ....[150]....
        /*05cc*/ 	.word	0xffffffff


	//   ....[151]....
        /*05d0*/ 	.word	0xffffffff


	//   ....[152]....
        /*05d4*/ 	.word	0xffffffff


	//   ....[153]....
        /*05d8*/ 	.word	0xffffffff


	//   ....[154]....
        /*05dc*/ 	.word	0xffffffff


	//   ....[155]....
        /*05e0*/ 	.word	0xffffffff


	//   ....[156]....
        /*05e4*/ 	.word	0xffffffff


	//   ....[157]....
        /*05e8*/ 	.word	0xffffffff


	//   ....[158]....
        /*05ec*/ 	.word	0xffffffff


	//   ....[159]....
        /*05f0*/ 	.word	0xffffffff


	//   ....[160]....
        /*05f4*/ 	.word	0xffffffff


	//   ....[161]....
        /*05f8*/ 	.word	0xffffffff


	//   ....[162]....
        /*05fc*/ 	.word	0xffffffff


	//   ....[163]....
        /*0600*/ 	.word	0xffffffff


	//   ....[164]....
        /*0604*/ 	.word	0xffffffff


	//   ....[165]....
        /*0608*/ 	.word	0xffffffff


	//   ....[166]....
        /*060c*/ 	.word	0xffffffff


	//   ....[167]....
        /*0610*/ 	.word	0xffffffff


	//   ....[168]....
        /*0614*/ 	.word	0xffffffff


	//   ....[169]....
        /*0618*/ 	.word	0xffffffff


	//   ....[170]....
        /*061c*/ 	.word	0xffffffff


	//   ....[171]....
        /*0620*/ 	.word	0xffffffff


	//   ....[172]....
        /*0624*/ 	.word	0xffffffff


	//   ....[173]....
        /*0628*/ 	.word	0xffffffff


	//   ....[174]....
        /*062c*/ 	.word	0xffffffff


	//   ....[175]....
        /*0630*/ 	.word	0xffffffff


	//   ....[176]....
        /*0634*/ 	.word	0xffffffff


	//   ....[177]....
        /*0638*/ 	.word	0xffffffff


	//   ....[178]....
        /*063c*/ 	.word	0xffffffff


	//   ....[179]....
        /*0640*/ 	.word	0xffffffff


	//   ....[180]....
        /*0644*/ 	.word	0xffffffff


	//   ....[181]....
        /*0648*/ 	.word	0xffffffff


	//   ....[182]....
        /*064c*/ 	.word	0xffffffff


	//   ....[183]....
        /*0650*/ 	.word	0xffffffff


	//   ....[184]....
        /*0654*/ 	.word	0xffffffff


	//   ....[185]....
        /*0658*/ 	.word	0xffffffff


	//   ....[186]....
        /*065c*/ 	.word	0xffffffff


	//   ....[187]....
        /*0660*/ 	.word	0xffffffff


	//   ....[188]....
        /*0664*/ 	.word	0xffffffff


	//   ....[189]....
        /*0668*/ 	.word	0xffffffff


	//   ....[190]....
        /*066c*/ 	.word	0xffffffff


	//   ....[191]....
        /*0670*/ 	.word	0xffffffff


	//   ....[192]....
        /*0674*/ 	.word	0xffffffff


	//   ....[193]....
        /*0678*/ 	.word	0xffffffff


	//   ....[194]....
        /*067c*/ 	.word	0xffffffff


	//   ....[195]....
        /*0680*/ 	.word	0xffffffff


	//   ....[196]....
        /*0684*/ 	.word	0xffffffff


	//   ....[197]....
        /*0688*/ 	.word	0xffffffff


	//   ....[198]....
        /*068c*/ 	.word	0xffffffff


	//   ....[199]....
        /*0690*/ 	.word	0xffffffff


	//   ....[200]....
        /*0694*/ 	.word	0xffffffff


	//   ....[201]....
        /*0698*/ 	.word	0xffffffff


	//   ....[202]....
        /*069c*/ 	.word	0xffffffff


	//   ....[203]....
        /*06a0*/ 	.word	0xffffffff


	//   ....[204]....
        /*06a4*/ 	.word	0xffffffff


	//   ....[205]....
        /*06a8*/ 	.word	0xffffffff


	//   ....[206]....
        /*06ac*/ 	.word	0xffffffff


	//   ....[207]....
        /*06b0*/ 	.word	0xffffffff


	//   ....[208]....
        /*06b4*/ 	.word	0xffffffff


	//   ....[209]....
        /*06b8*/ 	.word	0xffffffff


	//   ....[210]....
        /*06bc*/ 	.word	0xffffffff


	//   ....[211]....
        /*06c0*/ 	.word	0xffffffff


	//   ....[212]....
        /*06c4*/ 	.word	0xffffffff


	//   ....[213]....
        /*06c8*/ 	.word	0xffffffff


	//   ....[214]....
        /*06cc*/ 	.word	0xffffffff


	//   ....[215]....
        /*06d0*/ 	.word	0xffffffff


	//   ....[216]....
        /*06d4*/ 	.word	0xffffffff


	//   ....[217]....
        /*06d8*/ 	.word	0xffffffff


	//   ....[218]....
        /*06dc*/ 	.word	0xffffffff


	//   ....[219]....
        /*06e0*/ 	.word	0xffffffff


	//   ....[220]....
        /*06e4*/ 	.word	0xffffffff


	//   ....[221]....
        /*06e8*/ 	.word	0xffffffff


	//   ....[222]....
        /*06ec*/ 	.word	0xffffffff


	//   ....[223]....
        /*06f0*/ 	.word	0xffffffff


	//   ....[224]....
        /*06f4*/ 	.word	0xffffffff


	//   ....[225]....
        /*06f8*/ 	.word	0xffffffff


	//   ....[226]....
        /*06fc*/ 	.word	0xffffffff


	//   ....[227]....
        /*0700*/ 	.word	0xffffffff


	//   ....[228]....
        /*0704*/ 	.word	0xffffffff


	//   ....[229]....
        /*0708*/ 	.word	0xffffffff


	//   ....[230]....
        /*070c*/ 	.word	0xffffffff


	//   ....[231]....
        /*0710*/ 	.word	0xffffffff


	//   ....[232]....
        /*0714*/ 	.word	0xffffffff


	//   ....[233]....
        /*0718*/ 	.word	0xffffffff


	//   ....[234]....
        /*071c*/ 	.word	0xffffffff


	//   ....[235]....
        /*0720*/ 	.word	0xffffffff


	//   ....[236]....
        /*0724*/ 	.word	0xffffffff


	//   ....[237]....
        /*0728*/ 	.word	0xffffffff


	//   ....[238]....
        /*072c*/ 	.word	0xffffffff


	//   ....[239]....
        /*0730*/ 	.word	0x0500000f


	//   ....[240]....
        /*0734*/ 	.word	0x0500000f


	//   ....[241]....
        /*0738*/ 	.word	0x0500000f


	//   ....[242]....
        /*073c*/ 	.word	0x0500000f


	//   ....[243]....
        /*0740*/ 	.word	0x0500000f


	//   ....[244]....
        /*0744*/ 	.word	0x0500000f


	//   ....[245]....
        /*0748*/ 	.word	0x0500000f


	//   ....[246]....
        /*074c*/ 	.word	0x0500000f


	//   ....[247]....
        /*0750*/ 	.word	0x0500000f


	//   ....[248]....
        /*0754*/ 	.word	0x0500000f


	//   ....[249]....
        /*0758*/ 	.word	0x0500000f


	//   ....[250]....
        /*075c*/ 	.word	0x0500000f


	//   ....[251]....
        /*0760*/ 	.word	0x0500000f


	//   ....[252]....
        /*0764*/ 	.word	0x0500000f


	//   ....[253]....
        /*0768*/ 	.word	0x0500000f


	//   ....[254]....
        /*076c*/ 	.word	0x0500000f


	//   ....[255]....
        /*0770*/ 	.word	0x0500000f


	//   ....[0]....
        /*0774*/ 	.word	0x0500000f


	//----- nvinfo : EIATTR_COOP_GROUP_INSTR_OFFSETS
	.align		4
.L_208:
        /*0778*/ 	.byte	0x04, 0x28
        /*077a*/ 	.short	(.L_210 - .L_209)


	//   ....[0]....
.L_209:
        /*077c*/ 	.word	0x00000070


	//   ....[1]....
        /*0780*/ 	.word	0x00000140


	//   ....[2]....
        /*0784*/ 	.word	0x00000190


	//   ....[3]....
        /*0788*/ 	.word	0x000003c0


	//   ....[4]....
        /*078c*/ 	.word	0x00000520


	//   ....[5]....
        /*0790*/ 	.word	0x00000640


	//   ....[6]....
        /*0794*/ 	.word	0x000007a0


	//   ....[7]....
        /*0798*/ 	.word	0x00002580


	//   ....[8]....
        /*079c*/ 	.word	0x00002c10


	//   ....[9]....
        /*07a0*/ 	.word	0x00002fc0


	//   ....[10]....
        /*07a4*/ 	.word	0x00003960


	//   ....[11]....
        /*07a8*/ 	.word	0x00003af0


	//   ....[12]....
        /*07ac*/ 	.word	0x00003db0


	//   ....[13]....
        /*07b0*/ 	.word	0x00003e60


	//   ....[14]....
        /*07b4*/ 	.word	0x000054d0


	//   ....[15]....
        /*07b8*/ 	.word	0x00005710


	//   ....[16]....
        /*07bc*/ 	.word	0x00005de0


	//   ....[17]....
        /*07c0*/ 	.word	0x00005ef0


	//   ....[18]....
        /*07c4*/ 	.word	0x000062c0


	//   ....[19]....
        /*07c8*/ 	.word	0x00006320


	//   ....[20]....
        /*07cc*/ 	.word	0x00007cc0


	//   ....[21]....
        /*07d0*/ 	.word	0x00007cd0


	//   ....[22]....
        /*07d4*/ 	.word	0x00007d10


	//   ....[23]....
        /*07d8*/ 	.word	0x00007d20


	//   ....[24]....
        /*07dc*/ 	.word	0x000095c0


	//   ....[25]....
        /*07e0*/ 	.word	0x000097f0


	//   ....[26]....
        /*07e4*/ 	.word	0x00009eb0


	//   ....[27]....
        /*07e8*/ 	.word	0x00009fc0


	//   ....[28]....
        /*07ec*/ 	.word	0x0000a390


	//   ....[29]....
        /*07f0*/ 	.word	0x0000a400


	//   ....[30]....
        /*07f4*/ 	.word	0x0000b5a0


	//   ....[31]....
        /*07f8*/ 	.word	0x0000b5b0


	//   ....[32]....
        /*07fc*/ 	.word	0x0000b5e0


	//   ....[33]....
        /*0800*/ 	.word	0x0000b5f0


	//   ....[34]....
        /*0804*/ 	.word	0x0000cac0


	//   ....[35]....
        /*0808*/ 	.word	0x0000cad0


	//   ....[36]....
        /*080c*/ 	.word	0x0000cae0


	//   ....[37]....
        /*0810*/ 	.word	0x0000cb00


	//   ....[38]....
        /*0814*/ 	.word	0x0000cb20


	//   ....[39]....
        /*0818*/ 	.word	0x0000cb50


	//   ....[40]....
        /*081c*/ 	.word	0x0000cb80


	//   ....[41]....
        /*0820*/ 	.word	0x0000cbd0


	//   ....[42]....
        /*0824*/ 	.word	0x0000cc00


	//   ....[43]....
        /*0828*/ 	.word	0x0000cc50


	//   ....[44]....
        /*082c*/ 	.word	0x0000cc80


	//   ....[45]....
        /*0830*/ 	.word	0x0000ccc0


	//   ....[46]....
        /*0834*/ 	.word	0x0000ccf0


	//   ....[47]....
        /*0838*/ 	.word	0x0000cd40


	//   ....[48]....
        /*083c*/ 	.word	0x0000cd70


	//   ....[49]....
        /*0840*/ 	.word	0x0000cda0


	//   ....[50]....
        /*0844*/ 	.word	0x0000cdd0


	//   ....[51]....
        /*0848*/ 	.word	0x0000ce00


	//   ....[52]....
        /*084c*/ 	.word	0x0000ce30


	//   ....[53]....
        /*0850*/ 	.word	0x0000ce70


	//   ....[54]....
        /*0854*/ 	.word	0x0000cea0


	//   ....[55]....
        /*0858*/ 	.word	0x0000cf40


	//   ....[56]....
        /*085c*/ 	.word	0x0000cf70


	//   ....[57]....
        /*0860*/ 	.word	0x0000cfa0


	//   ....[58]....
        /*0864*/ 	.word	0x0000d0d0


	//   ....[59]....
        /*0868*/ 	.word	0x0000d180


	//   ....[60]....
        /*086c*/ 	.word	0x0000d1b0


	//   ....[61]....
        /*0870*/ 	.word	0x0000d1e0


	//   ....[62]....
        /*0874*/ 	.word	0x0000d210


	//   ....[63]....
        /*0878*/ 	.word	0x0000d240


	//   ....[64]....
        /*087c*/ 	.word	0x0000d270


	//   ....[65]....
        /*0880*/ 	.word	0x0000d2a0


	//   ....[66]....
        /*0884*/ 	.word	0x0000d2c0


	//   ....[67]....
        /*0888*/ 	.word	0x0000d2d0


	//   ....[68]....
        /*088c*/ 	.word	0x0000d2e0


	//   ....[69]....
        /*0890*/ 	.word	0x0000d2f0


	//   ....[70]....
        /*0894*/ 	.word	0x0000d300


	//   ....[71]....
        /*0898*/ 	.word	0x0000d310


	//   ....[72]....
        /*089c*/ 	.word	0x0000d320


	//   ....[73]....
        /*08a0*/ 	.word	0x0000d330


	//   ....[74]....
        /*08a4*/ 	.word	0x0000d340


	//   ....[75]....
        /*08a8*/ 	.word	0x0000d350


	//   ....[76]....
        /*08ac*/ 	.word	0x0000d360


	//   ....[77]....
        /*08b0*/ 	.word	0x0000d370


	//   ....[78]....
        /*08b4*/ 	.word	0x0000d380


	//   ....[79]....
        /*08b8*/ 	.word	0x0000d390


	//   ....[80]....
        /*08bc*/ 	.word	0x0000d3a0


	//   ....[81]....
        /*08c0*/ 	.word	0x0000d3b0


	//   ....[82]....
        /*08c4*/ 	.word	0x0000d3c0


	//   ....[83]....
        /*08c8*/ 	.word	0x0000d3d0


	//   ....[84]....
        /*08cc*/ 	.word	0x0000d3e0


	//   ....[85]....
        /*08d0*/ 	.word	0x0000d3f0


	//   ....[86]....
        /*08d4*/ 	.word	0x0000d400


	//   ....[87]....
        /*08d8*/ 	.word	0x0000d410


	//   ....[88]....
        /*08dc*/ 	.word	0x0000d420


	//   ....[89]....
        /*08e0*/ 	.word	0x0000d430


	//   ....[90]....
        /*08e4*/ 	.word	0x0000d440


	//   ....[91]....
        /*08e8*/ 	.word	0x0000d450


	//   ....[92]....
        /*08ec*/ 	.word	0x0000d460


	//   ....[93]....
        /*08f0*/ 	.word	0x0000d470


	//   ....[94]....
        /*08f4*/ 	.word	0x0000d490


	//   ....[95]....
        /*08f8*/ 	.word	0x0000d4b0


	//   ....[96]....
        /*08fc*/ 	.word	0x0000d4c0


	//   ....[97]....
        /*0900*/ 	.word	0x0000d4d0


	//   ....[98]....
        /*0904*/ 	.word	0x0000d4e0


	//   ....[99]....
        /*0908*/ 	.word	0x0000d4f0


	//   ....[100]....
        /*090c*/ 	.word	0x0000d500


	//   ....[101]....
        /*0910*/ 	.word	0x0000d510


	//   ....[102]....
        /*0914*/ 	.word	0x0000d520


	//   ....[103]....
        /*0918*/ 	.word	0x0000d530


	//   ....[104]....
        /*091c*/ 	.word	0x0000d540


	//   ....[105]....
        /*0920*/ 	.word	0x0000d550


	//   ....[106]....
        /*0924*/ 	.word	0x0000d560


	//   ....[107]....
        /*0928*/ 	.word	0x0000d570


	//   ....[108]....
        /*092c*/ 	.word	0x0000d580


	//   ....[109]....
        /*0930*/ 	.word	0x0000d590


	//   ....[110]....
        /*0934*/ 	.word	0x0000d5a0


	//   ....[111]....
        /*0938*/ 	.word	0x0000d5b0


	//   ....[112]....
        /*093c*/ 	.word	0x0000d5c0


	//   ....[113]....
        /*0940*/ 	.word	0x0000d5d0


	//   ....[114]....
        /*0944*/ 	.word	0x0000d5e0


	//   ....[115]....
        /*0948*/ 	.word	0x0000d5f0


	//   ....[116]....
        /*094c*/ 	.word	0x0000d600


	//   ....[117]....
        /*0950*/ 	.word	0x0000d630


	//   ....[118]....
        /*0954*/ 	.word	0x0000d640


	//   ....[119]....
        /*0958*/ 	.word	0x0000d660


	//   ....[120]....
        /*095c*/ 	.word	0x0000d670


	//   ....[121]....
        /*0960*/ 	.word	0x0000d6a0


	//   ....[122]....
        /*0964*/ 	.word	0x0000d6b0


	//   ....[123]....
        /*0968*/ 	.word	0x0000d6e0


	//   ....[124]....
        /*096c*/ 	.word	0x0000d710


	//   ....[125]....
        /*0970*/ 	.word	0x0000d740


	//   ....[126]....
        /*0974*/ 	.word	0x0000d770


	//   ....[127]....
        /*0978*/ 	.word	0x0000d7a0


	//   ....[128]....
        /*097c*/ 	.word	0x0000d7d0


	//   ....[129]....
        /*0980*/ 	.word	0x0000d800


	//   ....[130]....
        /*0984*/ 	.word	0x0000d830


	//   ....[131]....
        /*0988*/ 	.word	0x0000d860


	//   ....[132]....
        /*098c*/ 	.word	0x0000d890


	//   ....[133]....
        /*0990*/ 	.word	0x0000d8b0


	//   ....[134]....
        /*0994*/ 	.word	0x0000d8d0


	//   ....[135]....
        /*0998*/ 	.word	0x0000d8f0


	//   ....[136]....
        /*099c*/ 	.word	0x0000d920


	//   ....[137]....
        /*09a0*/ 	.word	0x0000d950


	//   ....[138]....
        /*09a4*/ 	.word	0x0000d980


	//   ....[139]....
        /*09a8*/ 	.word	0x0000d9b0


	//   ....[140]....
        /*09ac*/ 	.word	0x0000d9e0


	//   ....[141]....
        /*09b0*/ 	.word	0x0000da10


	//   ....[142]....
        /*09b4*/ 	.word	0x0000da40


	//   ....[143]....
        /*09b8*/ 	.word	0x0000da70


	//   ....[144]....
        /*09bc*/ 	.word	0x0000daa0


	//   ....[145]....
        /*09c0*/ 	.word	0x0000dad0


	//   ....[146]....
        /*09c4*/ 	.word	0x0000db00


	//   ....[147]....
        /*09c8*/ 	.word	0x0000db30


	//   ....[148]....
        /*09cc*/ 	.word	0x0000db60


	//   ....[149]....
        /*09d0*/ 	.word	0x0000db90


	//   ....[150]....
        /*09d4*/ 	.word	0x0000dbc0


	//   ....[151]....
        /*09d8*/ 	.word	0x0000dbf0


	//   ....[152]....
        /*09dc*/ 	.word	0x0000dc20


	//   ....[153]....
        /*09e0*/ 	.word	0x0000dc50


	//   ....[154]....
        /*09e4*/ 	.word	0x0000dc80


	//   ....[155]....
        /*09e8*/ 	.word	0x0000dcb0


	//   ....[156]....
        /*09ec*/ 	.word	0x0000dce0


	//   ....[157]....
        /*09f0*/ 	.word	0x0000dd10


	//   ....[158]....
        /*09f4*/ 	.word	0x0000dd40


	//   ....[159]....
        /*09f8*/ 	.word	0x0000dd70


	//   ....[160]....
        /*09fc*/ 	.word	0x0000dda0


	//   ....[161]....
        /*0a00*/ 	.word	0x0000ddd0


	//   ....[162]....
        /*0a04*/ 	.word	0x0000eae0


	//   ....[163]....
        /*0a08*/ 	.word	0x0000eaf0


	//   ....[164]....
        /*0a0c*/ 	.word	0x0000eb00


	//   ....[165]....
        /*0a10*/ 	.word	0x0000eb10


	//   ....[166]....
        /*0a14*/ 	.word	0x0000f5b0


	//   ....[167]....
        /*0a18*/ 	.word	0x0000f5d0


	//   ....[168]....
        /*0a1c*/ 	.word	0x0000f780


	//   ....[169]....
        /*0a20*/ 	.word	0x0000f7a0


	//   ....[170]....
        /*0a24*/ 	.word	0x0000f8e0


	//   ....[171]....
        /*0a28*/ 	.word	0x0000f900


	//   ....[172]....
        /*0a2c*/ 	.word	0x0000fa50


	//   ....[173]....
        /*0a30*/ 	.word	0x0000fa70


	//   ....[174]....
        /*0a34*/ 	.word	0x0000ff50


	//   ....[175]....
        /*0a38*/ 	.word	0x0000ff60


	//   ....[176]....
        /*0a3c*/ 	.word	0x00010800


	//   ....[177]....
        /*0a40*/ 	.word	0x00010810


	//   ....[178]....
        /*0a44*/ 	.word	0x00011a10


	//   ....[179]....
        /*0a48*/ 	.word	0x00011a40


	//   ....[180]....
        /*0a4c*/ 	.word	0x00011bb0


	//   ....[181]....
        /*0a50*/ 	.word	0x00011bd0


	//   ....[182]....
        /*0a54*/ 	.word	0x00011d10


	//   ....[183]....
        /*0a58*/ 	.word	0x00011d30


	//   ....[184]....
        /*0a5c*/ 	.word	0x00011e80


	//   ....[185]....
        /*0a60*/ 	.word	0x00011ea0


	//   ....[186]....
        /*0a64*/ 	.word	0x00012080


	//   ....[187]....
        /*0a68*/ 	.word	0x000122c0


	//   ....[188]....
        /*0a6c*/ 	.word	0x00012300


	//   ....[189]....
        /*0a70*/ 	.word	0x00012340


	//   ....[190]....
        /*0a74*/ 	.word	0x00012370


	//   ....[191]....
        /*0a78*/ 	.word	0x000123a0


	//   ....[192]....
        /*0a7c*/ 	.word	0x000123d0


	//   ....[193]....
        /*0a80*/ 	.word	0x00012560


	//   ....[194]....
        /*0a84*/ 	.word	0x00012590


	//   ....[195]....
        /*0a88*/ 	.word	0x000125d0


	//   ....[196]....
        /*0a8c*/ 	.word	0x00012600


	//   ....[197]....
        /*0a90*/ 	.word	0x00012630


	//   ....[198]....
        /*0a94*/ 	.word	0x00012660


	//   ....[199]....
        /*0a98*/ 	.word	0x00012700


	//   ....[200]....
        /*0a9c*/ 	.word	0x00012750


	//   ....[201]....
        /*0aa0*/ 	.word	0x00012760


	//   ....[202]....
        /*0aa4*/ 	.word	0x000127a0


	//   ....[203]....
        /*0aa8*/ 	.word	0x00014800


	//   ....[204]....
        /*0aac*/ 	.word	0x000154c0


	//   ....[205]....
        /*0ab0*/ 	.word	0x000154d0


	//   ....[206]....
        /*0ab4*/ 	.word	0x000154e0


	//   ....[207]....
        /*0ab8*/ 	.word	0x00015550


	//   ....[208]....
        /*0abc*/ 	.word	0x00015670


	//   ....[209]....
        /*0ac0*/ 	.word	0x00015680


	//   ....[210]....
        /*0ac4*/ 	.word	0x00015720


	//   ....[211]....
        /*0ac8*/ 	.word	0x00015730


	//   ....[212]....
        /*0acc*/ 	.word	0x000157d0


	//   ....[213]....
        /*0ad0*/ 	.word	0x000157e0


	//   ....[214]....
        /*0ad4*/ 	.word	0x00015880


	//   ....[215]....
        /*0ad8*/ 	.word	0x00015890


	//   ....[216]....
        /*0adc*/ 	.word	0x00015920


	//   ....[217]....
        /*0ae0*/ 	.word	0x00015930


	//   ....[218]....
        /*0ae4*/ 	.word	0x00015940


	//   ....[219]....
        /*0ae8*/ 	.word	0x00015950


	//   ....[220]....
        /*0aec*/ 	.word	0x00017620


	//   ....[221]....
        /*0af0*/ 	.word	0x00017650


	//   ....[222]....
        /*0af4*/ 	.word	0x00017680


	//   ....[223]....
        /*0af8*/ 	.word	0x000176b0


	//   ....[224]....
        /*0afc*/ 	.word	0x000176e0


	//   ....[225]....
        /*0b00*/ 	.word	0x00017710


	//   ....[226]....
        /*0b04*/ 	.word	0x00017740


	//   ....[227]....
        /*0b08*/ 	.word	0x00017770


	//   ....[228]....
        /*0b0c*/ 	.word	0x000178e0


	//   ....[229]....
        /*0b10*/ 	.word	0x00017910


	//   ....[230]....
        /*0b14*/ 	.word	0x00017940


	//   ....[231]....
        /*0b18*/ 	.word	0x00017970


	//   ....[232]....
        /*0b1c*/ 	.word	0x000179a0


	//   ....[233]....
        /*0b20*/ 	.word	0x000179d0


	//   ....[234]....
        /*0b24*/ 	.word	0x00017a50


	//   ....[235]....
        /*0b28*/ 	.word	0x00017a90


	//   ....[236]....
        /*0b2c*/ 	.word	0x00017aa0


	//   ....[237]....
        /*0b30*/ 	.word	0x00017ae0


	//   ....[238]....
        /*0b34*/ 	.word	0x000185c0


	//   ....[239]....
        /*0b38*/ 	.word	0x00018ca0


	//   ....[240]....
        /*0b3c*/ 	.word	0x00018e80


	//   ....[241]....
        /*0b40*/ 	.word	0x00018ef0


	//   ....[242]....
        /*0b44*/ 	.word	0x00018f50


	//   ....[243]....
        /*0b48*/ 	.word	0x00018ff0


	//   ....[244]....
        /*0b4c*/ 	.word	0x000190b0


	//   ....[245]....
        /*0b50*/ 	.word	0x000191d0


	//   ....[246]....
        /*0b54*/ 	.word	0x00019230


	//   ....[247]....
        /*0b58*/ 	.word	0x00019340


	//   ....[248]....
        /*0b5c*/ 	.word	0x000193a0


	//   ....[249]....
        /*0b60*/ 	.word	0x000194b0


	//   ....[250]....
        /*0b64*/ 	.word	0x00019510


	//   ....[251]....
        /*0b68*/ 	.word	0x00019620


	//   ....[252]....
        /*0b6c*/ 	.word	0x00019680


	//   ....[253]....
        /*0b70*/ 	.word	0x00019780


	//   ....[254]....
        /*0b74*/ 	.word	0x000197e0


	//   ....[255]....
        /*0b78*/ 	.word	0x00019880


	//   ....[0]....
        /*0b7c*/ 	.word	0x00019c20


	//----- nvinfo : EIATTR_REG_RECONFIG
	.align		4
.L_210:
        /*0b80*/ 	.byte	0x01, 0x54
	.zero		2


	//----- nvinfo : EIATTR_SYSCALL_OFFSETS
	.align		4
        /*0b84*/ 	.byte	0x04, 0x46
        /*0b86*/ 	.short	(.L_212 - .L_211)


	//   ....[0]....
.L_211:
        /*0b88*/ 	.word	0x00002700


	//   ....[1]....
        /*0b8c*/ 	.word	0x00014250


	//   ....[2]....
        /*0b90*/ 	.word	0x000143e0


	//   ....[3]....
        /*0b94*/ 	.word	0x00014530


	//   ....[4]....
        /*0b98*/ 	.word	0x00014670


	//   ....[5]....
        /*0b9c*/ 	.word	0x00015090


	//----- nvinfo : EIATTR_MBARRIER_INSTR_OFFSETS
	.align		4
.L_212:
        /*0ba0*/ 	.byte	0x04, 0x39
        /*0ba2*/ 	.short	(.L_214 - .L_213)


	//   ....[0]....
.L_213:
        /*0ba4*/ 	.word	0x00000270
        /*0ba8*/ 	.word	0x000000ff
        /*0bac*/ 	.word	0x00028400
        /*0bb0*/ 	.short	0x0100
        /*0bb2*/ 	.byte	0x08
	.zero		1


	//   ....[1]....
        /*0bb4*/ 	.word	0x00000280
        /*0bb8*/ 	.word	0x000000ff
        /*0bbc*/ 	.word	0x00028420
        /*0bc0*/ 	.short	0x0100
        /*0bc2*/ 	.byte	0x08
	.zero		1


	//   ....[2]....
        /*0bc4*/ 	.word	0x00000370
        /*0bc8*/ 	.word	0x000000ff
        /*0bcc*/ 	.word	0x00028430
        /*0bd0*/ 	.short	0x0100
        /*0bd2*/ 	.byte	0x08
	.zero		1


	//   ....[3]....
        /*0bd4*/ 	.word	0x00000380
        /*0bd8*/ 	.word	0x000000ff
        /*0bdc*/ 	.word	0x00028440
        /*0be0*/ 	.short	0x0100
        /*0be2*/ 	.byte	0x08
	.zero		1


	//   ....[4]....
        /*0be4*/ 	.word	0x00000390
        /*0be8*/ 	.word	0x000000ff
        /*0bec*/ 	.word	0x00028438
        /*0bf0*/ 	.short	0x0100
        /*0bf2*/ 	.byte	0x08
	.zero		1


	//   ....[5]....
        /*0bf4*/ 	.word	0x000003a0
        /*0bf8*/ 	.word	0x000000ff
        /*0bfc*/ 	.word	0x00028448
        /*0c00*/ 	.short	0x0100
        /*0c02*/ 	.byte	0x08
	.zero		1


	//   ....[6]....
        /*0c04*/ 	.word	0x000004d0
        /*0c08*/ 	.word	0x000000ff
        /*0c0c*/ 	.word	0x00028450
        /*0c10*/ 	.short	0x0100
        /*0c12*/ 	.byte	0x08
	.zero		1


	//   ....[7]....
        /*0c14*/ 	.word	0x000004e0
        /*0c18*/ 	.word	0x000000ff
        /*0c1c*/ 	.word	0x00028460
        /*0c20*/ 	.short	0x0100
        /*0c22*/ 	.byte	0x08
	.zero		1


	//   ....[8]....
        /*0c24*/ 	.word	0x000004f0
        /*0c28*/ 	.word	0x000000ff
        /*0c2c*/ 	.word	0x00028458
        /*0c30*/ 	.short	0x0100
        /*0c32*/ 	.byte	0x08
	.zero		1


	//   ....[9]....
        /*0c34*/ 	.word	0x00000500
        /*0c38*/ 	.word	0x000000ff
        /*0c3c*/ 	.word	0x00028468
        /*0c40*/ 	.short	0x0100
        /*0c42*/ 	.byte	0x08
	.zero		1


	//   ....[10]....
        /*0c44*/ 	.word	0x000005f0
        /*0c48*/ 	.word	0x000000ff
        /*0c4c*/ 	.word	0x00028470
        /*0c50*/ 	.short	0x0100
        /*0c52*/ 	.byte	0x06
	.zero		1


	//   ....[11]....
        /*0c54*/ 	.word	0x00000600
        /*0c58*/ 	.word	0x000000ff
        /*0c5c*/ 	.word	0x00028480
        /*0c60*/ 	.short	0x0100
        /*0c62*/ 	.byte	0x06
	.zero		1


	//   ....[12]....
        /*0c64*/ 	.word	0x00000610
        /*0c68*/ 	.word	0x000000ff
        /*0c6c*/ 	.word	0x00028478
        /*0c70*/ 	.short	0x0100
        /*0c72*/ 	.byte	0x06
	.zero		1


	//   ....[13]....
        /*0c74*/ 	.word	0x00000620
        /*0c78*/ 	.word	0x000000ff
        /*0c7c*/ 	.word	0x00028488
        /*0c80*/ 	.short	0x0100
        /*0c82*/ 	.byte	0x06
	.zero		1


	//   ....[14]....
        /*0c84*/ 	.word	0x00000750
        /*0c88*/ 	.word	0x000000ff
        /*0c8c*/ 	.word	0x00028490
        /*0c90*/ 	.short	0x0100
        /*0c92*/ 	.byte	0x08
	.zero		1


	//   ....[15]....
        /*0c94*/ 	.word	0x00000760
        /*0c98*/ 	.word	0x000000ff
        /*0c9c*/ 	.word	0x000284a0
        /*0ca0*/ 	.short	0x0100
        /*0ca2*/ 	.byte	0x08
	.zero		1


	//   ....[16]....
        /*0ca4*/ 	.word	0x00000770
        /*0ca8*/ 	.word	0x000000ff
        /*0cac*/ 	.word	0x00028498
        /*0cb0*/ 	.short	0x0100
        /*0cb2*/ 	.byte	0x08
	.zero		1


	//   ....[17]....
        /*0cb4*/ 	.word	0x00000780
        /*0cb8*/ 	.word	0x000000ff
        /*0cbc*/ 	.word	0x000284a8
        /*0cc0*/ 	.short	0x0100
        /*0cc2*/ 	.byte	0x08
	.zero		1


	//   ....[18]....
        /*0cc4*/ 	.word	0x000008b0
        /*0cc8*/ 	.word	0x000000ff
        /*0ccc*/ 	.word	0x000284b0
        /*0cd0*/ 	.short	0x0100
        /*0cd2*/ 	.byte	0x08
	.zero		1


	//   ....[19]....
        /*0cd4*/ 	.word	0x000008c0
        /*0cd8*/ 	.word	0x000000ff
        /*0cdc*/ 	.word	0x000284c0
        /*0ce0*/ 	.short	0x0100
        /*0ce2*/ 	.byte	0x08
	.zero		1


	//   ....[20]....
        /*0ce4*/ 	.word	0x000008d0
        /*0ce8*/ 	.word	0x000000ff
        /*0cec*/ 	.word	0x000284b8
        /*0cf0*/ 	.short	0x0100
        /*0cf2*/ 	.byte	0x08
	.zero		1


	//   ....[21]....
        /*0cf4*/ 	.word	0x000008e0
        /*0cf8*/ 	.word	0x000000ff
        /*0cfc*/ 	.word	0x000284c8
        /*0d00*/ 	.short	0x0100
        /*0d02*/ 	.byte	0x08
	.zero		1


	//   ....[22]....
        /*0d04*/ 	.word	0x00002780
        /*0d08*/ 	.word	0x000000ff
        /*0d0c*/ 	.word	0x00028400
        /*0d10*/ 	.short	0x010a
        /*0d12*/ 	.byte	0x29
	.zero		1


	//   ....[23]....
        /*0d14*/ 	.word	0x00002800
        /*0d18*/ 	.word	0x00000005
        /*0d1c*/ 	.word	0x00028430
        /*0d20*/ 	.short	0x010a
        /*0d22*/ 	.byte	0x3f
	.zero		1


	//   ....[24]....
        /*0d24*/ 	.word	0x00002860
        /*0d28*/ 	.word	0x00000005
        /*0d2c*/ 	.word	0x00028430
        /*0d30*/ 	.short	0x010a
        /*0d32*/ 	.byte	0x3f
	.zero		1


	//   ....[25]....
        /*0d34*/ 	.word	0x00002dc0
        /*0d38*/ 	.word	0x00000000
        /*0d3c*/ 	.word	0x00000000
        /*0d40*/ 	.short	0x0101
        /*0d42*/ 	.byte	0x3f
	.zero		1


	//   ....[26]....
        /*0d44*/ 	.word	0x00004ee0
        /*0d48*/ 	.word	0x000000ff
        /*0d4c*/ 	.word	0x00028430
        /*0d50*/ 	.short	0x010a
        /*0d52*/ 	.byte	0x06
	.zero		1


	//   ....[27]....
        /*0d54*/ 	.word	0x00004f20
        /*0d58*/ 	.word	0x000000ff
        /*0d5c*/ 	.word	0x00028430
        /*0d60*/ 	.short	0x010a
        /*0d62*/ 	.byte	0x06
	.zero		1


	//   ....[28]....
        /*0d64*/ 	.word	0x00005270
        /*0d68*/ 	.word	0x000000ff
        /*0d6c*/ 	.word	0x00028450
        /*0d70*/ 	.short	0x010a
        /*0d72*/ 	.byte	0x06
	.zero		1


	//   ....[29]....
        /*0d74*/ 	.word	0x000052b0
        /*0d78*/ 	.word	0x000000ff
        /*0d7c*/ 	.word	0x00028450
        /*0d80*/ 	.short	0x010a
        /*0d82*/ 	.byte	0x06
	.zero		1


	//   ....[30]....
        /*0d84*/ 	.word	0x00005500
        /*0d88*/ 	.word	0x00000007
        /*0d8c*/ 	.word	0x00000000
        /*0d90*/ 	.short	0x0101
        /*0d92*/ 	.byte	0x3f
	.zero		1


	//   ....[31]....
        /*0d94*/ 	.word	0x00006990
        /*0d98*/ 	.word	0x000000ff
        /*0d9c*/ 	.word	0x00000000
        /*0da0*/ 	.short	0x0101
        /*0da2*/ 	.byte	0x07
	.zero		1


	//   ....[32]....
        /*0da4*/ 	.word	0x000075e0
        /*0da8*/ 	.word	0x000000ff
        /*0dac*/ 	.word	0x00028430
        /*0db0*/ 	.short	0x010a
        /*0db2*/ 	.byte	0x06
	.zero		1


	//   ....[33]....
        /*0db4*/ 	.word	0x00007620
        /*0db8*/ 	.word	0x000000ff
        /*0dbc*/ 	.word	0x00028430
        /*0dc0*/ 	.short	0x010a
        /*0dc2*/ 	.byte	0x06
	.zero		1


	//   ....[34]....
        /*0dc4*/ 	.word	0x000079a0
        /*0dc8*/ 	.word	0x000000ff
        /*0dcc*/ 	.word	0x00028450
        /*0dd0*/ 	.short	0x010a
        /*0dd2*/ 	.byte	0x06
	.zero		1


	//   ....[35]....
        /*0dd4*/ 	.word	0x000079e0
        /*0dd8*/ 	.word	0x000000ff
        /*0ddc*/ 	.word	0x00028450
        /*0de0*/ 	.short	0x010a
        /*0de2*/ 	.byte	0x06
	.zero		1


	//   ....[36]....
        /*0de4*/ 	.word	0x00008260
        /*0de8*/ 	.word	0x000000a8
        /*0dec*/ 	.word	0x00000000
        /*0df0*/ 	.short	0x0101
        /*0df2*/ 	.byte	0x3f
	.zero		1


	//   ....[37]....
        /*0df4*/ 	.word	0x000085d0
        /*0df8*/ 	.word	0x000000ff
        /*0dfc*/ 	.word	0x00000000
        /*0e00*/ 	.short	0x0101
        /*0e02*/ 	.byte	0x06
	.zero		1


	//   ....[38]....
        /*0e04*/ 	.word	0x00008fc0
        /*0e08*/ 	.word	0x000000ff
        /*0e0c*/ 	.word	0x00028430
        /*0e10*/ 	.short	0x010a
        /*0e12*/ 	.byte	0x06
	.zero		1


	//   ....[39]....
        /*0e14*/ 	.word	0x00009000
        /*0e18*/ 	.word	0x000000ff
        /*0e1c*/ 	.word	0x00028430
        /*0e20*/ 	.short	0x010a
        /*0e22*/ 	.byte	0x06
	.zero		1


	//   ....[40]....
        /*0e24*/ 	.word	0x00009380
        /*0e28*/ 	.word	0x000000ff
        /*0e2c*/ 	.word	0x00028450
        /*0e30*/ 	.short	0x010a
        /*0e32*/ 	.byte	0x06
	.zero		1


	//   ....[41]....
        /*0e34*/ 	.word	0x000093c0
        /*0e38*/ 	.word	0x000000ff
        /*0e3c*/ 	.word	0x00028450
        /*0e40*/ 	.short	0x010a
        /*0e42*/ 	.byte	0x06
	.zero		1


	//   ....[42]....
        /*0e44*/ 	.word	0x000095f0
        /*0e48*/ 	.word	0x00000004
        /*0e4c*/ 	.word	0x00000000
        /*0e50*/ 	.short	0x0101
        /*0e52*/ 	.byte	0x3f
	.zero		1


	//   ....[43]....
        /*0e54*/ 	.word	0x0000aa60
        /*0e58*/ 	.word	0x000000ff
        /*0e5c*/ 	.word	0x00000000
        /*0e60*/ 	.short	0x0101
        /*0e62*/ 	.byte	0x06
	.zero		1


	//   ....[44]....
        /*0e64*/ 	.word	0x0000b360
        /*0e68*/ 	.word	0x000000ff
        /*0e6c*/ 	.word	0x00028450
        /*0e70*/ 	.short	0x010a
        /*0e72*/ 	.byte	0x0e
	.zero		1


	//   ....[45]....
        /*0e74*/ 	.word	0x0000b3a0
        /*0e78*/ 	.word	0x000000ff
        /*0e7c*/ 	.word	0x00028450
        /*0e80*/ 	.short	0x010a
        /*0e82*/ 	.byte	0x0e
	.zero		1


	//   ....[46]....
        /*0e84*/ 	.word	0x0000b8d0
        /*0e88*/ 	.word	0x000000ff
        /*0e8c*/ 	.word	0x00000000
        /*0e90*/ 	.short	0x0101
        /*0e92*/ 	.byte	0x04
	.zero		1


	//   ....[47]....
        /*0e94*/ 	.word	0x0000f5e0
        /*0e98*/ 	.word	0x000000ff
        /*0e9c*/ 	.word	0x00000000
        /*0ea0*/ 	.short	0x0101
        /*0ea2*/ 	.byte	0x07
	.zero		1


	//   ....[48]....
        /*0ea4*/ 	.word	0x0000fec0
        /*0ea8*/ 	.word	0x000000ff
        /*0eac*/ 	.word	0x00000000
        /*0eb0*/ 	.short	0x0101
        /*0eb2*/ 	.byte	0x07
	.zero		1


	//   ....[49]....
        /*0eb4*/ 	.word	0x00014a90
        /*0eb8*/ 	.word	0x00000003
        /*0ebc*/ 	.word	0x00028480
        /*0ec0*/ 	.short	0x010a
        /*0ec2*/ 	.byte	0x3f
	.zero		1


	//   ....[50]....
        /*0ec4*/ 	.word	0x00014ca0
        /*0ec8*/ 	.word	0x00000003
        /*0ecc*/ 	.word	0x00028440
        /*0ed0*/ 	.short	0x010a
        /*0ed2*/ 	.byte	0x3f
	.zero		1


	//   ....[51]....
        /*0ed4*/ 	.word	0x00015a90
        /*0ed8*/ 	.word	0x00000011
        /*0edc*/ 	.word	0x00028400
        /*0ee0*/ 	.short	0x0107
        /*0ee2*/ 	.byte	0x3f
	.zero		1


	//   ....[52]....
        /*0ee4*/ 	.word	0x00015b90
        /*0ee8*/ 	.word	0x00000011
        /*0eec*/ 	.word	0x00028400
        /*0ef0*/ 	.short	0x0101
        /*0ef2*/ 	.byte	0x3f
	.zero		1


	//   ....[53]....
        /*0ef4*/ 	.word	0x00015bb0
        /*0ef8*/ 	.word	0x00000011
        /*0efc*/ 	.word	0x00028420
        /*0f00*/ 	.short	0x010a
        /*0f02*/ 	.byte	0x3f
	.zero		1


	//   ....[54]....
        /*0f04*/ 	.word	0x00015ed0
        /*0f08*/ 	.word	0x00000004
        /*0f0c*/ 	.word	0x00028480
        /*0f10*/ 	.short	0x010a
        /*0f12*/ 	.byte	0x3f
	.zero		1


	//   ....[55]....
        /*0f14*/ 	.word	0x00016230
        /*0f18*/ 	.word	0x00000004
        /*0f1c*/ 	.word	0x00028440
        /*0f20*/ 	.short	0x010a
        /*0f22*/ 	.byte	0x3f
	.zero		1


	//   ....[56]....
        /*0f24*/ 	.word	0x000165f0
        /*0f28*/ 	.word	0x00000013
        /*0f2c*/ 	.word	0x00028470
        /*0f30*/ 	.short	0x010a
        /*0f32*/ 	.byte	0x3f
	.zero		1


	//   ....[57]....
        /*0f34*/ 	.word	0x00016660
        /*0f38*/ 	.word	0x00000013
        /*0f3c*/ 	.word	0x00028460
        /*0f40*/ 	.short	0x010a
        /*0f42*/ 	.byte	0x3f
	.zero		1


	//   ....[58]....
        /*0f44*/ 	.word	0x00016b10
        /*0f48*/ 	.word	0x00000013
        /*0f4c*/ 	.word	0x00028450
        /*0f50*/ 	.short	0x0101
        /*0f52*/ 	.byte	0x3f
	.zero		1


	//   ....[59]....
        /*0f54*/ 	.word	0x00016ba0
        /*0f58*/ 	.word	0x00000013
        /*0f5c*/ 	.word	0x00000000
        /*0f60*/ 	.short	0x0101
        /*0f62*/ 	.byte	0x3f
	.zero		1


	//   ....[60]....
        /*0f64*/ 	.word	0x00016dd0
        /*0f68*/ 	.word	0x00000010
        /*0f6c*/ 	.word	0x00028470
        /*0f70*/ 	.short	0x010a
        /*0f72*/ 	.byte	0x3f
	.zero		1


	//   ....[61]....
        /*0f74*/ 	.word	0x00016e40
        /*0f78*/ 	.word	0x00000010
        /*0f7c*/ 	.word	0x00028460
        /*0f80*/ 	.short	0x010a
        /*0f82*/ 	.byte	0x3f
	.zero		1


	//   ....[62]....
        /*0f84*/ 	.word	0x00017310
        /*0f88*/ 	.word	0x00000010
        /*0f8c*/ 	.word	0x00028450
        /*0f90*/ 	.short	0x0101
        /*0f92*/ 	.byte	0x3f
	.zero		1


	//   ....[63]....
        /*0f94*/ 	.word	0x00017360
        /*0f98*/ 	.word	0x00000010
        /*0f9c*/ 	.word	0x00000000
        /*0fa0*/ 	.short	0x0101
        /*0fa2*/ 	.byte	0x3f
	.zero		1


	//   ....[64]....
        /*0fa4*/ 	.word	0x00018540
        /*0fa8*/ 	.word	0x00000000
        /*0fac*/ 	.word	0x00028420
        /*0fb0*/ 	.short	0x010a
        /*0fb2*/ 	.byte	0x3f
	.zero		1


	//   ....[65]....
        /*0fb4*/ 	.word	0x00018720
        /*0fb8*/ 	.word	0x00000006
        /*0fbc*/ 	.word	0x00000000
        /*0fc0*/ 	.short	0x010a
        /*0fc2*/ 	.byte	0x3f
	.zero		1


	//   ....[66]....
        /*0fc4*/ 	.word	0x00018790
        /*0fc8*/ 	.word	0x00000007
        /*0fcc*/ 	.word	0x00000000
        /*0fd0*/ 	.short	0x010a
        /*0fd2*/ 	.byte	0x3f
	.zero		1


	//   ....[67]....
        /*0fd4*/ 	.word	0x000187f0
        /*0fd8*/ 	.word	0x00000004
        /*0fdc*/ 	.word	0x00028460
        /*0fe0*/ 	.short	0x010a
        /*0fe2*/ 	.byte	0x3f
	.zero		1


	//   ....[68]....
        /*0fe4*/ 	.word	0x00018840
        /*0fe8*/ 	.word	0x00000003
        /*0fec*/ 	.word	0x00028460
        /*0ff0*/ 	.short	0x010a
        /*0ff2*/ 	.byte	0x3f
	.zero		1


	//   ....[69]....
        /*0ff4*/ 	.word	0x00018880
        /*0ff8*/ 	.word	0x00000004
        /*0ffc*/ 	.word	0x00028480
        /*1000*/ 	.short	0x010a
        /*1002*/ 	.byte	0x3f
	.zero		1


	//   ....[70]....
        /*1004*/ 	.word	0x000188a0
        /*1008*/ 	.word	0x00000003
        /*100c*/ 	.word	0x00028480
        /*1010*/ 	.short	0x010a
        /*1012*/ 	.byte	0x3f
	.zero		1


	//   ....[71]....
        /*1014*/ 	.word	0x00018910
        /*1018*/ 	.word	0x00000003
        /*101c*/ 	.word	0x00028400
        /*1020*/ 	.short	0x010a
        /*1022*/ 	.byte	0x3f
	.zero		1


	//   ....[72]....
        /*1024*/ 	.word	0x00018960
        /*1028*/ 	.word	0x00000005
        /*102c*/ 	.word	0x00028430
        /*1030*/ 	.short	0x010a
        /*1032*/ 	.byte	0x3f
	.zero		1


	//   ....[73]....
        /*1034*/ 	.word	0x000189c0
        /*1038*/ 	.word	0x00000008
        /*103c*/ 	.word	0x00028430
        /*1040*/ 	.short	0x010a
        /*1042*/ 	.byte	0x3f
	.zero		1


	//   ....[74]....
        /*1044*/ 	.word	0x00018a20
        /*1048*/ 	.word	0x00000008
        /*104c*/ 	.word	0x00028450
        /*1050*/ 	.short	0x010a
        /*1052*/ 	.byte	0x3f
	.zero		1


	//   ....[75]....
        /*1054*/ 	.word	0x00018a80
        /*1058*/ 	.word	0x00000005
        /*105c*/ 	.word	0x00028430
        /*1060*/ 	.short	0x010a
        /*1062*/ 	.byte	0x3f
	.zero		1


	//   ....[76]....
        /*1064*/ 	.word	0x00018ae0
        /*1068*/ 	.word	0x00000005
        /*106c*/ 	.word	0x00028450
        /*1070*/ 	.short	0x010a
        /*1072*/ 	.byte	0x3f
	.zero		1


	//   ....[77]....
        /*1074*/ 	.word	0x00018b40
        /*1078*/ 	.word	0x00000005
        /*107c*/ 	.word	0x00028430
        /*1080*/ 	.short	0x010a
        /*1082*/ 	.byte	0x3f
	.zero		1


	//   ....[78]....
        /*1084*/ 	.word	0x00018ba0
        /*1088*/ 	.word	0x00000005
        /*108c*/ 	.word	0x00028450
        /*1090*/ 	.short	0x010a
        /*1092*/ 	.byte	0x3f
	.zero		1


	//   ....[79]....
        /*1094*/ 	.word	0x00018c00
        /*1098*/ 	.word	0x00000007
        /*109c*/ 	.word	0x00028450
        /*10a0*/ 	.short	0x010a
        /*10a2*/ 	.byte	0x3f
	.zero		1


	//   ....[80]....
        /*10a4*/ 	.word	0x00018d50
        /*10a8*/ 	.word	0x00000003
        /*10ac*/ 	.word	0x00028480
        /*10b0*/ 	.short	0x010a
        /*10b2*/ 	.byte	0x3f
	.zero		1


	//   ....[81]....
        /*10b4*/ 	.word	0x00018da0
        /*10b8*/ 	.word	0x00000003
        /*10bc*/ 	.word	0x00028440
        /*10c0*/ 	.short	0x010a
        /*10c2*/ 	.byte	0x3f
	.zero		1


	//   ....[82]....
        /*10c4*/ 	.word	0x00019910
        /*10c8*/ 	.word	0x00000011
        /*10cc*/ 	.word	0x00028420
        /*10d0*/ 	.short	0x010a
        /*10d2*/ 	.byte	0x3f
	.zero		1


	//   ....[83]....
        /*10d4*/ 	.word	0x00019960
        /*10d8*/ 	.word	0x00000004
        /*10dc*/ 	.word	0x00028480
        /*10e0*/ 	.short	0x010a
        /*10e2*/ 	.byte	0x3f
	.zero		1


	//   ....[84]....
        /*10e4*/ 	.word	0x000199b0
        /*10e8*/ 	.word	0x00000004
        /*10ec*/ 	.word	0x00028440
        /*10f0*/ 	.short	0x010a
        /*10f2*/ 	.byte	0x3f
	.zero		1


	//   ....[85]....
        /*10f4*/ 	.word	0x00019a00
        /*10f8*/ 	.word	0x00000013
        /*10fc*/ 	.word	0x00028470
        /*1100*/ 	.short	0x010a
        /*1102*/ 	.byte	0x3f
	.zero		1


	//   ....[86]....
        /*1104*/ 	.word	0x00019a50
        /*1108*/ 	.word	0x00000013
        /*110c*/ 	.word	0x00028460
        /*1110*/ 	.short	0x010a
        /*1112*/ 	.byte	0x3f
	.zero		1


	//   ....[87]....
        /*1114*/ 	.word	0x00019aa0
        /*1118*/ 	.word	0x00000010
        /*111c*/ 	.word	0x00028470
        /*1120*/ 	.short	0x010a
        /*1122*/ 	.byte	0x3f
	.zero		1


	//   ....[88]....
        /*1124*/ 	.word	0x00019af0
        /*1128*/ 	.word	0x00000010
        /*112c*/ 	.word	0x00028460
        /*1130*/ 	.short	0x010a
        /*1132*/ 	.byte	0x3f
	.zero		1


	//   ....[89]....
        /*1134*/ 	.word	0x00019b40
        /*1138*/ 	.word	0x00000000
        /*113c*/ 	.word	0x00028420
        /*1140*/ 	.short	0x010a
        /*1142*/ 	.byte	0x3f
	.zero		1


	//   ....[90]....
        /*1144*/ 	.word	0x00019ce0
        /*1148*/ 	.word	0x00000006
        /*114c*/ 	.word	0x00000000
        /*1150*/ 	.short	0x010a
        /*1152*/ 	.byte	0x3f
	.zero		1


	//   ....[91]....
        /*1154*/ 	.word	0x00019d30
        /*1158*/ 	.word	0x00000007
        /*115c*/ 	.word	0x00000000
        /*1160*/ 	.short	0x010a
        /*1162*/ 	.byte	0x3f
	.zero		1


	//   ....[92]....
        /*1164*/ 	.word	0x00019d80
        /*1168*/ 	.word	0x00000004
        /*116c*/ 	.word	0x00028460
        /*1170*/ 	.short	0x010a
        /*1172*/ 	.byte	0x3f
	.zero		1


	//   ....[93]....
        /*1174*/ 	.word	0x00019dd0
        /*1178*/ 	.word	0x00000003
        /*117c*/ 	.word	0x00028460
        /*1180*/ 	.short	0x010a
        /*1182*/ 	.byte	0x3f
	.zero		1


	//   ....[94]....
        /*1184*/ 	.word	0x00019e20
        /*1188*/ 	.word	0x00000004
        /*118c*/ 	.word	0x00028480
        /*1190*/ 	.short	0x010a
        /*1192*/ 	.byte	0x3f
	.zero		1


	//----- nvinfo : EIATTR_NUM_MBARRIERS
	.align		4
.L_214:
        /*1194*/ 	.byte	0x03, 0x38
        /*1196*/ 	.short	0x0016


	//----- nvinfo : EIATTR_EXIT_INSTR_OFFSETS
	.align		4
        /*1198*/ 	.byte	0x04, 0x1c
        /*119a*/ 	.short	(.L_216 - .L_215)


	//   ....[0]....
.L_215:
        /*119c*/ 	.word	0x00000aa0


	//   ....[1]....
        /*11a0*/ 	.word	0x00012020


	//   ....[2]....
        /*11a4*/ 	.word	0x000188f0


	//----- nvinfo : EIATTR_MAX_THREADS
	.align		4
.L_216:
        /*11a8*/ 	.byte	0x04, 0x05
        /*11aa*/ 	.short	(.L_218 - .L_217)
.L_217:
        /*11ac*/ 	.word	0x00000180
        /*11b0*/ 	.word	0x00000001
        /*11b4*/ 	.word	0x00000001


	//----- nvinfo : EIATTR_CRS_STACK_SIZE
	.align		4
.L_218:
        /*11b8*/ 	.byte	0x04, 0x1e
        /*11ba*/ 	.short	(.L_220 - .L_219)
.L_219:
        /*11bc*/ 	.word	0x00000000


	//----- nvinfo : EIATTR_CBANK_PARAM_SIZE
	.align		4
.L_220:
        /*11c0*/ 	.byte	0x03, 0x19
        /*11c2*/ 	.short	0x0af0


	//----- nvinfo : EIATTR_PARAM_CBANK
	.align		4
        /*11c4*/ 	.byte	0x04, 0x0a
        /*11c6*/ 	.short	(.L_222 - .L_221)
	.align		4
.L_221:
        /*11c8*/ 	.word	index@(.nv.constant0._ZN7cutlass13device_kernelIN5flash11enable_sm90INS1_16FlashAttnFwdSm90INS1_25CollectiveMainloopFwdSm90ILi2EN4cute5tupleIJNS5_1CILi1EEES8_S8_EEENS6_IJNS7_ILi128EEENS7_ILi64EEENS7_ILi256EEEEEELi256ENS_12float_e4m3_tEfNS_4arch4Sm90ELb0ELb1ELb0ELb1ELb0ELb0ELb0ELb1ELb1ELb1ELb1ELb0EEENS1_21CollectiveEpilogueFwdINS6_IJSA_SC_SB_EEES9_NS_10bfloat16_tESG_Li256ELb1ELb1ELb1ELb1EEENS1_36VarlenDynamicPersistentTileSchedulerILi128ELi64ELi256ELi128ELb1ELb1ELb1ELb1ELb0ELb1EEEEEEEEEvNT_6ParamsE)
        /*11cc*/ 	.short	0x0210
        /*11ce*/ 	.short	0x0af0


	//----- nvinfo : EIATTR_SW_WAR
	.align		4
.L_222:
        /*11d0*/ 	.byte	0x04, 0x36
        /*11d2*/ 	.short	(.L_224 - .L_223)
.L_223:
        /*11d4*/ 	.word	0x00000008
.L_224:


//--------------------- .nv.info._ZN7cutlass13device_kernelIN5flash11enable_sm90INS1_16FlashAttnFwdSm90INS1_25CollectiveMainloopFwdSm90ILi2EN4cute5tupleIJNS5_1CILi1EEES8_S8_EEENS6_IJNS7_ILi128EEENS7_ILi64EEENS7_ILi256EEEEEELi256ENS_12float_e4m3_tEfNS_4arch4Sm90ELb0ELb1ELb0ELb1ELb0ELb1ELb0ELb1ELb1ELb1ELb1ELb0EEENS1_21CollectiveEpilogueFwdINS6_IJSA_SC_SB_EEES9_NS_10bfloat16_tESG_Li256ELb1ELb1ELb1ELb1EEENS1_36VarlenDynamicPersistentTileSchedulerILi128ELi64ELi256ELi128ELb1ELb1ELb1ELb1ELb0ELb1EEEEEEEEEvNT_6ParamsE --------------------------
	.section	.nv.info._ZN7cutlass13device_kernelIN5flash11enable_sm90INS1_16FlashAttnFwdSm90INS1_25CollectiveMainloopFwdSm90ILi2EN4cute5tupleIJNS5_1CILi1EEES8_S8_EEENS6_IJNS7_ILi128EEENS7_ILi64EEENS7_ILi256EEEEEELi256ENS_12float_e4m3_tEfNS_4arch4Sm90ELb0ELb1ELb0ELb1ELb0ELb1ELb0ELb1ELb1ELb1ELb1ELb0EEENS1_21CollectiveEpilogueFwdINS6_IJSA_SC_SB_EEES9_NS_10bfloat16_tESG_Li256ELb1ELb1ELb1ELb1EEENS1_36VarlenDynamicPersistentTileSchedulerILi128ELi64ELi256ELi128ELb1ELb1ELb1ELb1ELb0ELb1EEEEEEEEEvNT_6ParamsE,"",@"SHT_CUDA_INFO"
	.sectionflags	@""
	.align	4


	//----- nvinfo : EIATTR_CUDA_API_VERSION
	.align		4
        /*0000*/ 	.byte	0x04, 0x37
        /*0002*/ 	.short	(.L_226 - .L_225)
.L_225:
        /*0004*/ 	.word	0x00000082


	//----- nvinfo : EIATTR_KPARAM_INFO
	.align		4
.L_226:
        /*0008*/ 	.byte	0x04, 0x17
        /*000a*/ 	.short	(.L_228 - .L_227)
.L_227:
        /*000c*/ 	.word	0x00000000
        /*0010*/ 	.short	0x0000
        /*0012*/ 	.short	0x0070
        /*0014*/ 	.byte	0x00, 0xf0, 0x01, 0x2a


	//----- nvinfo : EIATTR_SPARSE_MMA_MASK
	.align		4
.L_228:
        /*0018*/ 	.byte	0x03, 0x50
        /*001a*/ 	.short	0x0000


	//----- nvinfo : EIATTR_MAXREG_COUNT
	.align		4
        /*001c*/ 	.byte	0x03, 0x1b
        /*001e*/ 	.short	0x00a8


	//----- nvinfo : EIATTR_NUM_BARRIERS
	.align		4
        /*0020*/ 	.byte	0x02, 0x4c
        /*0022*/ 	.byte	0x10
	.zero		1


	//----- nvinfo : EIATTR_EXTERNS
	.align		4
        /*0024*/ 	.byte	0x04, 0x0f
        /*0026*/ 	.short	(.L_230 - .L_229)


	//   ....[0]....
	.align		4
.L_229:
        /*0028*/ 	.word	index@(__assertfail)


	//----- nvinfo : EIATTR_ANNOTATIONS
	.align		4
.L_230:
        /*002c*/ 	.byte	0x04, 0x55
        /*002e*/ 	.short	(.L_232 - .L_231)


	//   ....[0]....
.L_231:
        /* <DEDUP_REMOVED lines=111> */


	//----- nvinfo : EIATTR_MERCURY_ISA_VERSION
	.align		4
.L_232:
        /*0708*/ 	.byte	0x03, 0x5f
        /*070a*/ 	.short	0x0101


	//----- nvinfo : EIATTR_UNUSED_LOAD_BYTE_OFFSET
	.align		4
        /*070c*/ 	.byte	0x04, 0x44
        /*070e*/ 	.short	(.L_234 - .L_233)


	//   ....[0]....
.L_233:
        /*0710*/ 	.word	0x00000ae0
        /*0714*/ 	.word	0x0000fff0


	//   ....[1]....
        /*0718*/ 	.word	0x0001bf40
        /*071c*/ 	.word	0x0000fff0


	//----- nvinfo : EIATTR_INT_WARP_WIDE_INSTR_OFFSETS
	.align		4
.L_234:
        /*0720*/ 	.byte	0x04, 0x31
        /*0722*/ 	.short	(.L_236 - .L_235)


	//   ....[0]....
.L_235:
        /*0724*/ 	.word	0x00000190


	//   ....[1]....
        /*0728*/ 	.word	0x000001d0


	//   ....[2]....
        /*072c*/ 	.word	0x00000240


	//   ....[3]....
        /*0730*/ 	.word	0x00026640


	//   ....[4]....
        /*0734*/ 	.word	0x000266a0


	//   ....[5]....
        /*0738*/ 	.word	0x00029170


	//   ....[6]....
        /*073c*/ 	.word	0x000291d0


	//----- nvinfo : EIATTR_COOP_GROUP_MASK_REGIDS
	.align		4
.L_236:
        /*0740*/ 	.byte	0x04, 0x29
        /*0742*/ 	.short	(.L_238 - .L_237)


	//   ....[0]....
.L_237:
        /*0744*/ 	.word	0xffffffff


	//   ....[1]....
        /*0748*/ 	.word	0xffffffff


	//   ....[2]....
        /*074c*/ 	.word	0xffffffff


	//   ....[3]....
        /*0750*/ 	.word	0xffffffff


	//   ....[4]....
        /*0754*/ 	.word	0xffffffff


	//   ....[5]....
        /*0758*/ 	.word	0xffffffff


	//   ....[6]....
        /*075c*/ 	.word	0xffffffff


	//   ....[7]....
        /*0760*/ 	.word	0xffffffff


	//   ....[8]....
        /*0764*/ 	.word	0xffffffff


	//   ....[9]....
        /*0768*/ 	.word	0xffffffff


	//   ....[10]....
        /*076c*/ 	.word	0xffffffff


	//   ....[11]....
        /*0770*/ 	.word	0xffffffff


	//   ....[12]....
        /*0774*/ 	.word	0xffffffff


	//   ....[13]....
        /*0778*/ 	.word	0xffffffff


	//   ....[14]....
        /*077c*/ 	.word	0xffffffff


	//   ....[15]....
        /*0780*/ 	.word	0xffffffff


	//   ....[16]....
        /*0784*/ 	.word	0xffffffff


	//   ....[17]....
        /*0788*/ 	.word	0xffffffff


	//   ....[18]....
        /*078c*/ 	.word	0xffffffff


	//   ....[19]....
        /*0790*/ 	.word	0xffffffff


	//   ....[20]....
        /*0794*/ 	.word	0xffffffff


	//   ....[21]....
        /*0798*/ 	.word	0xffffffff


	//   ....[22]....
        /*079c*/ 	.word	0xffffffff


	//   ....[23]....
        /*07a0*/ 	.word	0xffffffff


	//   ....[24]....
        /*07a4*/ 	.word	0xffffffff


	//   ....[25]....
        /*07a8*/ 	.word	0xffffffff


	//   ....[26]....
        /*07ac*/ 	.word	0xffffffff


	//   ....[27]....
        /*07b0*/ 	.word	0xffffffff


	//   ....[28]....
        /*07b4*/ 	.word	0xffffffff


	//   ....[29]....
        /*07b8*/ 	.word	0xffffffff


	//   ....[30]....
        /*07bc*/ 	.word	0xffffffff


	//   ....[31]....
        /*07c0*/ 	.word	0xffffffff


	//   ....[32]....
        /*07c4*/ 	.word	0xffffffff


	//   ....[33]....
        /*07c8*/ 	.word	0xffffffff


	//   ....[34]....
        /*07cc*/ 	.word	0xffffffff


	//   ....[35]....
        /*07d0*/ 	.word	0xffffffff


	//   ....[36]....
        /*07d4*/ 	.word	0xffffffff


	//   ....[37]....
        /*07d8*/ 	.word	0xffffffff


	//   ....[38]....
        /*07dc*/ 	.word	0xffffffff


	//   ....[39]....
        /*07e0*/ 	.word	0xffffffff


	//   ....[40]....
        /*07e4*/ 	.word	0xffffffff


	//   ....[41]....
        /*07e8*/ 	.word	0xffffffff


	//   ....[42]....
        /*07ec*/ 	.word	0xffffffff


	//   ....[43]....
        /*07f0*/ 	.word	0xffffffff


	//   ....[44]....
        /*07f4*/ 	.word	0xffffffff


	//   ....[45]....
        /*07f8*/ 	.word	0xffffffff


	//   ....[46]....
        /*07fc*/ 	.word	0xffffffff


	//   ....[47]....
        /*0800*/ 	.word	0xffffffff


	//   ....[48]....
        /*0804*/ 	.word	0xffffffff


	//   ....[49]....
        /*0808*/ 	.word	0xffffffff


	//   ....[50]....
        /*080c*/ 	.word	0xffffffff


	//   ....[51]....
        /*0810*/ 	.word	0xffffffff


	//   ....[52]....
        /*0814*/ 	.word	0xffffffff


	//   ....[53]....
        /*0818*/ 	.word	0xffffffff


	//   ....[54]....
        /*081c*/ 	.word	0xffffffff


	//   ....[55]....
        /*0820*/ 	.word	0xffffffff


	//   ....[56]....
        /*0824*/ 	.word	0xffffffff


	//   ....[57]....
        /*0828*/ 	.word	0xffffffff


	//   ....[58]....
        /*082c*/ 	.word	0xffffffff


	//   ....[59]....
        /*0830*/ 	.word	0xffffffff


	//   ....[60]....
        /*0834*/ 	.word	0xffffffff


	//   ....[61]....
        /*0838*/ 	.word	0xffffffff


	//   ....[62]....
        /*083c*/ 	.word	0xffffffff


	//   ....[63]....
        /*0840*/ 	.word	0xffffffff


	//   ....[64]....
        /*0844*/ 	.word	0xffffffff


	//   ....[65]....
        /*0848*/ 	.word	0xffffffff


	//   ....[66]....
        /*084c*/ 	.word	0xffffffff


	//   ....[67]....
        /*0850*/ 	.word	0xffffffff


	//   ....[68]....
        /*0854*/ 	.word	0xffffffff


	//   ....[69]....
        /*0858*/ 	.word	0xffffffff


	//   ....[70]....
        /*085c*/ 	.word	0xffffffff


	//   ....[71]....
        /*0860*/ 	.word	0xffffffff


	//   ....[72]....
        /*0864*/ 	.word	0xffffffff


	//   ....[73]....
        /*0868*/ 	.word	0xffffffff


	//   ....[74]....
        /*086c*/ 	.word	0xffffffff


	//   ....[75]....
        /*0870*/ 	.word	0xffffffff


	//   ....[76]....
        /*0874*/ 	.word	0xffffffff


	//   ....[77]....
        /*0878*/ 	.word	0xffffffff


	//   ....[78]....
        /*087c*/ 	.word	0xffffffff


	//   ....[79]....
        /*0880*/ 	.word	0xffffffff


	//   ....[80]....
        /*0884*/ 	.word	0xffffffff


	//   ....[81]....
        /*0888*/ 	.word	0xffffffff


	//   ....[82]....
        /*088c*/ 	.word	0xffffffff


	//   ....[83]....
        /*0890*/ 	.word	0xffffffff


	//   ....[84]....
        /*0894*/ 	.word	0xffffffff


	//   ....[85]....
        /*0898*/ 	.word	0xffffffff


	//   ....[86]....
        /*089c*/ 	.word	0xffffffff


	//   ....[87]....
        /*08a0*/ 	.word	0xffffffff


	//   ....[88]....
        /*08a4*/ 	.word	0xffffffff


	//   ....[89]....
        /*08a8*/ 	.word	0xffffffff


	//   ....[90]....
        /*08ac*/ 	.word	0xffffffff


	//   ....[91]....
        /*08b0*/ 	.word	0xffffffff


	//   ....[92]....
        /*08b4*/ 	.word	0xffffffff


	//   ....[93]....
        /*08b8*/ 	.word	0xffffffff


	//   ....[94]....
        /*08bc*/ 	.word	0xffffffff


	//   ....[95]....
        /*08c0*/ 	.word	0xffffffff


	//   ....[96]....
        /*08c4*/ 	.word	0xffffffff


	//   ....[97]....
        /*08c8*/ 	.word	0xffffffff


	//   ....[98]....
        /*08cc*/ 	.word	0xffffffff


	//   ....[99]....
        /*08d0*/ 	.word	0xffffffff


	//   ....[100]....
        /*08d4*/ 	.word	0xffffffff


	//   ....[101]....
        /*08d8*/ 	.word	0xffffffff


	//   ....[102]....
        /*08dc*/ 	.word	0xffffffff


	//   ....[103]....
        /*08e0*/ 	.word	0xffffffff


	//   ....[104]....
        /*08e4*/ 	.word	0xffffffff


	//   ....[105]....
        /*08e8*/ 	.word	0xffffffff


	//   ....[106]....
        /*08ec*/ 	.word	0xffffffff


	//   ....[107]....
        /*08f0*/ 	.word	0xffffffff


	//   ....[108]....
        /*08f4*/ 	.word	0xffffffff


	//   ....[109]....
        /*08f8*/ 	.word	0xffffffff


	//   ....[110]....
        /*08fc*/ 	.word	0xffffffff


	//   ....[111]....
        /*0900*/ 	.word	0xffffffff


	//   ....[112]....
        /*0904*/ 	.word	0xffffffff


	//   ....[113]....
        /*0908*/ 	.word	0xffffffff


	//   ....[114]....
        /*090c*/ 	.word	0xffffffff


	//   ....[115]....
        /*0910*/ 	.word	0xffffffff


	//   ....[116]....
        /*0914*/ 	.word	0xffffffff


	//   ....[117]....
        /*0918*/ 	.word	0xffffffff


	//   ....[118]....
        /*091c*/ 	.word	0xffffffff


	//   ....[119]....
        /*0920*/ 	.word	0xffffffff


	//   ....[120]....
        /*0924*/ 	.word	0xffffffff


	//   ....[121]....
        /*0928*/ 	.word	0xffffffff


	//   ....[122]....
        /*092c*/ 	.word	0xffffffff


	//   ....[123]....
        /*0930*/ 	.word	0xffffffff


	//   ....[124]....
        /*0934*/ 	.word	0xffffffff


	//   ....[125]....
        /*0938*/ 	.word	0xffffffff


	//   ....[126]....
        /*093c*/ 	.word	0xffffffff


	//   ....[127]....
        /*0940*/ 	.word	0xffffffff


	//   ....[128]....
        /*0944*/ 	.word	0xffffffff


	//   ....[129]....
        /*0948*/ 	.word	0xffffffff


	//   ....[130]....
        /*094c*/ 	.word	0xffffffff


	//   ....[131]....
        /*0950*/ 	.word	0xffffffff


	//   ....[132]....
        /*0954*/ 	.word	0xffffffff


	//   ....[133]....
        /*0958*/ 	.word	0xffffffff


	//   ....[134]....
        /*095c*/ 	.word	0xffffffff


	//   ....[135]....
        /*0960*/ 	.word	0xffffffff


	//   ....[136]....
        /*0964*/ 	.word	0xffffffff


	//   ....[137]....
        /*0968*/ 	.word	0xffffffff


	//   ....[138]....
        /*096c*/ 	.word	0xffffffff


	//   ....[139]....
        /*0970*/ 	.word	0xffffffff


	//   ....[140]....
        /*0974*/ 	.word	0xffffffff


	//   ....[141]....
        /*0978*/ 	.word	0xffffffff


	//   ....[142]....
        /*097c*/ 	.word	0xffffffff


	//   ....[143]....
        /*0980*/ 	.word	0xffffffff


	//   ....[144]....
        /*0984*/ 	.word	0xffffffff


	//   ....[145]....
        /*0988*/ 	.word	0xffffffff


	//   ....[146]....
        /*098c*/ 	.word	0xffffffff


	//   ....[147]....
        /*0990*/ 	.word	0xffffffff


	//   ....[148]....
        /*0994*/ 	.word	0xffffffff


	//   ....[149]....
        /*0998*/ 	.word	0xffffffff


	//   ....[150]....
        /*099c*/ 	.word	0xffffffff


	//   ....[151]....
        /*09a0*/ 	.word	0xffffffff


	//   ....[152]....
        /*09a4*/ 	.word	0xffffffff


	//   ....[153]....
        /*09a8*/ 	.word	0xffffffff


	//   ....[154]....
        /*09ac*/ 	.word	0xffffffff


	//   ....[155]....
        /*09b0*/ 	.word	0xffffffff


	//   ....[156]....
        /*09b4*/ 	.word	0xffffffff


	//   ....[157]....
        /*09b8*/ 	.word	0xffffffff


	//   ....[158]....
        /*09bc*/ 	.word	0xffffffff


	//   ....[159]....
        /*09c0*/ 	.word	0xffffffff


	//   ....[160]....
        /*09c4*/ 	.word	0xffffffff


	//   ....[161]....
        /*09c8*/ 	.word	0xffffffff


	//   ....[162]....
        /*09cc*/ 	.word	0xffffffff


	//   ....[163]....
        /*09d0*/ 	.word	0xffffffff


	//   ....[164]....
        /*09d4*/ 	.word	0xffffffff


	//   ....[165]....
        /*09d8*/ 	.word	0xffffffff


	//   ....[166]....
        /*09dc*/ 	.word	0xffffffff


	//   ....[167]....
        /*09e0*/ 	.word	0xffffffff


	//   ....[168]....
        /*09e4*/ 	.word	0xffffffff


	//   ....[169]....
        /*09e8*/ 	.word	0xffffffff


	//   ....[170]....
        /*09ec*/ 	.word	0xffffffff


	//   ....[171]....
        /*09f0*/ 	.word	0xffffffff


	//   ....[172]....
        /*09f4*/ 	.word	0xffffffff


	//   ....[173]....
        /*09f8*/ 	.word	0xffffffff


	//   ....[174]....
        /*09fc*/ 	.word	0xffffffff


	//   ....[175]....
        /*0a00*/ 	.word	0xffffffff


	//   ....[176]....
        /*0a04*/ 	.word	0xffffffff


	//   ....[177]....
        /*0a08*/ 	.word	0xffffffff


	//   ....[178]....
        /*0a0c*/ 	.word	0xffffffff


	//   ....[179]....
        /*0a10*/ 	.word	0xffffffff


	//   ....[180]....
        /*0a14*/ 	.word	0xffffffff


	//   ....[181]....
        /*0a18*/ 	.word	0xffffffff


	//   ....[182]....
        /*0a1c*/ 	.word	0xffffffff


	//   ....[183]....
        /*0a20*/ 	.word	0xffffffff


	//   ....[184]....
        /*0a24*/ 	.word	0xffffffff


	//   ....[185]....
        /*0a28*/ 	.word	0xffffffff


	//   ....[186]....
        /*0a2c*/ 	.word	0xffffffff


	//   ....[187]....
        /*0a30*/ 	.word	0xffffffff


	//   ....[188]....
        /*0a34*/ 	.word	0xffffffff


	//   ....[189]....
        /*0a38*/ 	.word	0xffffffff


	//   ....[190]....
        /*0a3c*/ 	.word	0xffffffff


	//   ....[191]....
        /*0a40*/ 	.word	0xffffffff


	//   ....[192]....
        /*0a44*/ 	.word	0xffffffff


	//   ....[193]....
        /*0a48*/ 	.word	0xffffffff


	//   ....[194]....
        /*0a4c*/ 	.word	0xffffffff


	//   ....[195]....
        /*0a50*/ 	.word	0xffffffff


	//   ....[196]....
        /*0a54*/ 	.word	0xffffffff


	//   ....[197]....
        /*0a58*/ 	.word	0xffffffff


	//   ....[198]....
        /*0a5c*/ 	.word	0xffffffff


	//   ....[199]....
        /*0a60*/ 	.word	0xffffffff


	//   ....[200]....
        /*0a64*/ 	.word	0xffffffff


	//   ....[201]....
        /*0a68*/ 	.word	0xffffffff


	//   ....[202]....
        /*0a6c*/ 	.word	0xffffffff


	//   ....[203]....
        /*0a70*/ 	.word	0xffffffff


	//   ....[204]....
        /*0a74*/ 	.word	0xffffffff


	//   ....[205]....
        /*0a78*/ 	.word	0xffffffff


	//   ....[206]....
        /*0a7c*/ 	.word	0xffffffff


	//   ....[207]....
        /*0a80*/ 	.word	0xffffffff


	//   ....[208]....
        /*0a84*/ 	.word	0xffffffff


	//   ....[209]....
        /*0a88*/ 	.word	0xffffffff


	//   ....[210]....
        /*0a8c*/ 	.word	0xffffffff


	//   ....[211]....
        /*0a90*/ 	.word	0xffffffff


	//   ....[212]....
        /*0a94*/ 	.word	0xffffffff


	//   ....[213]....
        /*0a98*/ 	.word	0xffffffff


	//   ....[214]....
        /*0a9c*/ 	.word	0xffffffff


	//   ....[215]....
        /*0aa0*/ 	.word	0xffffffff


	//   ....[216]....
        /*0aa4*/ 	.word	0xffffffff


	//   ....[217]....
        /*0aa8*/ 	.word	0xffffffff


	//   ....[218]....
        /*0aac*/ 	.word	0xffffffff


	//   ....[219]....
        /*0ab0*/ 	.word	0xffffffff


	//   ....[220]....
        /*0ab4*/ 	.word	0xffffffff


	//   ....[221]....
        /*0ab8*/ 	.word	0xffffffff


	//   ....[222]....
        /*0abc*/ 	.word	0xffffffff


	//   ....[223]....
        /*0ac0*/ 	.word	0xffffffff


	//   ....[224]....
        /*0ac4*/ 	.word	0xffffffff


	//   ....[225]....
        /*0ac8*/ 	.word	0xffffffff


	//   ....[226]....
        /*0acc*/ 	.word	0xffffffff


	//   ....[227]....
        /*0ad0*/ 	.word	0xffffffff


	//   ....[228]....
        /*0ad4*/ 	.word	0xffffffff


	//   ....[229]....
        /*0ad8*/ 	.word	0xffffffff


	//   ....[230]....
        /*0adc*/ 	.word	0xffffffff


	//   ....[231]....
        /*0ae0*/ 	.word	0xffffffff


	//   ....[232]....
        /*0ae4*/ 	.word	0xffffffff


	//   ....[233]....
        /*0ae8*/ 	.word	0xffffffff


	//   ....[234]....
        /*0aec*/ 	.word	0xffffffff


	//   ....[235]....
        /*0af0*/ 	.word	0xffffffff


	//   ....[236]....
        /*0af4*/ 	.word	0xffffffff


	//   ....[237]....
        /*0af8*/ 	.word	0xffffffff


	//   ....[238]....
        /*0afc*/ 	.word	0xffffffff


	//   ....[239]....
        /*0b00*/ 	.word	0xffffffff


	//   ....[240]....
        /*0b04*/ 	.word	0xffffffff


	//   ....[241]....
        /*0b08*/ 	.word	0xffffffff


	//   ....[242]....
        /*0b0c*/ 	.word	0xffffffff


	//   ....[243]....
        /*0b10*/ 	.word	0xffffffff


	//   ....[244]....
        /*0b14*/ 	.word	0xffffffff


	//   ....[245]....
        /*0b18*/ 	.word	0xffffffff


	//   ....[246]....
        /*0b1c*/ 	.word	0xffffffff


	//   ....[247]....
        /*0b20*/ 	.word	0xffffffff


	//   ....[248]....
        /*0b24*/ 	.word	0xffffffff


	//   ....[249]....
        /*0b28*/ 	.word	0xffffffff


	//   ....[250]....
        /*0b2c*/ 	.word	0xffffffff


	//   ....[251]....
        /*0b30*/ 	.word	0xffffffff


	//   ....[252]....
        /*0b34*/ 	.word	0xffffffff


	//   ....[253]....
        /*0b38*/ 	.word	0xffffffff


	//   ....[254]....
        /*0b3c*/ 	.word	0xffffffff


	//   ....[255]....
        /*0b40*/ 	.word	0xffffffff


	//   ....[0]....
        /*0b44*/ 	.word	0xffffffff


	//   ....[1]....
        /*0b48*/ 	.word	0xffffffff


	//   ....[2]....
        /*0b4c*/ 	.word	0xffffffff


	//   ....[3]....
        /*0b50*/ 	.word	0xffffffff


	//   ....[4]....
        /*0b54*/ 	.word	0xffffffff


	//   ....[5]....
        /*0b58*/ 	.word	0xffffffff


	//   ....[6]....
        /*0b5c*/ 	.word	0xffffffff


	//   ....[7]....
        /*0b60*/ 	.word	0xffffffff


	//   ....[8]....
        /*0b64*/ 	.word	0xffffffff


	//   ....[9]....
        /*0b68*/ 	.word	0xffffffff


	//   ....[10]....
        /*0b6c*/ 	.word	0xffffffff


	//   ....[11]....
        /*0b70*/ 	.word	0xffffffff


	//   ....[12]....
        /*0b74*/ 	.word	0xffffffff


	//   ....[13]....
        /*0b78*/ 	.word	0xffffffff


	//   ....[14]....
        /*0b7c*/ 	.word	0xffffffff


	//   ....[15]....
        /*0b80*/ 	.word	0xffffffff


	//   ....[16]....
        /*0b84*/ 	.word	0x0500000f


	//   ....[17]....
        /*0b88*/ 	.word	0x0500000f


	//   ....[18]....
        /*0b8c*/ 	.word	0x0500000f


	//   ....[19]....
        /*0b90*/ 	.word	0x0500000f


	//   ....[20]....
        /*0b94*/ 	.word	0x0500000f


	//   ....[21]....
        /*0b98*/ 	.word	0x0500000f


	//   ....[22]....
        /*0b9c*/ 	.word	0x0500000f


	//   ....[23]....
        /*0ba0*/ 	.word	0x0500000f


	//   ....[24]....
        /*0ba4*/ 	.word	0x0500000f


	//   ....[25]....
        /*0ba8*/ 	.word	0x0500000f


	//   ....[26]....
        /*0bac*/ 	.word	0x0500000f


	//   ....[27]....
        /*0bb0*/ 	.word	0x0500000f


	//   ....[28]....
        /*0bb4*/ 	.word	0x0500000f


	//   ....[29]....
        /*0bb8*/ 	.word	0x0500000f


	//   ....[30]....
        /*0bbc*/ 	.word	0x0500000f


	//   ....[31]....
        /*0bc0*/ 	.word	0x0500000f


	//   ....[32]....
        /*0bc4*/ 	.word	0x0500000f


	//   ....[33]....
        /*0bc8*/ 	.word	0x0500000f


	//   ....[34]....
        /*0bcc*/ 	.word	0x0500000f


	//   ....[35]....
        /*0bd0*/ 	.word	0x0500000f


	//   ....[36]....
        /*0bd4*/ 	.word	0x0500000f


	//   ....[37]....
        /*0bd8*/ 	.word	0x0500000f


	//   ....[38]....
        /*0bdc*/ 	.word	0x0500000f


	//   ....[39]....
        /*0be0*/ 	.word	0x0500000f


	//   ....[40]....
        /*0be4*/ 	.word	0x0500000f


	//   ....[41]....
        /*0be8*/ 	.word	0x0500000f


	//   ....[42]....
        /*0bec*/ 	.word	0x0500000f


	//   ....[43]....
        /*0bf0*/ 	.word	0x0500000f


	//   ....[44]....
        /*0bf4*/ 	.word	0x0500000f


	//   ....[45]....
        /*0bf8*/ 	.word	0x0500000f


	//   ....[46]....
        /*0bfc*/ 	.word	0x0500000f


	//   ....[47]....
        /*0c00*/ 	.word	0x0500000f


	//   ....[48]....
        /*0c04*/ 	.word	0x0500000f


	//   ....[49]....
        /*0c08*/ 	.word	0x0500000f


	//   ....[50]....
        /*0c0c*/ 	.word	0x0500000f


	//   ....[51]....
        /*0c10*/ 	.word	0x0500000f


	//   ....[52]....
        /*0c14*/ 	.word	0x0500000f


	//   ....[53]....
        /*0c18*/ 	.word	0x0500000f


	//   ....[54]....
        /*0c1c*/ 	.word	0x0500000f


	//   ....[55]....
        /*0c20*/ 	.word	0x0500000f


	//   ....[56]....
        /*0c24*/ 	.word	0x0500000f


	//   ....[57]....
        /*0c28*/ 	.word	0x0500000f


	//   ....[58]....
        /*0c2c*/ 	.word	0x0500000f


	//   ....[59]....
        /*0c30*/ 	.word	0x0500000f


	//   ....[60]....
        /*0c34*/ 	.word	0x0500000f


	//   ....[61]....
        /*0c38*/ 	.word	0x0500000f


	//   ....[62]....
        /*0c3c*/ 	.word	0x0500000f


	//   ....[63]....
        /*0c40*/ 	.word	0x0500000f


	//   ....[64]....
        /*0c44*/ 	.word	0x0500000f


	//   ....[65]....
        /*0c48*/ 	.word	0x0500000f


	//   ....[66]....
        /*0c4c*/ 	.word	0x0500000f


	//   ....[67]....
        /*0c50*/ 	.word	0x0500000f


	//   ....[68]....
        /*0c54*/ 	.word	0x0500000f


	//   ....[69]....
        /*0c58*/ 	.word	0x0500000f


	//   ....[70]....
        /*0c5c*/ 	.word	0x0500000f


	//   ....[71]....
        /*0c60*/ 	.word	0x0500000f


	//   ....[72]....
        /*0c64*/ 	.word	0x0500000f


	//   ....[73]....
        /*0c68*/ 	.word	0x0500000f


	//   ....[74]....
        /*0c6c*/ 	.word	0x0500000f


	//   ....[75]....
        /*0c70*/ 	.word	0x0500000f


	//   ....[76]....
        /*0c74*/ 	.word	0x0500000f


	//   ....[77]....
        /*0c78*/ 	.word	0x0500000f


	//   ....[78]....
        /*0c7c*/ 	.word	0x0500000f


	//   ....[79]....
        /*0c80*/ 	.word	0x0500000f


	//   ....[80]....
        /*0c84*/ 	.word	0x0500000f


	//   ....[81]....
        /*0c88*/ 	.word	0x0500000f


	//   ....[82]....
        /*0c8c*/ 	.word	0x0500000f


	//   ....[83]....
        /*0c90*/ 	.word	0x0500000f


	//   ....[84]....
        /*0c94*/ 	.word	0x0500000f


	//   ....[85]....
        /*0c98*/ 	.word	0x0500000f


	//   ....[86]....
        /*0c9c*/ 	.word	0x0500000f


	//   ....[87]....
        /*0ca0*/ 	.word	0x0500000f


	//   ....[88]....
        /*0ca4*/ 	.word	0x0500000f


	//   ....[89]....
        /*0ca8*/ 	.word	0x0500000f


	//   ....[90]....
        /*0cac*/ 	.word	0x0500000f


	//   ....[91]....
        /*0cb0*/ 	.word	0x0500000f


	//   ....[92]....
        /*0cb4*/ 	.word	0x0500000f


	//   ....[93]....
        /*0cb8*/ 	.word	0x0500000f


	//   ....[94]....
        /*0cbc*/ 	.word	0x0500000f


	//   ....[95]....
        /*0cc0*/ 	.word	0x0500000f


	//   ....[96]....
        /*0cc4*/ 	.word	0x0500000f


	//   ....[97]....
        /*0cc8*/ 	.word	0x0500000f


	//   ....[98]....
        /*0ccc*/ 	.word	0x0500000f


	//   ....[99]....
        /*0cd0*/ 	.word	0x0500000f


	//   ....[100]....
        /*0cd4*/ 	.word	0x0500000f


	//   ....[101]....
        /*0cd8*/ 	.word	0x0500000f


	//   ....[102]....
        /*0cdc*/ 	.word	0x0500000f


	//   ....[103]....
        /*0ce0*/ 	.word	0x0500000f


	//   ....[104]....
        /*0ce4*/ 	.word	0x0500000f


	//   ....[105]....
        /*0ce8*/ 	.word	0x0500000f


	//   ....[106]....
        /*0cec*/ 	.word	0x0500000f


	//   ....[107]....
        /*0cf0*/ 	.word	0x0500000f


	//   ....[108]....
        /*0cf4*/ 	.word	0x0500000f


	//   ....[109]....
        /*0cf8*/ 	.word	0x0500000f


	//   ....[110]....
        /*0cfc*/ 	.word	0x0500000f


	//   ....[111]....
        /*0d00*/ 	.word	0x0500000f


	//   ....[112]....
        /*0d04*/ 	.word	0x0500000f


	//   ....[113]....
        /*0d08*/ 	.word	0x0500000f


	//   ....[114]....
        /*0d0c*/ 	.word	0x0500000f


	//   ....[115]....
        /*0d10*/ 	.word	0x0500000f


	//   ....[116]....
        /*0d14*/ 	.word	0x0500000f


	//   ....[117]....
        /*0d18*/ 	.word	0x0500000f


	//   ....[118]....
        /*0d1c*/ 	.word	0x0500000f


	//   ....[119]....
        /*0d20*/ 	.word	0x0500000f


	//   ....[120]....
        /*0d24*/ 	.word	0x0500000f


	//   ....[121]....
        /*0d28*/ 	.word	0x0500000f


	//   ....[122]....
        /*0d2c*/ 	.word	0x0500000f


	//   ....[123]....
        /*0d30*/ 	.word	0x0500000f


	//   ....[124]....
        /*0d34*/ 	.word	0x0500000f


	//   ....[125]....
        /*0d38*/ 	.word	0x0500000f


	//   ....[126]....
        /*0d3c*/ 	.word	0x0500000f


	//   ....[127]....
        /*0d40*/ 	.word	0x0500000f


	//   ....[128]....
        /*0d44*/ 	.word	0x0500000f


	//   ....[129]....
        /*0d48*/ 	.word	0x0500000f


	//   ....[130]....
        /*0d4c*/ 	.word	0x0500000f


	//   ....[131]....
        /*0d50*/ 	.word	0x0500000f


	//   ....[132]....
        /*0d54*/ 	.word	0x0500000f


	//   ....[133]....
        /*0d58*/ 	.word	0x0500000f


	//   ....[134]....
        /*0d5c*/ 	.word	0x0500000f


	//   ....[135]....
        /*0d60*/ 	.word	0x0500000f


	//   ....[136]....
        /*0d64*/ 	.word	0x0500000f


	//   ....[137]....
        /*0d68*/ 	.word	0x0500000f


	//   ....[138]....
        /*0d6c*/ 	.word	0x0500000f


	//   ....[139]....
        /*0d70*/ 	.word	0x0500000f


	//   ....[140]....
        /*0d74*/ 	.word	0x0500000f


	//   ....[141]....
        /*0d78*/ 	.word	0x0500000f


	//   ....[142]....
        /*0d7c*/ 	.word	0x0500000f


	//   ....[143]....
        /*0d80*/ 	.word	0x0500000f


	//   ....[144]....
        /*0d84*/ 	.word	0x0500000f


	//   ....[145]....
        /*0d88*/ 	.word	0x0500000f


	//   ....[146]....
        /*0d8c*/ 	.word	0x0500000f


	//   ....[147]....
        /*0d90*/ 	.word	0x0500000f


	//   ....[148]....
        /*0d94*/ 	.word	0x0500000f


	//   ....[149]....
        /*0d98*/ 	.word	0x0500000f


	//   ....[150]....
        /*0d9c*/ 	.word	0x0500000f


	//   ....[151]....
        /*0da0*/ 	.word	0x0500000f


	//   ....[152]....
        /*0da4*/ 	.word	0x0500000f


	//   ....[153]....
        /*0da8*/ 	.word	0x0500000f


	//   ....[154]....
        /*0dac*/ 	.word	0x0500000f


	//   ....[155]....
        /*0db0*/ 	.word	0x0500000f


	//   ....[156]....
        /*0db4*/ 	.word	0x0500000f


	//   ....[157]....
        /*0db8*/ 	.word	0x0500000f


	//   ....[158]....
        /*0dbc*/ 	.word	0x0500000f


	//   ....[159]....
        /*0dc0*/ 	.word	0x0500000f


	//   ....[160]....
        /*0dc4*/ 	.word	0x0500000f


	//   ....[161]....
        /*0dc8*/ 	.word	0x0500000f


	//   ....[162]....
        /*0dcc*/ 	.word	0x0500000f


	//   ....[163]....
        /*0dd0*/ 	.word	0x0500000f


	//   ....[164]....
        /*0dd4*/ 	.word	0x0500000f


	//   ....[165]....
        /*0dd8*/ 	.word	0x0500000f


	//   ....[166]....
        /*0ddc*/ 	.word	0x0500000f


	//   ....[167]....
        /*0de0*/ 	.word	0x0500000f


	//   ....[168]....
        /*0de4*/ 	.word	0x0500000f


	//   ....[169]....
        /*0de8*/ 	.word	0x0500000f


	//   ....[170]....
        /*0dec*/ 	.word	0x0500000f


	//   ....[171]....
        /*0df0*/ 	.word	0x0500000f


	//   ....[172]....
        /*0df4*/ 	.word	0x0500000f


	//   ....[173]....
        /*0df8*/ 	.word	0x0500000f


	//   ....[174]....
        /*0dfc*/ 	.word	0x0500000f


	//   ....[175]....
        /*0e00*/ 	.word	0x0500000f


	//   ....[176]....
        /*0e04*/ 	.word	0x0500000f


	//   ....[177]....
        /*0e08*/ 	.word	0x0500000f


	//   ....[178]....
        /*0e0c*/ 	.word	0x0500000f


	//   ....[179]....
        /*0e10*/ 	.word	0x0500000f


	//   ....[180]....
        /*0e14*/ 	.word	0x0500000f


	//   ....[181]....
        /*0e18*/ 	.word	0x0500000f


	//   ....[182]....
        /*0e1c*/ 	.word	0x0500000f


	//   ....[183]....
        /*0e20*/ 	.word	0x0500000f


	//   ....[184]....
        /*0e24*/ 	.word	0x0500000f


	//   ....[185]....
        /*0e28*/ 	.word	0x0500000f


	//   ....[186]....
        /*0e2c*/ 	.word	0x0500000f


	//   ....[187]....
        /*0e30*/ 	.word	0x0500000f


	//   ....[188]....
        /*0e34*/ 	.word	0x0500000f


	//   ....[189]....
        /*0e38*/ 	.word	0x0500000f


	//   ....[190]....
        /*0e3c*/ 	.word	0x0500000f


	//   ....[191]....
        /*0e40*/ 	.word	0x0500000f


	//   ....[192]....
        /*0e44*/ 	.word	0x0500000f


	//   ....[193]....
        /*0e48*/ 	.word	0x0500000f


	//   ....[194]....
        /*0e4c*/ 	.word	0x0500000f


	//   ....[195]....
        /*0e50*/ 	.word	0x0500000f


	//   ....[196]....
        /*0e54*/ 	.word	0x0500000f


	//   ....[197]....
        /*0e58*/ 	.word	0x0500000f


	//   ....[198]....
        /*0e5c*/ 	.word	0x0500000f


	//   ....[199]....
        /*0e60*/ 	.word	0x0500000f


	//   ....[200]....
        /*0e64*/ 	.word	0x0500000f


	//   ....[201]....
        /*0e68*/ 	.word	0x0500000f


	//   ....[202]....
        /*0e6c*/ 	.word	0x0500000f


	//   ....[203]....
        /*0e70*/ 	.word	0x0500000f


	//   ....[204]....
        /*0e74*/ 	.word	0x0500000f


	//   ....[205]....
        /*0e78*/ 	.word	0x0500000f


	//   ....[206]....
        /*0e7c*/ 	.word	0x0500000f


	//   ....[207]....
        /*0e80*/ 	.word	0x0500000f


	//   ....[208]....
        /*0e84*/ 	.word	0x0500000f


	//   ....[209]....
        /*0e88*/ 	.word	0x0500000f


	//   ....[210]....
        /*0e8c*/ 	.word	0x0500000f


	//   ....[211]....
        /*0e90*/ 	.word	0x0500000f


	//   ....[212]....
        /*0e94*/ 	.word	0x0500000f


	//   ....[213]....
        /*0e98*/ 	.word	0x0500000f


	//   ....[214]....
        /*0e9c*/ 	.word	0x0500000f


	//   ....[215]....
        /*0ea0*/ 	.word	0x0500000f


	//   ....[216]....
        /*0ea4*/ 	.word	0x0500000f


	//   ....[217]....
        /*0ea8*/ 	.word	0x0500000f


	//   ....[218]....
        /*0eac*/ 	.word	0x0500000f


	//   ....[219]....
        /*0eb0*/ 	.word	0x0500000f


	//   ....[220]....
        /*0eb4*/ 	.word	0x0500000f


	//   ....[221]....
        /*0eb8*/ 	.word	0x0500000f


	//   ....[222]....
        /*0ebc*/ 	.word	0x0500000f


	//   ....[223]....
        /*0ec0*/ 	.word	0x0500000f


	//   ....[224]....
        /*0ec4*/ 	.word	0x0500000f


	//   ....[225]....
        /*0ec8*/ 	.word	0x0500000f


	//   ....[226]....
        /*0ecc*/ 	.word	0x0500000f


	//   ....[227]....
        /*0ed0*/ 	.word	0x0500000f


	//   ....[228]....
        /*0ed4*/ 	.word	0x0500000f


	//   ....[229]....
        /*0ed8*/ 	.word	0x0500000f


	//   ....[230]....
        /*0edc*/ 	.word	0x0500000f


	//   ....[231]....
        /*0ee0*/ 	.word	0x0500000f


	//   ....[232]....
        /*0ee4*/ 	.word	0x0500000f


	//   ....[233]....
        /*0ee8*/ 	.word	0x0500000f


	//----- nvinfo : EIATTR_COOP_GROUP_INSTR_OFFSETS
	.align		4
.L_238:
        /*0eec*/ 	.byte	0x04, 0x28
        /*0eee*/ 	.short	(.L_240 - .L_239)


	//   ....[0]....
.L_239:
        /*0ef0*/ 	.word	0x00000070


	//   ....[1]....
        /*0ef4*/ 	.word	0x000001a0


	//   ....[2]....
        /*0ef8*/ 	.word	0x000001f0


	//   ....[3]....
        /*0efc*/ 	.word	0x00000420


	//   ....[4]....
        /*0f00*/ 	.word	0x00000580


	//   ....[5]....
        /*0f04*/ 	.word	0x000006a0


	//   ....[6]....
        /*0f08*/ 	.word	0x00000800


	//   ....[7]....
        /*0f0c*/ 	.word	0x00008710


	//   ....[8]....
        /*0f10*/ 	.word	0x00008df0


	//   ....[9]....
        /*0f14*/ 	.word	0x00008e00


	//   ....[10]....
        /*0f18*/ 	.word	0x00008e10


	//   ....[11]....
        /*0f1c*/ 	.word	0x00008e20


	//   ....[12]....
        /*0f20*/ 	.word	0x00009020


	//   ....[13]....
        /*0f24*/ 	.word	0x00009030


	//   ....[14]....
        /*0f28*/ 	.word	0x00009040


	//   ....[15]....
        /*0f2c*/ 	.word	0x00009050


	//   ....[16]....
        /*0f30*/ 	.word	0x00009230


	//   ....[17]....
        /*0f34*/ 	.word	0x00009240


	//   ....[18]....
        /*0f38*/ 	.word	0x00009250


	//   ....[19]....
        /*0f3c*/ 	.word	0x00009260


	//   ....[20]....
        /*0f40*/ 	.word	0x00009460


	//   ....[21]....
        /*0f44*/ 	.word	0x00009470


	//   ....[22]....
        /*0f48*/ 	.word	0x00009480


	//   ....[23]....
        /*0f4c*/ 	.word	0x00009490


	//   ....[24]....
        /*0f50*/ 	.word	0x0000d790


	//   ....[25]....
        /*0f54*/ 	.word	0x0000d7b0


	//   ....[26]....
        /*0f58*/ 	.word	0x0000d7c0


	//   ....[27]....
        /*0f5c*/ 	.word	0x0000d7d0


	//   ....[28]....
        /*0f60*/ 	.word	0x0000d870


	//   ....[29]....
        /*0f64*/ 	.word	0x0000d880


	//   ....[30]....
        /*0f68*/ 	.word	0x0000d890


	//   ....[31]....
        /*0f6c*/ 	.word	0x0000d8a0


	//   ....[32]....
        /*0f70*/ 	.word	0x0000dac0


	//   ....[33]....
        /*0f74*/ 	.word	0x0000dae0


	//   ....[34]....
        /*0f78*/ 	.word	0x0000db00


	//   ....[35]....
        /*0f7c*/ 	.word	0x0000db10


	//   ....[36]....
        /*0f80*/ 	.word	0x0000dbb0


	//   ....[37]....
        /*0f84*/ 	.word	0x0000dbe0


	//   ....[38]....
        /*0f88*/ 	.word	0x0000dbf0


	//   ....[39]....
        /*0f8c*/ 	.word	0x0000dc00


	//   ....[40]....
        /*0f90*/ 	.word	0x00012510


	//   ....[41]....
        /*0f94*/ 	.word	0x000128d0


	//   ....[42]....
        /*0f98*/ 	.word	0x00013160


	//   ....[43]....
        /*0f9c*/ 	.word	0x00013270


	//   ....[44]....
        /*0fa0*/ 	.word	0x000136b0


	//   ....[45]....
        /*0fa4*/ 	.word	0x00013700


	//   ....[46]....
        /*0fa8*/ 	.word	0x00014e90


	//   ....[47]....
        /*0fac*/ 	.word	0x000150d0


	//   ....[48]....
        /*0fb0*/ 	.word	0x00015ad0


	//   ....[49]....
        /*0fb4*/ 	.word	0x00015af0


	//   ....[50]....
        /*0fb8*/ 	.word	0x00015b20


	//   ....[51]....
        /*0fbc*/ 	.word	0x00015b30


	//   ....[52]....
        /*0fc0*/ 	.word	0x00017870


	//   ....[53]....
        /*0fc4*/ 	.word	0x000178b0


	//   ....[54]....
        /*0fc8*/ 	.word	0x000178d0


	//   ....[55]....
        /*0fcc*/ 	.word	0x000178f0


	//   ....[56]....
        /*0fd0*/ 	.word	0x000192a0


	//   ....[57]....
        /*0fd4*/ 	.word	0x00019520


	//   ....[58]....
        /*0fd8*/ 	.word	0x00019be0


	//   ....[59]....
        /*0fdc*/ 	.word	0x00019cb0


	//   ....[60]....
        /*0fe0*/ 	.word	0x0001a180


	//   ....[61]....
        /*0fe4*/ 	.word	0x0001a1e0


	//   ....[62]....
        /*0fe8*/ 	.word	0x0001b3c0


	//   ....[63]....
        /*0fec*/ 	.word	0x0001b3d0


	//   ....[64]....
        /*0ff0*/ 	.word	0x0001b3f0


	//   ....[65]....
        /*0ff4*/ 	.word	0x0001b410


	//   ....[66]....
        /*0ff8*/ 	.word	0x0001c7a0


	//   ....[67]....
        /*0ffc*/ 	.word	0x0001c7d0


	//   ....[68]....
        /*1000*/ 	.word	0x0001c800


	//   ....[69]....
        /*1004*/ 	.word	0x0001c830


	//   ....[70]....
        /*1008*/ 	.word	0x0001c860


	//   ....[71]....
        /*100c*/ 	.word	0x0001c890


	//   ....[72]....
        /*1010*/ 	.word	0x0001c8c0


	//   ....[73]....
        /*1014*/ 	.word	0x0001c8f0


	//   ....[74]....
        /*1018*/ 	.word	0x0001c920


	//   ....[75]....
        /*101c*/ 	.word	0x0001c980


	//   ....[76]....
        /*1020*/ 	.word	0x0001c9b0


	//   ....[77]....
        /*1024*/ 	.word	0x0001c9e0


	//   ....[78]....
        /*1028*/ 	.word	0x0001ca10


	//   ....[79]....
        /*102c*/ 	.word	0x0001ca40


	//   ....[80]....
        /*1030*/ 	.word	0x0001ca70


	//   ....[81]....
        /*1034*/ 	.word	0x0001caa0


	//   ....[82]....
        /*1038*/ 	.word	0x0001cad0


	//   ....[83]....
        /*103c*/ 	.word	0x0001cb00


	//   ....[84]....
        /*1040*/ 	.word	0x0001cb30


	//   ....[85]....
        /*1044*/ 	.word	0x0001cb60


	//   ....[86]....
        /*1048*/ 	.word	0x0001cb90


	//   ....[87]....
        /*104c*/ 	.word	0x0001cbc0


	//   ....[88]....
        /*1050*/ 	.word	0x0001cbf0


	//   ....[89]....
        /*1054*/ 	.word	0x0001cc20


	//   ....[90]....
        /*1058*/ 	.word	0x0001cc50


	//   ....[91]....
        /*105c*/ 	.word	0x0001cc80


	//   ....[92]....
        /*1060*/ 	.word	0x0001ccb0


	//   ....[93]....
        /*1064*/ 	.word	0x0001cce0


	//   ....[94]....
        /*1068*/ 	.word	0x0001cd10


	//   ....[95]....
        /*106c*/ 	.word	0x0001cd40


	//   ....[96]....
        /*1070*/ 	.word	0x0001cd70


	//   ....[97]....
        /*1074*/ 	.word	0x0001cda0


	//   ....[98]....
        /*1078*/ 	.word	0x0001cdd0


	//   ....[99]....
        /*107c*/ 	.word	0x0001ce00


	//   ....[100]....
        /*1080*/ 	.word	0x0001ce30


	//   ....[101]....
        /*1084*/ 	.word	0x0001ce60


	//   ....[102]....
        /*1088*/ 	.word	0x0001ce90


	//   ....[103]....
        /*108c*/ 	.word	0x0001cec0


	//   ....[104]....
        /*1090*/ 	.word	0x0001cef0


	//   ....[105]....
        /*1094*/ 	.word	0x0001cf20


	//   ....[106]....
        /*1098*/ 	.word	0x0001cf50


	//   ....[107]....
        /*109c*/ 	.word	0x0001cf80


	//   ....[108]....
        /*10a0*/ 	.word	0x0001cfb0


	//   ....[109]....
        /*10a4*/ 	.word	0x0001cfe0


	//   ....[110]....
        /*10a8*/ 	.word	0x0001d010


	//   ....[111]....
        /*10ac*/ 	.word	0x0001d040


	//   ....[112]....
        /*10b0*/ 	.word	0x0001d070


	//   ....[113]....
        /*10b4*/ 	.word	0x0001d0a0


	//   ....[114]....
        /*10b8*/ 	.word	0x0001d0d0


	//   ....[115]....
        /*10bc*/ 	.word	0x0001d100


	//   ....[116]....
        /*10c0*/ 	.word	0x0001d130


	//   ....[117]....
        /*10c4*/ 	.word	0x0001d160


	//   ....[118]....
        /*10c8*/ 	.word	0x0001d190


	//   ....[119]....
        /*10cc*/ 	.word	0x0001d1c0


	//   ....[120]....
        /*10d0*/ 	.word	0x0001d1f0


	//   ....[121]....
        /*10d4*/ 	.word	0x0001d220


	//   ....[122]....
        /*10d8*/ 	.word	0x0001d250


	//   ....[123]....
        /*10dc*/ 	.word	0x0001d280


	//   ....[124]....
        /*10e0*/ 	.word	0x0001d2b0


	//   ....[125]....
        /*10e4*/ 	.word	0x0001d2e0


	//   ....[126]....
        /*10e8*/ 	.word	0x0001d310


	//   ....[127]....
        /*10ec*/ 	.word	0x0001d340


	//   ....[128]....
        /*10f0*/ 	.word	0x0001d370


	//   ....[129]....
        /*10f4*/ 	.word	0x0001d3a0


	//   ....[130]....
        /*10f8*/ 	.word	0x0001d3d0


	//   ....[131]....
        /*10fc*/ 	.word	0x0001d400


	//   ....[132]....
        /*1100*/ 	.word	0x0001d430


	//   ....[133]....
        /*1104*/ 	.word	0x0001d460


	//   ....[134]....
        /*1108*/ 	.word	0x0001d490


	//   ....[135]....
        /*110c*/ 	.word	0x0001d4c0


	//   ....[136]....
        /*1110*/ 	.word	0x0001d4f0


	//   ....[137]....
        /*1114*/ 	.word	0x0001d520


	//   ....[138]....
        /*1118*/ 	.word	0x0001d550


	//   ....[139]....
        /*111c*/ 	.word	0x0001d580


	//   ....[140]....
        /*1120*/ 	.word	0x0001d5b0


	//   ....[141]....
        /*1124*/ 	.word	0x0001d5e0


	//   ....[142]....
        /*1128*/ 	.word	0x0001d610


	//   ....[143]....
        /*112c*/ 	.word	0x0001d640


	//   ....[144]....
        /*1130*/ 	.word	0x0001d670


	//   ....[145]....
        /*1134*/ 	.word	0x0001d6a0


	//   ....[146]....
        /*1138*/ 	.word	0x0001d6d0


	//   ....[147]....
        /*113c*/ 	.word	0x0001d700


	//   ....[148]....
        /*1140*/ 	.word	0x0001d730


	//   ....[149]....
        /*1144*/ 	.word	0x0001d760


	//   ....[150]....
        /*1148*/ 	.word	0x0001d790


	//   ....[151]....
        /*114c*/ 	.word	0x0001d7c0


	//   ....[152]....
        /*1150*/ 	.word	0x0001d7f0


	//   ....[153]....
        /*1154*/ 	.word	0x0001d820


	//   ....[154]....
        /*1158*/ 	.word	0x0001d850


	//   ....[155]....
        /*115c*/ 	.word	0x0001d880


	//   ....[156]....
        /*1160*/ 	.word	0x0001d8b0


	//   ....[157]....
        /*1164*/ 	.word	0x0001d8e0


	//   ....[158]....
        /*1168*/ 	.word	0x0001d910


	//   ....[159]....
        /*116c*/ 	.word	0x0001d940


	//   ....[160]....
        /*1170*/ 	.word	0x0001d970


	//   ....[161]....
        /*1174*/ 	.word	0x0001d9a0


	//   ....[162]....
        /*1178*/ 	.word	0x0001d9d0


	//   ....[163]....
        /*117c*/ 	.word	0x0001da00


	//   ....[164]....
        /*1180*/ 	.word	0x0001da20


	//   ....[165]....
        /*1184*/ 	.word	0x0001da50


	//   ....[166]....
        /*1188*/ 	.word	0x0001da60


	//   ....[167]....
        /*118c*/ 	.word	0x0001da90


	//   ....[168]....
        /*1190*/ 	.word	0x0001daa0


	//   ....[169]....
        /*1194*/ 	.word	0x0001dad0


	//   ....[170]....
        /*1198*/ 	.word	0x0001dae0


	//   ....[171]....
        /*119c*/ 	.word	0x0001db10


	//   ....[172]....
        /*11a0*/ 	.word	0x0001db20


	//   ....[173]....
        /*11a4*/ 	.word	0x0001db50


	//   ....[174]....
        /*11a8*/ 	.word	0x0001db60


	//   ....[175]....
        /*11ac*/ 	.word	0x0001db90


	//   ....[176]....
        /*11b0*/ 	.word	0x0001dba0


	//   ....[177]....
        /*11b4*/ 	.word	0x0001dbd0


	//   ....[178]....
        /*11b8*/ 	.word	0x0001dc00


	//   ....[179]....
        /*11bc*/ 	.word	0x0001dc10


	//   ....[180]....
        /*11c0*/ 	.word	0x0001dc40


	//   ....[181]....
        /*11c4*/ 	.word	0x0001dc50


	//   ....[182]....
        /*11c8*/ 	.word	0x0001dc80


	//   ....[183]....
        /*11cc*/ 	.word	0x0001dc90


	//   ....[184]....
        /*11d0*/ 	.word	0x0001dcc0


	//   ....[185]....
        /*11d4*/ 	.word	0x0001dcd0


	//   ....[186]....
        /*11d8*/ 	.word	0x0001dd00


	//   ....[187]....
        /*11dc*/ 	.word	0x0001dd10


	//   ....[188]....
        /*11e0*/ 	.word	0x0001dd40


	//   ....[189]....
        /*11e4*/ 	.word	0x0001dd50


	//   ....[190]....
        /*11e8*/ 	.word	0x0001dd80


	//   ....[191]....
        /*11ec*/ 	.word	0x0001de00


	//   ....[192]....
        /*11f0*/ 	.word	0x0001de30


	//   ....[193]....
        /*11f4*/ 	.word	0x0001de60


	//   ....[194]....
        /*11f8*/ 	.word	0x0001eae0


	//   ....[195]....
        /*11fc*/ 	.word	0x0001eb00


	//   ....[196]....
        /*1200*/ 	.word	0x0001eb10


	//   ....[197]....
        /*1204*/ 	.word	0x0001eb20


	//   ....[198]....
        /*1208*/ 	.word	0x0001f550


	//   ....[199]....
        /*120c*/ 	.word	0x0001f560


	//   ....[200]....
        /*1210*/ 	.word	0x0001f6e0


	//   ....[201]....
        /*1214*/ 	.word	0x0001f6f0


	//   ....[202]....
        /*1218*/ 	.word	0x0001f880


	//   ....[203]....
        /*121c*/ 	.word	0x0001f890


	//   ....[204]....
        /*1220*/ 	.word	0x0001fa20


	//   ....[205]....
        /*1224*/ 	.word	0x0001fa30


	//   ....[206]....
        /*1228*/ 	.word	0x0001fe60


	//   ....[207]....
        /*122c*/ 	.word	0x0001fe70


	//   ....[208]....
        /*1230*/ 	.word	0x00020ef0


	//   ....[209]....
        /*1234*/ 	.word	0x00020f00


	//   ....[210]....
        /*1238*/ 	.word	0x00022660


	//   ....[211]....
        /*123c*/ 	.word	0x00022670


	//   ....[212]....
        /*1240*/ 	.word	0x00022800


	//   ....[213]....
        /*1244*/ 	.word	0x00022810


	//   ....[214]....
        /*1248*/ 	.word	0x000229a0


	//   ....[215]....
        /*124c*/ 	.word	0x000229b0


	//   ....[216]....
        /*1250*/ 	.word	0x00022b40


	//   ....[217]....
        /*1254*/ 	.word	0x00022b50


	//   ....[218]....
        /*1258*/ 	.word	0x00022d40


	//   ....[219]....
        /*125c*/ 	.word	0x00022f80


	//   ....[220]....
        /*1260*/ 	.word	0x00022fb0


	//   ....[221]....
        /*1264*/ 	.word	0x00022fe0


	//   ....[222]....
        /*1268*/ 	.word	0x00023010


	//   ....[223]....
        /*126c*/ 	.word	0x00023040


	//   ....[224]....
        /*1270*/ 	.word	0x00023070


	//   ....[225]....
        /*1274*/ 	.word	0x00023210


	//   ....[226]....
        /*1278*/ 	.word	0x00023240


	//   ....[227]....
        /*127c*/ 	.word	0x00023270


	//   ....[228]....
        /*1280*/ 	.word	0x000232a0


	//   ....[229]....
        /*1284*/ 	.word	0x000232d0


	//   ....[230]....
        /*1288*/ 	.word	0x00023300


	//   ....[231]....
        /*128c*/ 	.word	0x000233a0


	//   ....[232]....
        /*1290*/ 	.word	0x000233d0


	//   ....[233]....
        /*1294*/ 	.word	0x000233e0


	//   ....[234]....
        /*1298*/ 	.word	0x00023410


	//   ....[235]....
        /*129c*/ 	.word	0x00024e70


	//   ....[236]....
        /*12a0*/ 	.word	0x00026dd0


	//   ....[237]....
        /*12a4*/ 	.word	0x00027ab0


	//   ....[238]....
        /*12a8*/ 	.word	0x00027ae0


	//   ....[239]....
        /*12ac*/ 	.word	0x00027b00


	//   ....[240]....
        /*12b0*/ 	.word	0x00027b20


	//   ....[241]....
        /*12b4*/ 	.word	0x00027c30


	//   ....[242]....
        /*12b8*/ 	.word	0x00027c40


	//   ....[243]....
        /*12bc*/ 	.word	0x00027cd0


	//   ....[244]....
        /*12c0*/ 	.word	0x00027ce0


	//   ....[245]....
        /*12c4*/ 	.word	0x00027d70


	//   ....[246]....
        /*12c8*/ 	.word	0x00027d80


	//   ....[247]....
        /*12cc*/ 	.word	0x00027e10


	//   ....[248]....
        /*12d0*/ 	.word	0x00027e20


	//   ....[249]....
        /*12d4*/ 	.word	0x00027eb0


	//   ....[250]....
        /*12d8*/ 	.word	0x00027ec0


	//   ....[251]....
        /*12dc*/ 	.word	0x00027f10


	//   ....[252]....
        /*12e0*/ 	.word	0x00027f40


	//   ....[253]....
        /*12e4*/ 	.word	0x00029ae0


	//   ....[254]....
        /*12e8*/ 	.word	0x00029b20


	//   ....[255]....
        /*12ec*/ 	.word	0x00029b70


	//   ....[0]....
        /*12f0*/ 	.word	0x00029ba0


	//   ....[1]....
        /*12f4*/ 	.word	0x00029bd0


	//   ....[2]....
        /*12f8*/ 	.word	0x00029c00


	//   ....[3]....
        /*12fc*/ 	.word	0x00029c30


	//   ....[4]....
        /*1300*/ 	.word	0x00029c60


	//   ....[5]....
        /*1304*/ 	.word	0x00029e30


	//   ....[6]....
        /*1308*/ 	.word	0x00029e60


	//   ....[7]....
        /*130c*/ 	.word	0x00029e90


	//   ....[8]....
        /*1310*/ 	.word	0x00029ec0


	//   ....[9]....
        /*1314*/ 	.word	0x00029ef0


	//   ....[10]....
        /*1318*/ 	.word	0x00029f20


	//   ....[11]....
        /*131c*/ 	.word	0x0002a000


	//   ....[12]....
        /*1320*/ 	.word	0x0002a020


	//   ....[13]....
        /*1324*/ 	.word	0x0002a030


	//   ....[14]....
        /*1328*/ 	.word	0x0002a0b0


	//   ....[15]....
        /*132c*/ 	.word	0x0002ac00


	//   ....[16]....
        /*1330*/ 	.word	0x0002b0a0


	//   ....[17]....
        /*1334*/ 	.word	0x0002b150


	//   ....[18]....
        /*1338*/ 	.word	0x0002b1e0


	//   ....[19]....
        /*133c*/ 	.word	0x0002b230


	//   ....[20]....
        /*1340*/ 	.word	0x0002b280


	//   ....[21]....
        /*1344*/ 	.word	0x0002b310


	//   ....[22]....
        /*1348*/ 	.word	0x0002b3a0


	//   ....[23]....
        /*134c*/ 	.word	0x0002b3f0


	//   ....[24]....
        /*1350*/ 	.word	0x0002b440


	//   ....[25]....
        /*1354*/ 	.word	0x0002b4d0


	//   ....[26]....
        /*1358*/ 	.word	0x0002b560


	//   ....[27]....
        /*135c*/ 	.word	0x0002b5b0


	//   ....[28]....
        /*1360*/ 	.word	0x0002b600


	//   ....[29]....
        /*1364*/ 	.word	0x0002b690


	//   ....[30]....
        /*1368*/ 	.word	0x0002b720


	//   ....[31]....
        /*136c*/ 	.word	0x0002b770


	//   ....[32]....
        /*1370*/ 	.word	0x0002b7c0


	//   ....[33]....
        /*1374*/ 	.word	0x0002b8c0


	//   ....[34]....
        /*1378*/ 	.word	0x0002b970


	//   ....[35]....
        /*137c*/ 	.word	0x0002b9d0


	//   ....[36]....
        /*1380*/ 	.word	0x0002ba40


	//   ....[37]....
        /*1384*/ 	.word	0x0002bae0


	//   ....[38]....
        /*1388*/ 	.word	0x0002bb30


	//   ....[39]....
        /*138c*/ 	.word	0x0002bb80


	//   ....[40]....
        /*1390*/ 	.word	0x0002bbd0


	//   ....[41]....
        /*1394*/ 	.word	0x0002bd30


	//   ....[42]....
        /*1398*/ 	.word	0x0002bdd0


	//   ....[43]....
        /*139c*/ 	.word	0x0002be30


	//   ....[44]....
        /*13a0*/ 	.word	0x0002beb0


	//   ....[45]....
        /*13a4*/ 	.word	0x0002bf30


	//   ....[46]....
        /*13a8*/ 	.word	0x0002bf80


	//   ....[47]....
        /*13ac*/ 	.word	0x0002bfd0


	//   ....[48]....
        /*13b0*/ 	.word	0x0002c020


	//   ....[49]....
        /*13b4*/ 	.word	0x0002c480


	//   ....[50]....
        /*13b8*/ 	.word	0x0002c5a0


	//   ....[51]....
        /*13bc*/ 	.word	0x0002c6d0


	//   ....[52]....
        /*13c0*/ 	.word	0x0002c7f0


	//   ....[53]....
        /*13c4*/ 	.word	0x0002c920


	//   ....[54]....
        /*13c8*/ 	.word	0x0002ca40


	//   ....[55]....
        /*13cc*/ 	.word	0x0002cb70


	//   ....[56]....
        /*13d0*/ 	.word	0x0002cc90


	//   ....[57]....
        /*13d4*/ 	.word	0x0002cdc0


	//   ....[58]....
        /*13d8*/ 	.word	0x0002cee0


	//   ....[59]....
        /*13dc*/ 	.word	0x0002cf90


	//   ....[60]....
        /*13e0*/ 	.word	0x0002cfe0


	//   ....[61]....
        /*13e4*/ 	.word	0x0002d060


	//   ....[62]....
        /*13e8*/ 	.word	0x0002d0d0


	//   ....[63]....
        /*13ec*/ 	.word	0x0002d130


	//   ....[64]....
        /*13f0*/ 	.word	0x0002d180


	//   ....[65]....
        /*13f4*/ 	.word	0x0002d200


	//   ....[66]....
        /*13f8*/ 	.word	0x0002d270


	//   ....[67]....
        /*13fc*/ 	.word	0x0002d2d0


	//   ....[68]....
        /*1400*/ 	.word	0x0002d320


	//   ....[69]....
        /*1404*/ 	.word	0x0002d3a0


	//   ....[70]....
        /*1408*/ 	.word	0x0002d410


	//   ....[71]....
        /*140c*/ 	.word	0x0002d470


	//   ....[72]....
        /*1410*/ 	.word	0x0002d4c0


	//   ....[73]....
        /*1414*/ 	.word	0x0002d540


	//   ....[74]....
        /*1418*/ 	.word	0x0002d5b0


	//   ....[75]....
        /*141c*/ 	.word	0x0002d610


	//   ....[76]....
        /*1420*/ 	.word	0x0002d660


	//   ....[77]....
        /*1424*/ 	.word	0x0002d6e0


	//   ....[78]....
        /*1428*/ 	.word	0x0002d750


	//   ....[79]....
        /*142c*/ 	.word	0x0002d7b0


	//   ....[80]....
        /*1430*/ 	.word	0x0002d800


	//   ....[81]....
        /*1434*/ 	.word	0x0002d880


	//   ....[82]....
        /*1438*/ 	.word	0x0002d8f0


	//   ....[83]....
        /*143c*/ 	.word	0x0002d950


	//   ....[84]....
        /*1440*/ 	.word	0x0002d9a0


	//   ....[85]....
        /*1444*/ 	.word	0x0002da20


	//   ....[86]....
        /*1448*/ 	.word	0x0002da90


	//   ....[87]....
        /*144c*/ 	.word	0x0002daf0


	//   ....[88]....
        /*1450*/ 	.word	0x0002db40


	//   ....[89]....
        /*1454*/ 	.word	0x0002dbb0


	//   ....[90]....
        /*1458*/ 	.word	0x0002dc10


	//   ....[91]....
        /*145c*/ 	.word	0x0002dc70


	//   ....[92]....
        /*1460*/ 	.word	0x0002dcc0


	//   ....[93]....
        /*1464*/ 	.word	0x0002dd20


	//   ....[94]....
        /*1468*/ 	.word	0x0002dd70


	//   ....[95]....
        /*146c*/ 	.word	0x0002ddd0


	//   ....[96]....
        /*1470*/ 	.word	0x0002de20


	//   ....[97]....
        /*1474*/ 	.word	0x0002dea0


	//   ....[98]....
        /*1478*/ 	.word	0x0002df10


	//   ....[99]....
        /*147c*/ 	.word	0x0002df70


	//   ....[100]....
        /*1480*/ 	.word	0x0002dfc0


	//   ....[101]....
        /*1484*/ 	.word	0x0002e020


	//   ....[102]....
        /*1488*/ 	.word	0x0002e070


	//   ....[103]....
        /*148c*/ 	.word	0x0002e0d0


	//   ....[104]....
        /*1490*/ 	.word	0x0002e120


	//   ....[105]....
        /*1494*/ 	.word	0x0002e180


	//   ....[106]....
        /*1498*/ 	.word	0x0002e1d0


	//   ....[107]....
        /*149c*/ 	.word	0x0002e230


	//   ....[108]....
        /*14a0*/ 	.word	0x0002e280


	//   ....[109]....
        /*14a4*/ 	.word	0x0002e2e0


	//   ....[110]....
        /*14a8*/ 	.word	0x0002e330


	//   ....[111]....
        /*14ac*/ 	.word	0x0002e390


	//   ....[112]....
        /*14b0*/ 	.word	0x0002e3e0


	//   ....[113]....
        /*14b4*/ 	.word	0x0002e440


	//   ....[114]....
        /*14b8*/ 	.word	0x0002e490


	//   ....[115]....
        /*14bc*/ 	.word	0x0002e4f0


	//   ....[116]....
        /*14c0*/ 	.word	0x0002e540


	//   ....[117]....
        /*14c4*/ 	.word	0x0002e5c0


	//   ....[118]....
        /*14c8*/ 	.word	0x0002e630


	//   ....[119]....
        /*14cc*/ 	.word	0x0002e690


	//   ....[120]....
        /*14d0*/ 	.word	0x0002e6e0


	//   ....[121]....
        /*14d4*/ 	.word	0x0002e760


	//   ....[122]....
        /*14d8*/ 	.word	0x0002e7d0


	//   ....[123]....
        /*14dc*/ 	.word	0x0002e830


	//   ....[124]....
        /*14e0*/ 	.word	0x0002e880


	//   ....[125]....
        /*14e4*/ 	.word	0x0002e900


	//   ....[126]....
        /*14e8*/ 	.word	0x0002e970


	//   ....[127]....
        /*14ec*/ 	.word	0x0002e9d0


	//   ....[128]....
        /*14f0*/ 	.word	0x0002ea20


	//   ....[129]....
        /*14f4*/ 	.word	0x0002eaa0


	//   ....[130]....
        /*14f8*/ 	.word	0x0002eb10


	//   ....[131]....
        /*14fc*/ 	.word	0x0002eb70


	//   ....[132]....
        /*1500*/ 	.word	0x0002ebc0


	//   ....[133]....
        /*1504*/ 	.word	0x0002ec40


	//   ....[134]....
        /*1508*/ 	.word	0x0002ecb0


	//   ....[135]....
        /*150c*/ 	.word	0x0002ed10


	//   ....[136]....
        /*1510*/ 	.word	0x0002ed60


	//   ....[137]....
        /*1514*/ 	.word	0x0002ede0


	//   ....[138]....
        /*1518*/ 	.word	0x0002ee50


	//   ....[139]....
        /*151c*/ 	.word	0x0002eeb0


	//   ....[140]....
        /*1520*/ 	.word	0x0002ef00


	//   ....[141]....
        /*1524*/ 	.word	0x0002ef60


	//   ....[142]....
        /*1528*/ 	.word	0x0002efb0


	//   ....[143]....
        /*152c*/ 	.word	0x0002f010


	//   ....[144]....
        /*1530*/ 	.word	0x0002f060


	//   ....[145]....
        /*1534*/ 	.word	0x0002f0c0


	//   ....[146]....
        /*1538*/ 	.word	0x0002f110


	//   ....[147]....
        /*153c*/ 	.word	0x0002f170


	//   ....[148]....
        /*1540*/ 	.word	0x0002f1c0


	//   ....[149]....
        /*1544*/ 	.word	0x0002f240


	//   ....[150]....
        /*1548*/ 	.word	0x0002f2b0


	//   ....[151]....
        /*154c*/ 	.word	0x0002f310


	//   ....[152]....
        /*1550*/ 	.word	0x0002f360


	//   ....[153]....
        /*1554*/ 	.word	0x0002f3e0


	//   ....[154]....
        /*1558*/ 	.word	0x0002f450


	//   ....[155]....
        /*155c*/ 	.word	0x0002f4b0


	//   ....[156]....
        /*1560*/ 	.word	0x0002f500


	//   ....[157]....
        /*1564*/ 	.word	0x0002f580


	//   ....[158]....
        /*1568*/ 	.word	0x0002f5f0


	//   ....[159]....
        /*156c*/ 	.word	0x0002f650


	//   ....[160]....
        /*1570*/ 	.word	0x0002f6a0


	//   ....[161]....
        /*1574*/ 	.word	0x0002f720


	//   ....[162]....
        /*1578*/ 	.word	0x0002f790


	//   ....[163]....
        /*157c*/ 	.word	0x0002f7f0


	//   ....[164]....
        /*1580*/ 	.word	0x0002f840


	//   ....[165]....
        /*1584*/ 	.word	0x0002f8c0


	//   ....[166]....
        /*1588*/ 	.word	0x0002f930


	//   ....[167]....
        /*158c*/ 	.word	0x0002f990


	//   ....[168]....
        /*1590*/ 	.word	0x0002f9e0


	//   ....[169]....
        /*1594*/ 	.word	0x0002fa40


	//   ....[170]....
        /*1598*/ 	.word	0x0002fab0


	//   ....[171]....
        /*159c*/ 	.word	0x0002fb10


	//   ....[172]....
        /*15a0*/ 	.word	0x0002fb60


	//   ....[173]....
        /*15a4*/ 	.word	0x0002fbe0


	//   ....[174]....
        /*15a8*/ 	.word	0x0002fcb0


	//   ....[175]....
        /*15ac*/ 	.word	0x0002fd30


	//   ....[176]....
        /*15b0*/ 	.word	0x0002fde0


	//   ....[177]....
        /*15b4*/ 	.word	0x00030080


	//   ....[178]....
        /*15b8*/ 	.word	0x000300d0


	//   ....[179]....
        /*15bc*/ 	.word	0x00030160


	//   ....[180]....
        /*15c0*/ 	.word	0x000301f0


	//   ....[181]....
        /*15c4*/ 	.word	0x00030280


	//   ....[182]....
        /*15c8*/ 	.word	0x00030310


	//   ....[183]....
        /*15cc*/ 	.word	0x000303a0


	//   ....[184]....
        /*15d0*/ 	.word	0x00030430


	//   ....[185]....
        /*15d4*/ 	.word	0x000304b0


	//   ....[186]....
        /*15d8*/ 	.word	0x00030500


	//   ....[187]....
        /*15dc*/ 	.word	0x000305a0


	//   ....[188]....
        /*15e0*/ 	.word	0x00030630


	//   ....[189]....
        /*15e4*/ 	.word	0x000306c0


	//   ....[190]....
        /*15e8*/ 	.word	0x00030710


	//   ....[191]....
        /*15ec*/ 	.word	0x000307a0


	//   ....[192]....
        /*15f0*/ 	.word	0x00030830


	//   ....[193]....
        /*15f4*/ 	.word	0x000308c0


	//   ....[194]....
        /*15f8*/ 	.word	0x00030950


	//   ....[195]....
        /*15fc*/ 	.word	0x000309e0


	//   ....[196]....
        /*1600*/ 	.word	0x00030a70


	//   ....[197]....
        /*1604*/ 	.word	0x00030b30


	//   ....[198]....
        /*1608*/ 	.word	0x00030e10


	//   ....[199]....
        /*160c*/ 	.word	0x00031030


	//   ....[200]....
        /*1610*/ 	.word	0x00031080


	//   ....[201]....
        /*1614*/ 	.word	0x000310e0


	//   ....[202]....
        /*1618*/ 	.word	0x00031180


	//   ....[203]....
        /*161c*/ 	.word	0x00031240


	//   ....[204]....
        /*1620*/ 	.word	0x00031350


	//   ....[205]....
        /*1624*/ 	.word	0x000313b0


	//   ....[206]....
        /*1628*/ 	.word	0x000314b0


	//   ....[207]....
        /*162c*/ 	.word	0x00031510


	//   ....[208]....
        /*1630*/ 	.word	0x00031610


	//   ....[209]....
        /*1634*/ 	.word	0x00031670


	//   ....[210]....
        /*1638*/ 	.word	0x00031770


	//   ....[211]....
        /*163c*/ 	.word	0x000317d0


	//   ....[212]....
        /*1640*/ 	.word	0x000318b0


	//   ....[213]....
        /*1644*/ 	.word	0x00031930


	//   ....[214]....
        /*1648*/ 	.word	0x00031a10


	//   ....[215]....
        /*164c*/ 	.word	0x00031cf0


	//   ....[216]....
        /*1650*/ 	.word	0x00031d90


	//   ....[217]....
        /*1654*/ 	.word	0x00031f30


	//   ....[218]....
        /*1658*/ 	.word	0x00031fb0


	//   ....[219]....
        /*165c*/ 	.word	0x00032030


	//   ....[220]....
        /*1660*/ 	.word	0x000320b0


	//   ....[221]....
        /*1664*/ 	.word	0x00032130


	//   ....[222]....
        /*1668*/ 	.word	0x000321c0


	//   ....[223]....
        /*166c*/ 	.word	0x00032260


	//   ....[224]....
        /*1670*/ 	.word	0x00032310


	//   ....[225]....
        /*1674*/ 	.word	0x00032390


	//   ....[226]....
        /*1678*/ 	.word	0x00032410


	//   ....[227]....
        /*167c*/ 	.word	0x00032490


	//   ....[228]....
        /*1680*/ 	.word	0x00032520


	//   ....[229]....
        /*1684*/ 	.word	0x000325a0


	//   ....[230]....
        /*1688*/ 	.word	0x00032650


	//   ....[231]....
        /*168c*/ 	.word	0x000326a0


	//   ....[232]....
        /*1690*/ 	.word	0x00032760


	//   ....[233]....
        /*1694*/ 	.word	0x00032890


	//----- nvinfo : EIATTR_REG_RECONFIG
	.align		4
.L_240:
        /*1698*/ 	.byte	0x01, 0x54
	.zero		2


	//----- nvinfo : EIATTR_SYSCALL_OFFSETS
	.align		4
        /*169c*/ 	.byte	0x04, 0x46
        /*169e*/ 	.short	(.L_242 - .L_241)


	//   ....[0]....
.L_241:
        /*16a0*/ 	.word	0x00002440


	//   ....[1]....
        /*16a4*/ 	.word	0x00002590


	//   ....[2]....
        /*16a8*/ 	.word	0x000088a0


	//   ....[3]....
        /*16ac*/ 	.word	0x00008bb0


	//   ....[4]....
        /*16b0*/ 	.word	0x00026840


	//   ....[5]....
        /*16b4*/ 	.word	0x000269d0


	//   ....[6]....
        /*16b8*/ 	.word	0x00026b20


	//   ....[7]....
        /*16bc*/ 	.word	0x00026c60


	//   ....[8]....
        /*16c0*/ 	.word	0x00027670


	//----- nvinfo : EIATTR_MBARRIER_INSTR_OFFSETS
	.align		4
.L_242:
        /*16c4*/ 	.byte	0x04, 0x39
        /*16c6*/ 	.short	(.L_244 - .L_243)


	//   ....[0]....
.L_243:
        /*16c8*/ 	.word	0x000002d0
        /*16cc*/ 	.word	0x000000ff
        /*16d0*/ 	.word	0x00028400
        /*16d4*/ 	.short	0x0100
        /*16d6*/ 	.byte	0x08
	.zero		1


	//   ....[1]....
        /*16d8*/ 	.word	0x000002e0
        /*16dc*/ 	.word	0x000000ff
        /*16e0*/ 	.word	0x00028420
        /*16e4*/ 	.short	0x0100
        /*16e6*/ 	.byte	0x08
	.zero		1


	//   ....[2]....
        /*16e8*/ 	.word	0x000003d0
        /*16ec*/ 	.word	0x000000ff
        /*16f0*/ 	.word	0x00028430
        /*16f4*/ 	.short	0x0100
        /*16f6*/ 	.byte	0x08
	.zero		1


	//   ....[3]....
        /*16f8*/ 	.word	0x000003e0
        /*16fc*/ 	.word	0x000000ff
        /*1700*/ 	.word	0x00028440
        /*1704*/ 	.short	0x0100
        /*1706*/ 	.byte	0x08
	.zero		1


	//   ....[4]....
        /*1708*/ 	.word	0x000003f0
        /*170c*/ 	.word	0x000000ff
        /*1710*/ 	.word	0x00028438
        /*1714*/ 	.short	0x0100
        /*1716*/ 	.byte	0x08
	.zero		1


	//   ....[5]....
        /*1718*/ 	.word	0x00000400
        /*171c*/ 	.word	0x000000ff
        /*1720*/ 	.word	0x00028448
        /*1724*/ 	.short	0x0100
        /*1726*/ 	.byte	0x08
	.zero		1


	//   ....[6]....
        /*1728*/ 	.word	0x00000530
        /*172c*/ 	.word	0x000000ff
        /*1730*/ 	.word	0x00028450
        /*1734*/ 	.short	0x0100
        /*1736*/ 	.byte	0x08
	.zero		1


	//   ....[7]....
        /*1738*/ 	.word	0x00000540
        /*173c*/ 	.word	0x000000ff
        /*1740*/ 	.word	0x00028460
        /*1744*/ 	.short	0x0100
        /*1746*/ 	.byte	0x08
	.zero		1


	//   ....[8]....
        /*1748*/ 	.word	0x00000550
        /*174c*/ 	.word	0x000000ff
        /*1750*/ 	.word	0x00028458
        /*1754*/ 	.short	0x0100
        /*1756*/ 	.byte	0x08
	.zero		1


	//   ....[9]....
        /*1758*/ 	.word	0x00000560
        /*175c*/ 	.word	0x000000ff
        /*1760*/ 	.word	0x00028468
        /*1764*/ 	.short	0x0100
        /*1766*/ 	.byte	0x08
	.zero		1


	//   ....[10]....
        /*1768*/ 	.word	0x00000650
        /*176c*/ 	.word	0x000000ff
        /*1770*/ 	.word	0x00028470
        /*1774*/ 	.short	0x0100
        /*1776*/ 	.byte	0x06
	.zero		1


	//   ....[11]....
        /*1778*/ 	.word	0x00000660
        /*177c*/ 	.word	0x000000ff
        /*1780*/ 	.word	0x00028480
        /*1784*/ 	.short	0x0100
        /*1786*/ 	.byte	0x06
	.zero		1


	//   ....[12]....
        /*1788*/ 	.word	0x00000670
        /*178c*/ 	.word	0x000000ff
        /*1790*/ 	.word	0x00028478
        /*1794*/ 	.short	0x0100
        /*1796*/ 	.byte	0x06
	.zero		1


	//   ....[13]....
        /*1798*/ 	.word	0x00000680
        /*179c*/ 	.word	0x000000ff
        /*17a0*/ 	.word	0x00028488
        /*17a4*/ 	.short	0x0100
        /*17a6*/ 	.byte	0x06
	.zero		1


	//   ....[14]....
        /*17a8*/ 	.word	0x000007b0
        /*17ac*/ 	.word	0x000000ff
        /*17b0*/ 	.word	0x00028490
        /*17b4*/ 	.short	0x0100
        /*17b6*/ 	.byte	0x08
	.zero		1


	//   ....[15]....
        /*17b8*/ 	.word	0x000007c0
        /*17bc*/ 	.word	0x000000ff
        /*17c0*/ 	.word	0x000284a0
        /*17c4*/ 	.short	0x0100
        /*17c6*/ 	.byte	0x08
	.zero		1


	//   ....[16]....
        /*17c8*/ 	.word	0x000007d0
        /*17cc*/ 	.word	0x000000ff
        /*17d0*/ 	.word	0x00028498
        /*17d4*/ 	.short	0x0100
        /*17d6*/ 	.byte	0x08
	.zero		1


	//   ....[17]....
        /*17d8*/ 	.word	0x000007e0
        /*17dc*/ 	.word	0x000000ff
        /*17e0*/ 	.word	0x000284a8
        /*17e4*/ 	.short	0x0100
        /*17e6*/ 	.byte	0x08
	.zero		1


	//   ....[18]....
        /*17e8*/ 	.word	0x00000910
        /*17ec*/ 	.word	0x000000ff
        /*17f0*/ 	.word	0x000284b0
        /*17f4*/ 	.short	0x0100
        /*17f6*/ 	.byte	0x08
	.zero		1


	//   ....[19]....
        /*17f8*/ 	.word	0x00000920
        /*17fc*/ 	.word	0x000000ff
        /*1800*/ 	.word	0x000284c0
        /*1804*/ 	.short	0x0100
        /*1806*/ 	.byte	0x08
	.zero		1


	//   ....[20]....
        /*1808*/ 	.word	0x00000930
        /*180c*/ 	.word	0x000000ff
        /*1810*/ 	.word	0x000284b8
        /*1814*/ 	.short	0x0100
        /*1816*/ 	.byte	0x08
	.zero		1


	//   ....[21]....
        /*1818*/ 	.word	0x00000940
        /*181c*/ 	.word	0x000000ff
        /*1820*/ 	.word	0x000284c8
        /*1824*/ 	.short	0x0100
        /*1826*/ 	.byte	0x08
	.zero		1


	//   ....[22]....
        /*1828*/ 	.word	0x00003340
        /*182c*/ 	.word	0x0000005b
        /*1830*/ 	.word	0x00028490
        /*1834*/ 	.short	0x010a
        /*1836*/ 	.byte	0x3f
	.zero		1


	//   ....[23]....
        /*1838*/ 	.word	0x000052b0
        /*183c*/ 	.word	0x0000005b
        /*1840*/ 	.word	0x00028490
        /*1844*/ 	.short	0x010a
        /*1846*/ 	.byte	0x3f
	.zero		1


	//   ....[24]....
        /*1848*/ 	.word	0x000072d0
        /*184c*/ 	.word	0x0000005b
        /*1850*/ 	.word	0x00028490
        /*1854*/ 	.short	0x010a
        /*1856*/ 	.byte	0x3f
	.zero		1


	//   ....[25]....
        /*1858*/ 	.word	0x000074e0
        /*185c*/ 	.word	0x00000004
        /*1860*/ 	.word	0x00000000
        /*1864*/ 	.short	0x0101
        /*1866*/ 	.byte	0x3f
	.zero		1


	//   ....[26]....
        /*1868*/ 	.word	0x00007520
        /*186c*/ 	.word	0x0000005b
        /*1870*/ 	.word	0x000284b0
        /*1874*/ 	.short	0x010a
        /*1876*/ 	.byte	0x3f
	.zero		1


	//   ....[27]....
        /*1878*/ 	.word	0x000078d0
        /*187c*/ 	.word	0x0000005b
        /*1880*/ 	.word	0x00000000
        /*1884*/ 	.short	0x0101
        /*1886*/ 	.byte	0x3f
	.zero		1


	//   ....[28]....
        /*1888*/ 	.word	0x00008930
        /*188c*/ 	.word	0x00000010
        /*1890*/ 	.word	0x00028400
        /*1894*/ 	.short	0x010a
        /*1896*/ 	.byte	0x3f
	.zero		1


	//   ....[29]....
        /*1898*/ 	.word	0x00008980
        /*189c*/ 	.word	0x00000010
        /*18a0*/ 	.word	0x00028400
        /*18a4*/ 	.short	0x010a
        /*18a6*/ 	.byte	0x3f
	.zero		1


	//   ....[30]....
        /*18a8*/ 	.word	0x000096d0
        /*18ac*/ 	.word	0x00000010
        /*18b0*/ 	.word	0x00028400
        /*18b4*/ 	.short	0x010a
        /*18b6*/ 	.byte	0x3f
	.zero		1


	//   ....[31]....
        /*18b8*/ 	.word	0x0000de80
        /*18bc*/ 	.word	0x00000010
        /*18c0*/ 	.word	0x00028400
        /*18c4*/ 	.short	0x010a
        /*18c6*/ 	.byte	0x3f
	.zero		1


	//   ....[32]....
        /*18c8*/ 	.word	0x00011ff0
        /*18cc*/ 	.word	0x0000000d
        /*18d0*/ 	.word	0x00028430
        /*18d4*/ 	.short	0x010a
        /*18d6*/ 	.byte	0x3f
	.zero		1


	//   ....[33]....
        /*18d8*/ 	.word	0x00012060
        /*18dc*/ 	.word	0x0000000d
        /*18e0*/ 	.word	0x00028430
        /*18e4*/ 	.short	0x010a
        /*18e6*/ 	.byte	0x3f
	.zero		1


	//   ....[34]....
        /*18e8*/ 	.word	0x00012700
        /*18ec*/ 	.word	0x00000000
        /*18f0*/ 	.word	0x00000000
        /*18f4*/ 	.short	0x0101
        /*18f6*/ 	.byte	0x3f
	.zero		1


	//   ....[35]....
        /*18f8*/ 	.word	0x000147c0
        /*18fc*/ 	.word	0x00000008
        /*1900*/ 	.word	0x00028430
        /*1904*/ 	.short	0x010a
        /*1906*/ 	.byte	0x3f
	.zero		1


	//   ....[36]....
        /*1908*/ 	.word	0x00014810
        /*190c*/ 	.word	0x00000008
        /*1910*/ 	.word	0x00028430
        /*1914*/ 	.short	0x010a
        /*1916*/ 	.byte	0x3f
	.zero		1


	//   ....[37]....
        /*1918*/ 	.word	0x00014c20
        /*191c*/ 	.word	0x00000009
        /*1920*/ 	.word	0x00028450
        /*1924*/ 	.short	0x010a
        /*1926*/ 	.byte	0x3f
	.zero		1


	//   ....[38]....
        /*1928*/ 	.word	0x00014c60
        /*192c*/ 	.word	0x00000009
        /*1930*/ 	.word	0x00028450
        /*1934*/ 	.short	0x010a
        /*1936*/ 	.byte	0x3f
	.zero		1


	//   ....[39]....
        /*1938*/ 	.word	0x00014eb0
        /*193c*/ 	.word	0x00000008
        /*1940*/ 	.word	0x00000000
        /*1944*/ 	.short	0x0101
        /*1946*/ 	.byte	0x3f
	.zero		1


	//   ....[40]....
        /*1948*/ 	.word	0x000163e0
        /*194c*/ 	.word	0x00000014
        /*1950*/ 	.word	0x00000000
        /*1954*/ 	.short	0x0101
        /*1956*/ 	.byte	0x3f
	.zero		1


	//   ....[41]....
        /*1958*/ 	.word	0x000170a0
        /*195c*/ 	.word	0x00000005
        /*1960*/ 	.word	0x00028430
        /*1964*/ 	.short	0x010a
        /*1966*/ 	.byte	0x3f
	.zero		1


	//   ....[42]....
        /*1968*/ 	.word	0x000170f0
        /*196c*/ 	.word	0x00000005
        /*1970*/ 	.word	0x00028430
        /*1974*/ 	.short	0x010a
        /*1976*/ 	.byte	0x3f
	.zero		1


	//   ....[43]....
        /*1978*/ 	.word	0x00017530
        /*197c*/ 	.word	0x00000006
        /*1980*/ 	.word	0x00028450
        /*1984*/ 	.short	0x010a
        /*1986*/ 	.byte	0x3f
	.zero		1


	//   ....[44]....
        /*1988*/ 	.word	0x00017570
        /*198c*/ 	.word	0x00000006
        /*1990*/ 	.word	0x00028450
        /*1994*/ 	.short	0x010a
        /*1996*/ 	.byte	0x3f
	.zero		1


	//   ....[45]....
        /*1998*/ 	.word	0x00017e60
        /*199c*/ 	.word	0x000000ac
        /*19a0*/ 	.word	0x00000000
        /*19a4*/ 	.short	0x0101
        /*19a6*/ 	.byte	0x3f
	.zero		1


	//   ....[46]....
        /*19a8*/ 	.word	0x000185c0
        /*19ac*/ 	.word	0x000000ac
        /*19b0*/ 	.word	0x00000000
        /*19b4*/ 	.short	0x0101
        /*19b6*/ 	.byte	0x3f
	.zero		1


	//   ....[47]....
        /*19b8*/ 	.word	0x00018be0
        /*19bc*/ 	.word	0x00000005
        /*19c0*/ 	.word	0x00028430
        /*19c4*/ 	.short	0x010a
        /*19c6*/ 	.byte	0x3f
	.zero		1


	//   ....[48]....
        /*19c8*/ 	.word	0x00018c30
        /*19cc*/ 	.word	0x00000005
        /*19d0*/ 	.word	0x00028430
        /*19d4*/ 	.short	0x010a
        /*19d6*/ 	.byte	0x3f
	.zero		1


	//   ....[49]....
        /*19d8*/ 	.word	0x00019070
        /*19dc*/ 	.word	0x00000006
        /*19e0*/ 	.word	0x00028450
        /*19e4*/ 	.short	0x010a
        /*19e6*/ 	.byte	0x3f
	.zero		1


	//   ....[50]....
        /*19e8*/ 	.word	0x000190b0
        /*19ec*/ 	.word	0x00000006
        /*19f0*/ 	.word	0x00028450
        /*19f4*/ 	.short	0x010a
        /*19f6*/ 	.byte	0x3f
	.zero		1


	//   ....[51]....
        /*19f8*/ 	.word	0x00019320
        /*19fc*/ 	.word	0x00000005
        /*1a00*/ 	.word	0x00000000
        /*1a04*/ 	.short	0x0101
        /*1a06*/ 	.byte	0x3f
	.zero		1


	//   ....[52]....
        /*1a08*/ 	.word	0x0001a840
        /*1a0c*/ 	.word	0x0000000b
        /*1a10*/ 	.word	0x00000000
        /*1a14*/ 	.short	0x0101
        /*1a16*/ 	.byte	0x3f
	.zero		1


	//   ....[53]....
        /*1a18*/ 	.word	0x0001b170
        /*1a1c*/ 	.word	0x00000004
        /*1a20*/ 	.word	0x00028450
        /*1a24*/ 	.short	0x010a
        /*1a26*/ 	.byte	0x3f
	.zero		1


	//   ....[54]....
        /*1a28*/ 	.word	0x0001b1b0
        /*1a2c*/ 	.word	0x00000004
        /*1a30*/ 	.word	0x00028450
        /*1a34*/ 	.short	0x010a
        /*1a36*/ 	.byte	0x3f
	.zero		1


	//   ....[55]....
        /*1a38*/ 	.word	0x0001b6b0
        /*1a3c*/ 	.word	0x00000000
        /*1a40*/ 	.word	0x00000000
        /*1a44*/ 	.short	0x0101
        /*1a46*/ 	.byte	0x3f
	.zero		1


	//   ....[56]....
        /*1a48*/ 	.word	0x0001f490
        /*1a4c*/ 	.word	0x00000008
        /*1a50*/ 	.word	0x00000000
        /*1a54*/ 	.short	0x0101
        /*1a56*/ 	.byte	0x3f
	.zero		1


	//   ....[57]....
        /*1a58*/ 	.word	0x0001fdc0
        /*1a5c*/ 	.word	0x0000000e
        /*1a60*/ 	.word	0x00000000
        /*1a64*/ 	.short	0x0101
        /*1a66*/ 	.byte	0x3f
	.zero		1


	//   ....[58]....
        /*1a68*/ 	.word	0x00024f50
        /*1a6c*/ 	.word	0x00000012
        /*1a70*/ 	.word	0x00028420
        /*1a74*/ 	.short	0x010a
        /*1a76*/ 	.byte	0x3f
	.zero		1


	//   ....[59]....
        /*1a78*/ 	.word	0x00025020
        /*1a7c*/ 	.word	0x00000008
        /*1a80*/ 	.word	0x000284a0
        /*1a84*/ 	.short	0x010a
        /*1a86*/ 	.byte	0x3f
	.zero		1


	//   ....[60]....
        /*1a88*/ 	.word	0x00025360
        /*1a8c*/ 	.word	0x00000008
        /*1a90*/ 	.word	0x000284c0
        /*1a94*/ 	.short	0x010a
        /*1a96*/ 	.byte	0x3f
	.zero		1


	//   ....[61]....
        /*1a98*/ 	.word	0x00025800
        /*1a9c*/ 	.word	0x00000009
        /*1aa0*/ 	.word	0x000284a0
        /*1aa4*/ 	.short	0x010a
        /*1aa6*/ 	.byte	0x3f
	.zero		1


	//   ....[62]....
        /*1aa8*/ 	.word	0x00025b30
        /*1aac*/ 	.word	0x00000009
        /*1ab0*/ 	.word	0x000284c0
        /*1ab4*/ 	.short	0x010a
        /*1ab6*/ 	.byte	0x3f
	.zero		1


	//   ....[63]....
        /*1ab8*/ 	.word	0x00027070
        /*1abc*/ 	.word	0x00000000
        /*1ac0*/ 	.word	0x00028480
        /*1ac4*/ 	.short	0x010a
        /*1ac6*/ 	.byte	0x3f
	.zero		1


	//   ....[64]....
        /*1ac8*/ 	.word	0x00027270
        /*1acc*/ 	.word	0x00000000
        /*1ad0*/ 	.word	0x00028440
        /*1ad4*/ 	.short	0x010a
        /*1ad6*/ 	.byte	0x3f
	.zero		1


	//   ....[65]....
        /*1ad8*/ 	.word	0x00028010
        /*1adc*/ 	.word	0x00000012
        /*1ae0*/ 	.word	0x00028400
        /*1ae4*/ 	.short	0x0107
        /*1ae6*/ 	.byte	0x3f
	.zero		1


	//   ....[66]....
        /*1ae8*/ 	.word	0x00028110
        /*1aec*/ 	.word	0x00000012
        /*1af0*/ 	.word	0x00028400
        /*1af4*/ 	.short	0x0101
        /*1af6*/ 	.byte	0x3f
	.zero		1


	//   ....[67]....
        /*1af8*/ 	.word	0x00028130
        /*1afc*/ 	.word	0x00000012
        /*1b00*/ 	.word	0x00028420
        /*1b04*/ 	.short	0x010a
        /*1b06*/ 	.byte	0x3f
	.zero		1


	//   ....[68]....
        /*1b08*/ 	.word	0x00028450
        /*1b0c*/ 	.word	0x00000004
        /*1b10*/ 	.word	0x00028480
        /*1b14*/ 	.short	0x010a
        /*1b16*/ 	.byte	0x3f
	.zero		1


	//   ....[69]....
        /*1b18*/ 	.word	0x000287b0
        /*1b1c*/ 	.word	0x00000004
        /*1b20*/ 	.word	0x00028440
        /*1b24*/ 	.short	0x010a
        /*1b26*/ 	.byte	0x3f
	.zero		1


	//   ....[70]....
        /*1b28*/ 	.word	0x00028b70
        /*1b2c*/ 	.word	0x00000013
        /*1b30*/ 	.word	0x00028470
        /*1b34*/ 	.short	0x010a
        /*1b36*/ 	.byte	0x3f
	.zero		1


	//   ....[71]....
        /*1b38*/ 	.word	0x00028be0
        /*1b3c*/ 	.word	0x00000013
        /*1b40*/ 	.word	0x00028460
        /*1b44*/ 	.short	0x010a
        /*1b46*/ 	.byte	0x3f
	.zero		1


	//   ....[72]....
        /*1b48*/ 	.word	0x00029040
        /*1b4c*/ 	.word	0x00000013
        /*1b50*/ 	.word	0x00028450
        /*1b54*/ 	.short	0x0101
        /*1b56*/ 	.byte	0x3f
	.zero		1


	//   ....[73]....
        /*1b58*/ 	.word	0x000290d0
        /*1b5c*/ 	.word	0x00000013
        /*1b60*/ 	.word	0x00000000
        /*1b64*/ 	.short	0x0101
        /*1b66*/ 	.byte	0x3f
	.zero		1


	//   ....[74]....
        /*1b68*/ 	.word	0x00029300
        /*1b6c*/ 	.word	0x00000010
        /*1b70*/ 	.word	0x00028470
        /*1b74*/ 	.short	0x010a
        /*1b76*/ 	.byte	0x3f
	.zero		1


	//   ....[75]....
        /*1b78*/ 	.word	0x00029370
        /*1b7c*/ 	.word	0x00000010
        /*1b80*/ 	.word	0x00028460
        /*1b84*/ 	.short	0x010a
        /*1b86*/ 	.byte	0x3f
	.zero		1


	//   ....[76]....
        /*1b88*/ 	.word	0x000297f0
        /*1b8c*/ 	.word	0x00000010
        /*1b90*/ 	.word	0x00028450
        /*1b94*/ 	.short	0x0101
        /*1b96*/ 	.byte	0x3f
	.zero		1


	//   ....[77]....
        /*1b98*/ 	.word	0x00029840
        /*1b9c*/ 	.word	0x00000010
        /*1ba0*/ 	.word	0x00000000
        /*1ba4*/ 	.short	0x0101
        /*1ba6*/ 	.byte	0x3f
	.zero		1


	//   ....[78]....
        /*1ba8*/ 	.word	0x0002ab80
        /*1bac*/ 	.word	0x00000000
        /*1bb0*/ 	.word	0x00028420
        /*1bb4*/ 	.short	0x010a
        /*1bb6*/ 	.byte	0x3f
	.zero		1


	//   ....[79]....
        /*1bb8*/ 	.word	0x0002ad30
        /*1bbc*/ 	.word	0x00000006
        /*1bc0*/ 	.word	0x00000000
        /*1bc4*/ 	.short	0x010a
        /*1bc6*/ 	.byte	0x3f
	.zero		1


	//   ....[80]....
        /*1bc8*/ 	.word	0x0002ada0
        /*1bcc*/ 	.word	0x00000007
        /*1bd0*/ 	.word	0x00000000
        /*1bd4*/ 	.short	0x010a
        /*1bd6*/ 	.byte	0x3f
	.zero		1


	//   ....[81]....
        /*1bd8*/ 	.word	0x0002ae00
        /*1bdc*/ 	.word	0x00000004
        /*1be0*/ 	.word	0x00028460
        /*1be4*/ 	.short	0x010a
        /*1be6*/ 	.byte	0x3f
	.zero		1


	//   ....[82]....
        /*1be8*/ 	.word	0x0002ae50
        /*1bec*/ 	.word	0x00000003
        /*1bf0*/ 	.word	0x00028460
        /*1bf4*/ 	.short	0x010a
        /*1bf6*/ 	.byte	0x3f
	.zero		1


	//   ....[83]....
        /*1bf8*/ 	.word	0x0002ae90
        /*1bfc*/ 	.word	0x00000004
        /*1c00*/ 	.word	0x00028480
        /*1c04*/ 	.short	0x010a
        /*1c06*/ 	.byte	0x3f
	.zero		1


	//   ....[84]....
        /*1c08*/ 	.word	0x0002aeb0
        /*1c0c*/ 	.word	0x00000003
        /*1c10*/ 	.word	0x00028480
        /*1c14*/ 	.short	0x010a
        /*1c16*/ 	.byte	0x3f
	.zero		1


	//   ....[85]....
        /*1c18*/ 	.word	0x0002af10
        /*1c1c*/ 	.word	0x0000005b
        /*1c20*/ 	.word	0x00028490
        /*1c24*/ 	.short	0x010a
        /*1c26*/ 	.byte	0x3f
	.zero		1


	//   ....[86]....
        /*1c28*/ 	.word	0x0002af60
        /*1c2c*/ 	.word	0x0000005b
        /*1c30*/ 	.word	0x00028490
        /*1c34*/ 	.short	0x010a
        /*1c36*/ 	.byte	0x3f
	.zero		1


	//   ....[87]....
        /*1c38*/ 	.word	0x0002afb0
        /*1c3c*/ 	.word	0x0000005b
        /*1c40*/ 	.word	0x00028490
        /*1c44*/ 	.short	0x010a
        /*1c46*/ 	.byte	0x3f
	.zero		1


	//   ....[88]....
        /*1c48*/ 	.word	0x0002b000
        /*1c4c*/ 	.word	0x0000005b
        /*1c50*/ 	.word	0x000284b0
        /*1c54*/ 	.short	0x010a
        /*1c56*/ 	.byte	0x3f
	.zero		1


	//   ....[89]....
        /*1c58*/ 	.word	0x0002b800
        /*1c5c*/ 	.word	0x00000010
        /*1c60*/ 	.word	0x00028400
        /*1c64*/ 	.short	0x010a
        /*1c66*/ 	.byte	0x3f
	.zero		1


	//   ....[90]....
        /*1c68*/ 	.word	0x0002c130
        /*1c6c*/ 	.word	0x00000010
        /*1c70*/ 	.word	0x00028400
        /*1c74*/ 	.short	0x010a
        /*1c76*/ 	.byte	0x3f
	.zero		1


	//   ....[91]....
        /*1c78*/ 	.word	0x0002c180
        /*1c7c*/ 	.word	0x0000000d
        /*1c80*/ 	.word	0x00028430
        /*1c84*/ 	.short	0x010a
        /*1c86*/ 	.byte	0x3f
	.zero		1


	//   ....[92]....
        /*1c88*/ 	.word	0x0002c1d0
        /*1c8c*/ 	.word	0x00000008
        /*1c90*/ 	.word	0x00028430
        /*1c94*/ 	.short	0x010a
        /*1c96*/ 	.byte	0x3f
	.zero		1


	//   ....[93]....
        /*1c98*/ 	.word	0x0002c220
        /*1c9c*/ 	.word	0x00000009
        /*1ca0*/ 	.word	0x00028450
        /*1ca4*/ 	.short	0x010a
        /*1ca6*/ 	.byte	0x3f
	.zero		1


	//   ....[94]....
        /*1ca8*/ 	.word	0x0002c270
        /*1cac*/ 	.word	0x00000005
        /*1cb0*/ 	.word	0x00028430
        /*1cb4*/ 	.short	0x010a
        /*1cb6*/ 	.byte	0x3f
	.zero		1


	//   ....[95]....
        /*1cb8*/ 	.word	0x0002c2c0
        /*1cbc*/ 	.word	0x00000006
        /*1cc0*/ 	.word	0x00028450
        /*1cc4*/ 	.short	0x010a
        /*1cc6*/ 	.byte	0x3f
	.zero		1


	//   ....[96]....
        /*1cc8*/ 	.word	0x0002c310
        /*1ccc*/ 	.word	0x00000005
        /*1cd0*/ 	.word	0x00028430
        /*1cd4*/ 	.short	0x010a
        /*1cd6*/ 	.byte	0x3f
	.zero		1


	//   ....[97]....
        /*1cd8*/ 	.word	0x0002c360
        /*1cdc*/ 	.word	0x00000006
        /*1ce0*/ 	.word	0x00028450
        /*1ce4*/ 	.short	0x010a
        /*1ce6*/ 	.byte	0x3f
	.zero		1


	//   ....[98]....
        /*1ce8*/ 	.word	0x0002c3b0
        /*1cec*/ 	.word	0x00000004
        /*1cf0*/ 	.word	0x00028450
        /*1cf4*/ 	.short	0x010a
        /*1cf6*/ 	.byte	0x3f
	.zero		1


	//   ....[99]....
        /*1cf8*/ 	.word	0x00030bf0
        /*1cfc*/ 	.word	0x00000012
        /*1d00*/ 	.word	0x00028420
        /*1d04*/ 	.short	0x010a
        /*1d06*/ 	.byte	0x3f
	.zero		1


	//   ....[100]....
        /*1d08*/ 	.word	0x00030c40
        /*1d0c*/ 	.word	0x00000008
        /*1d10*/ 	.word	0x000284a0
        /*1d14*/ 	.short	0x010a
        /*1d16*/ 	.byte	0x3f
	.zero		1


	//   ....[101]....
        /*1d18*/ 	.word	0x00030c90
        /*1d1c*/ 	.word	0x00000008
        /*1d20*/ 	.word	0x000284c0
        /*1d24*/ 	.short	0x010a
        /*1d26*/ 	.byte	0x3f
	.zero		1


	//   ....[102]....
        /*1d28*/ 	.word	0x00030ce0
        /*1d2c*/ 	.word	0x00000009
        /*1d30*/ 	.word	0x000284a0
        /*1d34*/ 	.short	0x010a
        /*1d36*/ 	.byte	0x3f
	.zero		1


	//   ....[103]....
        /*1d38*/ 	.word	0x00030d30
        /*1d3c*/ 	.word	0x00000009
        /*1d40*/ 	.word	0x000284c0
        /*1d44*/ 	.short	0x010a
        /*1d46*/ 	.byte	0x3f
	.zero		1


	//   ....[104]....
        /*1d48*/ 	.word	0x00030ed0
        /*1d4c*/ 	.word	0x00000000
        /*1d50*/ 	.word	0x00028480
        /*1d54*/ 	.short	0x010a
        /*1d56*/ 	.byte	0x3f
	.zero		1


	//   ....[105]....
        /*1d58*/ 	.word	0x00030f20
        /*1d5c*/ 	.word	0x00000000
        /*1d60*/ 	.word	0x00028440
        /*1d64*/ 	.short	0x010a
        /*1d66*/ 	.byte	0x3f
	.zero		1


	//   ....[106]....
        /*1d68*/ 	.word	0x00031a50
        /*1d6c*/ 	.word	0x00000012
        /*1d70*/ 	.word	0x00028420
        /*1d74*/ 	.short	0x010a
        /*1d76*/ 	.byte	0x3f
	.zero		1


	//   ....[107]....
        /*1d78*/ 	.word	0x00031aa0
        /*1d7c*/ 	.word	0x00000004
        /*1d80*/ 	.word	0x00028480
        /*1d84*/ 	.short	0x010a
        /*1d86*/ 	.byte	0x3f
	.zero		1


	//   ....[108]....
        /*1d88*/ 	.word	0x00031af0
        /*1d8c*/ 	.word	0x00000004
        /*1d90*/ 	.word	0x00028440
        /*1d94*/ 	.short	0x010a
        /*1d96*/ 	.byte	0x3f
	.zero		1


	//   ....[109]....
        /*1d98*/ 	.word	0x00031b40
        /*1d9c*/ 	.word	0x00000013
        /*1da0*/ 	.word	0x00028470
        /*1da4*/ 	.short	0x010a
        /*1da6*/ 	.byte	0x3f
	.zero		1


	//   ....[110]....
        /*1da8*/ 	.word	0x00031b90
        /*1dac*/ 	.word	0x00000013
        /*1db0*/ 	.word	0x00028460
        /*1db4*/ 	.short	0x010a
        /*1db6*/ 	.byte	0x3f
	.zero		1


	//   ....[111]....
        /*1db8*/ 	.word	0x00031be0
        /*1dbc*/ 	.word	0x00000010
        /*1dc0*/ 	.word	0x00028470
        /*1dc4*/ 	.short	0x010a
        /*1dc6*/ 	.byte	0x3f
	.zero		1


	//   ....[112]....
        /*1dc8*/ 	.word	0x00031c30
        /*1dcc*/ 	.word	0x00000010
        /*1dd0*/ 	.word	0x00028460
        /*1dd4*/ 	.short	0x010a
        /*1dd6*/ 	.byte	0x3f
	.zero		1


	//   ....[113]....
        /*1dd8*/ 	.word	0x000327b0
        /*1ddc*/ 	.word	0x00000000
        /*1de0*/ 	.word	0x00028420
        /*1de4*/ 	.short	0x010a
        /*1de6*/ 	.byte	0x3f
	.zero		1


	//   ....[114]....
        /*1de8*/ 	.word	0x00032950
        /*1dec*/ 	.word	0x00000006
        /*1df0*/ 	.word	0x00000000
        /*1df4*/ 	.short	0x010a
        /*1df6*/ 	.byte	0x3f
	.zero		1


	//   ....[115]....
        /*1df8*/ 	.word	0x000329a0
        /*1dfc*/ 	.word	0x00000007
        /*1e00*/ 	.word	0x00000000
        /*1e04*/ 	.short	0x010a
        /*1e06*/ 	.byte	0x3f
	.zero		1


	//   ....[116]....
        /*1e08*/ 	.word	0x000329f0
        /*1e0c*/ 	.word	0x00000004
        /*1e10*/ 	.word	0x00028460
        /*1e14*/ 	.short	0x010a
        /*1e16*/ 	.byte	0x3f
	.zero		1


	//   ....[117]....
        /*1e18*/ 	.word	0x00032a40
        /*1e1c*/ 	.word	0x00000003
        /*1e20*/ 	.word	0x00028460
        /*1e24*/ 	.short	0x010a
        /*1e26*/ 	.byte	0x3f
	.zero		1


	//   ....[118]....
        /*1e28*/ 	.word	0x00032a90
        /*1e2c*/ 	.word	0x00000004
        /*1e30*/ 	.word	0x00028480
        /*1e34*/ 	.short	0x010a
        /*1e36*/ 	.byte	0x3f
	.zero		1


	//----- nvinfo : EIATTR_NUM_MBARRIERS
	.align		4
.L_244:
        /*1e38*/ 	.byte	0x03, 0x38
        /*1e3a*/ 	.short	0x0016


	//----- nvinfo : EIATTR_EXIT_INSTR_OFFSETS
	.align		4
        /*1e3c*/ 	.byte	0x04, 0x1c
        /*1e3e*/ 	.short	(.L_246 - .L_245)


	//   ....[0]....
.L_245:
        /*1e40*/ 	.word	0x0002af00


	//----- nvinfo : EIATTR_MAX_THREADS
	.align		4
.L_246:
        /*1e44*/ 	.byte	0x04, 0x05
        /*1e46*/ 	.short	(.L_248 - .L_247)
.L_247:
        /*1e48*/ 	.word	0x00000180
        /*1e4c*/ 	.word	0x00000001
        /*1e50*/ 	.word	0x00000001


	//----- nvinfo : EIATTR_CRS_STACK_SIZE
	.align		4
.L_248:
        /*1e54*/ 	.byte	0x04, 0x1e
        /*1e56*/ 	.short	(.L_250 - .L_249)
.L_249:
        /*1e58*/ 	.word	0x00000000


	//----- nvinfo : EIATTR_CBANK_PARAM_SIZE
	.align		4
.L_250:
        /*1e5c*/ 	.byte	0x03, 0x19
        /*1e5e*/ 	.short	0x0af0


	//----- nvinfo : EIATTR_PARAM_CBANK
	.align		4
        /*1e60*/ 	.byte	0x04, 0x0a
        /*1e62*/ 	.short	(.L_252 - .L_251)
	.align		4
.L_251:
        /*1e64*/ 	.word	index@(.nv.constant0._ZN7cutlass13device_kernelIN5flash11enable_sm90INS1_16FlashAttnFwdSm90INS1_25CollectiveMainloopFwdSm90ILi2EN4cute5tupleIJNS5_1CILi1EEES8_S8_EEENS6_IJNS7_ILi128EEENS7_ILi64EEENS7_ILi256EEEEEELi256ENS_12float_e4m3_tEfNS_4arch4Sm90ELb0ELb1ELb0ELb1ELb0ELb1ELb0ELb1ELb1ELb1ELb1ELb0EEENS1_21CollectiveEpilogueFwdINS6_IJSA_SC_SB_EEES9_NS_10bfloat16_tESG_Li256ELb1ELb1ELb1ELb1EEENS1_36VarlenDynamicPersistentTileSchedulerILi128ELi64ELi256ELi128ELb1ELb1ELb1ELb1ELb0ELb1EEEEEEEEEvNT_6ParamsE)
        /*1e68*/ 	.short	0x0210
        /*1e6a*/ 	.short	0x0af0


	//----- nvinfo : EIATTR_SW_WAR
	.align		4
.L_252:
        /*1e6c*/ 	.byte	0x04, 0x36
        /*1e6e*/ 	.short	(.L_254 - .L_253)
.L_253:
        /*1e70*/ 	.word	0x00000008
.L_254:


//--------------------- .nv.info._ZN7cutlass13device_kernelIN5flash11enable_sm90INS1_16FlashAttnFwdSm90INS1_25CollectiveMainloopFwdSm90ILi2EN4cute5tupleIJNS5_1CILi1EEES8_S8_EEENS6_IJNS7_ILi128EEESA_NS7_ILi256EEEEEELi256ENS_12float_e4m3_tEfNS_4arch4Sm90ELb1ELb0ELb0ELb0ELb0ELb0ELb0ELb1ELb1ELb1ELb1ELb0EEENS1_21CollectiveEpilogueFwdINS6_IJSA_SB_SA_EEES9_NS_10bfloat16_tESF_Li256ELb0ELb1ELb1ELb1EEENS1_19SingleTileSchedulerILb0ELb1ELb1ELi128EEEEEEEEEvNT_6ParamsE --------------------------
	.section	.nv.info._ZN7cutlass13device_kernelIN5flash11enable_sm90INS1_16FlashAttnFwdSm90INS1_25CollectiveMainloopFwdSm90ILi2EN4cute5tupleIJNS5_1CILi1EEES8_S8_EEENS6_IJNS7_ILi128EEESA_NS7_ILi256EEEEEELi256ENS_12float_e4m3_tEfNS_4arch4Sm90ELb1ELb0ELb0ELb0ELb0ELb0ELb0ELb1ELb1ELb1ELb1ELb0EEENS1_21CollectiveEpilogueFwdINS6_IJSA_SB_SA_EEES9_NS_10bfloat16_tESF_Li256ELb0ELb1ELb1ELb1EEENS1_19SingleTileSchedulerILb0ELb1ELb1ELi128EEEEEEEEEvNT_6ParamsE,"",@"SHT_CUDA_INFO"
	.sectionflags	@""
	.align	4


	//----- nvinfo : EIATTR_CUDA_API_VERSION
	.align		4
        /*0000*/ 	.byte	0x04, 0x37
        /*0002*/ 	.short	(.L_256 - .L_255)
.L_255:
        /*0004*/ 	.word	0x00000082


	//----- nvinfo : EIATTR_KPARAM_INFO
	.align		4
.L_256:
        /*0008*/ 	.byte	0x04, 0x17
        /*000a*/ 	.short	(.L_258 - .L_257)
.L_257:
        /*000c*/ 	.word	0x00000000
        /*0010*/ 	.short	0x0000
        /*0012*/ 	.short	0x0070
        /*0014*/ 	.byte	0x00, 0xf0, 0x01, 0x28


	//----- nvinfo : EIATTR_SPARSE_MMA_MASK
	.align		4
.L_258:
        /*0018*/ 	.byte	0x03, 0x50
        /*001a*/ 	.short	0x0000


	//----- nvinfo : EIATTR_MAXREG_COUNT
	.align		4
        /*001c*/ 	.byte	0x03, 0x1b
        /*001e*/ 	.short	0x00a8


	//----- nvinfo : EIATTR_NUM_BARRIERS
	.align		4
        /*0020*/ 	.byte	0x02, 0x4c
        /*0022*/ 	.byte	0x10
	.zero		1


	//----- nvinfo : EIATTR_EXTERNS
	.align		4
        /*0024*/ 	.byte	0x04, 0x0f
        /*0026*/ 	.short	(.L_260 - .L_259)


	//   ....[0]....
	.align		4
.L_259:
        /*0028*/ 	.word	index@(__assertfail)


	//----- nvinfo : EIATTR_ANNOTATIONS
	.align		4
.L_260:
        /*002c*/ 	.byte	0x04, 0x55
        /*002e*/ 	.short	(.L_262 - .L_261)


	//   ....[0]....
.L_261:
        /* <DEDUP_REMOVED lines=19> */
        /*0154*/ 	.byte	0x80, 0x2e, 0x01, 0x00, 0x01, 0x00, 0x00, 0x00, 0xe0, 0x2e, 0x01, 0x00


	//----- nvinfo : EIATTR_MERCURY_ISA_VERSION
	.align		4
.L_262:
        /*0160*/ 	.byte	0x03, 0x5f
        /*0162*/ 	.short	0x0101


	//----- nvinfo : EIATTR_INT_WARP_WIDE_INSTR_OFFSETS
	.align		4
        /*0164*/ 	.byte	0x04, 0x31
        /*0166*/ 	.short	(.L_264 - .L_263)


	//   ....[0]....
.L_263:
        /*0168*/ 	.word	0x00000120


	//   ....[1]....
        /*016c*/ 	.word	0x000001c0


	//   ....[2]....
        /*0170*/ 	.word	0x00000230


	//----- nvinfo : EIATTR_COOP_GROUP_MASK_REGIDS
	.align		4
.L_264:
        /*0174*/ 	.byte	0x04, 0x29
        /*0176*/ 	.short	(.L_266 - .L_265)


	//   ....[0]....
.L_265:
        /*0178*/ 	.word	0xffffffff


	//   ....[1]....
        /*017c*/ 	.word	0xffffffff


	//   ....[2]....
        /*0180*/ 	.word	0xffffffff


	//   ....[3]....
        /*0184*/ 	.word	0xffffffff


	//   ....[4]....
        /*0188*/ 	.word	0xffffffff


	//   ....[5]....
        /*018c*/ 	.word	0xffffffff


	//   ....[6]....
        /*0190*/ 	.word	0xffffffff


	//   ....[7]....
        /*0194*/ 	.word	0xffffffff


	//   ....[8]....
        /*0198*/ 	.word	0xffffffff


	//   ....[9]....
        /*019c*/ 	.word	0xffffffff


	//   ....[10]....
        /*01a0*/ 	.word	0xffffffff


	//   ....[11]....
        /*01a4*/ 	.word	0xffffffff


	//   ....[12]....
        /*01a8*/ 	.word	0xffffffff


	//   ....[13]....
        /*01ac*/ 	.word	0xffffffff


	//   ....[14]....
        /*01b0*/ 	.word	0xffffffff


	//   ....[15]....
        /*01b4*/ 	.word	0xffffffff


	//   ....[16]....
        /*01b8*/ 	.word	0xffffffff


	//   ....[17]....
        /*01bc*/ 	.word	0xffffffff


	//   ....[18]....
        /*01c0*/ 	.word	0xffffffff


	//   ....[19]....
        /*01c4*/ 	.word	0xffffffff


	//   ....[20]....
        /*01c8*/ 	.word	0xffffffff


	//   ....[21]....
        /*01cc*/ 	.word	0xffffffff


	//   ....[22]....
        /*01d0*/ 	.word	0xffffffff


	//   ....[23]....
        /*01d4*/ 	.word	0xffffffff


	//   ....[24]....
        /*01d8*/ 	.word	0xffffffff


	//   ....[25]....
        /*01dc*/ 	.word	0xffffffff


	//   ....[26]....
        /*01e0*/ 	.word	0xffffffff


	//   ....[27]....
        /*01e4*/ 	.word	0xffffffff


	//   ....[28]....
        /*01e8*/ 	.word	0xffffffff


	//   ....[29]....
        /*01ec*/ 	.word	0xffffffff


	//   ....[30]....
        /*01f0*/ 	.word	0xffffffff


	//   ....[31]....
        /*01f4*/ 	.word	0xffffffff


	//   ....[32]....
        /*01f8*/ 	.word	0xffffffff


	//   ....[33]....
        /*01fc*/ 	.word	0xffffffff


	//   ....[34]....
        /*0200*/ 	.word	0xffffffff


	//   ....[35]....
        /*0204*/ 	.word	0xffffffff


	//   ....[36]....
        /*0208*/ 	.word	0xffffffff


	//   ....[37]....
        /*020c*/ 	.word	0xffffffff


	//   ....[38]....
        /*0210*/ 	.word	0xffffffff


	//   ....[39]....
        /*0214*/ 	.word	0xffffffff


	//   ....[40]....
        /*0218*/ 	.word	0xffffffff


	//   ....[41]....
        /*021c*/ 	.word	0xffffffff


	//   ....[42]....
        /*0220*/ 	.word	0xffffffff


	//   ....[43]....
        /*0224*/ 	.word	0xffffffff


	//   ....[44]....
        /*0228*/ 	.word	0xffffffff


	//   ....[45]....
        /*022c*/ 	.word	0xffffffff


	//   ....[46]....
        /*0230*/ 	.word	0xffffffff


	//   ....[47]....
        /*0234*/ 	.word	0xffffffff


	//   ....[48]....
        /*0238*/ 	.word	0xffffffff


	//   ....[49]....
        /*023c*/ 	.word	0xffffffff


	//   ....[50]....
        /*0240*/ 	.word	0xffffffff


	//   ....[51]....
        /*0244*/ 	.word	0xffffffff


	//   ....[52]....
        /*0248*/ 	.word	0xffffffff


	//   ....[53]....
        /*024c*/ 	.word	0xffffffff


	//   ....[54]....
        /*0250*/ 	.word	0xffffffff


	//   ....[55]....
        /*0254*/ 	.word	0xffffffff


	//   ....[56]....
        /*0258*/ 	.word	0xffffffff


	//   ....[57]....
        /*025c*/ 	.word	0xffffffff


	//   ....[58]....
        /*0260*/ 	.word	0xffffffff


	//   ....[59]....
        /*0264*/ 	.word	0xffffffff


	//   ....[60]....
        /*0268*/ 	.word	0xffffffff


	//   ....[61]....
        /*026c*/ 	.word	0xffffffff


	//   ....[62]....
        /*0270*/ 	.word	0xffffffff


	//   ....[63]....
        /*0274*/ 	.word	0xffffffff


	//   ....[64]....
        /*0278*/ 	.word	0xffffffff


	//   ....[65]....
        /*027c*/ 	.word	0xffffffff


	//   ....[66]....
        /*0280*/ 	.word	0xffffffff


	//   ....[67]....
        /*0284*/ 	.word	0xffffffff


	//   ....[68]....
        /*0288*/ 	.word	0xffffffff


	//   ....[69]....
        /*028c*/ 	.word	0xffffffff


	//   ....[70]....
        /*0290*/ 	.word	0xffffffff


	//   ....[71]....
        /*0294*/ 	.word	0xffffffff


	//   ....[72]....
        /*0298*/ 	.word	0xffffffff


	//   ....[73]....
        /*029c*/ 	.word	0xffffffff


	//   ....[74]....
        /*02a0*/ 	.word	0xffffffff


	//   ....[75]....
        /*02a4*/ 	.word	0xffffffff


	//   ....[76]....
        /*02a8*/ 	.word	0xffffffff


	//   ....[77]....
        /*02ac*/ 	.word	0xffffffff


	//   ....[78]....
        /*02b0*/ 	.word	0xffffffff


	//   ....[79]....
        /*02b4*/ 	.word	0xffffffff


	//   ....[80]....
        /*02b8*/ 	.word	0xffffffff


	//   ....[81]....
        /*02bc*/ 	.word	0xffffffff


	//   ....[82]....
        /*02c0*/ 	.word	0xffffffff


	//   ....[83]....
        /*02c4*/ 	.word	0xffffffff


	//   ....[84]....
        /*02c8*/ 	.word	0xffffffff


	//   ....[85]....
        /*02cc*/ 	.word	0xffffffff


	//   ....[86]....
        /*02d0*/ 	.word	0xffffffff


	//   ....[87]....
        /*02d4*/ 	.word	0xffffffff


	//   ....[88]....
        /*02d8*/ 	.word	0xffffffff


	//   ....[89]....
        /*02dc*/ 	.word	0xffffffff


	//   ....[90]....
        /*02e0*/ 	.word	0xffffffff


	//   ....[91]....
        /*02e4*/ 	.word	0xffffffff


	//   ....[92]....
        /*02e8*/ 	.word	0xffffffff


	//   ....[93]....
        /*02ec*/ 	.word	0xffffffff


	//   ....[94]....
        /*02f0*/ 	.word	0xffffffff


	//   ....[95]....
        /*02f4*/ 	.word	0xffffffff


	//   ....[96]....
        /*02f8*/ 	.word	0xffffffff


	//   ....[97]....
        /*02fc*/ 	.word	0xffffffff


	//   ....[98]....
        /*0300*/ 	.word	0xffffffff


	//   ....[99]....
        /*0304*/ 	.word	0xffffffff


	//   ....[100]....
        /*0308*/ 	.word	0xffffffff


	//   ....[101]....
        /*030c*/ 	.word	0xffffffff


	//   ....[102]....
        /*0310*/ 	.word	0xffffffff


	//   ....[103]....
        /*0314*/ 	.word	0xffffffff


	//   ....[104]....
        /*0318*/ 	.word	0xffffffff


	//   ....[105]....
        /*031c*/ 	.word	0xffffffff


	//   ....[106]....
        /*0320*/ 	.word	0xffffffff


	//   ....[107]....
        /*0324*/ 	.word	0xffffffff


	//   ....[108]....
        /*0328*/ 	.word	0xffffffff


	//   ....[109]....
        /*032c*/ 	.word	0xffffffff


	//   ....[110]....
        /*0330*/ 	.word	0xffffffff


	//   ....[111]....
        /*0334*/ 	.word	0xffffffff


	//   ....[112]....
        /*0338*/ 	.word	0xffffffff


	//   ....[113]....
        /*033c*/ 	.word	0xffffffff


	//   ....[114]....
        /*0340*/ 	.word	0xffffffff


	//   ....[115]....
        /*0344*/ 	.word	0xffffffff


	//   ....[116]....
        /*0348*/ 	.word	0xffffffff


	//   ....[117]....
        /*034c*/ 	.word	0xffffffff


	//   ....[118]....
        /*0350*/ 	.word	0xffffffff


	//   ....[119]....
        /*0354*/ 	.word	0xffffffff


	//   ....[120]....
        /*0358*/ 	.word	0xffffffff


	//   ....[121]....
        /*035c*/ 	.word	0xffffffff


	//   ....[122]....
        /*0360*/ 	.word	0xffffffff


	//   ....[123]....
        /*0364*/ 	.word	0xffffffff


	//   ....[124]....
        /*0368*/ 	.word	0xffffffff


	//   ....[125]....
        /*036c*/ 	.word	0xffffffff


	//   ....[126]....
        /*0370*/ 	.word	0xffffffff


	//   ....[127]....
        /*0374*/ 	.word	0xffffffff


	//   ....[128]....
        /*0378*/ 	.word	0xffffffff


	//   ....[129]....
        /*037c*/ 	.word	0xffffffff


	//   ....[130]....
        /*0380*/ 	.word	0xffffffff


	//   ....[131]....
        /*0384*/ 	.word	0xffffffff


	//   ....[132]....
        /*0388*/ 	.word	0xffffffff


	//   ....[133]....
        /*038c*/ 	.word	0xffffffff


	//   ....[134]....
        /*0390*/ 	.word	0xffffffff


	//   ....[135]....
        /*0394*/ 	.word	0xffffffff


	//   ....[136]....
        /*0398*/ 	.word	0xffffffff


	//   ....[137]....
        /*039c*/ 	.word	0xffffffff


	//   ....[138]....
        /*03a0*/ 	.word	0xffffffff


	//   ....[139]....
        /*03a4*/ 	.word	0xffffffff


	//   ....[140]....
        /*03a8*/ 	.word	0xffffffff


	//   ....[141]....
        /*03ac*/ 	.word	0xffffffff


	//   ....[142]....
        /*03b0*/ 	.word	0xffffffff


	//   ....[143]....
        /*03b4*/ 	.word	0xffffffff


	//   ....[144]....
        /*03b8*/ 	.word	0xffffffff


	//   ....[145]....
        /*03bc*/ 	.word	0xffffffff


	//   ....[146]....
        /*03c0*/ 	.word	0xffffffff


	//   ....[147]....
        /*03c4*/ 	.word	0xffffffff


	//   ....[148]....
        /*03c8*/ 	.word	0xffffffff


	//   ....[149]....
        /*03cc*/ 	.word	0xffffffff


	//   ....[150]....
        /*03d0*/ 	.word	0xffffffff


	//   ....[151]....
        /*03d4*/ 	.word	0xffffffff


	//   ....[152]....
        /*03d8*/ 	.word	0xffffffff


	//   ....[153]....
        /*03dc*/ 	.word	0xffffffff


	//   ....[154]....
        /*03e0*/ 	.word	0xffffffff


	//   ....[155]....
        /*03e4*/ 	.word	0xffffffff


	//   ....[156]....
        /*03e8*/ 	.word	0xffffffff


	//   ....[157]....
        /*03ec*/ 	.word	0xffffffff


	//   ....[158]....
        /*03f0*/ 	.word	0xffffffff


	//   ....[159]....
        /*03f4*/ 	.word	0xffffffff


	//   ....[160]....
        /*03f8*/ 	.word	0xffffffff


	//   ....[161]....
        /*03fc*/ 	.word	0xffffffff


	//   ....[162]....
        /*0400*/ 	.word	0xffffffff


	//   ....[163]....
        /*0404*/ 	.word	0xffffffff


	//   ....[164]....
        /*0408*/ 	.word	0xffffffff


	//   ....[165]....
        /*040c*/ 	.word	0xffffffff


	//   ....[166]....
        /*0410*/ 	.word	0xffffffff


	//   ....[167]....
        /*0414*/ 	.word	0xffffffff


	//   ....[168]....
        /*0418*/ 	.word	0xffffffff


	//   ....[169]....
        /*041c*/ 	.word	0xffffffff


	//   ....[170]....
        /*0420*/ 	.word	0xffffffff


	//   ....[171]....
        /*0424*/ 	.word	0xffffffff


	//   ....[172]....
        /*0428*/ 	.word	0xffffffff


	//   ....[173]....
        /*042c*/ 	.word	0xffffffff


	//   ....[174]....
        /*0430*/ 	.word	0xffffffff


	//   ....[175]....
        /*0434*/ 	.word	0xffffffff


	//   ....[176]....
        /*0438*/ 	.word	0xffffffff


	//   ....[177]....
        /*043c*/ 	.word	0xffffffff


	//   ....[178]....
        /*0440*/ 	.word	0xffffffff


	//   ....[179]....
        /*0444*/ 	.word	0xffffffff


	//   ....[180]....
        /*0448*/ 	.word	0xffffffff


	//   ....[181]....
        /*044c*/ 	.word	0xffffffff


	//   ....[182]....
        /*0450*/ 	.word	0xffffffff


	//   ....[183]....
        /*0454*/ 	.word	0x0500000f


	//   ....[184]....
        /*0458*/ 	.word	0x0500000f


	//   ....[185]....
        /*045c*/ 	.word	0x0500000f


	//   ....[186]....
        /*0460*/ 	.word	0x0500000f


	//   ....[187]....
        /*0464*/ 	.word	0x0500000f


	//   ....[188]....
        /*0468*/ 	.word	0x0500000f


	//   ....[189]....
        /*046c*/ 	.word	0x0500000f


	//   ....[190]....
        /*0470*/ 	.word	0x0500000f


	//   ....[191]....
        /*0474*/ 	.word	0x0500000f


	//   ....[192]....
        /*0478*/ 	.word	0x0500000f


	//   ....[193]....
        /*047c*/ 	.word	0x0500000f


	//   ....[194]....
        /*0480*/ 	.word	0x0500000f


	//   ....[195]....
        /*0484*/ 	.word	0x0500000f


	//   ....[196]....
        /*0488*/ 	.word	0x0500000f


	//   ....[197]....
        /*048c*/ 	.word	0x0500000f


	//   ....[198]....
        /*0490*/ 	.word	0x0500000f


	//   ....[199]....
        /*0494*/ 	.word	0x0500000f


	//----- nvinfo : EIATTR_COOP_GROUP_INSTR_OFFSETS
	.align		4
.L_266:
        /*0498*/ 	.byte	0x04, 0x28
        /*049a*/ 	.short	(.L_268 - .L_267)


	//   ....[0]....
.L_267:
        /*049c*/ 	.word	0x00000060


	//   ....[1]....
        /*04a0*/ 	.word	0x00000130


	//   ....[2]....
        /*04a4*/ 	.word	0x000001e0


	//   ....[3]....
        /*04a8*/ 	.word	0x000003a0


	//   ....[4]....
        /*04ac*/ 	.word	0x00000500


	//   ....[5]....
        /*04b0*/ 	.word	0x00000620


	//   ....[6]....
        /*04b4*/ 	.word	0x00000780


	//   ....[7]....
        /*04b8*/ 	.word	0x00001610


	//   ....[8]....
        /*04bc*/ 	.word	0x00001eb0


	//   ....[9]....
        /*04c0*/ 	.word	0x00001ee0


	//   ....[10]....
        /*04c4*/ 	.word	0x000026c0


	//   ....[11]....
        /*04c8*/ 	.word	0x00002750


	//   ....[12]....
        /*04cc*/ 	.word	0x00003090


	//   ....[13]....
        /*04d0*/ 	.word	0x00003150


	//   ....[14]....
        /*04d4*/ 	.word	0x00004a00


	//   ....[15]....
        /*04d8*/ 	.word	0x00004a20


	//   ....[16]....
        /*04dc*/ 	.word	0x00005340


	//   ....[17]....
        /*04e0*/ 	.word	0x00005370


	//   ....[18]....
        /*04e4*/ 	.word	0x00005b20


	//   ....[19]....
        /*04e8*/ 	.word	0x00005b80


	//   ....[20]....
        /*04ec*/ 	.word	0x000079a0


	//   ....[21]....
        /*04f0*/ 	.word	0x000079b0


	//   ....[22]....
        /*04f4*/ 	.word	0x000079e0


	//   ....[23]....
        /*04f8*/ 	.word	0x000079f0


	//   ....[24]....
        /*04fc*/ 	.word	0x000095a0


	//   ....[25]....
        /*0500*/ 	.word	0x000095b0


	//   ....[26]....
        /*0504*/ 	.word	0x00009640


	//   ....[27]....
        /*0508*/ 	.word	0x00009650


	//   ....[28]....
        /*050c*/ 	.word	0x0000ac00


	//   ....[29]....
        /*0510*/ 	.word	0x0000ac40


	//   ....[30]....
        /*0514*/ 	.word	0x0000ac60


	//   ....[31]....
        /*0518*/ 	.word	0x0000ac80


	//   ....[32]....
        /*051c*/ 	.word	0x0000ac90


	//   ....[33]....
        /*0520*/ 	.word	0x0000aca0


	//   ....[34]....
        /*0524*/ 	.word	0x0000acb0


	//   ....[35]....
        /*0528*/ 	.word	0x0000acc0


	//   ....[36]....
        /*052c*/ 	.word	0x0000acd0


	//   ....[37]....
        /*0530*/ 	.word	0x0000ace0


	//   ....[38]....
        /*0534*/ 	.word	0x0000acf0


	//   ....[39]....
        /*0538*/ 	.word	0x0000ad20


	//   ....[40]....
        /*053c*/ 	.word	0x0000ad30


	//   ....[41]....
        /*0540*/ 	.word	0x0000ad40


	//   ....[42]....
        /*0544*/ 	.word	0x0000ad50


	//   ....[43]....
        /*0548*/ 	.word	0x0000ad70


	//   ....[44]....
        /*054c*/ 	.word	0x0000ad80


	//   ....[45]....
        /*0550*/ 	.word	0x0000ad90


	//   ....[46]....
        /*0554*/ 	.word	0x0000ada0


	//   ....[47]....
        /*0558*/ 	.word	0x0000adb0


	//   ....[48]....
        /*055c*/ 	.word	0x0000add0


	//   ....[49]....
        /*0560*/ 	.word	0x0000adf0


	//   ....[50]....
        /*0564*/ 	.word	0x0000ae00


	//   ....[51]....
        /*0568*/ 	.word	0x0000ae10


	//   ....[52]....
        /*056c*/ 	.word	0x0000ae20


	//   ....[53]....
        /*0570*/ 	.word	0x0000ae30


	//   ....[54]....
        /*0574*/ 	.word	0x0000ae50


	//   ....[55]....
        /*0578*/ 	.word	0x0000ae60


	//   ....[56]....
        /*057c*/ 	.word	0x0000ae80


	//   ....[57]....
        /*0580*/ 	.word	0x0000aea0


	//   ....[58]....
        /*0584*/ 	.word	0x0000aeb0


	//   ....[59]....
        /*0588*/ 	.word	0x0000aed0


	//   ....[60]....
        /*058c*/ 	.word	0x0000aee0


	//   ....[61]....
        /*0590*/ 	.word	0x0000aef0


	//   ....[62]....
        /*0594*/ 	.word	0x0000af00


	//   ....[63]....
        /*0598*/ 	.word	0x0000af30


	//   ....[64]....
        /*059c*/ 	.word	0x0000af40


	//   ....[65]....
        /*05a0*/ 	.word	0x0000af50


	//   ....[66]....
        /*05a4*/ 	.word	0x0000af70


	//   ....[67]....
        /*05a8*/ 	.word	0x0000af80


	//   ....[68]....
        /*05ac*/ 	.word	0x0000af90


	//   ....[69]....
        /*05b0*/ 	.word	0x0000afa0


	//   ....[70]....
        /*05b4*/ 	.word	0x0000afb0


	//   ....[71]....
        /*05b8*/ 	.word	0x0000afc0


	//   ....[72]....
        /*05bc*/ 	.word	0x0000afe0


	//   ....[73]....
        /*05c0*/ 	.word	0x0000aff0


	//   ....[74]....
        /*05c4*/ 	.word	0x0000b000


	//   ....[75]....
        /*05c8*/ 	.word	0x0000b010


	//   ....[76]....
        /*05cc*/ 	.word	0x0000b020


	//   ....[77]....
        /*05d0*/ 	.word	0x0000b030


	//   ....[78]....
        /*05d4*/ 	.word	0x0000b060


	//   ....[79]....
        /*05d8*/ 	.word	0x0000b080


	//   ....[80]....
        /*05dc*/ 	.word	0x0000b0b0


	//   ....[81]....
        /*05e0*/ 	.word	0x0000b0d0


	//   ....[82]....
        /*05e4*/ 	.word	0x0000b0e0


	//   ....[83]....
        /*05e8*/ 	.word	0x0000b0f0


	//   ....[84]....
        /*05ec*/ 	.word	0x0000b110


	//   ....[85]....
        /*05f0*/ 	.word	0x0000b130


	//   ....[86]....
        /*05f4*/ 	.word	0x0000b140


	//   ....[87]....
        /*05f8*/ 	.word	0x0000b160


	//   ....[88]....
        /*05fc*/ 	.word	0x0000b180


	//   ....[89]....
        /*0600*/ 	.word	0x0000b1a0


	//   ....[90]....
        /*0604*/ 	.word	0x0000b1b0


	//   ....[91]....
        /*0608*/ 	.word	0x0000b1c0


	//   ....[92]....
        /*060c*/ 	.word	0x0000b1d0


	//   ....[93]....
        /*0610*/ 	.word	0x0000b1e0


	//   ....[94]....
        /*0614*/ 	.word	0x0000b1f0


	//   ....[95]....
        /*0618*/ 	.word	0x0000b200


	//   ....[96]....
        /*061c*/ 	.word	0x0000b210


	//   ....[97]....
        /*0620*/ 	.word	0x0000b220


	//   ....[98]....
        /*0624*/ 	.word	0x0000b230


	//   ....[99]....
        /*0628*/ 	.word	0x0000b240


	//   ....[100]....
        /*062c*/ 	.word	0x0000b250


	//   ....[101]....
        /*0630*/ 	.word	0x0000b260


	//   ....[102]....
        /*0634*/ 	.word	0x0000b270


	//   ....[103]....
        /*0638*/ 	.word	0x0000b280


	//   ....[104]....
        /*063c*/ 	.word	0x0000b290


	//   ....[105]....
        /*0640*/ 	.word	0x0000b2a0


	//   ....[106]....
        /*0644*/ 	.word	0x0000b2b0


	//   ....[107]....
        /*0648*/ 	.word	0x0000b2c0


	//   ....[108]....
        /*064c*/ 	.word	0x0000b2d0


	//   ....[109]....
        /*0650*/ 	.word	0x0000b2e0


	//   ....[110]....
        /*0654*/ 	.word	0x0000b2f0


	//   ....[111]....
        /*0658*/ 	.word	0x0000b300


	//   ....[112]....
        /*065c*/ 	.word	0x0000b310


	//   ....[113]....
        /*0660*/ 	.word	0x0000b320


	//   ....[114]....
        /*0664*/ 	.word	0x0000b330


	//   ....[115]....
        /*0668*/ 	.word	0x0000b340


	//   ....[116]....
        /*066c*/ 	.word	0x0000b350


	//   ....[117]....
        /*0670*/ 	.word	0x0000b360


	//   ....[118]....
        /*0674*/ 	.word	0x0000b370


	//   ....[119]....
        /*0678*/ 	.word	0x0000b380


	//   ....[120]....
        /*067c*/ 	.word	0x0000b390


	//   ....[121]....
        /*0680*/ 	.word	0x0000b3a0


	//   ....[122]....
        /*0684*/ 	.word	0x0000b3b0


	//   ....[123]....
        /*0688*/ 	.word	0x0000b3c0


	//   ....[124]....
        /*068c*/ 	.word	0x0000b3d0


	//   ....[125]....
        /*0690*/ 	.word	0x0000b400


	//   ....[126]....
        /*0694*/ 	.word	0x0000b420


	//   ....[127]....
        /*0698*/ 	.word	0x0000b440


	//   ....[128]....
        /*069c*/ 	.word	0x0000b450


	//   ....[129]....
        /*06a0*/ 	.word	0x0000b460


	//   ....[130]....
        /*06a4*/ 	.word	0x0000b470


	//   ....[131]....
        /*06a8*/ 	.word	0x0000b480


	//   ....[132]....
        /*06ac*/ 	.word	0x0000b4a0


	//   ....[133]....
        /*06b0*/ 	.word	0x0000b4b0


	//   ....[134]....
        /*06b4*/ 	.word	0x0000b4c0


	//   ....[135]....
        /*06b8*/ 	.word	0x0000b4f0


	//   ....[136]....
        /*06bc*/ 	.word	0x0000b520


	//   ....[137]....
        /*06c0*/ 	.word	0x0000b540


	//   ....[138]....
        /*06c4*/ 	.word	0x0000b570


	//   ....[139]....
        /*06c8*/ 	.word	0x0000b5a0


	//   ....[140]....
        /*06cc*/ 	.word	0x0000b5d0


	//   ....[141]....
        /*06d0*/ 	.word	0x0000b600


	//   ....[142]....
        /*06d4*/ 	.word	0x0000b630


	//   ....[143]....
        /*06d8*/ 	.word	0x0000b660


	//   ....[144]....
        /*06dc*/ 	.word	0x0000b690


	//   ....[145]....
        /*06e0*/ 	.word	0x0000b6c0


	//   ....[146]....
        /*06e4*/ 	.word	0x0000b6f0


	//   ....[147]....
        /*06e8*/ 	.word	0x0000b730


	//   ....[148]....
        /*06ec*/ 	.word	0x0000b760


	//   ....[149]....
        /*06f0*/ 	.word	0x0000b7a0


	//   ....[150]....
        /*06f4*/ 	.word	0x0000b7d0


	//   ....[151]....
        /*06f8*/ 	.word	0x0000b800


	//   ....[152]....
        /*06fc*/ 	.word	0x0000b830


	//   ....[153]....
        /*0700*/ 	.word	0x0000b860


	//   ....[154]....
        /*0704*/ 	.word	0x0000b890


	//   ....[155]....
        /*0708*/ 	.word	0x0000b8c0


	//   ....[156]....
        /*070c*/ 	.word	0x0000be50


	//   ....[157]....
        /*0710*/ 	.word	0x0000be90


	//   ....[158]....
        /*0714*/ 	.word	0x0000bed0


	//   ....[159]....
        /*0718*/ 	.word	0x0000bf10


	//   ....[160]....
        /*071c*/ 	.word	0x0000bf70


	//   ....[161]....
        /*0720*/ 	.word	0x0000bfa0


	//   ....[162]....
        /*0724*/ 	.word	0x0000cc50


	//   ....[163]....
        /*0728*/ 	.word	0x0000cc80


	//   ....[164]....
        /*072c*/ 	.word	0x0000dda0


	//   ....[165]....
        /*0730*/ 	.word	0x0000eb90


	//   ....[166]....
        /*0734*/ 	.word	0x0000f600


	//   ....[167]....
        /*0738*/ 	.word	0x0000f640


	//   ....[168]....
        /*073c*/ 	.word	0x0000f660


	//   ....[169]....
        /*0740*/ 	.word	0x0000f700


	//   ....[170]....
        /*0744*/ 	.word	0x0000f720


	//   ....[171]....
        /*0748*/ 	.word	0x0000f7c0


	//   ....[172]....
        /*074c*/ 	.word	0x0000f7e0


	//   ....[173]....
        /*0750*/ 	.word	0x0000f880


	//   ....[174]....
        /*0754*/ 	.word	0x0000f8a0


	//   ....[175]....
        /*0758*/ 	.word	0x0000f940


	//   ....[176]....
        /*075c*/ 	.word	0x0000f960


	//   ....[177]....
        /*0760*/ 	.word	0x0000fa00


	//   ....[178]....
        /*0764*/ 	.word	0x0000fa20


	//   ....[179]....
        /*0768*/ 	.word	0x0000fac0


	//   ....[180]....
        /*076c*/ 	.word	0x0000fae0


	//   ....[181]....
        /*0770*/ 	.word	0x0000fb70


	//   ....[182]....
        /*0774*/ 	.word	0x00011a50


	//   ....[183]....
        /*0778*/ 	.word	0x00012000


	//   ....[184]....
        /*077c*/ 	.word	0x000121d0


	//   ....[185]....
        /*0780*/ 	.word	0x00012220


	//   ....[186]....
        /*0784*/ 	.word	0x000122c0


	//   ....[187]....
        /*0788*/ 	.word	0x000123d0


	//   ....[188]....
        /*078c*/ 	.word	0x00012440


	//   ....[189]....
        /*0790*/ 	.word	0x00012550


	//   ....[190]....
        /*0794*/ 	.word	0x000125c0


	//   ....[191]....
        /*0798*/ 	.word	0x000126d0


	//   ....[192]....
        /*079c*/ 	.word	0x00012740


	//   ....[193]....
        /*07a0*/ 	.word	0x00012850


	//   ....[194]....
        /*07a4*/ 	.word	0x000128c0


	//   ....[195]....
        /*07a8*/ 	.word	0x000129d0


	//   ....[196]....
        /*07ac*/ 	.word	0x00012a40


	//   ....[197]....
        /*07b0*/ 	.word	0x00012b30


	//   ....[198]....
        /*07b4*/ 	.word	0x00012bc0


	//   ....[199]....
        /*07b8*/ 	.word	0x00012cb0


	//----- nvinfo : EIATTR_REG_RECONFIG
	.align		4
.L_268:
        /*07bc*/ 	.byte	0x01, 0x54
	.zero		2


	//----- nvinfo : EIATTR_SYSCALL_OFFSETS
	.align		4
        /*07c0*/ 	.byte	0x04, 0x46
        /*07c2*/ 	.short	(.L_270 - .L_269)


	//   ....[0]....
.L_269:
        /*07c4*/ 	.word	0x000017d0


	//   ....[1]....
        /*07c8*/ 	.word	0x0000e520


	//   ....[2]....
        /*07cc*/ 	.word	0x0000e660


	//   ....[3]....
        /*07d0*/ 	.word	0x0000e7a0


	//   ....[4]....
        /*07d4*/ 	.word	0x0000e8c0


	//   ....[5]....
        /*07d8*/ 	.word	0x0000f2a0


	//----- nvinfo : EIATTR_MBARRIER_INSTR_OFFSETS
	.align		4
.L_270:
        /*07dc*/ 	.byte	0x04, 0x39
        /*07de*/ 	.short	(.L_272 - .L_271)


	//   ....[0]....
.L_271:
        /*07e0*/ 	.word	0x00000250
        /*07e4*/ 	.word	0x000000ff
        /*07e8*/ 	.word	0x00038800
        /*07ec*/ 	.short	0x0100
        /*07ee*/ 	.byte	0x08
	.zero		1


	//   ....[1]....
        /*07f0*/ 	.word	0x00000260
        /*07f4*/ 	.word	0x000000ff
        /*07f8*/ 	.word	0x00038820
        /*07fc*/ 	.short	0x0100
        /*07fe*/ 	.byte	0x08
	.zero		1


	//   ....[2]....
        /*0800*/ 	.word	0x00000350
        /*0804*/ 	.word	0x000000ff
        /*0808*/ 	.word	0x00038830
        /*080c*/ 	.short	0x0100
        /*080e*/ 	.byte	0x08
	.zero		1


	//   ....[3]....
        /*0810*/ 	.word	0x00000360
        /*0814*/ 	.word	0x000000ff
        /*0818*/ 	.word	0x00038840
        /*081c*/ 	.short	0x0100
        /*081e*/ 	.byte	0x08
	.zero		1


	//   ....[4]....
        /*0820*/ 	.word	0x00000370
        /*0824*/ 	.word	0x000000ff
        /*0828*/ 	.word	0x00038838
        /*082c*/ 	.short	0x0100
        /*082e*/ 	.byte	0x08
	.zero		1


	//   ....[5]....
        /*0830*/ 	.word	0x00000380
        /*0834*/ 	.word	0x000000ff
        /*0838*/ 	.word	0x00038848
        /*083c*/ 	.short	0x0100
        /*083e*/ 	.byte	0x08
	.zero		1


	//   ....[6]....
        /*0840*/ 	.word	0x000004b0
        /*0844*/ 	.word	0x000000ff
        /*0848*/ 	.word	0x00038850
        /*084c*/ 	.short	0x0100
        /*084e*/ 	.byte	0x08
	.zero		1


	//   ....[7]....
        /*0850*/ 	.word	0x000004c0
        /*0854*/ 	.word	0x000000ff
        /*0858*/ 	.word	0x00038860
        /*085c*/ 	.short	0x0100
        /*085e*/ 	.byte	0x08
	.zero		1


	//   ....[8]....
        /*0860*/ 	.word	0x000004d0
        /*0864*/ 	.word	0x000000ff
        /*0868*/ 	.word	0x00038858
        /*086c*/ 	.short	0x0100
        /*086e*/ 	.byte	0x08
	.zero		1


	//   ....[9]....
        /*0870*/ 	.word	0x000004e0
        /*0874*/ 	.word	0x000000ff
        /*0878*/ 	.word	0x00038868
        /*087c*/ 	.short	0x0100
        /*087e*/ 	.byte	0x08
	.zero		1


	//   ....[10]....
        /*0880*/ 	.word	0x000005d0
        /*0884*/ 	.word	0x000000ff
        /*0888*/ 	.word	0x00038870
        /*088c*/ 	.short	0x0100
        /*088e*/ 	.byte	0x06
	.zero		1


	//   ....[11]....
        /*0890*/ 	.word	0x000005e0
        /*0894*/ 	.word	0x000000ff
        /*0898*/ 	.word	0x00038880
        /*089c*/ 	.short	0x0100
        /*089e*/ 	.byte	0x06
	.zero		1


	//   ....[12]....
        /*08a0*/ 	.word	0x000005f0
        /*08a4*/ 	.word	0x000000ff
        /*08a8*/ 	.word	0x00038878
        /*08ac*/ 	.short	0x0100
        /*08ae*/ 	.byte	0x06
	.zero		1


	//   ....[13]....
        /*08b0*/ 	.word	0x00000600
        /*08b4*/ 	.word	0x000000ff
        /*08b8*/ 	.word	0x00038888
        /*08bc*/ 	.short	0x0100
        /*08be*/ 	.byte	0x06
	.zero		1


	//   ....[14]....
        /*08c0*/ 	.word	0x00000730
        /*08c4*/ 	.word	0x000000ff
        /*08c8*/ 	.word	0x00038890
        /*08cc*/ 	.short	0x0100
        /*08ce*/ 	.byte	0x08
	.zero		1


	//   ....[15]....
        /*08d0*/ 	.word	0x00000740
        /*08d4*/ 	.word	0x000000ff
        /*08d8*/ 	.word	0x000388a0
        /*08dc*/ 	.short	0x0100
        /*08de*/ 	.byte	0x08
	.zero		1


	//   ....[16]....
        /*08e0*/ 	.word	0x00000750
        /*08e4*/ 	.word	0x000000ff
        /*08e8*/ 	.word	0x00038898
        /*08ec*/ 	.short	0x0100
        /*08ee*/ 	.byte	0x08
	.zero		1


	//   ....[17]....
        /*08f0*/ 	.word	0x00000760
        /*08f4*/ 	.word	0x000000ff
        /*08f8*/ 	.word	0x000388a8
        /*08fc*/ 	.short	0x0100
        /*08fe*/ 	.byte	0x08
	.zero		1


	//   ....[18]....
        /*0900*/ 	.word	0x00000890
        /*0904*/ 	.word	0x000000ff
        /*0908*/ 	.word	0x000388b0
        /*090c*/ 	.short	0x0100
        /*090e*/ 	.byte	0x08
	.zero		1


	//   ....[19]....
        /*0910*/ 	.word	0x000008a0
        /*0914*/ 	.word	0x000000ff
        /*0918*/ 	.word	0x000388c0
        /*091c*/ 	.short	0x0100
        /*091e*/ 	.byte	0x08
	.zero		1


	//   ....[20]....
        /*0920*/ 	.word	0x000008b0
        /*0924*/ 	.word	0x000000ff
        /*0928*/ 	.word	0x000388b8
        /*092c*/ 	.short	0x0100
        /*092e*/ 	.byte	0x08
	.zero		1


	//   ....[21]....
        /*0930*/ 	.word	0x000008c0
        /*0934*/ 	.word	0x000000ff
        /*0938*/ 	.word	0x000388c8
        /*093c*/ 	.short	0x0100
        /*093e*/ 	.byte	0x08
	.zero		1


	//   ....[22]....
        /*0940*/ 	.word	0x00001800
        /*0944*/ 	.word	0x000000ff
        /*0948*/ 	.word	0x00038800
        /*094c*/ 	.short	0x010a
        /*094e*/ 	.byte	0x24
	.zero		1


	//   ....[23]....
        /*0950*/ 	.word	0x00001860
        /*0954*/ 	.word	0x000000ff
        /*0958*/ 	.word	0x00038830
        /*095c*/ 	.short	0x010a
        /*095e*/ 	.byte	0x24
	.zero		1


	//   ....[24]....
        /*0960*/ 	.word	0x000018f0
        /*0964*/ 	.word	0x000000ff
        /*0968*/ 	.word	0x00038830
        /*096c*/ 	.short	0x010a
        /*096e*/ 	.byte	0x24
	.zero		1


	//   ....[25]....
        /*0970*/ 	.word	0x00003520
        /*0974*/ 	.word	0x00000021
        /*0978*/ 	.word	0x00000000
        /*097c*/ 	.short	0x0101
        /*097e*/ 	.byte	0x3f
	.zero		1


	//   ....[26]....
        /*0980*/ 	.word	0x000044f0
        /*0984*/ 	.word	0x000000ff
        /*0988*/ 	.word	0x00038830
        /*098c*/ 	.short	0x010a
        /*098e*/ 	.byte	0x07
	.zero		1


	//   ....[27]....
        /*0990*/ 	.word	0x00004530
        /*0994*/ 	.word	0x000000ff
        /*0998*/ 	.word	0x00038830
        /*099c*/ 	.short	0x010a
        /*099e*/ 	.byte	0x07
	.zero		1


	//   ....[28]....
        /*09a0*/ 	.word	0x00004890
        /*09a4*/ 	.word	0x000000ff
        /*09a8*/ 	.word	0x00038850
        /*09ac*/ 	.short	0x010a
        /*09ae*/ 	.byte	0x0a
	.zero		1


	//   ....[29]....
        /*09b0*/ 	.word	0x000048d0
        /*09b4*/ 	.word	0x000000ff
        /*09b8*/ 	.word	0x00038850
        /*09bc*/ 	.short	0x010a
        /*09be*/ 	.byte	0x0a
	.zero		1


	//   ....[30]....
        /*09c0*/ 	.word	0x000063c0
        /*09c4*/ 	.word	0x00000004
        /*09c8*/ 	.word	0x00000000
        /*09cc*/ 	.short	0x0101
        /*09ce*/ 	.byte	0x3f
	.zero		1


	//   ....[31]....
        /*09d0*/ 	.word	0x00006660
        /*09d4*/ 	.word	0x000000ff
        /*09d8*/ 	.word	0x00000000
        /*09dc*/ 	.short	0x0101
        /*09de*/ 	.byte	0x04
	.zero		1


	//   ....[32]....
        /*09e0*/ 	.word	0x00007130
        /*09e4*/ 	.word	0x000000ff
        /*09e8*/ 	.word	0x00038830
        /*09ec*/ 	.short	0x010a
        /*09ee*/ 	.byte	0x0a
	.zero		1


	//   ....[33]....
        /*09f0*/ 	.word	0x00007170
        /*09f4*/ 	.word	0x000000ff
        /*09f8*/ 	.word	0x00038830
        /*09fc*/ 	.short	0x010a
        /*09fe*/ 	.byte	0x0a
	.zero		1


	//   ....[34]....
        /*0a00*/ 	.word	0x00007490
        /*0a04*/ 	.word	0x000000ff
        /*0a08*/ 	.word	0x00038850
        /*0a0c*/ 	.short	0x010a
        /*0a0e*/ 	.byte	0x0a
	.zero		1


	//   ....[35]....
        /*0a10*/ 	.word	0x000074d0
        /*0a14*/ 	.word	0x000000ff
        /*0a18*/ 	.word	0x00038850
        /*0a1c*/ 	.short	0x010a
        /*0a1e*/ 	.byte	0x0a
	.zero		1


	//   ....[36]....
        /*0a20*/ 	.word	0x00008770
        /*0a24*/ 	.word	0x00000004
        /*0a28*/ 	.word	0x00000000
        /*0a2c*/ 	.short	0x0101
        /*0a2e*/ 	.byte	0x3f
	.zero		1


	//   ....[37]....
        /*0a30*/ 	.word	0x00008910
        /*0a34*/ 	.word	0x000000ff
        /*0a38*/ 	.word	0x00000000
        /*0a3c*/ 	.short	0x0101
        /*0a3e*/ 	.byte	0x07
	.zero		1


	//   ....[38]....
        /*0a40*/ 	.word	0x000092f0
        /*0a44*/ 	.word	0x000000ff
        /*0a48*/ 	.word	0x00038850
        /*0a4c*/ 	.short	0x010a
        /*0a4e*/ 	.byte	0x07
	.zero		1


	//   ....[39]....
        /*0a50*/ 	.word	0x00009330
        /*0a54*/ 	.word	0x000000ff
        /*0a58*/ 	.word	0x00038850
        /*0a5c*/ 	.short	0x010a
        /*0a5e*/ 	.byte	0x07
	.zero		1


	//   ....[40]....
        /*0a60*/ 	.word	0x00009910
        /*0a64*/ 	.word	0x000000ff
        /*0a68*/ 	.word	0x00000000
        /*0a6c*/ 	.short	0x0101
        /*0a6e*/ 	.byte	0x04
	.zero		1


	//   ....[41]....
        /*0a70*/ 	.word	0x0000bf50
        /*0a74*/ 	.word	0x000000ff
        /*0a78*/ 	.word	0x00000000
        /*0a7c*/ 	.short	0x0101
        /*0a7e*/ 	.byte	0x04
	.zero		1


	//   ....[42]....
        /*0a80*/ 	.word	0x0000eda0
        /*0a84*/ 	.word	0x000000ff
        /*0a88*/ 	.word	0x00038880
        /*0a8c*/ 	.short	0x010a
        /*0a8e*/ 	.byte	0x26
	.zero		1


	//   ....[43]....
        /*0a90*/ 	.word	0x0000ef60
        /*0a94*/ 	.word	0x000000ff
        /*0a98*/ 	.word	0x00038840
        /*0a9c*/ 	.short	0x010a
        /*0a9e*/ 	.byte	0x26
	.zero		1


	//   ....[44]....
        /*0aa0*/ 	.word	0x0000fc50
        /*0aa4*/ 	.word	0x000000ff
        /*0aa8*/ 	.word	0x00038800
        /*0aac*/ 	.short	0x0107
        /*0aae*/ 	.byte	0x26
	.zero		1


	//   ....[45]....
        /*0ab0*/ 	.word	0x0000fcc0
        /*0ab4*/ 	.word	0x000000ff
        /*0ab8*/ 	.word	0x00038800
        /*0abc*/ 	.short	0x0101
        /*0abe*/ 	.byte	0x26
	.zero		1


	//   ....[46]....
        /*0ac0*/ 	.word	0x0000fce0
        /*0ac4*/ 	.word	0x000000ff
        /*0ac8*/ 	.word	0x00038820
        /*0acc*/ 	.short	0x010a
        /*0ace*/ 	.byte	0x26
	.zero		1


	//   ....[47]....
        /*0ad0*/ 	.word	0x0000ffe0
        /*0ad4*/ 	.word	0x00000004
        /*0ad8*/ 	.word	0x00038880
        /*0adc*/ 	.short	0x010a
        /*0ade*/ 	.byte	0x3f
	.zero		1


	//   ....[48]....
        /*0ae0*/ 	.word	0x00010300
        /*0ae4*/ 	.word	0x00000004
        /*0ae8*/ 	.word	0x00038840
        /*0aec*/ 	.short	0x010a
        /*0aee*/ 	.byte	0x3f
	.zero		1


	//   ....[49]....
        /*0af0*/ 	.word	0x00010670
        /*0af4*/ 	.word	0x00000013
        /*0af8*/ 	.word	0x00038870
        /*0afc*/ 	.short	0x010a
        /*0afe*/ 	.byte	0x3f
	.zero		1


	//   ....[50]....
        /*0b00*/ 	.word	0x000106e0
        /*0b04*/ 	.word	0x00000013
        /*0b08*/ 	.word	0x00038860
        /*0b0c*/ 	.short	0x010a
        /*0b0e*/ 	.byte	0x3f
	.zero		1


	//   ....[51]....
        /*0b10*/ 	.word	0x00010ee0
        /*0b14*/ 	.word	0x00000013
        /*0b18*/ 	.word	0x00038850
        /*0b1c*/ 	.short	0x0101
        /*0b1e*/ 	.byte	0x3f
	.zero		1


	//   ....[52]....
        /*0b20*/ 	.word	0x00010f60
        /*0b24*/ 	.word	0x00000013
        /*0b28*/ 	.word	0x00000000
        /*0b2c*/ 	.short	0x0101
        /*0b2e*/ 	.byte	0x3f
	.zero		1


	//   ....[53]....
        /*0b30*/ 	.word	0x00011080
        /*0b34*/ 	.word	0x00000003
        /*0b38*/ 	.word	0x00038870
        /*0b3c*/ 	.short	0x010a
        /*0b3e*/ 	.byte	0x3f
	.zero		1


	//   ....[54]....
        /*0b40*/ 	.word	0x00011100
        /*0b44*/ 	.word	0x00000002
        /*0b48*/ 	.word	0x00038860
        /*0b4c*/ 	.short	0x010a
        /*0b4e*/ 	.byte	0x3f
	.zero		1


	//   ....[55]....
        /*0b50*/ 	.word	0x00011910
        /*0b54*/ 	.word	0x00000002
        /*0b58*/ 	.word	0x00038850
        /*0b5c*/ 	.short	0x0101
        /*0b5e*/ 	.byte	0x3f
	.zero		1


	//   ....[56]....
        /*0b60*/ 	.word	0x00011950
        /*0b64*/ 	.word	0x00000000
        /*0b68*/ 	.word	0x00000000
        /*0b6c*/ 	.short	0x0101
        /*0b6e*/ 	.byte	0x3f
	.zero		1


	//   ....[57]....
        /*0b70*/ 	.word	0x00011a00
        /*0b74*/ 	.word	0x00000007
        /*0b78*/ 	.word	0x00038820
        /*0b7c*/ 	.short	0x010a
        /*0b7e*/ 	.byte	0x3f
	.zero		1


	//   ....[58]....
        /*0b80*/ 	.word	0x00011b40
        /*0b84*/ 	.word	0x00000006
        /*0b88*/ 	.word	0x00000000
        /*0b8c*/ 	.short	0x010a
        /*0b8e*/ 	.byte	0x3f
	.zero		1


	//   ....[59]....
        /*0b90*/ 	.word	0x00011bb0
        /*0b94*/ 	.word	0x00000005
        /*0b98*/ 	.word	0x00000000
        /*0b9c*/ 	.short	0x010a
        /*0b9e*/ 	.byte	0x3f
	.zero		1


	//   ....[60]....
        /*0ba0*/ 	.word	0x00011c00
        /*0ba4*/ 	.word	0x00000000
        /*0ba8*/ 	.word	0x00038860
        /*0bac*/ 	.short	0x010a
        /*0bae*/ 	.byte	0x3f
	.zero		1


	//   ....[61]....
        /*0bb0*/ 	.word	0x00011c50
        /*0bb4*/ 	.word	0x00000005
        /*0bb8*/ 	.word	0x00038860
        /*0bbc*/ 	.short	0x010a
        /*0bbe*/ 	.byte	0x3f
	.zero		1


	//   ....[62]....
        /*0bc0*/ 	.word	0x00011c90
        /*0bc4*/ 	.word	0x00000000
        /*0bc8*/ 	.word	0x00038880
        /*0bcc*/ 	.short	0x010a
        /*0bce*/ 	.byte	0x3f
	.zero		1


	//   ....[63]....
        /*0bd0*/ 	.word	0x00011cb0
        /*0bd4*/ 	.word	0x00000005
        /*0bd8*/ 	.word	0x00038880
        /*0bdc*/ 	.short	0x010a
        /*0bde*/ 	.byte	0x3f
	.zero		1


	//   ....[64]....
        /*0be0*/ 	.word	0x00011d20
        /*0be4*/ 	.word	0x00000000
        /*0be8*/ 	.word	0x00038800
        /*0bec*/ 	.short	0x010a
        /*0bee*/ 	.byte	0x3f
	.zero		1


	//   ....[65]....
        /*0bf0*/ 	.word	0x00011d80
        /*0bf4*/ 	.word	0x00000000
        /*0bf8*/ 	.word	0x00038830
        /*0bfc*/ 	.short	0x010a
        /*0bfe*/ 	.byte	0x3f
	.zero		1


	//   ....[66]....
        /*0c00*/ 	.word	0x00011de0
        /*0c04*/ 	.word	0x0000000f
        /*0c08*/ 	.word	0x00038830
        /*0c0c*/ 	.short	0x010a
        /*0c0e*/ 	.byte	0x3f
	.zero		1


	//   ....[67]....
        /*0c10*/ 	.word	0x00011e40
        /*0c14*/ 	.word	0x0000000f
        /*0c18*/ 	.word	0x00038850
        /*0c1c*/ 	.short	0x010a
        /*0c1e*/ 	.byte	0x3f
	.zero		1


	//   ....[68]....
        /*0c20*/ 	.word	0x00011ea0
        /*0c24*/ 	.word	0x0000000f
        /*0c28*/ 	.word	0x00038830
        /*0c2c*/ 	.short	0x010a
        /*0c2e*/ 	.byte	0x3f
	.zero		1


	//   ....[69]....
        /*0c30*/ 	.word	0x00011f00
        /*0c34*/ 	.word	0x0000000b
        /*0c38*/ 	.word	0x00038850
        /*0c3c*/ 	.short	0x010a
        /*0c3e*/ 	.byte	0x3f
	.zero		1


	//   ....[70]....
        /*0c40*/ 	.word	0x00011f60
        /*0c44*/ 	.word	0x00000006
        /*0c48*/ 	.word	0x00038850
        /*0c4c*/ 	.short	0x010a
        /*0c4e*/ 	.byte	0x3f
	.zero		1


	//   ....[71]....
        /*0c50*/ 	.word	0x000120c0
        /*0c54*/ 	.word	0x00000003
        /*0c58*/ 	.word	0x00038880
        /*0c5c*/ 	.short	0x010a
        /*0c5e*/ 	.byte	0x3f
	.zero		1


	//   ....[72]....
        /*0c60*/ 	.word	0x00012120
        /*0c64*/ 	.word	0x00000003
        /*0c68*/ 	.word	0x00038840
        /*0c6c*/ 	.short	0x010a
        /*0c6e*/ 	.byte	0x3f
	.zero		1


	//   ....[73]....
        /*0c70*/ 	.word	0x00012cf0
        /*0c74*/ 	.word	0x00000003
        /*0c78*/ 	.word	0x00038820
        /*0c7c*/ 	.short	0x010a
        /*0c7e*/ 	.byte	0x3f
	.zero		1


	//   ....[74]....
        /*0c80*/ 	.word	0x00012d40
        /*0c84*/ 	.word	0x00000004
        /*0c88*/ 	.word	0x00038880
        /*0c8c*/ 	.short	0x010a
        /*0c8e*/ 	.byte	0x3f
	.zero		1


	//   ....[75]....
        /*0c90*/ 	.word	0x00012d90
        /*0c94*/ 	.word	0x00000004
        /*0c98*/ 	.word	0x00038840
        /*0c9c*/ 	.short	0x010a
        /*0c9e*/ 	.byte	0x3f
	.zero		1


	//   ....[76]....
        /*0ca0*/ 	.word	0x00012de0
        /*0ca4*/ 	.word	0x00000013
        /*0ca8*/ 	.word	0x00038870
        /*0cac*/ 	.short	0x010a
        /*0cae*/ 	.byte	0x3f
	.zero		1


	//   ....[77]....
        /*0cb0*/ 	.word	0x00012e30
        /*0cb4*/ 	.word	0x00000013
        /*0cb8*/ 	.word	0x00038860
        /*0cbc*/ 	.short	0x010a
        /*0cbe*/ 	.byte	0x3f
	.zero		1


	//   ....[78]....
        /*0cc0*/ 	.word	0x00012e90
        /*0cc4*/ 	.word	0x00000002
        /*0cc8*/ 	.word	0x00038870
        /*0ccc*/ 	.short	0x010a
        /*0cce*/ 	.byte	0x3f
	.zero		1


	//   ....[79]....
        /*0cd0*/ 	.word	0x00012ef0
        /*0cd4*/ 	.word	0x00000002
        /*0cd8*/ 	.word	0x00038860
        /*0cdc*/ 	.short	0x010a
        /*0cde*/ 	.byte	0x3f
	.zero		1


	//   ....[80]....
        /*0ce0*/ 	.word	0x00012f40
        /*0ce4*/ 	.word	0x00000007
        /*0ce8*/ 	.word	0x00038820
        /*0cec*/ 	.short	0x010a
        /*0cee*/ 	.byte	0x3f
	.zero		1


	//   ....[81]....
        /*0cf0*/ 	.word	0x00012f90
        /*0cf4*/ 	.word	0x00000006
        /*0cf8*/ 	.word	0x00000000
        /*0cfc*/ 	.short	0x010a
        /*0cfe*/ 	.byte	0x3f
	.zero		1


	//   ....[82]....
        /*0d00*/ 	.word	0x00012fe0
        /*0d04*/ 	.word	0x00000005
        /*0d08*/ 	.word	0x00000000
        /*0d0c*/ 	.short	0x010a
        /*0d0e*/ 	.byte	0x3f
	.zero		1


	//   ....[83]....
        /*0d10*/ 	.word	0x00013030
        /*0d14*/ 	.word	0x00000000
        /*0d18*/ 	.word	0x00038860
        /*0d1c*/ 	.short	0x010a
        /*0d1e*/ 	.byte	0x3f
	.zero		1


	//   ....[84]....
        /*0d20*/ 	.word	0x00013080
        /*0d24*/ 	.word	0x00000005
        /*0d28*/ 	.word	0x00038860
        /*0d2c*/ 	.short	0x010a
        /*0d2e*/ 	.byte	0x3f
	.zero		1


	//   ....[85]....
        /*0d30*/ 	.word	0x000130d0
        /*0d34*/ 	.word	0x00000000
        /*0d38*/ 	.word	0x00038880
        /*0d3c*/ 	.short	0x010a
        /*0d3e*/ 	.byte	0x3f
	.zero		1


	//----- nvinfo : EIATTR_NUM_MBARRIERS
	.align		4
.L_272:
        /*0d40*/ 	.byte	0x03, 0x38
        /*0d42*/ 	.short	0x0016


	//----- nvinfo : EIATTR_EXIT_INSTR_OFFSETS
	.align		4
        /*0d44*/ 	.byte	0x04, 0x1c
        /*0d46*/ 	.short	(.L_274 - .L_273)


	//   ....[0]....
.L_273:
        /*0d48*/ 	.word	0x00011d00


	//----- nvinfo : EIATTR_MAX_THREADS
	.align		4
.L_274:
        /*0d4c*/ 	.byte	0x04, 0x05
        /*0d4e*/ 	.short	(.L_276 - .L_275)
.L_275:
        /*0d50*/ 	.word	0x00000180
        /*0d54*/ 	.word	0x00000001
        /*0d58*/ 	.word	0x00000001


	//----- nvinfo : EIATTR_CRS_STACK_SIZE
	.align		4
.L_276:
        /*0d5c*/ 	.byte	0x04, 0x1e
        /*0d5e*/ 	.short	(.L_278 - .L_277)
.L_277:
        /*0d60*/ 	.word	0x00000000


	//----- nvinfo : EIATTR_CBANK_PARAM_SIZE
	.align		4
.L_278:
        /*0d64*/ 	.byte	0x03, 0x19
        /*0d66*/ 	.short	0x0a70


	//----- nvinfo : EIATTR_PARAM_CBANK
	.align		4
        /*0d68*/ 	.byte	0x04, 0x0a
        /*0d6a*/ 	.short	(.L_280 - .L_279)
	.align		4
.L_279:
        /*0d6c*/ 	.word	index@(.nv.constant0._ZN7cutlass13device_kernelIN5flash11enable_sm90INS1_16FlashAttnFwdSm90INS1_25CollectiveMainloopFwdSm90ILi2EN4cute5tupleIJNS5_1CILi1EEES8_S8_EEENS6_IJNS7_ILi128EEESA_NS7_ILi256EEEEEELi256ENS_12float_e4m3_tEfNS_4arch4Sm90ELb1ELb0ELb0ELb0ELb0ELb0ELb0ELb1ELb1ELb1ELb1ELb0EEENS1_21CollectiveEpilogueFwdINS6_IJSA_SB_SA_EEES9_NS_10bfloat16_tESF_Li256ELb0ELb1ELb1ELb1EEENS1_19SingleTileSchedulerILb0ELb1ELb1ELi128EEEEEEEEEvNT_6ParamsE)
        /*0d70*/ 	.short	0x0210
        /*0d72*/ 	.short	0x0a70


	//----- nvinfo : EIATTR_SW_WAR
	.align		4
.L_280:
        /*0d74*/ 	.byte	0x04, 0x36
        /*0d76*/ 	.short	(.L_282 - .L_281)
.L_281:
        /*0d78*/ 	.word	0x00000008
.L_282:


//--------------------- .nv.info._ZN7cutlass13device_kernelIN5flash11enable_sm90INS1_16FlashAttnFwdSm90INS1_25CollectiveMainloopFwdSm90ILi2EN4cute5tupleIJNS5_1CILi1EEES8_S8_EEENS6_IJNS7_ILi128EEESA_NS7_ILi256EEEEEELi256ENS_12float_e4m3_tEfNS_4arch4Sm90ELb1ELb0ELb0ELb1ELb0ELb0ELb0ELb1ELb1ELb1ELb1ELb0EEENS1_21CollectiveEpilogueFwdINS6_IJSA_SB_SA_EEES9_NS_10bfloat16_tESF_Li256ELb1ELb1ELb1ELb1EEENS1_36VarlenDynamicPersistentTileSchedulerILi128ELi128ELi256ELi128ELb1ELb1ELb1ELb1ELb1ELb1EEEEEEEEEvNT_6ParamsE --------------------------
	.section	.nv.info._ZN7cutlass13device_kernelIN5flash11enable_sm90INS1_16FlashAttnFwdSm90INS1_25CollectiveMainloopFwdSm90ILi2EN4cute5tupleIJNS5_1CILi1EEES8_S8_EEENS6_IJNS7_ILi128EEESA_NS7_ILi256EEEEEELi256ENS_12float_e4m3_tEfNS_4arch4Sm90ELb1ELb0ELb0ELb1ELb0ELb0ELb0ELb1ELb1ELb1ELb1ELb0EEENS1_21CollectiveEpilogueFwdINS6_IJSA_SB_SA_EEES9_NS_10bfloat16_tESF_Li256ELb1ELb1ELb1ELb1EEENS1_36VarlenDynamicPersistentTileSchedulerILi128ELi128ELi256ELi128ELb1ELb1ELb1ELb1ELb1ELb1EEEEEEEEEvNT_6ParamsE,"",@"SHT_CUDA_INFO"
	.sectionflags	@""
	.align	4


	//----- nvinfo : EIATTR_CUDA_API_VERSION
	.align		4
        /*0000*/ 	.byte	0x04, 0x37
        /*0002*/ 	.short	(.L_284 - .L_283)
.L_283:
        /*0004*/ 	.word	0x00000082


	//----- nvinfo : EIATTR_KPARAM_INFO
	.align		4
.L_284:
        /*0008*/ 	.byte	0x04, 0x17
        /*000a*/ 	.short	(.L_286 - .L_285)
.L_285:
        /*000c*/ 	.word	0x00000000
        /*0010*/ 	.short	0x0000
        /*0012*/ 	.short	0x0070
        /*0014*/ 	.byte	0x00, 0xf0, 0x01, 0x2a


	//----- nvinfo : EIATTR_SPARSE_MMA_MASK
	.align		4
.L_286:
        /*0018*/ 	.byte	0x03, 0x50
        /*001a*/ 	.short	0x0000


	//----- nvinfo : EIATTR_MAXREG_COUNT
	.align		4
        /*001c*/ 	.byte	0x03, 0x1b
        /*001e*/ 	.short	0x00a8


	//----- nvinfo : EIATTR_NUM_BARRIERS
	.align		4
        /*0020*/ 	.byte	0x02, 0x4c
        /*0022*/ 	.byte	0x10
	.zero		1


	//----- nvinfo : EIATTR_EXTERNS
	.align		4
        /*0024*/ 	.byte	0x04, 0x0f
        /*0026*/ 	.short	(.L_288 - .L_287)


	//   ....[0]....
	.align		4
.L_287:
        /*0028*/ 	.word	index@(__assertfail)


	//----- nvinfo : EIATTR_ANNOTATIONS
	.align		4
.L_288:
        /*002c*/ 	.byte	0x04, 0x55
        /*002e*/ 	.short	(.L_290 - .L_289)


	//   ....[0]....
.L_289:
        /* <DEDUP_REMOVED lines=50> */


	//----- nvinfo : EIATTR_MERCURY_ISA_VERSION
	.align		4
.L_290:
        /*0338*/ 	.byte	0x03, 0x5f
        /*033a*/ 	.short	0x0101


	//----- nvinfo : EIATTR_UNUSED_LOAD_BYTE_OFFSET
	.align		4
        /*033c*/ 	.byte	0x04, 0x44
        /*033e*/ 	.short	(.L_292 - .L_291)


	//   ....[0]....
.L_291:
        /*0340*/ 	.word	0x00000a40
        /*0344*/ 	.word	0x0000fff0


	//   ....[1]....
        /*0348*/ 	.word	0x0000aca0
        /*034c*/ 	.word	0x0000fff0


	//----- nvinfo : EIATTR_INT_WARP_WIDE_INSTR_OFFSETS
	.align		4
.L_292:
        /*0350*/ 	.byte	0x04, 0x31
        /*0352*/ 	.short	(.L_294 - .L_293)


	//   ....[0]....
.L_293:
        /*0354*/ 	.word	0x00000130


	//   ....[1]....
        /*0358*/ 	.word	0x00000170


	//   ....[2]....
        /*035c*/ 	.word	0x000001e0


	//   ....[3]....
        /*0360*/ 	.word	0x00012c20


	//   ....[4]....
        /*0364*/ 	.word	0x00012cb0


	//   ....[5]....
        /*0368*/ 	.word	0x00015aa0


	//   ....[6]....
        /*036c*/ 	.word	0x00015b30


	//----- nvinfo : EIATTR_COOP_GROUP_MASK_REGIDS
	.align		4
.L_294:
        /*0370*/ 	.byte	0x04, 0x29
        /*0372*/ 	.short	(.L_296 - .L_295)


	//   ....[0]....
.L_295:
        /*0374*/ 	.word	0xffffffff


	//   ....[1]....
        /*0378*/ 	.word	0xffffffff


	//   ....[2]....
        /*037c*/ 	.word	0xffffffff


	//   ....[3]....
        /*0380*/ 	.word	0xffffffff


	//   ....[4]....
        /*0384*/ 	.word	0xffffffff


	//   ....[5]....
        /*0388*/ 	.word	0xffffffff


	//   ....[6]....
        /*038c*/ 	.word	0xffffffff


	//   ....[7]....
        /*0390*/ 	.word	0xffffffff


	//   ....[8]....
        /*0394*/ 	.word	0xffffffff


	//   ....[9]....
        /*0398*/ 	.word	0xffffffff


	//   ....[10]....
        /*039c*/ 	.word	0xffffffff


	//   ....[11]....
        /*03a0*/ 	.word	0xffffffff


	//   ....[12]....
        /*03a4*/ 	.word	0xffffffff


	//   ....[13]....
        /*03a8*/ 	.word	0xffffffff


	//   ....[14]....
        /*03ac*/ 	.word	0xffffffff


	//   ....[15]....
        /*03b0*/ 	.word	0xffffffff


	//   ....[16]....
        /*03b4*/ 	.word	0xffffffff


	//   ....[17]....
        /*03b8*/ 	.word	0xffffffff


	//   ....[18]....
        /*03bc*/ 	.word	0xffffffff


	//   ....[19]....
        /*03c0*/ 	.word	0xffffffff


	//   ....[20]....
        /*03c4*/ 	.word	0xffffffff


	//   ....[21]....
        /*03c8*/ 	.word	0xffffffff


	//   ....[22]....
        /*03cc*/ 	.word	0xffffffff


	//   ....[23]....
        /*03d0*/ 	.word	0xffffffff


	//   ....[24]....
        /*03d4*/ 	.word	0xffffffff


	//   ....[25]....
        /*03d8*/ 	.word	0xffffffff


	//   ....[26]....
        /*03dc*/ 	.word	0xffffffff


	//   ....[27]....
        /*03e0*/ 	.word	0xffffffff


	//   ....[28]....
        /*03e4*/ 	.word	0xffffffff


	//   ....[29]....
        /*03e8*/ 	.word	0xffffffff


	//   ....[30]....
        /*03ec*/ 	.word	0xffffffff


	//   ....[31]....
        /*03f0*/ 	.word	0xffffffff


	//   ....[32]....
        /*03f4*/ 	.word	0xffffffff


	//   ....[33]....
        /*03f8*/ 	.word	0xffffffff


	//   ....[34]....
        /*03fc*/ 	.word	0xffffffff


	//   ....[35]....
        /*0400*/ 	.word	0xffffffff


	//   ....[36]....
        /*0404*/ 	.word	0xffffffff


	//   ....[37]....
        /*0408*/ 	.word	0xffffffff


	//   ....[38]....
        /*040c*/ 	.word	0xffffffff


	//   ....[39]....
        /*0410*/ 	.word	0xffffffff


	//   ....[40]....
        /*0414*/ 	.word	0xffffffff


	//   ....[41]....
        /*0418*/ 	.word	0xffffffff


	//   ....[42]....
        /*041c*/ 	.word	0xffffffff


	//   ....[43]....
        /*0420*/ 	.word	0xffffffff


	//   ....[44]....
        /*0424*/ 	.word	0xffffffff


	//   ....[45]....
        /*0428*/ 	.word	0xffffffff


	//   ....[46]....
        /*042c*/ 	.word	0xffffffff


	//   ....[47]....
        /*0430*/ 	.word	0xffffffff


	//   ....[48]....
        /*0434*/ 	.word	0xffffffff


	//   ....[49]....
        /*0438*/ 	.word	0xffffffff


	//   ....[50]....
        /*043c*/ 	.word	0xffffffff


	//   ....[51]....
        /*0440*/ 	.word	0xffffffff


	//   ....[52]....
        /*0444*/ 	.word	0xffffffff


	//   ....[53]....
        /*0448*/ 	.word	0xffffffff


	//   ....[54]....
        /*044c*/ 	.word	0xffffffff


	//   ....[55]....
        /*0450*/ 	.word	0xffffffff


	//   ....[56]....
        /*0454*/ 	.word	0xffffffff


	//   ....[57]....
        /*0458*/ 	.word	0xffffffff


	//   ....[58]....
        /*045c*/ 	.word	0xffffffff


	//   ....[59]....
        /*0460*/ 	.word	0xffffffff


	//   ....[60]....
        /*0464*/ 	.word	0xffffffff


	//   ....[61]....
        /*0468*/ 	.word	0xffffffff


	//   ....[62]....
        /*046c*/ 	.word	0xffffffff


	//   ....[63]....
        /*0470*/ 	.word	0xffffffff


	//   ....[64]....
        /*0474*/ 	.word	0xffffffff


	//   ....[65]....
        /*0478*/ 	.word	0xffffffff


	//   ....[66]....
        /*047c*/ 	.word	0xffffffff


	//   ....[67]....
        /*0480*/ 	.word	0xffffffff


	//   ....[68]....
        /*0484*/ 	.word	0xffffffff


	//   ....[69]....
        /*0488*/ 	.word	0xffffffff


	//   ....[70]....
        /*048c*/ 	.word	0xffffffff


	//   ....[71]....
        /*0490*/ 	.word	0xffffffff


	//   ....[72]....
        /*0494*/ 	.word	0xffffffff


	//   ....[73]....
        /*0498*/ 	.word	0xffffffff


	//   ....[74]....
        /*049c*/ 	.word	0xffffffff


	//   ....[75]....
        /*04a0*/ 	.word	0xffffffff


	//   ....[76]....
        /*04a4*/ 	.word	0xffffffff


	//   ....[77]....
        /*04a8*/ 	.word	0xffffffff


	//   ....[78]....
        /*04ac*/ 	.word	0xffffffff


	//   ....[79]....
        /*04b0*/ 	.word	0xffffffff


	//   ....[80]....
        /*04b4*/ 	.word	0xffffffff


	//   ....[81]....
        /*04b8*/ 	.word	0xffffffff


	//   ....[82]....
        /*04bc*/ 	.word	0xffffffff


	//   ....[83]....
        /*04c0*/ 	.word	0xffffffff


	//   ....[84]....
        /*04c4*/ 	.word	0xffffffff


	//   ....[85]....
        /*04c8*/ 	.word	0xffffffff


	//   ....[86]....
        /*04cc*/ 	.word	0xffffffff


	//   ....[87]....
        /*04d0*/ 	.word	0xffffffff


	//   ....[88]....
        /*04d4*/ 	.word	0xffffffff


	//   ....[89]....
        /*04d8*/ 	.word	0xffffffff


	//   ....[90]....
        /*04dc*/ 	.word	0xffffffff


	//   ....[91]....
        /*04e0*/ 	.word	0xffffffff


	//   ....[92]....
        /*04e4*/ 	.word	0xffffffff


	//   ....[93]....
        /*04e8*/ 	.word	0xffffffff


	//   ....[94]....
        /*04ec*/ 	.word	0xffffffff


	//   ....[95]....
        /*04f0*/ 	.word	0xffffffff


	//   ....[96]....
        /*04f4*/ 	.word	0xffffffff


	//   ....[97]....
        /*04f8*/ 	.word	0xffffffff


	//   ....[98]....
        /*04fc*/ 	.word	0xffffffff


	//   ....[99]....
        /*0500*/ 	.word	0xffffffff


	//   ....[100]....
        /*0504*/ 	.word	0xffffffff


	//   ....[101]....
        /*0508*/ 	.word	0xffffffff


	//   ....[102]....
        /*050c*/ 	.word	0xffffffff


	//   ....[103]....
        /*0510*/ 	.word	0xffffffff


	//   ....[104]....
        /*0514*/ 	.word	0xffffffff


	//   ....[105]....
        /*0518*/ 	.word	0xffffffff


	//   ....[106]....
        /*051c*/ 	.word	0xffffffff


	//   ....[107]....
        /*0520*/ 	.word	0xffffffff


	//   ....[108]....
        /*0524*/ 	.word	0xffffffff


	//   ....[109]....
        /*0528*/ 	.word	0xffffffff


	//   ....[110]....
        /*052c*/ 	.word	0xffffffff


	//   ....[111]....
        /*0530*/ 	.word	0xffffffff


	//   ....[112]....
        /*0534*/ 	.word	0xffffffff


	//   ....[113]....
        /*0538*/ 	.word	0xffffffff


	//   ....[114]....
        /*053c*/ 	.word	0xffffffff


	//   ....[115]....
        /*0540*/ 	.word	0xffffffff


	//   ....[116]....
        /*0544*/ 	.word	0xffffffff


	//   ....[117]....
        /*0548*/ 	.word	0xffffffff


	//   ....[118]....
        /*054c*/ 	.word	0xffffffff


	//   ....[119]....
        /*0550*/ 	.word	0xffffffff


	//   ....[120]....
        /*0554*/ 	.word	0xffffffff


	//   ....[121]....
        /*0558*/ 	.word	0xffffffff


	//   ....[122]....
        /*055c*/ 	.word	0xffffffff


	//   ....[123]....
        /*0560*/ 	.word	0xffffffff


	//   ....[124]....
        /*0564*/ 	.word	0xffffffff


	//   ....[125]....
        /*0568*/ 	.word	0xffffffff


	//   ....[126]....
        /*056c*/ 	.word	0xffffffff


	//   ....[127]....
        /*0570*/ 	.word	0xffffffff


	//   ....[128]....
        /*0574*/ 	.word	0xffffffff


	//   ....[129]....
        /*0578*/ 	.word	0xffffffff


	//   ....[130]....
        /*057c*/ 	.word	0xffffffff


	//   ....[131]....
        /*0580*/ 	.word	0xffffffff


	//   ....[132]....
        /*0584*/ 	.word	0xffffffff


	//   ....[133]....
        /*0588*/ 	.word	0xffffffff


	//   ....[134]....
        /*058c*/ 	.word	0xffffffff


	//   ....[135]....
        /*0590*/ 	.word	0xffffffff


	//   ....[136]....
        /*0594*/ 	.word	0xffffffff


	//   ....[137]....
        /*0598*/ 	.word	0xffffffff


	//   ....[138]....
        /*059c*/ 	.word	0xffffffff


	//   ....[139]....
        /*05a0*/ 	.word	0xffffffff


	//   ....[140]....
        /*05a4*/ 	.word	0xffffffff


	//   ....[141]....
        /*05a8*/ 	.word	0xffffffff


	//   ....[142]....
        /*05ac*/ 	.word	0xffffffff


	//   ....[143]....
        /*05b0*/ 	.word	0xffffffff


	//   ....[144]....
        /*05b4*/ 	.word	0xffffffff


	//   ....[145]....
        /*05b8*/ 	.word	0xffffffff


	//   ....[146]....
        /*05bc*/ 	.word	0xffffffff


	//   ....[147]....
        /*05c0*/ 	.word	0xffffffff


	//   ....[148]....
        /*05c4*/ 	.word	0xffffffff


	//   ....[149]....
        /*05c8*/ 	.word	0xffffffff


	//   ....[150]....
        /*05cc*/ 	.word	0xffffffff


	//   ....[151]....
        /*05d0*/ 	.word	0xffffffff


	//   ....[152]....
        /*05d4*/ 	.word	0xffffffff


	//   ....[153]....
        /*05d8*/ 	.word	0xffffffff


	//   ....[154]....
        /*05dc*/ 	.word	0xffffffff


	//   ....[155]....
        /*05e0*/ 	.word	0xffffffff


	//   ....[156]....
        /*05e4*/ 	.word	0xffffffff


	//   ....[157]....
        /*05e8*/ 	.word	0xffffffff


	//   ....[158]....
        /*05ec*/ 	.word	0xffffffff


	//   ....[159]....
        /*05f0*/ 	.word	0xffffffff


	//   ....[160]....
        /*05f4*/ 	.word	0xffffffff


	//   ....[161]....
        /*05f8*/ 	.word	0xffffffff


	//   ....[162]....
        /*05fc*/ 	.word	0xffffffff


	//   ....[163]....
        /*0600*/ 	.word	0xffffffff


	//   ....[164]....
        /*0604*/ 	.word	0xffffffff


	//   ....[165]....
        /*0608*/ 	.word	0xffffffff


	//   ....[166]....
        /*060c*/ 	.word	0xffffffff


	//   ....[167]....
        /*0610*/ 	.word	0xffffffff


	//   ....[168]....
        /*0614*/ 	.word	0xffffffff


	//   ....[169]....
        /*0618*/ 	.word	0xffffffff


	//   ....[170]....
        /*061c*/ 	.word	0xffffffff


	//   ....[171]....
        /*0620*/ 	.word	0xffffffff


	//   ....[172]....
        /*0624*/ 	.word	0xffffffff


	//   ....[173]....
        /*0628*/ 	.word	0xffffffff


	//   ....[174]....
        /*062c*/ 	.word	0xffffffff


	//   ....[175]....
        /*0630*/ 	.word	0xffffffff


	//   ....[176]....
        /*0634*/ 	.word	0xffffffff


	//   ....[177]....
        /*0638*/ 	.word	0xffffffff


	//   ....[178]....
        /*063c*/ 	.word	0xffffffff


	//   ....[179]....
        /*0640*/ 	.word	0xffffffff


	//   ....[180]....
        /*0644*/ 	.word	0xffffffff


	//   ....[181]....
        /*0648*/ 	.word	0xffffffff


	//   ....[182]....
        /*064c*/ 	.word	0xffffffff


	//   ....[183]....
        /*0650*/ 	.word	0xffffffff


	//   ....[184]....
        /*0654*/ 	.word	0xffffffff


	//   ....[185]....
        /*0658*/ 	.word	0xffffffff


	//   ....[186]....
        /*065c*/ 	.word	0xffffffff


	//   ....[187]....
        /*0660*/ 	.word	0xffffffff


	//   ....[188]....
        /*0664*/ 	.word	0xffffffff


	//   ....[189]....
        /*0668*/ 	.word	0xffffffff


	//   ....[190]....
        /*066c*/ 	.word	0xffffffff


	//   ....[191]....
        /*0670*/ 	.word	0xffffffff


	//   ....[192]....
        /*0674*/ 	.word	0xffffffff


	//   ....[193]....
        /*0678*/ 	.word	0xffffffff


	//   ....[194]....
        /*067c*/ 	.word	0xffffffff


	//   ....[195]....
        /*0680*/ 	.word	0xffffffff


	//   ....[196]....
        /*0684*/ 	.word	0xffffffff


	//   ....[197]....
        /*0688*/ 	.word	0xffffffff


	//   ....[198]....
        /*068c*/ 	.word	0xffffffff


	//   ....[199]....
        /*0690*/ 	.word	0xffffffff


	//   ....[200]....
        /*0694*/ 	.word	0xffffffff


	//   ....[201]....
        /*0698*/ 	.word	0xffffffff


	//   ....[202]....
        /*069c*/ 	.word	0xffffffff


	//   ....[203]....
        /*06a0*/ 	.word	0xffffffff


	//   ....[204]....
        /*06a4*/ 	.word	0xffffffff


	//   ....[205]....
        /*06a8*/ 	.word	0xffffffff


	//   ....[206]....
        /*06ac*/ 	.word	0xffffffff


	//   ....[207]....
        /*06b0*/ 	.word	0xffffffff


	//   ....[208]....
        /*06b4*/ 	.word	0xffffffff


	//   ....[209]....
        /*06b8*/ 	.word	0xffffffff


	//   ....[210]....
        /*06bc*/ 	.word	0xffffffff


	//   ....[211]....
        /*06c0*/ 	.word	0xffffffff


	//   ....[212]....
        /*06c4*/ 	.word	0xffffffff


	//   ....[213]....
        /*06c8*/ 	.word	0xffffffff


	//   ....[214]....
        /*06cc*/ 	.word	0xffffffff


	//   ....[215]....
        /*06d0*/ 	.word	0xffffffff


	//   ....[216]....
        /*06d4*/ 	.word	0xffffffff


	//   ....[217]....
        /*06d8*/ 	.word	0xffffffff


	//   ....[218]....
        /*06dc*/ 	.word	0xffffffff


	//   ....[219]....
        /*06e0*/ 	.word	0xffffffff


	//   ....[220]....
        /*06e4*/ 	.word	0xffffffff


	//   ....[221]....
        /*06e8*/ 	.word	0xffffffff


	//   ....[222]....
        /*06ec*/ 	.word	0xffffffff


	//   ....[223]....
        /*06f0*/ 	.word	0xffffffff


	//   ....[224]....
        /*06f4*/ 	.word	0xffffffff


	//   ....[225]....
        /*06f8*/ 	.word	0xffffffff


	//   ....[226]....
        /*06fc*/ 	.word	0xffffffff


	//   ....[227]....
        /*0700*/ 	.word	0xffffffff


	//   ....[228]....
        /*0704*/ 	.word	0xffffffff


	//   ....[229]....
        /*0708*/ 	.word	0xffffffff


	//   ....[230]....
        /*070c*/ 	.word	0xffffffff


	//   ....[231]....
        /*0710*/ 	.word	0xffffffff


	//   ....[232]....
        /*0714*/ 	.word	0xffffffff


	//   ....[233]....
        /*0718*/ 	.word	0x0500000f


	//   ....[234]....
        /*071c*/ 	.word	0x0500000f


	//   ....[235]....
        /*0720*/ 	.word	0x0500000f


	//   ....[236]....
        /*0724*/ 	.word	0x0500000f


	//   ....[237]....
        /*0728*/ 	.word	0x0500000f


	//   ....[238]....
        /*072c*/ 	.word	0x0500000f


	//   ....[239]....
        /*0730*/ 	.word	0x0500000f


	//   ....[240]....
        /*0734*/ 	.word	0x0500000f


	//   ....[241]....
        /*0738*/ 	.word	0x0500000f


	//   ....[242]....
        /*073c*/ 	.word	0x0500000f


	//   ....[243]....
        /*0740*/ 	.word	0x0500000f


	//   ....[244]....
        /*0744*/ 	.word	0x0500000f


	//   ....[245]....
        /*0748*/ 	.word	0x0500000f


	//   ....[246]....
        /*074c*/ 	.word	0x0500000f


	//   ....[247]....
        /*0750*/ 	.word	0x0500000f


	//   ....[248]....
        /*0754*/ 	.word	0x0500000f


	//   ....[249]....
        /*0758*/ 	.word	0x0500000f


	//   ....[250]....
        /*075c*/ 	.word	0x0500000f


	//----- nvinfo : EIATTR_COOP_GROUP_INSTR_OFFSETS
	.align		4
.L_296:
        /*0760*/ 	.byte	0x04, 0x28
        /*0762*/ 	.short	(.L_298 - .L_297)


	//   ....[0]....
.L_297:
        /*0764*/ 	.word	0x00000070


	//   ....[1]....
        /*0768*/ 	.word	0x00000140


	//   ....[2]....
        /*076c*/ 	.word	0x00000190


	//   ....[3]....
        /*0770*/ 	.word	0x000003c0


	//   ....[4]....
        /*0774*/ 	.word	0x00000520


	//   ....[5]....
        /*0778*/ 	.word	0x00000640


	//   ....[6]....
        /*077c*/ 	.word	0x000007a0


	//   ....[7]....
        /*0780*/ 	.word	0x00002190


	//   ....[8]....
        /*0784*/ 	.word	0x00002a10


	//   ....[9]....
        /*0788*/ 	.word	0x00003270


	//   ....[10]....
        /*078c*/ 	.word	0x00003290


	//   ....[11]....
        /*0790*/ 	.word	0x000032a0


	//   ....[12]....
        /*0794*/ 	.word	0x00003c80


	//   ....[13]....
        /*0798*/ 	.word	0x00003d10


	//   ....[14]....
        /*079c*/ 	.word	0x00005490


	//   ....[15]....
        /*07a0*/ 	.word	0x000054b0


	//   ....[16]....
        /*07a4*/ 	.word	0x00005ff0


	//   ....[17]....
        /*07a8*/ 	.word	0x000060b0


	//   ....[18]....
        /*07ac*/ 	.word	0x000061e0


	//   ....[19]....
        /*07b0*/ 	.word	0x000063b0


	//   ....[20]....
        /*07b4*/ 	.word	0x00008440


	//   ....[21]....
        /*07b8*/ 	.word	0x00008450


	//   ....[22]....
        /*07bc*/ 	.word	0x00008480


	//   ....[23]....
        /*07c0*/ 	.word	0x00008490


	//   ....[24]....
        /*07c4*/ 	.word	0x0000a0d0


	//   ....[25]....
        /*07c8*/ 	.word	0x0000a0e0


	//   ....[26]....
        /*07cc*/ 	.word	0x0000a170


	//   ....[27]....
        /*07d0*/ 	.word	0x0000a180


	//   ....[28]....
        /*07d4*/ 	.word	0x0000b7a0


	//   ....[29]....
        /*07d8*/ 	.word	0x0000b7d0


	//   ....[30]....
        /*07dc*/ 	.word	0x0000b800


	//   ....[31]....
        /*07e0*/ 	.word	0x0000b830


	//   ....[32]....
        /*07e4*/ 	.word	0x0000b8a0


	//   ....[33]....
        /*07e8*/ 	.word	0x0000b910


	//   ....[34]....
        /*07ec*/ 	.word	0x0000b950


	//   ....[35]....
        /*07f0*/ 	.word	0x0000b9a0


	//   ....[36]....
        /*07f4*/ 	.word	0x0000b9d0


	//   ....[37]....
        /*07f8*/ 	.word	0x0000ba00


	//   ....[38]....
        /*07fc*/ 	.word	0x0000ba30


	//   ....[39]....
        /*0800*/ 	.word	0x0000ba60


	//   ....[40]....
        /*0804*/ 	.word	0x0000ba90


	//   ....[41]....
        /*0808*/ 	.word	0x0000bac0


	//   ....[42]....
        /*080c*/ 	.word	0x0000bb00


	//   ....[43]....
        /*0810*/ 	.word	0x0000bb40


	//   ....[44]....
        /*0814*/ 	.word	0x0000bb70


	//   ....[45]....
        /*0818*/ 	.word	0x0000bbb0


	//   ....[46]....
        /*081c*/ 	.word	0x0000bbf0


	//   ....[47]....
        /*0820*/ 	.word	0x0000bc40


	//   ....[48]....
        /*0824*/ 	.word	0x0000bc70


	//   ....[49]....
        /*0828*/ 	.word	0x0000bca0


	//   ....[50]....
        /*082c*/ 	.word	0x0000bcd0


	//   ....[51]....
        /*0830*/ 	.word	0x0000bd00


	//   ....[52]....
        /*0834*/ 	.word	0x0000bd30


	//   ....[53]....
        /*0838*/ 	.word	0x0000bd60


	//   ....[54]....
        /*083c*/ 	.word	0x0000bd90


	//   ....[55]....
        /*0840*/ 	.word	0x0000bdc0


	//   ....[56]....
        /*0844*/ 	.word	0x0000bdf0


	//   ....[57]....
        /*0848*/ 	.word	0x0000be10


	//   ....[58]....
        /*084c*/ 	.word	0x0000be20


	//   ....[59]....
        /*0850*/ 	.word	0x0000be30


	//   ....[60]....
        /*0854*/ 	.word	0x0000be40


	//   ....[61]....
        /*0858*/ 	.word	0x0000be50


	//   ....[62]....
        /*085c*/ 	.word	0x0000be60


	//   ....[63]....
        /*0860*/ 	.word	0x0000be70


	//   ....[64]....
        /*0864*/ 	.word	0x0000be80


	//   ....[65]....
        /*0868*/ 	.word	0x0000bea0


	//   ....[66]....
        /*086c*/ 	.word	0x0000beb0


	//   ....[67]....
        /*0870*/ 	.word	0x0000bec0


	//   ....[68]....
        /*0874*/ 	.word	0x0000bed0


	//   ....[69]....
        /*0878*/ 	.word	0x0000bee0


	//   ....[70]....
        /*087c*/ 	.word	0x0000bef0


	//   ....[71]....
        /*0880*/ 	.word	0x0000bf00


	//   ....[72]....
        /*0884*/ 	.word	0x0000bf10


	//   ....[73]....
        /*0888*/ 	.word	0x0000bf20


	//   ....[74]....
        /*088c*/ 	.word	0x0000bf30


	//   ....[75]....
        /*0890*/ 	.word	0x0000bf40


	//   ....[76]....
        /*0894*/ 	.word	0x0000bf50


	//   ....[77]....
        /*0898*/ 	.word	0x0000bf60


	//   ....[78]....
        /*089c*/ 	.word	0x0000bf70


	//   ....[79]....
        /*08a0*/ 	.word	0x0000bf80


	//   ....[80]....
        /*08a4*/ 	.word	0x0000bf90


	//   ....[81]....
        /*08a8*/ 	.word	0x0000bfa0


	//   ....[82]....
        /*08ac*/ 	.word	0x0000bfb0


	//   ....[83]....
        /*08b0*/ 	.word	0x0000bfc0


	//   ....[84]....
        /*08b4*/ 	.word	0x0000bfd0


	//   ....[85]....
        /*08b8*/ 	.word	0x0000bfe0


	//   ....[86]....
        /*08bc*/ 	.word	0x0000bff0


	//   ....[87]....
        /*08c0*/ 	.word	0x0000c000


	//   ....[88]....
        /*08c4*/ 	.word	0x0000c010


	//   ....[89]....
        /*08c8*/ 	.word	0x0000c020


	//   ....[90]....
        /*08cc*/ 	.word	0x0000c030


	//   ....[91]....
        /*08d0*/ 	.word	0x0000c040


	//   ....[92]....
        /*08d4*/ 	.word	0x0000c050


	//   ....[93]....
        /*08d8*/ 	.word	0x0000c060


	//   ....[94]....
        /*08dc*/ 	.word	0x0000c070


	//   ....[95]....
        /*08e0*/ 	.word	0x0000c080


	//   ....[96]....
        /*08e4*/ 	.word	0x0000c0a0


	//   ....[97]....
        /*08e8*/ 	.word	0x0000c0d0


	//   ....[98]....
        /*08ec*/ 	.word	0x0000c0e0


	//   ....[99]....
        /*08f0*/ 	.word	0x0000c0f0


	//   ....[100]....
        /*08f4*/ 	.word	0x0000c100


	//   ....[101]....
        /*08f8*/ 	.word	0x0000c110


	//   ....[102]....
        /*08fc*/ 	.word	0x0000c120


	//   ....[103]....
        /*0900*/ 	.word	0x0000c130


	//   ....[104]....
        /*0904*/ 	.word	0x0000c140


	//   ....[105]....
        /*0908*/ 	.word	0x0000c150


	//   ....[106]....
        /*090c*/ 	.word	0x0000c160


	//   ....[107]....
        /*0910*/ 	.word	0x0000c180


	//   ....[108]....
        /*0914*/ 	.word	0x0000c1a0


	//   ....[109]....
        /*0918*/ 	.word	0x0000c1b0


	//   ....[110]....
        /*091c*/ 	.word	0x0000c1c0


	//   ....[111]....
        /*0920*/ 	.word	0x0000c1d0


	//   ....[112]....
        /*0924*/ 	.word	0x0000c1e0


	//   ....[113]....
        /*0928*/ 	.word	0x0000c1f0


	//   ....[114]....
        /*092c*/ 	.word	0x0000c200


	//   ....[115]....
        /*0930*/ 	.word	0x0000c220


	//   ....[116]....
        /*0934*/ 	.word	0x0000c230


	//   ....[117]....
        /*0938*/ 	.word	0x0000c260


	//   ....[118]....
        /*093c*/ 	.word	0x0000c270


	//   ....[119]....
        /*0940*/ 	.word	0x0000c280


	//   ....[120]....
        /*0944*/ 	.word	0x0000c290


	//   ....[121]....
        /*0948*/ 	.word	0x0000c2a0


	//   ....[122]....
        /*094c*/ 	.word	0x0000c2b0


	//   ....[123]....
        /*0950*/ 	.word	0x0000c2c0


	//   ....[124]....
        /*0954*/ 	.word	0x0000c2d0


	//   ....[125]....
        /*0958*/ 	.word	0x0000c2f0


	//   ....[126]....
        /*095c*/ 	.word	0x0000c300


	//   ....[127]....
        /*0960*/ 	.word	0x0000c320


	//   ....[128]....
        /*0964*/ 	.word	0x0000c340


	//   ....[129]....
        /*0968*/ 	.word	0x0000c350


	//   ....[130]....
        /*096c*/ 	.word	0x0000c360


	//   ....[131]....
        /*0970*/ 	.word	0x0000c380


	//   ....[132]....
        /*0974*/ 	.word	0x0000c3a0


	//   ....[133]....
        /*0978*/ 	.word	0x0000c3c0


	//   ....[134]....
        /*097c*/ 	.word	0x0000c3f0


	//   ....[135]....
        /*0980*/ 	.word	0x0000c420


	//   ....[136]....
        /*0984*/ 	.word	0x0000c450


	//   ....[137]....
        /*0988*/ 	.word	0x0000c470


	//   ....[138]....
        /*098c*/ 	.word	0x0000c490


	//   ....[139]....
        /*0990*/ 	.word	0x0000c4c0


	//   ....[140]....
        /*0994*/ 	.word	0x0000c4f0


	//   ....[141]....
        /*0998*/ 	.word	0x0000c520


	//   ....[142]....
        /*099c*/ 	.word	0x0000c530


	//   ....[143]....
        /*09a0*/ 	.word	0x0000c540


	//   ....[144]....
        /*09a4*/ 	.word	0x0000c560


	//   ....[145]....
        /*09a8*/ 	.word	0x0000c590


	//   ....[146]....
        /*09ac*/ 	.word	0x0000c5c0


	//   ....[147]....
        /*09b0*/ 	.word	0x0000c5f0


	//   ....[148]....
        /*09b4*/ 	.word	0x0000c620


	//   ....[149]....
        /*09b8*/ 	.word	0x0000c650


	//   ....[150]....
        /*09bc*/ 	.word	0x0000c680


	//   ....[151]....
        /*09c0*/ 	.word	0x0000c6b0


	//   ....[152]....
        /*09c4*/ 	.word	0x0000c6e0


	//   ....[153]....
        /*09c8*/ 	.word	0x0000c710


	//   ....[154]....
        /*09cc*/ 	.word	0x0000c740


	//   ....[155]....
        /*09d0*/ 	.word	0x0000c770


	//   ....[156]....
        /*09d4*/ 	.word	0x0000d660


	//   ....[157]....
        /*09d8*/ 	.word	0x0000d670


	//   ....[158]....
        /*09dc*/ 	.word	0x0000d680


	//   ....[159]....
        /*09e0*/ 	.word	0x0000d690


	//   ....[160]....
        /*09e4*/ 	.word	0x0000e130


	//   ....[161]....
        /*09e8*/ 	.word	0x0000e160


	//   ....[162]....
        /*09ec*/ 	.word	0x0000e300


	//   ....[163]....
        /*09f0*/ 	.word	0x0000e320


	//   ....[164]....
        /*09f4*/ 	.word	0x0000e460


	//   ....[165]....
        /*09f8*/ 	.word	0x0000e480


	//   ....[166]....
        /*09fc*/ 	.word	0x0000e5d0


	//   ....[167]....
        /*0a00*/ 	.word	0x0000e5f0


	//   ....[168]....
        /*0a04*/ 	.word	0x0000ebe0


	//   ....[169]....
        /*0a08*/ 	.word	0x0000ec20


	//   ....[170]....
        /*0a0c*/ 	.word	0x0000f6f0


	//   ....[171]....
        /*0a10*/ 	.word	0x0000f700


	//   ....[172]....
        /*0a14*/ 	.word	0x00010900


	//   ....[173]....
        /*0a18*/ 	.word	0x00010930


	//   ....[174]....
        /*0a1c*/ 	.word	0x00010aa0


	//   ....[175]....
        /*0a20*/ 	.word	0x00010ac0


	//   ....[176]....
        /*0a24*/ 	.word	0x00010c00


	//   ....[177]....
        /*0a28*/ 	.word	0x00010c20


	//   ....[178]....
        /*0a2c*/ 	.word	0x00010d70


	//   ....[179]....
        /*0a30*/ 	.word	0x00010d90


	//   ....[180]....
        /*0a34*/ 	.word	0x00010f60


	//   ....[181]....
        /*0a38*/ 	.word	0x00011190


	//   ....[182]....
        /*0a3c*/ 	.word	0x000111d0


	//   ....[183]....
        /*0a40*/ 	.word	0x00011210


	//   ....[184]....
        /*0a44*/ 	.word	0x00011240


	//   ....[185]....
        /*0a48*/ 	.word	0x00011270


	//   ....[186]....
        /*0a4c*/ 	.word	0x000112a0


	//   ....[187]....
        /*0a50*/ 	.word	0x00011430


	//   ....[188]....
        /*0a54*/ 	.word	0x00011460


	//   ....[189]....
        /*0a58*/ 	.word	0x000114a0


	//   ....[190]....
        /*0a5c*/ 	.word	0x000114d0


	//   ....[191]....
        /*0a60*/ 	.word	0x00011500


	//   ....[192]....
        /*0a64*/ 	.word	0x00011530


	//   ....[193]....
        /*0a68*/ 	.word	0x000115d0


	//   ....[194]....
        /*0a6c*/ 	.word	0x00011620


	//   ....[195]....
        /*0a70*/ 	.word	0x00011630


	//   ....[196]....
        /*0a74*/ 	.word	0x00011670


	//   ....[197]....
        /*0a78*/ 	.word	0x000133a0


	//   ....[198]....
        /*0a7c*/ 	.word	0x00014000


	//   ....[199]....
        /*0a80*/ 	.word	0x00014020


	//   ....[200]....
        /*0a84*/ 	.word	0x00014050


	//   ....[201]....
        /*0a88*/ 	.word	0x00014070


	//   ....[202]....
        /*0a8c*/ 	.word	0x00014190


	//   ....[203]....
        /*0a90*/ 	.word	0x000141a0


	//   ....[204]....
        /*0a94*/ 	.word	0x00014240


	//   ....[205]....
        /*0a98*/ 	.word	0x00014250


	//   ....[206]....
        /*0a9c*/ 	.word	0x000142f0


	//   ....[207]....
        /*0aa0*/ 	.word	0x00014300


	//   ....[208]....
        /*0aa4*/ 	.word	0x000143a0


	//   ....[209]....
        /*0aa8*/ 	.word	0x000143b0


	//   ....[210]....
        /*0aac*/ 	.word	0x00014440


	//   ....[211]....
        /*0ab0*/ 	.word	0x00014450


	//   ....[212]....
        /*0ab4*/ 	.word	0x00014460


	//   ....[213]....
        /*0ab8*/ 	.word	0x00014470


	//   ....[214]....
        /*0abc*/ 	.word	0x000167d0


	//   ....[215]....
        /*0ac0*/ 	.word	0x00016800


	//   ....[216]....
        /*0ac4*/ 	.word	0x00016830


	//   ....[217]....
        /*0ac8*/ 	.word	0x00016860


	//   ....[218]....
        /*0acc*/ 	.word	0x00016890


	//   ....[219]....
        /*0ad0*/ 	.word	0x000168c0


	//   ....[220]....
        /*0ad4*/ 	.word	0x000168f0


	//   ....[221]....
        /*0ad8*/ 	.word	0x00016920


	//   ....[222]....
        /*0adc*/ 	.word	0x00016a90


	//   ....[223]....
        /*0ae0*/ 	.word	0x00016ac0


	//   ....[224]....
        /*0ae4*/ 	.word	0x00016af0


	//   ....[225]....
        /*0ae8*/ 	.word	0x00016b20


	//   ....[226]....
        /*0aec*/ 	.word	0x00016b50


	//   ....[227]....
        /*0af0*/ 	.word	0x00016b80


	//   ....[228]....
        /*0af4*/ 	.word	0x00016c00


	//   ....[229]....
        /*0af8*/ 	.word	0x00016c40


	//   ....[230]....
        /*0afc*/ 	.word	0x00016c50


	//   ....[231]....
        /*0b00*/ 	.word	0x00016c90


	//   ....[232]....
        /*0b04*/ 	.word	0x00017770


	//   ....[233]....
        /*0b08*/ 	.word	0x00017d70


	//   ....[234]....
        /*0b0c*/ 	.word	0x00017f50


	//   ....[235]....
        /*0b10*/ 	.word	0x00017fc0


	//   ....[236]....
        /*0b14*/ 	.word	0x00018020


	//   ....[237]....
        /*0b18*/ 	.word	0x000180c0


	//   ....[238]....
        /*0b1c*/ 	.word	0x00018180


	//   ....[239]....
        /*0b20*/ 	.word	0x000182b0


	//   ....[240]....
        /*0b24*/ 	.word	0x00018310


	//   ....[241]....
        /*0b28*/ 	.word	0x00018420


	//   ....[242]....
        /*0b2c*/ 	.word	0x00018480


	//   ....[243]....
        /*0b30*/ 	.word	0x00018590


	//   ....[244]....
        /*0b34*/ 	.word	0x000185f0


	//   ....[245]....
        /*0b38*/ 	.word	0x000186f0


	//   ....[246]....
        /*0b3c*/ 	.word	0x00018750


	//   ....[247]....
        /*0b40*/ 	.word	0x00018850


	//   ....[248]....
        /*0b44*/ 	.word	0x000188b0


	//   ....[249]....
        /*0b48*/ 	.word	0x00018950


	//   ....[250]....
        /*0b4c*/ 	.word	0x00018cf0


	//----- nvinfo : EIATTR_REG_RECONFIG
	.align		4
.L_298:
        /*0b50*/ 	.byte	0x01, 0x54
	.zero		2


	//----- nvinfo : EIATTR_SYSCALL_OFFSETS
	.align		4
        /*0b54*/ 	.byte	0x04, 0x46
        /*0b56*/ 	.short	(.L_300 - .L_299)


	//   ....[0]....
.L_299:
        /*0b58*/ 	.word	0x00002310


	//   ....[1]....
        /*0b5c*/ 	.word	0x00012e20


	//   ....[2]....
        /*0b60*/ 	.word	0x00012f80


	//   ....[3]....
        /*0b64*/ 	.word	0x000130d0


	//   ....[4]....
        /*0b68*/ 	.word	0x00013210


	//   ....[5]....
        /*0b6c*/ 	.word	0x00013c30


	//----- nvinfo : EIATTR_MBARRIER_INSTR_OFFSETS
	.align		4
.L_300:
        /*0b70*/ 	.byte	0x04, 0x39
        /*0b72*/ 	.short	(.L_302 - .L_301)


	//   ....[0]....
.L_301:
        /*0b74*/ 	.word	0x00000270
        /*0b78*/ 	.word	0x000000ff
        /*0b7c*/ 	.word	0x00038800
        /*0b80*/ 	.short	0x0100
        /*0b82*/ 	.byte	0x08
	.zero		1


	//   ....[1]....
        /*0b84*/ 	.word	0x00000280
        /*0b88*/ 	.word	0x000000ff
        /*0b8c*/ 	.word	0x00038820
        /*0b90*/ 	.short	0x0100
        /*0b92*/ 	.byte	0x08
	.zero		1


	//   ....[2]....
        /*0b94*/ 	.word	0x00000370
        /*0b98*/ 	.word	0x000000ff
        /*0b9c*/ 	.word	0x00038830
        /*0ba0*/ 	.short	0x0100
        /*0ba2*/ 	.byte	0x08
	.zero		1


	//   ....[3]....
        /*0ba4*/ 	.word	0x00000380
        /*0ba8*/ 	.word	0x000000ff
        /*0bac*/ 	.word	0x00038840
        /*0bb0*/ 	.short	0x0100
        /*0bb2*/ 	.byte	0x08
	.zero		1


	//   ....[4]....
        /*0bb4*/ 	.word	0x00000390
        /*0bb8*/ 	.word	0x000000ff
        /*0bbc*/ 	.word	0x00038838
        /*0bc0*/ 	.short	0x0100
        /*0bc2*/ 	.byte	0x08
	.zero		1


	//   ....[5]....
        /*0bc4*/ 	.word	0x000003a0
        /*0bc8*/ 	.word	0x000000ff
        /*0bcc*/ 	.word	0x00038848
        /*0bd0*/ 	.short	0x0100
        /*0bd2*/ 	.byte	0x08
	.zero		1


	//   ....[6]....
        /*0bd4*/ 	.word	0x000004d0
        /*0bd8*/ 	.word	0x000000ff
        /*0bdc*/ 	.word	0x00038850
        /*0be0*/ 	.short	0x0100
        /*0be2*/ 	.byte	0x08
	.zero		1


	//   ....[7]....
        /*0be4*/ 	.word	0x000004e0
        /*0be8*/ 	.word	0x000000ff
        /*0bec*/ 	.word	0x00038860
        /*0bf0*/ 	.short	0x0100
        /*0bf2*/ 	.byte	0x08
	.zero		1


	//   ....[8]....
        /*0bf4*/ 	.word	0x000004f0
        /*0bf8*/ 	.word	0x000000ff
        /*0bfc*/ 	.word	0x00038858
        /*0c00*/ 	.short	0x0100
        /*0c02*/ 	.byte	0x08
	.zero		1


	//   ....[9]....
        /*0c04*/ 	.word	0x00000500
        /*0c08*/ 	.word	0x000000ff
        /*0c0c*/ 	.word	0x00038868
        /*0c10*/ 	.short	0x0100
        /*0c12*/ 	.byte	0x08
	.zero		1


	//   ....[10]....
        /*0c14*/ 	.word	0x000005f0
        /*0c18*/ 	.word	0x000000ff
        /*0c1c*/ 	.word	0x00038870
        /*0c20*/ 	.short	0x0100
        /*0c22*/ 	.byte	0x06
	.zero		1


	//   ....[11]....
        /*0c24*/ 	.word	0x00000600
        /*0c28*/ 	.word	0x000000ff
        /*0c2c*/ 	.word	0x00038880
        /*0c30*/ 	.short	0x0100
        /*0c32*/ 	.byte	0x06
	.zero		1


	//   ....[12]....
        /*0c34*/ 	.word	0x00000610
        /*0c38*/ 	.word	0x000000ff
        /*0c3c*/ 	.word	0x00038878
        /*0c40*/ 	.short	0x0100
        /*0c42*/ 	.byte	0x06
	.zero		1


	//   ....[13]....
        /*0c44*/ 	.word	0x00000620
        /*0c48*/ 	.word	0x000000ff
        /*0c4c*/ 	.word	0x00038888
        /*0c50*/ 	.short	0x0100
        /*0c52*/ 	.byte	0x06
	.zero		1


	//   ....[14]....
        /*0c54*/ 	.word	0x00000750
        /*0c58*/ 	.word	0x000000ff
        /*0c5c*/ 	.word	0x00038890
        /*0c60*/ 	.short	0x0100
        /*0c62*/ 	.byte	0x08
	.zero		1


	//   ....[15]....
        /*0c64*/ 	.word	0x00000760
        /*0c68*/ 	.word	0x000000ff
        /*0c6c*/ 	.word	0x000388a0
        /*0c70*/ 	.short	0x0100
        /*0c72*/ 	.byte	0x08
	.zero		1


	//   ....[16]....
        /*0c74*/ 	.word	0x00000770
        /*0c78*/ 	.word	0x000000ff
        /*0c7c*/ 	.word	0x00038898
        /*0c80*/ 	.short	0x0100
        /*0c82*/ 	.byte	0x08
	.zero		1


	//   ....[17]....
        /*0c84*/ 	.word	0x00000780
        /*0c88*/ 	.word	0x000000ff
        /*0c8c*/ 	.word	0x000388a8
        /*0c90*/ 	.short	0x0100
        /*0c92*/ 	.byte	0x08
	.zero		1


	//   ....[18]....
        /*0c94*/ 	.word	0x000008b0
        /*0c98*/ 	.word	0x000000ff
        /*0c9c*/ 	.word	0x000388b0
        /*0ca0*/ 	.short	0x0100
        /*0ca2*/ 	.byte	0x08
	.zero		1


	//   ....[19]....
        /*0ca4*/ 	.word	0x000008c0
        /*0ca8*/ 	.word	0x000000ff
        /*0cac*/ 	.word	0x000388c0
        /*0cb0*/ 	.short	0x0100
        /*0cb2*/ 	.byte	0x08
	.zero		1


	//   ....[20]....
        /*0cb4*/ 	.word	0x000008d0
        /*0cb8*/ 	.word	0x000000ff
        /*0cbc*/ 	.word	0x000388b8
        /*0cc0*/ 	.short	0x0100
        /*0cc2*/ 	.byte	0x08
	.zero		1


	//   ....[21]....
        /*0cc4*/ 	.word	0x000008e0
        /*0cc8*/ 	.word	0x000000ff
        /*0ccc*/ 	.word	0x000388c8
        /*0cd0*/ 	.short	0x0100
        /*0cd2*/ 	.byte	0x08
	.zero		1


	//   ....[22]....
        /*0cd4*/ 	.word	0x00002390
        /*0cd8*/ 	.word	0x000000ff
        /*0cdc*/ 	.word	0x00038800
        /*0ce0*/ 	.short	0x010a
        /*0ce2*/ 	.byte	0x29
	.zero		1


	//   ....[23]....
        /*0ce4*/ 	.word	0x00002410
        /*0ce8*/ 	.word	0x00000003
        /*0cec*/ 	.word	0x00038830
        /*0cf0*/ 	.short	0x010a
        /*0cf2*/ 	.byte	0x3f
	.zero		1


	//   ....[24]....
        /*0cf4*/ 	.word	0x00002470
        /*0cf8*/ 	.word	0x00000003
        /*0cfc*/ 	.word	0x00038830
        /*0d00*/ 	.short	0x010a
        /*0d02*/ 	.byte	0x3f
	.zero		1


	//   ....[25]....
        /*0d04*/ 	.word	0x00002ca0
        /*0d08*/ 	.word	0x00000003
        /*0d0c*/ 	.word	0x00000000
        /*0d10*/ 	.short	0x0101
        /*0d12*/ 	.byte	0x3f
	.zero		1


	//   ....[26]....
        /*0d14*/ 	.word	0x00004e80
        /*0d18*/ 	.word	0x000000ff
        /*0d1c*/ 	.word	0x00038830
        /*0d20*/ 	.short	0x010a
        /*0d22*/ 	.byte	0x06
	.zero		1


	//   ....[27]....
        /*0d24*/ 	.word	0x00004ec0
        /*0d28*/ 	.word	0x000000ff
        /*0d2c*/ 	.word	0x00038830
        /*0d30*/ 	.short	0x010a
        /*0d32*/ 	.byte	0x06
	.zero		1


	//   ....[28]....
        /*0d34*/ 	.word	0x00005230
        /*0d38*/ 	.word	0x000000ff
        /*0d3c*/ 	.word	0x00038850
        /*0d40*/ 	.short	0x010a
        /*0d42*/ 	.byte	0x06
	.zero		1


	//   ....[29]....
        /*0d44*/ 	.word	0x00005270
        /*0d48*/ 	.word	0x000000ff
        /*0d4c*/ 	.word	0x00038850
        /*0d50*/ 	.short	0x010a
        /*0d52*/ 	.byte	0x06
	.zero		1


	//   ....[30]....
        /*0d54*/ 	.word	0x00006b20
        /*0d58*/ 	.word	0x000000c5
        /*0d5c*/ 	.word	0x00000000
        /*0d60*/ 	.short	0x0101
        /*0d62*/ 	.byte	0x3f
	.zero		1


	//   ....[31]....
        /*0d64*/ 	.word	0x00007090
        /*0d68*/ 	.word	0x000000ff
        /*0d6c*/ 	.word	0x00000000
        /*0d70*/ 	.short	0x0101
        /*0d72*/ 	.byte	0x06
	.zero		1


	//   ....[32]....
        /*0d74*/ 	.word	0x00007bb0
        /*0d78*/ 	.word	0x000000ff
        /*0d7c*/ 	.word	0x00038830
        /*0d80*/ 	.short	0x010a
        /*0d82*/ 	.byte	0x06
	.zero		1


	//   ....[33]....
        /*0d84*/ 	.word	0x00007bf0
        /*0d88*/ 	.word	0x000000ff
        /*0d8c*/ 	.word	0x00038830
        /*0d90*/ 	.short	0x010a
        /*0d92*/ 	.byte	0x06
	.zero		1


	//   ....[34]....
        /*0d94*/ 	.word	0x00007f30
        /*0d98*/ 	.word	0x000000ff
        /*0d9c*/ 	.word	0x00038850
        /*0da0*/ 	.short	0x010a
        /*0da2*/ 	.byte	0x06
	.zero		1


	//   ....[35]....
        /*0da4*/ 	.word	0x00007f70
        /*0da8*/ 	.word	0x000000ff
        /*0dac*/ 	.word	0x00038850
        /*0db0*/ 	.short	0x010a
        /*0db2*/ 	.byte	0x06
	.zero		1


	//   ....[36]....
        /*0db4*/ 	.word	0x00008ef0
        /*0db8*/ 	.word	0x000000c4
        /*0dbc*/ 	.word	0x00000000
        /*0dc0*/ 	.short	0x0101
        /*0dc2*/ 	.byte	0x3f
	.zero		1


	//   ....[37]....
        /*0dc4*/ 	.word	0x00009430
        /*0dc8*/ 	.word	0x000000ff
        /*0dcc*/ 	.word	0x00000000
        /*0dd0*/ 	.short	0x0101
        /*0dd2*/ 	.byte	0x06
	.zero		1


	//   ....[38]....
        /*0dd4*/ 	.word	0x00009e80
        /*0dd8*/ 	.word	0x000000ff
        /*0ddc*/ 	.word	0x00038850
        /*0de0*/ 	.short	0x010a
        /*0de2*/ 	.byte	0x05
	.zero		1


	//   ....[39]....
        /*0de4*/ 	.word	0x00009ec0
        /*0de8*/ 	.word	0x000000ff
        /*0dec*/ 	.word	0x00038850
        /*0df0*/ 	.short	0x010a
        /*0df2*/ 	.byte	0x05
	.zero		1


	//   ....[40]....
        /*0df4*/ 	.word	0x0000a460
        /*0df8*/ 	.word	0x000000ff
        /*0dfc*/ 	.word	0x00000000
        /*0e00*/ 	.short	0x0101
        /*0e02*/ 	.byte	0x04
	.zero		1


	//   ....[41]....
        /*0e04*/ 	.word	0x0000e140
        /*0e08*/ 	.word	0x000000ff
        /*0e0c*/ 	.word	0x00000000
        /*0e10*/ 	.short	0x0101
        /*0e12*/ 	.byte	0x08
	.zero		1


	//   ....[42]....
        /*0e14*/ 	.word	0x0000e9f0
        /*0e18*/ 	.word	0x000000ff
        /*0e1c*/ 	.word	0x00000000
        /*0e20*/ 	.short	0x0101
        /*0e22*/ 	.byte	0x08
	.zero		1


	//   ....[43]....
        /*0e24*/ 	.word	0x00013600
        /*0e28*/ 	.word	0x00000004
        /*0e2c*/ 	.word	0x00038880
        /*0e30*/ 	.short	0x010a
        /*0e32*/ 	.byte	0x3f
	.zero		1


	//   ....[44]....
        /*0e34*/ 	.word	0x00013810
        /*0e38*/ 	.word	0x00000004
        /*0e3c*/ 	.word	0x00038840
        /*0e40*/ 	.short	0x010a
        /*0e42*/ 	.byte	0x3f
	.zero		1


	//   ....[45]....
        /*0e44*/ 	.word	0x000145b0
        /*0e48*/ 	.word	0x00000013
        /*0e4c*/ 	.word	0x00038800
        /*0e50*/ 	.short	0x0107
        /*0e52*/ 	.byte	0x3f
	.zero		1


	//   ....[46]....
        /*0e54*/ 	.word	0x000146b0
        /*0e58*/ 	.word	0x00000013
        /*0e5c*/ 	.word	0x00038800
        /*0e60*/ 	.short	0x0101
        /*0e62*/ 	.byte	0x3f
	.zero		1


	//   ....[47]....
        /*0e64*/ 	.word	0x000146d0
        /*0e68*/ 	.word	0x00000013
        /*0e6c*/ 	.word	0x00038820
        /*0e70*/ 	.short	0x010a
        /*0e72*/ 	.byte	0x3f
	.zero		1


	//   ....[48]....
        /*0e74*/ 	.word	0x000149e0
        /*0e78*/ 	.word	0x00000004
        /*0e7c*/ 	.word	0x00038880
        /*0e80*/ 	.short	0x010a
        /*0e82*/ 	.byte	0x3f
	.zero		1


	//   ....[49]....
        /*0e84*/ 	.word	0x00014d40
        /*0e88*/ 	.word	0x00000004
        /*0e8c*/ 	.word	0x00038840
        /*0e90*/ 	.short	0x010a
        /*0e92*/ 	.byte	0x3f
	.zero		1


	//   ....[50]....
        /*0e94*/ 	.word	0x00015100
        /*0e98*/ 	.word	0x00000014
        /*0e9c*/ 	.word	0x00038870
        /*0ea0*/ 	.short	0x010a
        /*0ea2*/ 	.byte	0x3f
	.zero		1


	//   ....[51]....
        /*0ea4*/ 	.word	0x00015170
        /*0ea8*/ 	.word	0x00000014
        /*0eac*/ 	.word	0x00038860
        /*0eb0*/ 	.short	0x010a
        /*0eb2*/ 	.byte	0x3f
	.zero		1


	//   ....[52]....
        /*0eb4*/ 	.word	0x00015970
        /*0eb8*/ 	.word	0x00000014
        /*0ebc*/ 	.word	0x00038850
        /*0ec0*/ 	.short	0x0101
        /*0ec2*/ 	.byte	0x3f
	.zero		1


	//   ....[53]....
        /*0ec4*/ 	.word	0x000159f0
        /*0ec8*/ 	.word	0x00000014
        /*0ecc*/ 	.word	0x00000000
        /*0ed0*/ 	.short	0x0101
        /*0ed2*/ 	.byte	0x3f
	.zero		1


	//   ....[54]....
        /*0ed4*/ 	.word	0x00015c30
        /*0ed8*/ 	.word	0x00000011
        /*0edc*/ 	.word	0x00038870
        /*0ee0*/ 	.short	0x010a
        /*0ee2*/ 	.byte	0x3f
	.zero		1


	//   ....[55]....
        /*0ee4*/ 	.word	0x00015ca0
        /*0ee8*/ 	.word	0x00000011
        /*0eec*/ 	.word	0x00038860
        /*0ef0*/ 	.short	0x010a
        /*0ef2*/ 	.byte	0x3f
	.zero		1


	//   ....[56]....
        /*0ef4*/ 	.word	0x000164c0
        /*0ef8*/ 	.word	0x00000011
        /*0efc*/ 	.word	0x00038850
        /*0f00*/ 	.short	0x0101
        /*0f02*/ 	.byte	0x3f
	.zero		1


	//   ....[57]....
        /*0f04*/ 	.word	0x00016510
        /*0f08*/ 	.word	0x00000011
        /*0f0c*/ 	.word	0x00000000
        /*0f10*/ 	.short	0x0101
        /*0f12*/ 	.byte	0x3f
	.zero		1


	//   ....[58]....
        /*0f14*/ 	.word	0x000176f0
        /*0f18*/ 	.word	0x00000000
        /*0f1c*/ 	.word	0x00038820
        /*0f20*/ 	.short	0x010a
        /*0f22*/ 	.byte	0x3f
	.zero		1


	//   ....[59]....
        /*0f24*/ 	.word	0x000178b0
        /*0f28*/ 	.word	0x00000006
        /*0f2c*/ 	.word	0x00000000
        /*0f30*/ 	.short	0x010a
        /*0f32*/ 	.byte	0x3f
	.zero		1


	//   ....[60]....
        /*0f34*/ 	.word	0x00017920
        /*0f38*/ 	.word	0x00000007
        /*0f3c*/ 	.word	0x00000000
        /*0f40*/ 	.short	0x010a
        /*0f42*/ 	.byte	0x3f
	.zero		1


	//   ....[61]....
        /*0f44*/ 	.word	0x00017980
        /*0f48*/ 	.word	0x00000004
        /*0f4c*/ 	.word	0x00038860
        /*0f50*/ 	.short	0x010a
        /*0f52*/ 	.byte	0x3f
	.zero		1


	//   ....[62]....
        /*0f54*/ 	.word	0x000179d0
        /*0f58*/ 	.word	0x00000003
        /*0f5c*/ 	.word	0x00038860
        /*0f60*/ 	.short	0x010a
        /*0f62*/ 	.byte	0x3f
	.zero		1


	//   ....[63]....
        /*0f64*/ 	.word	0x00017a10
        /*0f68*/ 	.word	0x00000004
        /*0f6c*/ 	.word	0x00038880
        /*0f70*/ 	.short	0x010a
        /*0f72*/ 	.byte	0x3f
	.zero		1


	//   ....[64]....
        /*0f74*/ 	.word	0x00017a30
        /*0f78*/ 	.word	0x00000003
        /*0f7c*/ 	.word	0x00038880
        /*0f80*/ 	.short	0x010a
        /*0f82*/ 	.byte	0x3f
	.zero		1


	//   ....[65]....
        /*0f84*/ 	.word	0x00017aa0
        /*0f88*/ 	.word	0x00000003
        /*0f8c*/ 	.word	0x00038800
        /*0f90*/ 	.short	0x010a
        /*0f92*/ 	.byte	0x3f
	.zero		1


	//   ....[66]....
        /*0f94*/ 	.word	0x00017af0
        /*0f98*/ 	.word	0x00000003
        /*0f9c*/ 	.word	0x00038830
        /*0fa0*/ 	.short	0x010a
        /*0fa2*/ 	.byte	0x3f
	.zero		1


	//   ....[67]....
        /*0fa4*/ 	.word	0x00017b50
        /*0fa8*/ 	.word	0x00000007
        /*0fac*/ 	.word	0x00038830
        /*0fb0*/ 	.short	0x010a
        /*0fb2*/ 	.byte	0x3f
	.zero		1


	//   ....[68]....
        /*0fb4*/ 	.word	0x00017bb0
        /*0fb8*/ 	.word	0x00000002
        /*0fbc*/ 	.word	0x00038850
        /*0fc0*/ 	.short	0x010a
        /*0fc2*/ 	.byte	0x3f
	.zero		1


	//   ....[69]....
        /*0fc4*/ 	.word	0x00017c10
        /*0fc8*/ 	.word	0x00000007
        /*0fcc*/ 	.word	0x00038830
        /*0fd0*/ 	.short	0x010a
        /*0fd2*/ 	.byte	0x3f
	.zero		1


	//   ....[70]....
        /*0fd4*/ 	.word	0x00017c70
        /*0fd8*/ 	.word	0x00000002
        /*0fdc*/ 	.word	0x00038850
        /*0fe0*/ 	.short	0x010a
        /*0fe2*/ 	.byte	0x3f
	.zero		1


	//   ....[71]....
        /*0fe4*/ 	.word	0x00017cd0
        /*0fe8*/ 	.word	0x00000006
        /*0fec*/ 	.word	0x00038850
        /*0ff0*/ 	.short	0x010a
        /*0ff2*/ 	.byte	0x3f
	.zero		1


	//   ....[72]....
        /*0ff4*/ 	.word	0x00017e20
        /*0ff8*/ 	.word	0x00000004
        /*0ffc*/ 	.word	0x00038880
        /*1000*/ 	.short	0x010a
        /*1002*/ 	.byte	0x3f
	.zero		1


	//   ....[73]....
        /*1004*/ 	.word	0x00017e70
        /*1008*/ 	.word	0x00000004
        /*100c*/ 	.word	0x00038840
        /*1010*/ 	.short	0x010a
        /*1012*/ 	.byte	0x3f
	.zero		1


	//   ....[74]....
        /*1014*/ 	.word	0x000189e0
        /*1018*/ 	.word	0x00000013
        /*101c*/ 	.word	0x00038820
        /*1020*/ 	.short	0x010a
        /*1022*/ 	.byte	0x3f
	.zero		1


	//   ....[75]....
        /*1024*/ 	.word	0x00018a30
        /*1028*/ 	.word	0x00000004
        /*102c*/ 	.word	0x00038880
        /*1030*/ 	.short	0x010a
        /*1032*/ 	.byte	0x3f
	.zero		1


	//   ....[76]....
        /*1034*/ 	.word	0x00018a80
        /*1038*/ 	.word	0x00000004
        /*103c*/ 	.word	0x00038840
        /*1040*/ 	.short	0x010a
        /*1042*/ 	.byte	0x3f
	.zero		1


	//   ....[77]....
        /*1044*/ 	.word	0x00018ad0
        /*1048*/ 	.word	0x00000014
        /*104c*/ 	.word	0x00038870
        /*1050*/ 	.short	0x010a
        /*1052*/ 	.byte	0x3f
	.zero		1


	//   ....[78]....
        /*1054*/ 	.word	0x00018b20
        /*1058*/ 	.word	0x00000014
        /*105c*/ 	.word	0x00038860
        /*1060*/ 	.short	0x010a
        /*1062*/ 	.byte	0x3f
	.zero		1


	//   ....[79]....
        /*1064*/ 	.word	0x00018b70
        /*1068*/ 	.word	0x00000011
        /*106c*/ 	.word	0x00038870
        /*1070*/ 	.short	0x010a
        /*1072*/ 	.byte	0x3f
	.zero		1


	//   ....[80]....
        /*1074*/ 	.word	0x00018bc0
        /*1078*/ 	.word	0x00000011
        /*107c*/ 	.word	0x00038860
        /*1080*/ 	.short	0x010a
        /*1082*/ 	.byte	0x3f
	.zero		1


	//   ....[81]....
        /*1084*/ 	.word	0x00018c10
        /*1088*/ 	.word	0x00000000
        /*108c*/ 	.word	0x00038820
        /*1090*/ 	.short	0x010a
        /*1092*/ 	.byte	0x3f
	.zero		1


	//   ....[82]....
        /*1094*/ 	.word	0x00018db0
        /*1098*/ 	.word	0x00000006
        /*109c*/ 	.word	0x00000000
        /*10a0*/ 	.short	0x010a
        /*10a2*/ 	.byte	0x3f
	.zero		1


	//   ....[83]....
        /*10a4*/ 	.word	0x00018e00
        /*10a8*/ 	.word	0x00000007
        /*10ac*/ 	.word	0x00000000
        /*10b0*/ 	.short	0x010a
        /*10b2*/ 	.byte	0x3f
	.zero		1


	//   ....[84]....
        /*10b4*/ 	.word	0x00018e50
        /*10b8*/ 	.word	0x00000004
        /*10bc*/ 	.word	0x00038860
        /*10c0*/ 	.short	0x010a
        /*10c2*/ 	.byte	0x3f
	.zero		1


	//   ....[85]....
        /*10c4*/ 	.word	0x00018ea0
        /*10c8*/ 	.word	0x00000003
        /*10cc*/ 	.word	0x00038860
        /*10d0*/ 	.short	0x010a
        /*10d2*/ 	.byte	0x3f
	.zero		1


	//   ....[86]....
        /*10d4*/ 	.word	0x00018ef0
        /*10d8*/ 	.word	0x00000004
        /*10dc*/ 	.word	0x00038880
        /*10e0*/ 	.short	0x010a
        /*10e2*/ 	.byte	0x3f
	.zero		1


	//----- nvinfo : EIATTR_NUM_MBARRIERS
	.align		4
.L_302:
        /*10e4*/ 	.byte	0x03, 0x38
        /*10e6*/ 	.short	0x0016


	//----- nvinfo : EIATTR_EXIT_INSTR_OFFSETS
	.align		4
        /*10e8*/ 	.byte	0x04, 0x1c
        /*10ea*/ 	.short	(.L_304 - .L_303)


	//   ....[0]....
.L_303:
        /*10ec*/ 	.word	0x00000a80


	//   ....[1]....
        /*10f0*/ 	.word	0x00010f10


	//   ....[2]....
        /*10f4*/ 	.word	0x00017a80


	//----- nvinfo : EIATTR_MAX_THREADS
	.align		4
.L_304:
        /*10f8*/ 	.byte	0x04, 0x05
        /*10fa*/ 	.short	(.L_306 - .L_305)
.L_305:
        /*10fc*/ 	.word	0x00000180
        /*1100*/ 	.word	0x00000001
        /*1104*/ 	.word	0x00000001


	//----- nvinfo : EIATTR_CRS_STACK_SIZE
	.align		4
.L_306:
        /*1108*/ 	.byte	0x04, 0x1e
        /*110a*/ 	.short	(.L_308 - .L_307)
.L_307:
        /*110c*/ 	.word	0x00000000


	//----- nvinfo : EIATTR_CBANK_PARAM_SIZE
	.align		4
.L_308:
        /*1110*/ 	.byte	0x03, 0x19
        /*1112*/ 	.short	0x0af0


	//----- nvinfo : EIATTR_PARAM_CBANK
	.align		4
        /*1114*/ 	.byte	0x04, 0x0a
        /*1116*/ 	.short	(.L_310 - .L_309)
	.align		4
.L_309:
        /*1118*/ 	.word	index@(.nv.constant0._ZN7cutlass13device_kernelIN5flash11enable_sm90INS1_16FlashAttnFwdSm90INS1_25CollectiveMainloopFwdSm90ILi2EN4cute5tupleIJNS5_1CILi1EEES8_S8_EEENS6_IJNS7_ILi128EEESA_NS7_ILi256EEEEEELi256ENS_12float_e4m3_tEfNS_4arch4Sm90ELb1ELb0ELb0ELb1ELb0ELb0ELb0ELb1ELb1ELb1ELb1ELb0EEENS1_21CollectiveEpilogueFwdINS6_IJSA_SB_SA_EEES9_NS_10bfloat16_tESF_Li256ELb1ELb1ELb1ELb1EEENS1_36VarlenDynamicPersistentTileSchedulerILi128ELi128ELi256ELi128ELb1ELb1ELb1ELb1ELb1ELb1EEEEEEEEEvNT_6ParamsE)
        /*111c*/ 	.short	0x0210
        /*111e*/ 	.short	0x0af0


	//----- nvinfo : EIATTR_SW_WAR
	.align		4
.L_310:
        /*1120*/ 	.byte	0x04, 0x36
        /*1122*/ 	.short	(.L_312 - .L_311)
.L_311:
        /*1124*/ 	.word	0x00000008
.L_312:


//--------------------- .nv.info._ZN7cutlass13device_kernelIN5flash11enable_sm90INS1_16FlashAttnFwdSm90INS1_25CollectiveMainloopFwdSm90ILi2EN4cute5tupleIJNS5_1CILi1EEES8_S8_EEENS6_IJNS7_ILi128EEESA_NS7_ILi256EEEEEELi256ENS_12float_e4m3_tEfNS_4arch4Sm90ELb1ELb0ELb0ELb1ELb0ELb1ELb0ELb1ELb1ELb1ELb1ELb0EEENS1_21CollectiveEpilogueFwdINS6_IJSA_SB_SA_EEES9_NS_10bfloat16_tESF_Li256ELb1ELb1ELb1ELb1EEENS1_36VarlenDynamicPersistentTileSchedulerILi128ELi128ELi256ELi128ELb1ELb1ELb1ELb1ELb1ELb1EEEEEEEEEvNT_6ParamsE --------------------------
	.section	.nv.info._ZN7cutlass13device_kernelIN5flash11enable_sm90INS1_16FlashAttnFwdSm90INS1_25CollectiveMainloopFwdSm90ILi2EN4cute5tupleIJNS5_1CILi1EEES8_S8_EEENS6_IJNS7_ILi128EEESA_NS7_ILi256EEEEEELi256ENS_12float_e4m3_tEfNS_4arch4Sm90ELb1ELb0ELb0ELb1ELb0ELb1ELb0ELb1ELb1ELb1ELb1ELb0EEENS1_21CollectiveEpilogueFwdINS6_IJSA_SB_SA_EEES9_NS_10bfloat16_tESF_Li256ELb1ELb1ELb1ELb1EEENS1_36VarlenDynamicPersistentTileSchedulerILi128ELi128ELi256ELi128ELb1ELb1ELb1ELb1ELb1ELb1EEEEEEEEEvNT_6ParamsE,"",@"SHT_CUDA_INFO"
	.sectionflags	@""
	.align	4


	//----- nvinfo : EIATTR_CUDA_API_VERSION
	.align		4
        /*0000*/ 	.byte	0x04, 0x37
        /*0002*/ 	.short	(.L_314 - .L_313)
.L_313:
        /*0004*/ 	.word	0x00000082


	//----- nvinfo : EIATTR_KPARAM_INFO
	.align		4
.L_314:
        /*0008*/ 	.byte	0x04, 0x17
        /*000a*/ 	.short	(.L_316 - .L_315)
.L_315:
        /*000c*/ 	.word	0x00000000
        /*0010*/ 	.short	0x0000
        /*0012*/ 	.short	0x0070
        /*0014*/ 	.byte	0x00, 0xf0, 0x01, 0x2a


	//----- nvinfo : EIATTR_SPARSE_MMA_MASK
	.align		4
.L_316:
        /*0018*/ 	.byte	0x03, 0x50
        /*001a*/ 	.short	0x0000


	//----- nvinfo : EIATTR_MAXREG_COUNT
	.align		4
        /*001c*/ 	.byte	0x03, 0x1b
        /*001e*/ 	.short	0x00a8


	//----- nvinfo : EIATTR_NUM_BARRIERS
	.align		4
        /*0020*/ 	.byte	0x02, 0x4c
        /*0022*/ 	.byte	0x10
	.zero		1


	//----- nvinfo : EIATTR_EXTERNS
	.align		4
        /*0024*/ 	.byte	0x04, 0x0f
        /*0026*/ 	.short	(.L_318 - .L_317)


	//   ....[0]....
	.align		4
.L_317:
        /*0028*/ 	.word	index@(__assertfail)


	//----- nvinfo : EIATTR_ANNOTATIONS
	.align		4
.L_318:
        /*002c*/ 	.byte	0x04, 0x55
        /*002e*/ 	.short	(.L_320 - .L_319)


	//   ....[0]....
.L_319:
        /* <DEDUP_REMOVED lines=267> */


	//----- nvinfo : EIATTR_MERCURY_ISA_VERSION
	.align		4
.L_320:
        /*10c8*/ 	.byte	0x03, 0x5f
        /*10ca*/ 	.short	0x0101


	//----- nvinfo : EIATTR_UNUSED_LOAD_BYTE_OFFSET
	.align		4
        /*10cc*/ 	.byte	0x04, 0x44
        /*10ce*/ 	.short	(.L_322 - .L_321)


	//   ....[0]....
.L_321:
        /*10d0*/ 	.word	0x00000ae0
        /*10d4*/ 	.word	0x0000fff0


	//   ....[1]....
        /*10d8*/ 	.word	0x000208d0
        /*10dc*/ 	.word	0x0000fff0


	//----- nvinfo : EIATTR_INT_WARP_WIDE_INSTR_OFFSETS
	.align		4
.L_322:
        /*10e0*/ 	.byte	0x04, 0x31
        /*10e2*/ 	.short	(.L_324 - .L_323)


	//   ....[0]....
.L_323:
        /*10e4*/ 	.word	0x00000190


	//   ....[1]....
        /*10e8*/ 	.word	0x000001d0


	//   ....[2]....
        /*10ec*/ 	.word	0x00000240


	//   ....[3]....
        /*10f0*/ 	.word	0x0002b450


	//   ....[4]....
        /*10f4*/ 	.word	0x0002b4b0


	//   ....[5]....
        /*10f8*/ 	.word	0x0002e3a0


	//   ....[6]....
        /*10fc*/ 	.word	0x0002e400


	//----- nvinfo : EIATTR_COOP_GROUP_MASK_REGIDS
	.align		4
.L_324:
        /*1100*/ 	.byte	0x04, 0x29
        /*1102*/ 	.short	(.L_326 - .L_325)


	//   ....[0]....
.L_325:
        /*1104*/ 	.word	0xffffffff


	//   ....[1]....
        /*1108*/ 	.word	0xffffffff


	//   ....[2]....
        /*110c*/ 	.word	0xffffffff


	//   ....[3]....
        /*1110*/ 	.word	0xffffffff


	//   ....[4]....
        /*1114*/ 	.word	0xffffffff


	//   ....[5]....
        /*1118*/ 	.word	0xffffffff


	//   ....[6]....
        /*111c*/ 	.word	0xffffffff


	//   ....[7]....
        /*1120*/ 	.word	0xffffffff


	//   ....[8]....
        /*1124*/ 	.word	0xffffffff


	//   ....[9]....
        /*1128*/ 	.word	0xffffffff


	//   ....[10]....
        /*112c*/ 	.word	0xffffffff


	//   ....[11]....
        /*1130*/ 	.word	0xffffffff


	//   ....[12]....
        /*1134*/ 	.word	0xffffffff


	//   ....[13]....
        /*1138*/ 	.word	0xffffffff


	//   ....[14]....
        /*113c*/ 	.word	0xffffffff


	//   ....[15]....
        /*1140*/ 	.word	0xffffffff


	//   ....[16]....
        /*1144*/ 	.word	0xffffffff


	//   ....[17]....
        /*1148*/ 	.word	0xffffffff


	//   ....[18]....
        /*114c*/ 	.word	0xffffffff


	//   ....[19]....
        /*1150*/ 	.word	0xffffffff


	//   ....[20]....
        /*1154*/ 	.word	0xffffffff


	//   ....[21]....
        /*1158*/ 	.word	0xffffffff


	//   ....[22]....
        /*115c*/ 	.word	0xffffffff


	//   ....[23]....
        /*1160*/ 	.word	0xffffffff


	//   ....[24]....
        /*1164*/ 	.word	0xffffffff


	//   ....[25]....
        /*1168*/ 	.word	0xffffffff


	//   ....[26]....
        /*116c*/ 	.word	0xffffffff


	//   ....[27]....
        /*1170*/ 	.word	0xffffffff


	//   ....[28]....
        /*1174*/ 	.word	0xffffffff


	//   ....[29]....
        /*1178*/ 	.word	0xffffffff


	//   ....[30]....
        /*117c*/ 	.word	0xffffffff


	//   ....[31]....
        /*1180*/ 	.word	0xffffffff


	//   ....[32]....
        /*1184*/ 	.word	0xffffffff


	//   ....[33]....
        /*1188*/ 	.word	0xffffffff


	//   ....[34]....
        /*118c*/ 	.word	0xffffffff


	//   ....[35]....
        /*1190*/ 	.word	0xffffffff


	//   ....[36]....
        /*1194*/ 	.word	0xffffffff


	//   ....[37]....
        /*1198*/ 	.word	0xffffffff


	//   ....[38]....
        /*119c*/ 	.word	0xffffffff


	//   ....[39]....
        /*11a0*/ 	.word	0xffffffff


	//   ....[40]....
        /*11a4*/ 	.word	0xffffffff


	//   ....[41]....
        /*11a8*/ 	.word	0xffffffff


	//   ....[42]....
        /*11ac*/ 	.word	0xffffffff


	//   ....[43]....
        /*11b0*/ 	.word	0xffffffff


	//   ....[44]....
        /*11b4*/ 	.word	0xffffffff


	//   ....[45]....
        /*11b8*/ 	.word	0xffffffff


	//   ....[46]....
        /*11bc*/ 	.word	0xffffffff


	//   ....[47]....
        /*11c0*/ 	.word	0xffffffff


	//   ....[48]....
        /*11c4*/ 	.word	0xffffffff


	//   ....[49]....
        /*11c8*/ 	.word	0xffffffff


	//   ....[50]....
        /*11cc*/ 	.word	0xffffffff


	//   ....[51]....
        /*11d0*/ 	.word	0xffffffff


	//   ....[52]....
        /*11d4*/ 	.word	0xffffffff


	//   ....[53]....
        /*11d8*/ 	.word	0xffffffff


	//   ....[54]....
        /*11dc*/ 	.word	0xffffffff


	//   ....[55]....
        /*11e0*/ 	.word	0xffffffff


	//   ....[56]....
        /*11e4*/ 	.word	0xffffffff


	//   ....[57]....
        /*11e8*/ 	.word	0xffffffff


	//   ....[58]....
        /*11ec*/ 	.word	0xffffffff


	//   ....[59]....
        /*11f0*/ 	.word	0xffffffff


	//   ....[60]....
        /*11f4*/ 	.word	0xffffffff


	//   ....[61]....
        /*11f8*/ 	.word	0xffffffff


	//   ....[62]....
        /*11fc*/ 	.word	0xffffffff


	//   ....[63]....
        /*1200*/ 	.word	0xffffffff


	//   ....[64]....
        /*1204*/ 	.word	0xffffffff


	//   ....[65]....
        /*1208*/ 	.word	0xffffffff


	//   ....[66]....
        /*120c*/ 	.word	0xffffffff


	//   ....[67]....
        /*1210*/ 	.word	0xffffffff


	//   ....[68]....
        /*1214*/ 	.word	0xffffffff


	//   ....[69]....
        /*1218*/ 	.word	0xffffffff


	//   ....[70]....
        /*121c*/ 	.word	0xffffffff


	//   ....[71]....
        /*1220*/ 	.word	0xffffffff


	//   ....[72]....
        /*1224*/ 	.word	0xffffffff


	//   ....[73]....
        /*1228*/ 	.word	0xffffffff


	//   ....[74]....
        /*122c*/ 	.word	0xffffffff


	//   ....[75]....
        /*1230*/ 	.word	0xffffffff


	//   ....[76]....
        /*1234*/ 	.word	0xffffffff


	//   ....[77]....
        /*1238*/ 	.word	0xffffffff


	//   ....[78]....
        /*123c*/ 	.word	0xffffffff


	//   ....[79]....
        /*1240*/ 	.word	0xffffffff


	//   ....[80]....
        /*1244*/ 	.word	0xffffffff


	//   ....[81]....
        /*1248*/ 	.word	0xffffffff


	//   ....[82]....
        /*124c*/ 	.word	0xffffffff


	//   ....[83]....
        /*1250*/ 	.word	0xffffffff


	//   ....[84]....
        /*1254*/ 	.word	0xffffffff


	//   ....[85]....
        /*1258*/ 	.word	0xffffffff


	//   ....[86]....
        /*125c*/ 	.word	0xffffffff


	//   ....[87]....
        /*1260*/ 	.word	0xffffffff


	//   ....[88]....
        /*1264*/ 	.word	0xffffffff


	//   ....[89]....
        /*1268*/ 	.word	0xffffffff


	//   ....[90]....
        /*126c*/ 	.word	0xffffffff


	//   ....[91]....
        /*1270*/ 	.word	0xffffffff


	//   ....[92]....
        /*1274*/ 	.word	0xffffffff


	//   ....[93]....
        /*1278*/ 	.word	0xffffffff


	//   ....[94]....
        /*127c*/ 	.word	0xffffffff


	//   ....[95]....
        /*1280*/ 	.word	0xffffffff


	//   ....[96]....
        /*1284*/ 	.word	0xffffffff


	//   ....[97]....
        /*1288*/ 	.word	0xffffffff


	//   ....[98]....
        /*128c*/ 	.word	0xffffffff


	//   ....[99]....
        /*1290*/ 	.word	0xffffffff


	//   ....[100]....
        /*1294*/ 	.word	0xffffffff


	//   ....[101]....
        /*1298*/ 	.word	0xffffffff


	//   ....[102]....
        /*129c*/ 	.word	0xffffffff


	//   ....[103]....
        /*12a0*/ 	.word	0xffffffff


	//   ....[104]....
        /*12a4*/ 	.word	0xffffffff


	//   ....[105]....
        /*12a8*/ 	.word	0xffffffff


	//   ....[106]....
        /*12ac*/ 	.word	0xffffffff


	//   ....[107]....
        /*12b0*/ 	.word	0xffffffff


	//   ....[108]....
        /*12b4*/ 	.word	0xffffffff


	//   ....[109]....
        /*12b8*/ 	.word	0xffffffff


	//   ....[110]....
        /*12bc*/ 	.word	0xffffffff


	//   ....[111]....
        /*12c0*/ 	.word	0xffffffff


	//   ....[112]....
        /*12c4*/ 	.word	0xffffffff


	//   ....[113]....
        /*12c8*/ 	.word	0xffffffff


	//   ....[114]....
        /*12cc*/ 	.word	0xffffffff


	//   ....[115]....
        /*12d0*/ 	.word	0xffffffff


	//   ....[116]....
        /*12d4*/ 	.word	0xffffffff


	//   ....[117]....
        /*12d8*/ 	.word	0xffffffff


	//   ....[118]....
        /*12dc*/ 	.word	0xffffffff


	//   ....[119]....
        /*12e0*/ 	.word	0xffffffff


	//   ....[120]....
        /*12e4*/ 	.word	0xffffffff


	//   ....[121]....
        /*12e8*/ 	.word	0xffffffff


	//   ....[122]....
        /*12ec*/ 	.word	0xffffffff


	//   ....[123]....
        /*12f0*/ 	.word	0xffffffff


	//   ....[124]....
        /*12f4*/ 	.word	0xffffffff


	//   ....[125]....
        /*12f8*/ 	.word	0xffffffff


	//   ....[126]....
        /*12fc*/ 	.word	0xffffffff


	//   ....[127]....
        /*1300*/ 	.word	0xffffffff


	//   ....[128]....
        /*1304*/ 	.word	0xffffffff


	//   ....[129]....
        /*1308*/ 	.word	0xffffffff


	//   ....[130]....
        /*130c*/ 	.word	0xffffffff


	//   ....[131]....
        /*1310*/ 	.word	0xffffffff


	//   ....[132]....
        /*1314*/ 	.word	0xffffffff


	//   ....[133]....
        /*1318*/ 	.word	0xffffffff


	//   ....[134]....
        /*131c*/ 	.word	0xffffffff


	//   ....[135]....
        /*1320*/ 	.word	0xffffffff


	//   ....[136]....
        /*1324*/ 	.word	0xffffffff


	//   ....[137]....
        /*1328*/ 	.word	0xffffffff


	//   ....[138]....
        /*132c*/ 	.word	0xffffffff


	//   ....[139]....
        /*1330*/ 	.word	0xffffffff


	//   ....[140]....
        /*1334*/ 	.word	0xffffffff


	//   ....[141]....
        /*1338*/ 	.word	0xffffffff


	//   ....[142]....
        /*133c*/ 	.word	0xffffffff


	//   ....[143]....
        /*1340*/ 	.word	0xffffffff


	//   ....[144]....
        /*1344*/ 	.word	0xffffffff


	//   ....[145]....
        /*1348*/ 	.word	0xffffffff


	//   ....[146]....
        /*134c*/ 	.word	0xffffffff


	//   ....[147]....
        /*1350*/ 	.word	0xffffffff


	//   ....[148]....
        /*1354*/ 	.word	0xffffffff


	//   ....[149]....
        /*1358*/ 	.word	0xffffffff


	//   ....[150]....
        /*135c*/ 	.word	0xffffffff


	//   ....[151]....
        /*1360*/ 	.word	0xffffffff


	//   ....[152]....
        /*1364*/ 	.word	0xffffffff


	//   ....[153]....
        /*1368*/ 	.word	0xffffffff


	//   ....[154]....
        /*136c*/ 	.word	0xffffffff


	//   ....[155]....
        /*1370*/ 	.word	0xffffffff


	//   ....[156]....
        /*1374*/ 	.word	0xffffffff


	//   ....[157]....
        /*1378*/ 	.word	0xffffffff


	//   ....[158]....
        /*137c*/ 	.word	0xffffffff


	//   ....[159]....
        /*1380*/ 	.word	0xffffffff


	//   ....[160]....
        /*1384*/ 	.word	0xffffffff


	//   ....[161]....
        /*1388*/ 	.word	0xffffffff


	//   ....[162]....
        /*138c*/ 	.word	0xffffffff


	//   ....[163]....
        /*1390*/ 	.word	0xffffffff


	//   ....[164]....
        /*1394*/ 	.word	0xffffffff


	//   ....[165]....
        /*1398*/ 	.word	0xffffffff


	//   ....[166]....
        /*139c*/ 	.word	0xffffffff


	//   ....[167]....
        /*13a0*/ 	.word	0xffffffff


	//   ....[168]....
        /*13a4*/ 	.word	0xffffffff


	//   ....[169]....
        /*13a8*/ 	.word	0xffffffff


	//   ....[170]....
        /*13ac*/ 	.word	0xffffffff


	//   ....[171]....
        /*13b0*/ 	.word	0xffffffff


	//   ....[172]....
        /*13b4*/ 	.word	0xffffffff


	//   ....[173]....
        /*13b8*/ 	.word	0xffffffff


	//   ....[174]....
        /*13bc*/ 	.word	0xffffffff


	//   ....[175]....
        /*13c0*/ 	.word	0xffffffff


	//   ....[176]....
        /*13c4*/ 	.word	0xffffffff


	//   ....[177]....
        /*13c8*/ 	.word	0xffffffff


	//   ....[178]....
        /*13cc*/ 	.word	0xffffffff


	//   ....[179]....
        /*13d0*/ 	.word	0xffffffff


	//   ....[180]....
        /*13d4*/ 	.word	0xffffffff


	//   ....[181]....
        /*13d8*/ 	.word	0xffffffff


	//   ....[182]....
        /*13dc*/ 	.word	0xffffffff


	//   ....[183]....
        /*13e0*/ 	.word	0xffffffff


	//   ....[184]....
        /*13e4*/ 	.word	0xffffffff


	//   ....[185]....
        /*13e8*/ 	.word	0xffffffff


	//   ....[186]....
        /*13ec*/ 	.word	0xffffffff


	//   ....[187]....
        /*13f0*/ 	.word	0xffffffff


	//   ....[188]....
        /*13f4*/ 	.word	0xffffffff


	//   ....[189]....
        /*13f8*/ 	.word	0xffffffff


	//   ....[190]....
        /*13fc*/ 	.word	0xffffffff


	//   ....[191]....
        /*1400*/ 	.word	0xffffffff


	//   ....[192]....
        /*1404*/ 	.word	0xffffffff


	//   ....[193]....
        /*1408*/ 	.word	0xffffffff


	//   ....[194]....
        /*140c*/ 	.word	0xffffffff


	//   ....[195]....
        /*1410*/ 	.word	0xffffffff


	//   ....[196]....
        /*1414*/ 	.word	0xffffffff


	//   ....[197]....
        /*1418*/ 	.word	0xffffffff


	//   ....[198]....
        /*141c*/ 	.word	0xffffffff


	//   ....[199]....
        /*1420*/ 	.word	0xffffffff


	//   ....[200]....
        /*1424*/ 	.word	0xffffffff


	//   ....[201]....
        /*1428*/ 	.word	0xffffffff


	//   ....[202]....
        /*142c*/ 	.word	0xffffffff


	//   ....[203]....
        /*1430*/ 	.word	0xffffffff


	//   ....[204]....
        /*1434*/ 	.word	0xffffffff


	//   ....[205]....
        /*1438*/ 	.word	0xffffffff


	//   ....[206]....
        /*143c*/ 	.word	0xffffffff


	//   ....[207]....
        /*1440*/ 	.word	0xffffffff


	//   ....[208]....
        /*1444*/ 	.word	0xffffffff


	//   ....[209]....
        /*1448*/ 	.word	0xffffffff


	//   ....[210]....
        /*144c*/ 	.word	0xffffffff


	//   ....[211]....
        /*1450*/ 	.word	0xffffffff


	//   ....[212]....
        /*1454*/ 	.word	0xffffffff


	//   ....[213]....
        /*1458*/ 	.word	0xffffffff


	//   ....[214]....
        /*145c*/ 	.word	0xffffffff


	//   ....[215]....
        /*1460*/ 	.word	0xffffffff


	//   ....[216]....
        /*1464*/ 	.word	0xffffffff


	//   ....[217]....
        /*1468*/ 	.word	0xffffffff


	//   ....[218]....
        /*146c*/ 	.word	0xffffffff


	//   ....[219]....
        /*1470*/ 	.word	0xffffffff


	//   ....[220]....
        /*1474*/ 	.word	0xffffffff


	//   ....[221]....
        /*1478*/ 	.word	0xffffffff


	//   ....[222]....
        /*147c*/ 	.word	0xffffffff


	//   ....[223]....
        /*1480*/ 	.word	0xffffffff


	//   ....[224]....
        /*1484*/ 	.word	0xffffffff


	//   ....[225]....
        /*1488*/ 	.word	0xffffffff


	//   ....[226]....
        /*148c*/ 	.word	0xffffffff


	//   ....[227]....
        /*1490*/ 	.word	0xffffffff


	//   ....[228]....
        /*1494*/ 	.word	0xffffffff


	//   ....[229]....
        /*1498*/ 	.word	0xffffffff


	//   ....[230]....
        /*149c*/ 	.word	0xffffffff


	//   ....[231]....
        /*14a0*/ 	.word	0xffffffff


	//   ....[232]....
        /*14a4*/ 	.word	0xffffffff


	//   ....[233]....
        /*14a8*/ 	.word	0xffffffff


	//   ....[234]....
        /*14ac*/ 	.word	0xffffffff


	//   ....[235]....
        /*14b0*/ 	.word	0xffffffff


	//   ....[236]....
        /*14b4*/ 	.word	0xffffffff


	//   ....[237]....
        /*14b8*/ 	.word	0xffffffff


	//   ....[238]....
        /*14bc*/ 	.word	0xffffffff


	//   ....[239]....
        /*14c0*/ 	.word	0xffffffff


	//   ....[240]....
        /*14c4*/ 	.word	0xffffffff


	//   ....[241]....
        /*14c8*/ 	.word	0xffffffff


	//   ....[242]....
        /*14cc*/ 	.word	0xffffffff


	//   ....[243]....
        /*14d0*/ 	.word	0xffffffff


	//   ....[244]....
        /*14d4*/ 	.word	0xffffffff


	//   ....[245]....
        /*14d8*/ 	.word	0xffffffff


	//   ....[246]....
        /*14dc*/ 	.word	0xffffffff


	//   ....[247]....
        /*14e0*/ 	.word	0xffffffff


	//   ....[248]....
        /*14e4*/ 	.word	0xffffffff


	//   ....[249]....
        /*14e8*/ 	.word	0xffffffff


	//   ....[250]....
        /*14ec*/ 	.word	0xffffffff


	//   ....[251]....
        /*14f0*/ 	.word	0xffffffff


	//   ....[252]....
        /*14f4*/ 	.word	0xffffffff


	//   ....[253]....
        /*14f8*/ 	.word	0xffffffff


	//   ....[254]....
        /*14fc*/ 	.word	0xffffffff


	//   ....[255]....
        /*1500*/ 	.word	0xffffffff


	//   ....[0]....
        /*1504*/ 	.word	0xffffffff


	//   ....[1]....
        /*1508*/ 	.word	0xffffffff


	//   ....[2]....
        /*150c*/ 	.word	0xffffffff


	//   ....[3]....
        /*1510*/ 	.word	0xffffffff


	//   ....[4]....
        /*1514*/ 	.word	0xffffffff


	//   ....[5]....
        /*1518*/ 	.word	0xffffffff


	//   ....[6]....
        /*151c*/ 	.word	0xffffffff


	//   ....[7]....
        /*1520*/ 	.word	0xffffffff


	//   ....[8]....
        /*1524*/ 	.word	0xffffffff


	//   ....[9]....
        /*1528*/ 	.word	0xffffffff


	//   ....[10]....
        /*152c*/ 	.word	0x0500000f


	//   ....[11]....
        /*1530*/ 	.word	0x0500000f


	//   ....[12]....
        /*1534*/ 	.word	0x0500000f


	//   ....[13]....
        /*1538*/ 	.word	0x0500000f


	//   ....[14]....
        /*153c*/ 	.word	0x0500000f


	//   ....[15]....
        /*1540*/ 	.word	0x0500000f


	//   ....[16]....
        /*1544*/ 	.word	0x0500000f


	//   ....[17]....
        /*1548*/ 	.word	0x0500000f


	//   ....[18]....
        /*154c*/ 	.word	0x0500000f


	//   ....[19]....
        /*1550*/ 	.word	0x0500000f


	//   ....[20]....
        /*1554*/ 	.word	0x0500000f


	//   ....[21]....
        /*1558*/ 	.word	0x0500000f


	//   ....[22]....
        /*155c*/ 	.word	0x0500000f


	//   ....[23]....
        /*1560*/ 	.word	0x0500000f


	//   ....[24]....
        /*1564*/ 	.word	0x0500000f


	//   ....[25]....
        /*1568*/ 	.word	0x0500000f


	//   ....[26]....
        /*156c*/ 	.word	0x0500000f


	//   ....[27]....
        /*1570*/ 	.word	0x0500000f


	//   ....[28]....
        /*1574*/ 	.word	0x0500000f


	//   ....[29]....
        /*1578*/ 	.word	0x0500000f


	//   ....[30]....
        /*157c*/ 	.word	0x0500000f


	//   ....[31]....
        /*1580*/ 	.word	0x0500000f


	//   ....[32]....
        /*1584*/ 	.word	0x0500000f


	//   ....[33]....
        /*1588*/ 	.word	0x0500000f


	//   ....[34]....
        /*158c*/ 	.word	0x0500000f


	//   ....[35]....
        /*1590*/ 	.word	0x0500000f


	//   ....[36]....
        /*1594*/ 	.word	0x0500000f


	//   ....[37]....
        /*1598*/ 	.word	0x0500000f


	//   ....[38]....
        /*159c*/ 	.word	0x0500000f


	//   ....[39]....
        /*15a0*/ 	.word	0x0500000f


	//   ....[40]....
        /*15a4*/ 	.word	0x0500000f


	//   ....[41]....
        /*15a8*/ 	.word	0x0500000f


	//   ....[42]....
        /*15ac*/ 	.word	0x0500000f


	//   ....[43]....
        /*15b0*/ 	.word	0x0500000f


	//   ....[44]....
        /*15b4*/ 	.word	0x0500000f


	//   ....[45]....
        /*15b8*/ 	.word	0x0500000f


	//   ....[46]....
        /*15bc*/ 	.word	0x0500000f


	//   ....[47]....
        /*15c0*/ 	.word	0x0500000f


	//   ....[48]....
        /*15c4*/ 	.word	0x0500000f


	//   ....[49]....
        /*15c8*/ 	.word	0x0500000f


	//   ....[50]....
        /*15cc*/ 	.word	0x0500000f


	//   ....[51]....
        /*15d0*/ 	.word	0x0500000f


	//   ....[52]....
        /*15d4*/ 	.word	0x0500000f


	//   ....[53]....
        /*15d8*/ 	.word	0x0500000f


	//   ....[54]....
        /*15dc*/ 	.word	0x0500000f


	//   ....[55]....
        /*15e0*/ 	.word	0x0500000f


	//   ....[56]....
        /*15e4*/ 	.word	0x0500000f


	//   ....[57]....
        /*15e8*/ 	.word	0x0500000f


	//   ....[58]....
        /*15ec*/ 	.word	0x0500000f


	//   ....[59]....
        /*15f0*/ 	.word	0x0500000f


	//   ....[60]....
        /*15f4*/ 	.word	0x0500000f


	//   ....[61]....
        /*15f8*/ 	.word	0x0500000f


	//   ....[62]....
        /*15fc*/ 	.word	0x0500000f


	//   ....[63]....
        /*1600*/ 	.word	0x0500000f


	//   ....[64]....
        /*1604*/ 	.word	0x0500000f


	//   ....[65]....
        /*1608*/ 	.word	0x0500000f


	//   ....[66]....
        /*160c*/ 	.word	0x0500000f


	//   ....[67]....
        /*1610*/ 	.word	0x0500000f


	//   ....[68]....
        /*1614*/ 	.word	0x0500000f


	//   ....[69]....
        /*1618*/ 	.word	0x0500000f


	//   ....[70]....
        /*161c*/ 	.word	0x0500000f


	//   ....[71]....
        /*1620*/ 	.word	0x0500000f


	//   ....[72]....
        /*1624*/ 	.word	0x0500000f


	//   ....[73]....
        /*1628*/ 	.word	0x0500000f


	//   ....[74]....
        /*162c*/ 	.word	0x0500000f


	//   ....[75]....
        /*1630*/ 	.word	0x0500000f


	//   ....[76]....
        /*1634*/ 	.word	0x0500000f


	//   ....[77]....
        /*1638*/ 	.word	0x0500000f


	//   ....[78]....
        /*163c*/ 	.word	0x0500000f


	//   ....[79]....
        /*1640*/ 	.word	0x0500000f


	//   ....[80]....
        /*1644*/ 	.word	0x0500000f


	//   ....[81]....
        /*1648*/ 	.word	0x0500000f


	//   ....[82]....
        /*164c*/ 	.word	0x0500000f


	//   ....[83]....
        /*1650*/ 	.word	0x0500000f


	//   ....[84]....
        /*1654*/ 	.word	0x0500000f


	//   ....[85]....
        /*1658*/ 	.word	0x0500000f


	//   ....[86]....
        /*165c*/ 	.word	0x0500000f


	//   ....[87]....
        /*1660*/ 	.word	0x0500000f


	//   ....[88]....
        /*1664*/ 	.word	0x0500000f


	//   ....[89]....
        /*1668*/ 	.word	0x0500000f


	//   ....[90]....
        /*166c*/ 	.word	0x0500000f


	//   ....[91]....
        /*1670*/ 	.word	0x0500000f


	//   ....[92]....
        /*1674*/ 	.word	0x0500000f


	//   ....[93]....
        /*1678*/ 	.word	0x0500000f


	//   ....[94]....
        /*167c*/ 	.word	0x0500000f


	//   ....[95]....
        /*1680*/ 	.word	0x0500000f


	//   ....[96]....
        /*1684*/ 	.word	0x0500000f


	//   ....[97]....
        /*1688*/ 	.word	0x0500000f


	//   ....[98]....
        /*168c*/ 	.word	0x0500000f


	//   ....[99]....
        /*1690*/ 	.word	0x0500000f


	//   ....[100]....
        /*1694*/ 	.word	0x0500000f


	//   ....[101]....
        /*1698*/ 	.word	0x0500000f


	//   ....[102]....
        /*169c*/ 	.word	0x0500000f


	//   ....[103]....
        /*16a0*/ 	.word	0x0500000f


	//   ....[104]....
        /*16a4*/ 	.word	0x0500000f


	//   ....[105]....
        /*16a8*/ 	.word	0x0500000f


	//   ....[106]....
        /*16ac*/ 	.word	0x0500000f


	//   ....[107]....
        /*16b0*/ 	.word	0x0500000f


	//   ....[108]....
        /*16b4*/ 	.word	0x0500000f


	//   ....[109]....
        /*16b8*/ 	.word	0x0500000f


	//   ....[110]....
        /*16bc*/ 	.word	0x0500000f


	//   ....[111]....
        /*16c0*/ 	.word	0x0500000f


	//   ....[112]....
        /*16c4*/ 	.word	0x0500000f


	//   ....[113]....
        /*16c8*/ 	.word	0x0500000f


	//   ....[114]....
        /*16cc*/ 	.word	0x0500000f


	//   ....[115]....
        /*16d0*/ 	.word	0x0500000f


	//   ....[116]....
        /*16d4*/ 	.word	0x0500000f


	//   ....[117]....
        /*16d8*/ 	.word	0x0500000f


	//   ....[118]....
        /*16dc*/ 	.word	0x0500000f


	//   ....[119]....
        /*16e0*/ 	.word	0x0500000f


	//   ....[120]....
        /*16e4*/ 	.word	0x0500000f


	//   ....[121]....
        /*16e8*/ 	.word	0x0500000f


	//   ....[122]....
        /*16ec*/ 	.word	0x0500000f


	//   ....[123]....
        /*16f0*/ 	.word	0x0500000f


	//   ....[124]....
        /*16f4*/ 	.word	0x0500000f


	//   ....[125]....
        /*16f8*/ 	.word	0x0500000f


	//   ....[126]....
        /*16fc*/ 	.word	0x0500000f


	//   ....[127]....
        /*1700*/ 	.word	0x0500000f


	//   ....[128]....
        /*1704*/ 	.word	0x0500000f


	//   ....[129]....
        /*1708*/ 	.word	0x0500000f


	//   ....[130]....
        /*170c*/ 	.word	0x0500000f


	//   ....[131]....
        /*1710*/ 	.word	0x0500000f


	//   ....[132]....
        /*1714*/ 	.word	0x0500000f


	//   ....[133]....
        /*1718*/ 	.word	0x0500000f


	//   ....[134]....
        /*171c*/ 	.word	0x0500000f


	//   ....[135]....
        /*1720*/ 	.word	0x0500000f


	//   ....[136]....
        /*1724*/ 	.word	0x0500000f


	//   ....[137]....
        /*1728*/ 	.word	0x0500000f


	//   ....[138]....
        /*172c*/ 	.word	0x0500000f


	//   ....[139]....
        /*1730*/ 	.word	0x0500000f


	//   ....[140]....
        /*1734*/ 	.word	0x0500000f


	//   ....[141]....
        /*1738*/ 	.word	0x0500000f


	//   ....[142]....
        /*173c*/ 	.word	0x0500000f


	//   ....[143]....
        /*1740*/ 	.word	0x0500000f


	//   ....[144]....
        /*1744*/ 	.word	0x0500000f


	//   ....[145]....
        /*1748*/ 	.word	0x0500000f


	//   ....[146]....
        /*174c*/ 	.word	0x0500000f


	//   ....[147]....
        /*1750*/ 	.word	0x0500000f


	//   ....[148]....
        /*1754*/ 	.word	0x0500000f


	//   ....[149]....
        /*1758*/ 	.word	0x0500000f


	//   ....[150]....
        /*175c*/ 	.word	0x0500000f


	//   ....[151]....
        /*1760*/ 	.word	0x0500000f


	//   ....[152]....
        /*1764*/ 	.word	0x0500000f


	//   ....[153]....
        /*1768*/ 	.word	0x0500000f


	//   ....[154]....
        /*176c*/ 	.word	0x0500000f


	//   ....[155]....
        /*1770*/ 	.word	0x0500000f


	//   ....[156]....
        /*1774*/ 	.word	0x0500000f


	//   ....[157]....
        /*1778*/ 	.word	0x0500000f


	//   ....[158]....
        /*177c*/ 	.word	0x0500000f


	//   ....[159]....
        /*1780*/ 	.word	0x0500000f


	//   ....[160]....
        /*1784*/ 	.word	0x0500000f


	//   ....[161]....
        /*1788*/ 	.word	0x0500000f


	//   ....[162]....
        /*178c*/ 	.word	0x0500000f


	//   ....[163]....
        /*1790*/ 	.word	0x0500000f


	//   ....[164]....
        /*1794*/ 	.word	0x0500000f


	//   ....[165]....
        /*1798*/ 	.word	0x0500000f


	//   ....[166]....
        /*179c*/ 	.word	0x0500000f


	//   ....[167]....
        /*17a0*/ 	.word	0x0500000f


	//   ....[168]....
        /*17a4*/ 	.word	0x0500000f


	//   ....[169]....
        /*17a8*/ 	.word	0x0500000f


	//   ....[170]....
        /*17ac*/ 	.word	0x0500000f


	//   ....[171]....
        /*17b0*/ 	.word	0x0500000f


	//   ....[172]....
        /*17b4*/ 	.word	0x0500000f


	//   ....[173]....
        /*17b8*/ 	.word	0x0500000f


	//   ....[174]....
        /*17bc*/ 	.word	0x0500000f


	//   ....[175]....
        /*17c0*/ 	.word	0x0500000f


	//   ....[176]....
        /*17c4*/ 	.word	0x0500000f


	//   ....[177]....
        /*17c8*/ 	.word	0x0500000f


	//   ....[178]....
        /*17cc*/ 	.word	0x0500000f


	//   ....[179]....
        /*17d0*/ 	.word	0x0500000f


	//   ....[180]....
        /*17d4*/ 	.word	0x0500000f


	//   ....[181]....
        /*17d8*/ 	.word	0x0500000f


	//   ....[182]....
        /*17dc*/ 	.word	0x0500000f


	//   ....[183]....
        /*17e0*/ 	.word	0x0500000f


	//   ....[184]....
        /*17e4*/ 	.word	0x0500000f


	//   ....[185]....
        /*17e8*/ 	.word	0x0500000f


	//   ....[186]....
        /*17ec*/ 	.word	0x0500000f


	//   ....[187]....
        /*17f0*/ 	.word	0x0500000f


	//   ....[188]....
        /*17f4*/ 	.word	0x0500000f


	//   ....[189]....
        /*17f8*/ 	.word	0x0500000f


	//   ....[190]....
        /*17fc*/ 	.word	0x0500000f


	//   ....[191]....
        /*1800*/ 	.word	0x0500000f


	//   ....[192]....
        /*1804*/ 	.word	0x0500000f


	//   ....[193]....
        /*1808*/ 	.word	0x0500000f


	//   ....[194]....
        /*180c*/ 	.word	0x0500000f


	//   ....[195]....
        /*1810*/ 	.word	0x0500000f


	//   ....[196]....
        /*1814*/ 	.word	0x0500000f


	//   ....[197]....
        /*1818*/ 	.word	0x0500000f


	//   ....[198]....
        /*181c*/ 	.word	0x0500000f


	//   ....[199]....
        /*1820*/ 	.word	0x0500000f


	//   ....[200]....
        /*1824*/ 	.word	0x0500000f


	//   ....[201]....
        /*1828*/ 	.word	0x0500000f


	//   ....[202]....
        /*182c*/ 	.word	0x0500000f


	//   ....[203]....
        /*1830*/ 	.word	0x0500000f


	//   ....[204]....
        /*1834*/ 	.word	0x0500000f


	//   ....[205]....
        /*1838*/ 	.word	0x0500000f


	//   ....[206]....
        /*183c*/ 	.word	0x0500000f


	//   ....[207]....
        /*1840*/ 	.word	0x0500000f


	//   ....[208]....
        /*1844*/ 	.word	0x0500000f


	//   ....[209]....
        /*1848*/ 	.word	0x0500000f


	//   ....[210]....
        /*184c*/ 	.word	0x0500000f


	//   ....[211]....
        /*1850*/ 	.word	0x0500000f


	//   ....[212]....
        /*1854*/ 	.word	0x0500000f


	//   ....[213]....
        /*1858*/ 	.word	0x0500000f


	//   ....[214]....
        /*185c*/ 	.word	0x0500000f


	//   ....[215]....
        /*1860*/ 	.word	0x0500000f


	//   ....[216]....
        /*1864*/ 	.word	0x0500000f


	//   ....[217]....
        /*1868*/ 	.word	0x0500000f


	//   ....[218]....
        /*186c*/ 	.word	0x0500000f


	//   ....[219]....
        /*1870*/ 	.word	0x0500000f


	//   ....[220]....
        /*1874*/ 	.word	0x0500000f


	//   ....[221]....
        /*1878*/ 	.word	0x0500000f


	//   ....[222]....
        /*187c*/ 	.word	0x0500000f


	//   ....[223]....
        /*1880*/ 	.word	0x0500000f


	//   ....[224]....
        /*1884*/ 	.word	0x0500000f


	//   ....[225]....
        /*1888*/ 	.word	0x0500000f


	//   ....[226]....
        /*188c*/ 	.word	0x0500000f


	//   ....[227]....
        /*1890*/ 	.word	0x0500000f


	//----- nvinfo : EIATTR_COOP_GROUP_INSTR_OFFSETS
	.align		4
.L_326:
        /*1894*/ 	.byte	0x04, 0x28
        /*1896*/ 	.short	(.L_328 - .L_327)


	//   ....[0]....
.L_327:
        /*1898*/ 	.word	0x00000070


	//   ....[1]....
        /*189c*/ 	.word	0x000001a0


	//   ....[2]....
        /*18a0*/ 	.word	0x000001f0


	//   ....[3]....
        /*18a4*/ 	.word	0x00000420


	//   ....[4]....
        /*18a8*/ 	.word	0x00000580


	//   ....[5]....
        /*18ac*/ 	.word	0x000006a0


	//   ....[6]....
        /*18b0*/ 	.word	0x00000800


	//   ....[7]....
        /*18b4*/ 	.word	0x0000da30


	//   ....[8]....
        /*18b8*/ 	.word	0x0000e150


	//   ....[9]....
        /*18bc*/ 	.word	0x0000e160


	//   ....[10]....
        /*18c0*/ 	.word	0x0000e170


	//   ....[11]....
        /*18c4*/ 	.word	0x0000e180


	//   ....[12]....
        /*18c8*/ 	.word	0x0000e390


	//   ....[13]....
        /*18cc*/ 	.word	0x0000e3a0


	//   ....[14]....
        /*18d0*/ 	.word	0x0000e3b0


	//   ....[15]....
        /*18d4*/ 	.word	0x0000e3c0


	//   ....[16]....
        /*18d8*/ 	.word	0x0000e5a0


	//   ....[17]....
        /*18dc*/ 	.word	0x0000e5b0


	//   ....[18]....
        /*18e0*/ 	.word	0x0000e5c0


	//   ....[19]....
        /*18e4*/ 	.word	0x0000e5d0


	//   ....[20]....
        /*18e8*/ 	.word	0x0000e7d0


	//   ....[21]....
        /*18ec*/ 	.word	0x0000e7e0


	//   ....[22]....
        /*18f0*/ 	.word	0x0000e7f0


	//   ....[23]....
        /*18f4*/ 	.word	0x0000e800


	//   ....[24]....
        /*18f8*/ 	.word	0x00012b30


	//   ....[25]....
        /*18fc*/ 	.word	0x00012b40


	//   ....[26]....
        /*1900*/ 	.word	0x00012b50


	//   ....[27]....
        /*1904*/ 	.word	0x00012b60


	//   ....[28]....
        /*1908*/ 	.word	0x00012c30


	//   ....[29]....
        /*190c*/ 	.word	0x00012c50


	//   ....[30]....
        /*1910*/ 	.word	0x00012c60


	//   ....[31]....
        /*1914*/ 	.word	0x00012c70


	//   ....[32]....
        /*1918*/ 	.word	0x00012e50


	//   ....[33]....
        /*191c*/ 	.word	0x00012e70


	//   ....[34]....
        /*1920*/ 	.word	0x00012e90


	//   ....[35]....
        /*1924*/ 	.word	0x00012ea0


	//   ....[36]....
        /*1928*/ 	.word	0x00012f20


	//   ....[37]....
        /*192c*/ 	.word	0x00012f30


	//   ....[38]....
        /*1930*/ 	.word	0x00012f40


	//   ....[39]....
        /*1934*/ 	.word	0x00012f50


	//   ....[40]....
        /*1938*/ 	.word	0x00017c10


	//   ....[41]....
        /*193c*/ 	.word	0x00018290


	//   ....[42]....
        /*1940*/ 	.word	0x000182a0


	//   ....[43]....
        /*1944*/ 	.word	0x000182c0


	//   ....[44]....
        /*1948*/ 	.word	0x00018a50


	//   ....[45]....
        /*194c*/ 	.word	0x00018a70


	//   ....[46]....
        /*1950*/ 	.word	0x0001ab00


	//   ....[47]....
        /*1954*/ 	.word	0x0001ab20


	//   ....[48]....
        /*1958*/ 	.word	0x0001b5e0


	//   ....[49]....
        /*195c*/ 	.word	0x0001b6e0


	//   ....[50]....
        /*1960*/ 	.word	0x0001b9f0


	//   ....[51]....
        /*1964*/ 	.word	0x0001bab0


	//   ....[52]....
        /*1968*/ 	.word	0x0001df10


	//   ....[53]....
        /*196c*/ 	.word	0x0001dfa0


	//   ....[54]....
        /*1970*/ 	.word	0x0001e050


	//   ....[55]....
        /*1974*/ 	.word	0x0001e060


	//   ....[56]....
        /*1978*/ 	.word	0x0001fd60


	//   ....[57]....
        /*197c*/ 	.word	0x0001fd70


	//   ....[58]....
        /*1980*/ 	.word	0x0001fd90


	//   ....[59]....
        /*1984*/ 	.word	0x0001fdb0


	//   ....[60]....
        /*1988*/ 	.word	0x00021060


	//   ....[61]....
        /*198c*/ 	.word	0x00021090


	//   ....[62]....
        /*1990*/ 	.word	0x000210c0


	//   ....[63]....
        /*1994*/ 	.word	0x000210f0


	//   ....[64]....
        /*1998*/ 	.word	0x00021120


	//   ....[65]....
        /*199c*/ 	.word	0x00021150


	//   ....[66]....
        /*19a0*/ 	.word	0x00021180


	//   ....[67]....
        /*19a4*/ 	.word	0x000211b0


	//   ....[68]....
        /*19a8*/ 	.word	0x000211e0


	//   ....[69]....
        /*19ac*/ 	.word	0x00021210


	//   ....[70]....
        /*19b0*/ 	.word	0x00021240


	//   ....[71]....
        /*19b4*/ 	.word	0x00021270


	//   ....[72]....
        /*19b8*/ 	.word	0x000212b0


	//   ....[73]....
        /*19bc*/ 	.word	0x000212e0


	//   ....[74]....
        /*19c0*/ 	.word	0x00021310


	//   ....[75]....
        /*19c4*/ 	.word	0x00021340


	//   ....[76]....
        /*19c8*/ 	.word	0x00021370


	//   ....[77]....
        /*19cc*/ 	.word	0x000213a0


	//   ....[78]....
        /*19d0*/ 	.word	0x000213d0


	//   ....[79]....
        /*19d4*/ 	.word	0x00021400


	//   ....[80]....
        /*19d8*/ 	.word	0x00021430


	//   ....[81]....
        /*19dc*/ 	.word	0x00021460


	//   ....[82]....
        /*19e0*/ 	.word	0x00021490


	//   ....[83]....
        /*19e4*/ 	.word	0x000214c0


	//   ....[84]....
        /*19e8*/ 	.word	0x000214f0


	//   ....[85]....
        /*19ec*/ 	.word	0x00021520


	//   ....[86]....
        /*19f0*/ 	.word	0x00021550


	//   ....[87]....
        /*19f4*/ 	.word	0x00021580


	//   ....[88]....
        /*19f8*/ 	.word	0x000215b0


	//   ....[89]....
        /*19fc*/ 	.word	0x000215e0


	//   ....[90]....
        /*1a00*/ 	.word	0x00021610


	//   ....[91]....
        /*1a04*/ 	.word	0x00021640


	//   ....[92]....
        /*1a08*/ 	.word	0x00021670


	//   ....[93]....
        /*1a0c*/ 	.word	0x000216a0


	//   ....[94]....
        /*1a10*/ 	.word	0x000216d0


	//   ....[95]....
        /*1a14*/ 	.word	0x00021700


	//   ....[96]....
        /*1a18*/ 	.word	0x00021730


	//   ....[97]....
        /*1a1c*/ 	.word	0x00021760


	//   ....[98]....
        /*1a20*/ 	.word	0x00021790


	//   ....[99]....
        /*1a24*/ 	.word	0x000217c0


	//   ....[100]....
        /*1a28*/ 	.word	0x000217f0


	//   ....[101]....
        /*1a2c*/ 	.word	0x00021820


	//   ....[102]....
        /*1a30*/ 	.word	0x00021850


	//   ....[103]....
        /*1a34*/ 	.word	0x00021880


	//   ....[104]....
        /*1a38*/ 	.word	0x000218b0


	//   ....[105]....
        /*1a3c*/ 	.word	0x000218e0


	//   ....[106]....
        /*1a40*/ 	.word	0x00021910


	//   ....[107]....
        /*1a44*/ 	.word	0x00021940


	//   ....[108]....
        /*1a48*/ 	.word	0x00021970


	//   ....[109]....
        /*1a4c*/ 	.word	0x000219a0


	//   ....[110]....
        /*1a50*/ 	.word	0x000219d0


	//   ....[111]....
        /*1a54*/ 	.word	0x00021a00


	//   ....[112]....
        /*1a58*/ 	.word	0x00021a30


	//   ....[113]....
        /*1a5c*/ 	.word	0x00021a60


	//   ....[114]....
        /*1a60*/ 	.word	0x00021a90


	//   ....[115]....
        /*1a64*/ 	.word	0x00021ac0


	//   ....[116]....
        /*1a68*/ 	.word	0x00021af0


	//   ....[117]....
        /*1a6c*/ 	.word	0x00021b20


	//   ....[118]....
        /*1a70*/ 	.word	0x00021b50


	//   ....[119]....
        /*1a74*/ 	.word	0x00021b80


	//   ....[120]....
        /*1a78*/ 	.word	0x00021bb0


	//   ....[121]....
        /*1a7c*/ 	.word	0x00021be0


	//   ....[122]....
        /*1a80*/ 	.word	0x00021c10


	//   ....[123]....
        /*1a84*/ 	.word	0x00021c40


	//   ....[124]....
        /*1a88*/ 	.word	0x00021c70


	//   ....[125]....
        /*1a8c*/ 	.word	0x00021ca0


	//   ....[126]....
        /*1a90*/ 	.word	0x00021cd0


	//   ....[127]....
        /*1a94*/ 	.word	0x00021d00


	//   ....[128]....
        /*1a98*/ 	.word	0x00021d30


	//   ....[129]....
        /*1a9c*/ 	.word	0x00021d60


	//   ....[130]....
        /*1aa0*/ 	.word	0x00021d90


	//   ....[131]....
        /*1aa4*/ 	.word	0x00021dc0


	//   ....[132]....
        /*1aa8*/ 	.word	0x00021df0


	//   ....[133]....
        /*1aac*/ 	.word	0x00021e20


	//   ....[134]....
        /*1ab0*/ 	.word	0x00021e50


	//   ....[135]....
        /*1ab4*/ 	.word	0x00021e80


	//   ....[136]....
        /*1ab8*/ 	.word	0x00021eb0


	//   ....[137]....
        /*1abc*/ 	.word	0x00021ee0


	//   ....[138]....
        /*1ac0*/ 	.word	0x00021f10


	//   ....[139]....
        /*1ac4*/ 	.word	0x00021f40


	//   ....[140]....
        /*1ac8*/ 	.word	0x00021f70


	//   ....[141]....
        /*1acc*/ 	.word	0x00021fa0


	//   ....[142]....
        /*1ad0*/ 	.word	0x00021fd0


	//   ....[143]....
        /*1ad4*/ 	.word	0x00022000


	//   ....[144]....
        /*1ad8*/ 	.word	0x00022030


	//   ....[145]....
        /*1adc*/ 	.word	0x00022060


	//   ....[146]....
        /*1ae0*/ 	.word	0x00022090


	//   ....[147]....
        /*1ae4*/ 	.word	0x000220c0


	//   ....[148]....
        /*1ae8*/ 	.word	0x000220f0


	//   ....[149]....
        /*1aec*/ 	.word	0x00022120


	//   ....[150]....
        /*1af0*/ 	.word	0x00022150


	//   ....[151]....
        /*1af4*/ 	.word	0x00022180


	//   ....[152]....
        /*1af8*/ 	.word	0x000221b0


	//   ....[153]....
        /*1afc*/ 	.word	0x000221e0


	//   ....[154]....
        /*1b00*/ 	.word	0x00022210


	//   ....[155]....
        /*1b04*/ 	.word	0x00022240


	//   ....[156]....
        /*1b08*/ 	.word	0x00022270


	//   ....[157]....
        /*1b0c*/ 	.word	0x000222a0


	//   ....[158]....
        /*1b10*/ 	.word	0x000222d0


	//   ....[159]....
        /*1b14*/ 	.word	0x00022300


	//   ....[160]....
        /*1b18*/ 	.word	0x00022330


	//   ....[161]....
        /*1b1c*/ 	.word	0x00022360


	//   ....[162]....
        /*1b20*/ 	.word	0x00022390


	//   ....[163]....
        /*1b24*/ 	.word	0x000223c0


	//   ....[164]....
        /*1b28*/ 	.word	0x000223f0


	//   ....[165]....
        /*1b2c*/ 	.word	0x00022420


	//   ....[166]....
        /*1b30*/ 	.word	0x00022450


	//   ....[167]....
        /*1b34*/ 	.word	0x00022480


	//   ....[168]....
        /*1b38*/ 	.word	0x000224b0


	//   ....[169]....
        /*1b3c*/ 	.word	0x000224e0


	//   ....[170]....
        /*1b40*/ 	.word	0x00022510


	//   ....[171]....
        /*1b44*/ 	.word	0x00022540


	//   ....[172]....
        /*1b48*/ 	.word	0x00022570


	//   ....[173]....
        /*1b4c*/ 	.word	0x000225a0


	//   ....[174]....
        /*1b50*/ 	.word	0x000225c0


	//   ....[175]....
        /*1b54*/ 	.word	0x000225f0


	//   ....[176]....
        /*1b58*/ 	.word	0x00022600


	//   ....[177]....
        /*1b5c*/ 	.word	0x00022630


	//   ....[178]....
        /*1b60*/ 	.word	0x00022660


	//   ....[179]....
        /*1b64*/ 	.word	0x00022670


	//   ....[180]....
        /*1b68*/ 	.word	0x000226a0


	//   ....[181]....
        /*1b6c*/ 	.word	0x000226b0


	//   ....[182]....
        /*1b70*/ 	.word	0x000226e0


	//   ....[183]....
        /*1b74*/ 	.word	0x000226f0


	//   ....[184]....
        /*1b78*/ 	.word	0x00022720


	//   ....[185]....
        /*1b7c*/ 	.word	0x00022750


	//   ....[186]....
        /*1b80*/ 	.word	0x00022780


	//   ....[187]....
        /*1b84*/ 	.word	0x00022790


	//   ....[188]....
        /*1b88*/ 	.word	0x00023240


	//   ....[189]....
        /*1b8c*/ 	.word	0x00023260


	//   ....[190]....
        /*1b90*/ 	.word	0x00023270


	//   ....[191]....
        /*1b94*/ 	.word	0x00023280


	//   ....[192]....
        /*1b98*/ 	.word	0x00023c80


	//   ....[193]....
        /*1b9c*/ 	.word	0x00023c90


	//   ....[194]....
        /*1ba0*/ 	.word	0x00023e60


	//   ....[195]....
        /*1ba4*/ 	.word	0x00023e70


	//   ....[196]....
        /*1ba8*/ 	.word	0x00024060


	//   ....[197]....
        /*1bac*/ 	.word	0x00024070


	//   ....[198]....
        /*1bb0*/ 	.word	0x00024240


	//   ....[199]....
        /*1bb4*/ 	.word	0x00024250


	//   ....[200]....
        /*1bb8*/ 	.word	0x000246c0


	//   ....[201]....
        /*1bbc*/ 	.word	0x000246d0


	//   ....[202]....
        /*1bc0*/ 	.word	0x000256b0


	//   ....[203]....
        /*1bc4*/ 	.word	0x000256c0


	//   ....[204]....
        /*1bc8*/ 	.word	0x000279e0


	//   ....[205]....
        /*1bcc*/ 	.word	0x000279f0


	//   ....[206]....
        /*1bd0*/ 	.word	0x00027bc0


	//   ....[207]....
        /*1bd4*/ 	.word	0x00027bd0


	//   ....[208]....
        /*1bd8*/ 	.word	0x00027da0


	//   ....[209]....
        /*1bdc*/ 	.word	0x00027db0


	//   ....[210]....
        /*1be0*/ 	.word	0x00027f80


	//   ....[211]....
        /*1be4*/ 	.word	0x00027f90


	//   ....[212]....
        /*1be8*/ 	.word	0x000281c0


	//   ....[213]....
        /*1bec*/ 	.word	0x00028400


	//   ....[214]....
        /*1bf0*/ 	.word	0x00028430


	//   ....[215]....
        /*1bf4*/ 	.word	0x00028460


	//   ....[216]....
        /*1bf8*/ 	.word	0x00028490


	//   ....[217]....
        /*1bfc*/ 	.word	0x000284c0


	//   ....[218]....
        /*1c00*/ 	.word	0x000284f0


	//   ....[219]....
        /*1c04*/ 	.word	0x00028690


	//   ....[220]....
        /*1c08*/ 	.word	0x000286c0


	//   ....[221]....
        /*1c0c*/ 	.word	0x000286f0


	//   ....[222]....
        /*1c10*/ 	.word	0x00028720


	//   ....[223]....
        /*1c14*/ 	.word	0x00028750


	//   ....[224]....
        /*1c18*/ 	.word	0x00028780


	//   ....[225]....
        /*1c1c*/ 	.word	0x00028820


	//   ....[226]....
        /*1c20*/ 	.word	0x00028850


	//   ....[227]....
        /*1c24*/ 	.word	0x00028860


	//   ....[228]....
        /*1c28*/ 	.word	0x00028890


	//   ....[229]....
        /*1c2c*/ 	.word	0x00029fe0


	//   ....[230]....
        /*1c30*/ 	.word	0x0002bbf0


	//   ....[231]....
        /*1c34*/ 	.word	0x0002c8f0


	//   ....[232]....
        /*1c38*/ 	.word	0x0002c910


	//   ....[233]....
        /*1c3c*/ 	.word	0x0002c940


	//   ....[234]....
        /*1c40*/ 	.word	0x0002c960


	//   ....[235]....
        /*1c44*/ 	.word	0x0002ca70


	//   ....[236]....
        /*1c48*/ 	.word	0x0002ca80


	//   ....[237]....
        /*1c4c*/ 	.word	0x0002cb10


	//   ....[238]....
        /*1c50*/ 	.word	0x0002cb20


	//   ....[239]....
        /*1c54*/ 	.word	0x0002cbb0


	//   ....[240]....
        /*1c58*/ 	.word	0x0002cbc0


	//   ....[241]....
        /*1c5c*/ 	.word	0x0002cc50


	//   ....[242]....
        /*1c60*/ 	.word	0x0002cc60


	//   ....[243]....
        /*1c64*/ 	.word	0x0002ccf0


	//   ....[244]....
        /*1c68*/ 	.word	0x0002cd00


	//   ....[245]....
        /*1c6c*/ 	.word	0x0002cd50


	//   ....[246]....
        /*1c70*/ 	.word	0x0002cd80


	//   ....[247]....
        /*1c74*/ 	.word	0x0002f0b0


	//   ....[248]....
        /*1c78*/ 	.word	0x0002f0f0


	//   ....[249]....
        /*1c7c*/ 	.word	0x0002f150


	//   ....[250]....
        /*1c80*/ 	.word	0x0002f180


	//   ....[251]....
        /*1c84*/ 	.word	0x0002f1b0


	//   ....[252]....
        /*1c88*/ 	.word	0x0002f1e0


	//   ....[253]....
        /*1c8c*/ 	.word	0x0002f210


	//   ....[254]....
        /*1c90*/ 	.word	0x0002f240


	//   ....[255]....
        /*1c94*/ 	.word	0x0002f410


	//   ....[0]....
        /*1c98*/ 	.word	0x0002f440


	//   ....[1]....
        /*1c9c*/ 	.word	0x0002f470


	//   ....[2]....
        /*1ca0*/ 	.word	0x0002f4a0


	//   ....[3]....
        /*1ca4*/ 	.word	0x0002f4d0


	//   ....[4]....
        /*1ca8*/ 	.word	0x0002f500


	//   ....[5]....
        /*1cac*/ 	.word	0x0002f5e0


	//   ....[6]....
        /*1cb0*/ 	.word	0x0002f600


	//   ....[7]....
        /*1cb4*/ 	.word	0x0002f610


	//   ....[8]....
        /*1cb8*/ 	.word	0x0002f690


	//   ....[9]....
        /*1cbc*/ 	.word	0x000301e0


	//   ....[10]....
        /*1cc0*/ 	.word	0x00030680


	//   ....[11]....
        /*1cc4*/ 	.word	0x00030730


	//   ....[12]....
        /*1cc8*/ 	.word	0x000307c0


	//   ....[13]....
        /*1ccc*/ 	.word	0x00030810


	//   ....[14]....
        /*1cd0*/ 	.word	0x00030860


	//   ....[15]....
        /*1cd4*/ 	.word	0x000308f0


	//   ....[16]....
        /*1cd8*/ 	.word	0x00030980


	//   ....[17]....
        /*1cdc*/ 	.word	0x000309d0


	//   ....[18]....
        /*1ce0*/ 	.word	0x00030a20


	//   ....[19]....
        /*1ce4*/ 	.word	0x00030ab0


	//   ....[20]....
        /*1ce8*/ 	.word	0x00030b40


	//   ....[21]....
        /*1cec*/ 	.word	0x00030b90


	//   ....[22]....
        /*1cf0*/ 	.word	0x00030be0


	//   ....[23]....
        /*1cf4*/ 	.word	0x00030c70


	//   ....[24]....
        /*1cf8*/ 	.word	0x00030d00


	//   ....[25]....
        /*1cfc*/ 	.word	0x00030d50


	//   ....[26]....
        /*1d00*/ 	.word	0x00030da0


	//   ....[27]....
        /*1d04*/ 	.word	0x00030ea0


	//   ....[28]....
        /*1d08*/ 	.word	0x00030f50


	//   ....[29]....
        /*1d0c*/ 	.word	0x00030fa0


	//   ....[30]....
        /*1d10*/ 	.word	0x00030ff0


	//   ....[31]....
        /*1d14*/ 	.word	0x00031100


	//   ....[32]....
        /*1d18*/ 	.word	0x00031150


	//   ....[33]....
        /*1d1c*/ 	.word	0x000311a0


	//   ....[34]....
        /*1d20*/ 	.word	0x000311f0


	//   ....[35]....
        /*1d24*/ 	.word	0x00031310


	//   ....[36]....
        /*1d28*/ 	.word	0x000313b0


	//   ....[37]....
        /*1d2c*/ 	.word	0x00031410


	//   ....[38]....
        /*1d30*/ 	.word	0x00031480


	//   ....[39]....
        /*1d34*/ 	.word	0x00031520


	//   ....[40]....
        /*1d38*/ 	.word	0x00031570


	//   ....[41]....
        /*1d3c*/ 	.word	0x000315c0


	//   ....[42]....
        /*1d40*/ 	.word	0x00031610


	//   ....[43]....
        /*1d44*/ 	.word	0x00031a50


	//   ....[44]....
        /*1d48*/ 	.word	0x00031b70


	//   ....[45]....
        /*1d4c*/ 	.word	0x00031c90


	//   ....[46]....
        /*1d50*/ 	.word	0x00031db0


	//   ....[47]....
        /*1d54*/ 	.word	0x00031ee0


	//   ....[48]....
        /*1d58*/ 	.word	0x00032000


	//   ....[49]....
        /*1d5c*/ 	.word	0x00032130


	//   ....[50]....
        /*1d60*/ 	.word	0x00032240


	//   ....[51]....
        /*1d64*/ 	.word	0x00032370


	//   ....[52]....
        /*1d68*/ 	.word	0x00032490


	//   ....[53]....
        /*1d6c*/ 	.word	0x00032560


	//   ....[54]....
        /*1d70*/ 	.word	0x000325b0


	//   ....[55]....
        /*1d74*/ 	.word	0x00032630


	//   ....[56]....
        /*1d78*/ 	.word	0x000326a0


	//   ....[57]....
        /*1d7c*/ 	.word	0x00032700


	//   ....[58]....
        /*1d80*/ 	.word	0x00032750


	//   ....[59]....
        /*1d84*/ 	.word	0x000327d0


	//   ....[60]....
        /*1d88*/ 	.word	0x00032840


	//   ....[61]....
        /*1d8c*/ 	.word	0x000328a0


	//   ....[62]....
        /*1d90*/ 	.word	0x000328f0


	//   ....[63]....
        /*1d94*/ 	.word	0x00032970


	//   ....[64]....
        /*1d98*/ 	.word	0x000329e0


	//   ....[65]....
        /*1d9c*/ 	.word	0x00032a40


	//   ....[66]....
        /*1da0*/ 	.word	0x00032a90


	//   ....[67]....
        /*1da4*/ 	.word	0x00032b10


	//   ....[68]....
        /*1da8*/ 	.word	0x00032b80


	//   ....[69]....
        /*1dac*/ 	.word	0x00032be0


	//   ....[70]....
        /*1db0*/ 	.word	0x00032c30


	//   ....[71]....
        /*1db4*/ 	.word	0x00032cb0


	//   ....[72]....
        /*1db8*/ 	.word	0x00032d20


	//   ....[73]....
        /*1dbc*/ 	.word	0x00032d80


	//   ....[74]....
        /*1dc0*/ 	.word	0x00032dd0


	//   ....[75]....
        /*1dc4*/ 	.word	0x00032e50


	//   ....[76]....
        /*1dc8*/ 	.word	0x00032ec0


	//   ....[77]....
        /*1dcc*/ 	.word	0x00032f20


	//   ....[78]....
        /*1dd0*/ 	.word	0x00032f70


	//   ....[79]....
        /*1dd4*/ 	.word	0x00032ff0


	//   ....[80]....
        /*1dd8*/ 	.word	0x00033060


	//   ....[81]....
        /*1ddc*/ 	.word	0x000330c0


	//   ....[82]....
        /*1de0*/ 	.word	0x00033110


	//   ....[83]....
        /*1de4*/ 	.word	0x00033190


	//   ....[84]....
        /*1de8*/ 	.word	0x00033200


	//   ....[85]....
        /*1dec*/ 	.word	0x00033260


	//   ....[86]....
        /*1df0*/ 	.word	0x000332b0


	//   ....[87]....
        /*1df4*/ 	.word	0x00033330


	//   ....[88]....
        /*1df8*/ 	.word	0x000333a0


	//   ....[89]....
        /*1dfc*/ 	.word	0x00033400


	//   ....[90]....
        /*1e00*/ 	.word	0x00033450


	//   ....[91]....
        /*1e04*/ 	.word	0x000334d0


	//   ....[92]....
        /*1e08*/ 	.word	0x00033540


	//   ....[93]....
        /*1e0c*/ 	.word	0x000335a0


	//   ....[94]....
        /*1e10*/ 	.word	0x000335f0


	//   ....[95]....
        /*1e14*/ 	.word	0x00033670


	//   ....[96]....
        /*1e18*/ 	.word	0x000336e0


	//   ....[97]....
        /*1e1c*/ 	.word	0x00033740


	//   ....[98]....
        /*1e20*/ 	.word	0x00033790


	//   ....[99]....
        /*1e24*/ 	.word	0x00033810


	//   ....[100]....
        /*1e28*/ 	.word	0x00033880


	//   ....[101]....
        /*1e2c*/ 	.word	0x000338e0


	//   ....[102]....
        /*1e30*/ 	.word	0x00033930


	//   ....[103]....
        /*1e34*/ 	.word	0x000339b0


	//   ....[104]....
        /*1e38*/ 	.word	0x00033a20


	//   ....[105]....
        /*1e3c*/ 	.word	0x00033a80


	//   ....[106]....
        /*1e40*/ 	.word	0x00033ad0


	//   ....[107]....
        /*1e44*/ 	.word	0x00033b50


	//   ....[108]....
        /*1e48*/ 	.word	0x00033bc0


	//   ....[109]....
        /*1e4c*/ 	.word	0x00033c20


	//   ....[110]....
        /*1e50*/ 	.word	0x00033c70


	//   ....[111]....
        /*1e54*/ 	.word	0x00033cf0


	//   ....[112]....
        /*1e58*/ 	.word	0x00033d60


	//   ....[113]....
        /*1e5c*/ 	.word	0x00033dc0


	//   ....[114]....
        /*1e60*/ 	.word	0x00033e10


	//   ....[115]....
        /*1e64*/ 	.word	0x00033e90


	//   ....[116]....
        /*1e68*/ 	.word	0x00033f00


	//   ....[117]....
        /*1e6c*/ 	.word	0x00033f60


	//   ....[118]....
        /*1e70*/ 	.word	0x00033fb0


	//   ....[119]....
        /*1e74*/ 	.word	0x00034030


	//   ....[120]....
        /*1e78*/ 	.word	0x000340a0


	//   ....[121]....
        /*1e7c*/ 	.word	0x00034100


	//   ....[122]....
        /*1e80*/ 	.word	0x00034150


	//   ....[123]....
        /*1e84*/ 	.word	0x000341d0


	//   ....[124]....
        /*1e88*/ 	.word	0x00034240


	//   ....[125]....
        /*1e8c*/ 	.word	0x000342a0


	//   ....[126]....
        /*1e90*/ 	.word	0x000342f0


	//   ....[127]....
        /*1e94*/ 	.word	0x00034370


	//   ....[128]....
        /*1e98*/ 	.word	0x000343e0


	//   ....[129]....
        /*1e9c*/ 	.word	0x00034440


	//   ....[130]....
        /*1ea0*/ 	.word	0x00034490


	//   ....[131]....
        /*1ea4*/ 	.word	0x000344f0


	//   ....[132]....
        /*1ea8*/ 	.word	0x00034580


	//   ....[133]....
        /*1eac*/ 	.word	0x000345e0


	//   ....[134]....
        /*1eb0*/ 	.word	0x00034630


	//   ....[135]....
        /*1eb4*/ 	.word	0x000346b0


	//   ....[136]....
        /*1eb8*/ 	.word	0x00034720


	//   ....[137]....
        /*1ebc*/ 	.word	0x00034780


	//   ....[138]....
        /*1ec0*/ 	.word	0x000347d0


	//   ....[139]....
        /*1ec4*/ 	.word	0x00034850


	//   ....[140]....
        /*1ec8*/ 	.word	0x000348c0


	//   ....[141]....
        /*1ecc*/ 	.word	0x00034920


	//   ....[142]....
        /*1ed0*/ 	.word	0x00034970


	//   ....[143]....
        /*1ed4*/ 	.word	0x000349f0


	//   ....[144]....
        /*1ed8*/ 	.word	0x00034a60


	//   ....[145]....
        /*1edc*/ 	.word	0x00034ac0


	//   ....[146]....
        /*1ee0*/ 	.word	0x00034b10


	//   ....[147]....
        /*1ee4*/ 	.word	0x00034b90


	//   ....[148]....
        /*1ee8*/ 	.word	0x00034c00


	//   ....[149]....
        /*1eec*/ 	.word	0x00034c60


	//   ....[150]....
        /*1ef0*/ 	.word	0x00034cb0


	//   ....[151]....
        /*1ef4*/ 	.word	0x00034d30


	//   ....[152]....
        /*1ef8*/ 	.word	0x00034da0


	//   ....[153]....
        /*1efc*/ 	.word	0x00034e00


	//   ....[154]....
        /*1f00*/ 	.word	0x00034e50


	//   ....[155]....
        /*1f04*/ 	.word	0x00034eb0


	//   ....[156]....
        /*1f08*/ 	.word	0x00034f40


	//   ....[157]....
        /*1f0c*/ 	.word	0x00034fa0


	//   ....[158]....
        /*1f10*/ 	.word	0x00034ff0


	//   ....[159]....
        /*1f14*/ 	.word	0x00035070


	//   ....[160]....
        /*1f18*/ 	.word	0x000350e0


	//   ....[161]....
        /*1f1c*/ 	.word	0x00035140


	//   ....[162]....
        /*1f20*/ 	.word	0x00035190


	//   ....[163]....
        /*1f24*/ 	.word	0x00035210


	//   ....[164]....
        /*1f28*/ 	.word	0x00035280


	//   ....[165]....
        /*1f2c*/ 	.word	0x000352e0


	//   ....[166]....
        /*1f30*/ 	.word	0x00035330


	//   ....[167]....
        /*1f34*/ 	.word	0x000353b0


	//   ....[168]....
        /*1f38*/ 	.word	0x00035420


	//   ....[169]....
        /*1f3c*/ 	.word	0x00035490


	//   ....[170]....
        /*1f40*/ 	.word	0x000354e0


	//   ....[171]....
        /*1f44*/ 	.word	0x00035570


	//   ....[172]....
        /*1f48*/ 	.word	0x000355c0


	//   ....[173]....
        /*1f4c*/ 	.word	0x00035650


	//   ....[174]....
        /*1f50*/ 	.word	0x000356e0


	//   ....[175]....
        /*1f54*/ 	.word	0x00035770


	//   ....[176]....
        /*1f58*/ 	.word	0x00035800


	//   ....[177]....
        /*1f5c*/ 	.word	0x00035890


	//   ....[178]....
        /*1f60*/ 	.word	0x00035920


	//   ....[179]....
        /*1f64*/ 	.word	0x000359a0


	//   ....[180]....
        /*1f68*/ 	.word	0x000359f0


	//   ....[181]....
        /*1f6c*/ 	.word	0x00035a90


	//   ....[182]....
        /*1f70*/ 	.word	0x00035b20


	//   ....[183]....
        /*1f74*/ 	.word	0x00035bb0


	//   ....[184]....
        /*1f78*/ 	.word	0x00035c00


	//   ....[185]....
        /*1f7c*/ 	.word	0x00035c90


	//   ....[186]....
        /*1f80*/ 	.word	0x00035d20


	//   ....[187]....
        /*1f84*/ 	.word	0x00035db0


	//   ....[188]....
        /*1f88*/ 	.word	0x00035e40


	//   ....[189]....
        /*1f8c*/ 	.word	0x00035ed0


	//   ....[190]....
        /*1f90*/ 	.word	0x00035f60


	//   ....[191]....
        /*1f94*/ 	.word	0x00036020


	//   ....[192]....
        /*1f98*/ 	.word	0x00036300


	//   ....[193]....
        /*1f9c*/ 	.word	0x000364f0


	//   ....[194]....
        /*1fa0*/ 	.word	0x00036560


	//   ....[195]....
        /*1fa4*/ 	.word	0x000365c0


	//   ....[196]....
        /*1fa8*/ 	.word	0x00036660


	//   ....[197]....
        /*1fac*/ 	.word	0x00036720


	//   ....[198]....
        /*1fb0*/ 	.word	0x00036830


	//   ....[199]....
        /*1fb4*/ 	.word	0x00036890


	//   ....[200]....
        /*1fb8*/ 	.word	0x00036990


	//   ....[201]....
        /*1fbc*/ 	.word	0x000369f0


	//   ....[202]....
        /*1fc0*/ 	.word	0x00036af0


	//   ....[203]....
        /*1fc4*/ 	.word	0x00036b50


	//   ....[204]....
        /*1fc8*/ 	.word	0x00036c50


	//   ....[205]....
        /*1fcc*/ 	.word	0x00036cb0


	//   ....[206]....
        /*1fd0*/ 	.word	0x00036d90


	//   ....[207]....
        /*1fd4*/ 	.word	0x00036e10


	//   ....[208]....
        /*1fd8*/ 	.word	0x00036ef0


	//   ....[209]....
        /*1fdc*/ 	.word	0x000371d0


	//   ....[210]....
        /*1fe0*/ 	.word	0x00037270


	//   ....[211]....
        /*1fe4*/ 	.word	0x00037410


	//   ....[212]....
        /*1fe8*/ 	.word	0x00037490


	//   ....[213]....
        /*1fec*/ 	.word	0x00037510


	//   ....[214]....
        /*1ff0*/ 	.word	0x00037590


	//   ....[215]....
        /*1ff4*/ 	.word	0x00037610


	//   ....[216]....
        /*1ff8*/ 	.word	0x000376a0


	//   ....[217]....
        /*1ffc*/ 	.word	0x00037740


	//   ....[218]....
        /*2000*/ 	.word	0x000377f0


	//   ....[219]....
        /*2004*/ 	.word	0x00037870


	//   ....[220]....
        /*2008*/ 	.word	0x000378f0


	//   ....[221]....
        /*200c*/ 	.word	0x00037970


	//   ....[222]....
        /*2010*/ 	.word	0x00037a00


	//   ....[223]....
        /*2014*/ 	.word	0x00037a80


	//   ....[224]....
        /*2018*/ 	.word	0x00037b30


	//   ....[225]....
        /*201c*/ 	.word	0x00037b80


	//   ....[226]....
        /*2020*/ 	.word	0x00037c40


	//   ....[227]....
        /*2024*/ 	.word	0x00037d70


	//----- nvinfo : EIATTR_REG_RECONFIG
	.align		4
.L_328:
        /*2028*/ 	.byte	0x01, 0x54
	.zero		2


	//----- nvinfo : EIATTR_SYSCALL_OFFSETS
	.align		4
        /*202c*/ 	.byte	0x04, 0x46
        /*202e*/ 	.short	(.L_330 - .L_329)


	//   ....[0]....
.L_329:
        /*2030*/ 	.word	0x00002630


	//   ....[1]....
        /*2034*/ 	.word	0x00002780


	//   ....[2]....
        /*2038*/ 	.word	0x0000dbd0


	//   ....[3]....
        /*203c*/ 	.word	0x0000def0


	//   ....[4]....
        /*2040*/ 	.word	0x0002b650


	//   ....[5]....
        /*2044*/ 	.word	0x0002b7e0


	//   ....[6]....
        /*2048*/ 	.word	0x0002b930


	//   ....[7]....
        /*204c*/ 	.word	0x0002ba70


	//   ....[8]....
        /*2050*/ 	.word	0x0002c500


	//----- nvinfo : EIATTR_MBARRIER_INSTR_OFFSETS
	.align		4
.L_330:
        /*2054*/ 	.byte	0x04, 0x39
        /*2056*/ 	.short	(.L_332 - .L_331)


	//   ....[0]....
.L_331:
        /*2058*/ 	.word	0x000002d0
        /*205c*/ 	.word	0x000000ff
        /*2060*/ 	.word	0x00038800
        /*2064*/ 	.short	0x0100
        /*2066*/ 	.byte	0x08
	.zero		1


	//   ....[1]....
        /*2068*/ 	.word	0x000002e0
        /*206c*/ 	.word	0x000000ff
        /*2070*/ 	.word	0x00038820
        /*2074*/ 	.short	0x0100
        /*2076*/ 	.byte	0x08
	.zero		1


	//   ....[2]....
        /*2078*/ 	.word	0x000003d0
        /*207c*/ 	.word	0x000000ff
        /*2080*/ 	.word	0x00038830
        /*2084*/ 	.short	0x0100
        /*2086*/ 	.byte	0x08
	.zero		1


	//   ....[3]....
        /*2088*/ 	.word	0x000003e0
        /*208c*/ 	.word	0x000000ff
        /*2090*/ 	.word	0x00038840
        /*2094*/ 	.short	0x0100
        /*2096*/ 	.byte	0x08
	.zero		1


	//   ....[4]....
        /*2098*/ 	.word	0x000003f0
        /*209c*/ 	.word	0x000000ff
        /*20a0*/ 	.word	0x00038838
        /*20a4*/ 	.short	0x0100
        /*20a6*/ 	.byte	0x08
	.zero		1


	//   ....[5]....
        /*20a8*/ 	.word	0x00000400
        /*20ac*/ 	.word	0x000000ff
        /*20b0*/ 	.word	0x00038848
        /*20b4*/ 	.short	0x0100
        /*20b6*/ 	.byte	0x08
	.zero		1


	//   ....[6]....
        /*20b8*/ 	.word	0x00000530
        /*20bc*/ 	.word	0x000000ff
        /*20c0*/ 	.word	0x00038850
        /*20c4*/ 	.short	0x0100
        /*20c6*/ 	.byte	0x08
	.zero		1


	//   ....[7]....
        /*20c8*/ 	.word	0x00000540
        /*20cc*/ 	.word	0x000000ff
        /*20d0*/ 	.word	0x00038860
        /*20d4*/ 	.short	0x0100
        /*20d6*/ 	.byte	0x08
	.zero		1


	//   ....[8]....
        /*20d8*/ 	.word	0x00000550
        /*20dc*/ 	.word	0x000000ff
        /*20e0*/ 	.word	0x00038858
        /*20e4*/ 	.short	0x0100
        /*20e6*/ 	.byte	0x08
	.zero		1


	//   ....[9]....
        /*20e8*/ 	.word	0x00000560
        /*20ec*/ 	.word	0x000000ff
        /*20f0*/ 	.word	0x00038868
        /*20f4*/ 	.short	0x0100
        /*20f6*/ 	.byte	0x08
	.zero		1


	//   ....[10]....
        /*20f8*/ 	.word	0x00000650
        /*20fc*/ 	.word	0x000000ff
        /*2100*/ 	.word	0x00038870
        /*2104*/ 	.short	0x0100
        /*2106*/ 	.byte	0x06
	.zero		1


	//   ....[11]....
        /*2108*/ 	.word	0x00000660
        /*210c*/ 	.word	0x000000ff
        /*2110*/ 	.word	0x00038880
        /*2114*/ 	.short	0x0100
        /*2116*/ 	.byte	0x06
	.zero		1


	//   ....[12]....
        /*2118*/ 	.word	0x00000670
        /*211c*/ 	.word	0x000000ff
        /*2120*/ 	.word	0x00038878
        /*2124*/ 	.short	0x0100
        /*2126*/ 	.byte	0x06
	.zero		1


	//   ....[13]....
        /*2128*/ 	.word	0x00000680
        /*212c*/ 	.word	0x000000ff
        /*2130*/ 	.word	0x00038888
        /*2134*/ 	.short	0x0100
        /*2136*/ 	.byte	0x06
	.zero		1


	//   ....[14]....
        /*2138*/ 	.word	0x000007b0
        /*213c*/ 	.word	0x000000ff
        /*2140*/ 	.word	0x00038890
        /*2144*/ 	.short	0x0100
        /*2146*/ 	.byte	0x08
	.zero		1


	//   ....[15]....
        /*2148*/ 	.word	0x000007c0
        /*214c*/ 	.word	0x000000ff
        /*2150*/ 	.word	0x000388a0
        /*2154*/ 	.short	0x0100
        /*2156*/ 	.byte	0x08
	.zero		1


	//   ....[16]....
        /*2158*/ 	.word	0x000007d0
        /*215c*/ 	.word	0x000000ff
        /*2160*/ 	.word	0x00038898
        /*2164*/ 	.short	0x0100
        /*2166*/ 	.byte	0x08
	.zero		1


	//   ....[17]....
        /*2168*/ 	.word	0x000007e0
        /*216c*/ 	.word	0x000000ff
        /*2170*/ 	.word	0x000388a8
        /*2174*/ 	.short	0x0100
        /*2176*/ 	.byte	0x08
	.zero		1


	//   ....[18]....
        /*2178*/ 	.word	0x00000910
        /*217c*/ 	.word	0x000000ff
        /*2180*/ 	.word	0x000388b0
        /*2184*/ 	.short	0x0100
        /*2186*/ 	.byte	0x08
	.zero		1


	//   ....[19]....
        /*2188*/ 	.word	0x00000920
        /*218c*/ 	.word	0x000000ff
        /*2190*/ 	.word	0x000388c0
        /*2194*/ 	.short	0x0100
        /*2196*/ 	.byte	0x08
	.zero		1


	//   ....[20]....
        /*2198*/ 	.word	0x00000930
        /*219c*/ 	.word	0x000000ff
        /*21a0*/ 	.word	0x000388b8
        /*21a4*/ 	.short	0x0100
        /*21a6*/ 	.byte	0x08
	.zero		1


	//   ....[21]....
        /*21a8*/ 	.word	0x00000940
        /*21ac*/ 	.word	0x000000ff
        /*21b0*/ 	.word	0x000388c8
        /*21b4*/ 	.short	0x0100
        /*21b6*/ 	.byte	0x08
	.zero		1


	//   ....[22]....
        /*21b8*/ 	.word	0x00003d90
        /*21bc*/ 	.word	0x0000006f
        /*21c0*/ 	.word	0x00038890
        /*21c4*/ 	.short	0x010a
        /*21c6*/ 	.byte	0x3f
	.zero		1


	//   ....[23]....
        /*21c8*/ 	.word	0x00008010
        /*21cc*/ 	.word	0x0000006f
        /*21d0*/ 	.word	0x00038890
        /*21d4*/ 	.short	0x010a
        /*21d6*/ 	.byte	0x3f
	.zero		1


	//   ....[24]....
        /*21d8*/ 	.word	0x0000c2e0
        /*21dc*/ 	.word	0x0000006f
        /*21e0*/ 	.word	0x00038890
        /*21e4*/ 	.short	0x010a
        /*21e6*/ 	.byte	0x3f
	.zero		1


	//   ....[25]....
        /*21e8*/ 	.word	0x0000c880
        /*21ec*/ 	.word	0x00000030
        /*21f0*/ 	.word	0x00000000
        /*21f4*/ 	.short	0x0101
        /*21f6*/ 	.byte	0x3f
	.zero		1


	//   ....[26]....
        /*21f8*/ 	.word	0x0000c8c0
        /*21fc*/ 	.word	0x0000006f
        /*2200*/ 	.word	0x000388b0
        /*2204*/ 	.short	0x010a
        /*2206*/ 	.byte	0x3f
	.zero		1


	//   ....[27]....
        /*2208*/ 	.word	0x0000cec0
        /*220c*/ 	.word	0x0000006f
        /*2210*/ 	.word	0x00000000
        /*2214*/ 	.short	0x0101
        /*2216*/ 	.byte	0x3f
	.zero		1


	//   ....[28]....
        /*2218*/ 	.word	0x0000dc70
        /*221c*/ 	.word	0x00000012
        /*2220*/ 	.word	0x00038800
        /*2224*/ 	.short	0x010a
        /*2226*/ 	.byte	0x3f
	.zero		1


	//   ....[29]....
        /*2228*/ 	.word	0x0000dcc0
        /*222c*/ 	.word	0x00000012
        /*2230*/ 	.word	0x00038800
        /*2234*/ 	.short	0x010a
        /*2236*/ 	.byte	0x3f
	.zero		1


	//   ....[30]....
        /*2238*/ 	.word	0x0000ea40
        /*223c*/ 	.word	0x00000012
        /*2240*/ 	.word	0x00038800
        /*2244*/ 	.short	0x010a
        /*2246*/ 	.byte	0x3f
	.zero		1


	//   ....[31]....
        /*2248*/ 	.word	0x000131e0
        /*224c*/ 	.word	0x00000012
        /*2250*/ 	.word	0x00038800
        /*2254*/ 	.short	0x010a
        /*2256*/ 	.byte	0x3f
	.zero		1


	//   ....[32]....
        /*2258*/ 	.word	0x000174a0
        /*225c*/ 	.word	0x0000000a
        /*2260*/ 	.word	0x00038830
        /*2264*/ 	.short	0x010a
        /*2266*/ 	.byte	0x3f
	.zero		1


	//   ....[33]....
        /*2268*/ 	.word	0x00017510
        /*226c*/ 	.word	0x0000000a
        /*2270*/ 	.word	0x00038830
        /*2274*/ 	.short	0x010a
        /*2276*/ 	.byte	0x3f
	.zero		1


	//   ....[34]....
        /*2278*/ 	.word	0x000191a0
        /*227c*/ 	.word	0x00000025
        /*2280*/ 	.word	0x00000000
        /*2284*/ 	.short	0x0101
        /*2286*/ 	.byte	0x3f
	.zero		1


	//   ....[35]....
        /*2288*/ 	.word	0x0001a190
        /*228c*/ 	.word	0x00000000
        /*2290*/ 	.word	0x00038830
        /*2294*/ 	.short	0x010a
        /*2296*/ 	.byte	0x3f
	.zero		1


	//   ....[36]....
        /*2298*/ 	.word	0x0001a1e0
        /*229c*/ 	.word	0x00000000
        /*22a0*/ 	.word	0x00038830
        /*22a4*/ 	.short	0x010a
        /*22a6*/ 	.byte	0x3f
	.zero		1


	//   ....[37]....
        /*22a8*/ 	.word	0x0001a830
        /*22ac*/ 	.word	0x00000003
        /*22b0*/ 	.word	0x00038850
        /*22b4*/ 	.short	0x010a
        /*22b6*/ 	.byte	0x3f
	.zero		1


	//   ....[38]....
        /*22b8*/ 	.word	0x0001a870
        /*22bc*/ 	.word	0x00000003
        /*22c0*/ 	.word	0x00038850
        /*22c4*/ 	.short	0x010a
        /*22c6*/ 	.byte	0x3f
	.zero		1


	//   ....[39]....
        /*22c8*/ 	.word	0x0001bf70
        /*22cc*/ 	.word	0x0000000e
        /*22d0*/ 	.word	0x00000000
        /*22d4*/ 	.short	0x0101
        /*22d6*/ 	.byte	0x3f
	.zero		1


	//   ....[40]....
        /*22d8*/ 	.word	0x0001c870
        /*22dc*/ 	.word	0x0000000e
        /*22e0*/ 	.word	0x00000000
        /*22e4*/ 	.short	0x0101
        /*22e6*/ 	.byte	0x3f
	.zero		1


	//   ....[41]....
        /*22e8*/ 	.word	0x0001d320
        /*22ec*/ 	.word	0x00000000
        /*22f0*/ 	.word	0x00038830
        /*22f4*/ 	.short	0x010a
        /*22f6*/ 	.byte	0x3f
	.zero		1


	//   ....[42]....
        /*22f8*/ 	.word	0x0001d370
        /*22fc*/ 	.word	0x00000000
        /*2300*/ 	.word	0x00038830
        /*2304*/ 	.short	0x010a
        /*2306*/ 	.byte	0x3f
	.zero		1


	//   ....[43]....
        /*2308*/ 	.word	0x0001d990
        /*230c*/ 	.word	0x00000003
        /*2310*/ 	.word	0x00038850
        /*2314*/ 	.short	0x010a
        /*2316*/ 	.byte	0x3f
	.zero		1


	//   ....[44]....
        /*2318*/ 	.word	0x0001d9d0
        /*231c*/ 	.word	0x00000003
        /*2320*/ 	.word	0x00038850
        /*2324*/ 	.short	0x010a
        /*2326*/ 	.byte	0x3f
	.zero		1


	//   ....[45]....
        /*2328*/ 	.word	0x0001e990
        /*232c*/ 	.word	0x000000d0
        /*2330*/ 	.word	0x00000000
        /*2334*/ 	.short	0x0101
        /*2336*/ 	.byte	0x3f
	.zero		1


	//   ....[46]....
        /*2338*/ 	.word	0x0001f040
        /*233c*/ 	.word	0x0000000f
        /*2340*/ 	.word	0x00000000
        /*2344*/ 	.short	0x0101
        /*2346*/ 	.byte	0x3f
	.zero		1


	//   ....[47]....
        /*2348*/ 	.word	0x0001fa00
        /*234c*/ 	.word	0x0000000c
        /*2350*/ 	.word	0x00038850
        /*2354*/ 	.short	0x010a
        /*2356*/ 	.byte	0x3f
	.zero		1


	//   ....[48]....
        /*2358*/ 	.word	0x0001fa40
        /*235c*/ 	.word	0x0000000c
        /*2360*/ 	.word	0x00038850
        /*2364*/ 	.short	0x010a
        /*2366*/ 	.byte	0x3f
	.zero		1


	//   ....[49]....
        /*2368*/ 	.word	0x00020050
        /*236c*/ 	.word	0x00000000
        /*2370*/ 	.word	0x00000000
        /*2374*/ 	.short	0x0101
        /*2376*/ 	.byte	0x3f
	.zero		1


	//   ....[50]....
        /*2378*/ 	.word	0x00023bc0
        /*237c*/ 	.word	0x00000008
        /*2380*/ 	.word	0x00000000
        /*2384*/ 	.short	0x0101
        /*2386*/ 	.byte	0x3f
	.zero		1


	//   ....[51]....
        /*2388*/ 	.word	0x00024630
        /*238c*/ 	.word	0x0000000e
        /*2390*/ 	.word	0x00000000
        /*2394*/ 	.short	0x0101
        /*2396*/ 	.byte	0x3f
	.zero		1


	//   ....[52]....
        /*2398*/ 	.word	0x0002a0c0
        /*239c*/ 	.word	0x00000012
        /*23a0*/ 	.word	0x00038820
        /*23a4*/ 	.short	0x010a
        /*23a6*/ 	.byte	0x3f
	.zero		1


	//   ....[53]....
        /*23a8*/ 	.word	0x0002a190
        /*23ac*/ 	.word	0x00000007
        /*23b0*/ 	.word	0x000388a0
        /*23b4*/ 	.short	0x010a
        /*23b6*/ 	.byte	0x3f
	.zero		1


	//   ....[54]....
        /*23b8*/ 	.word	0x0002a4d0
        /*23bc*/ 	.word	0x00000007
        /*23c0*/ 	.word	0x000388c0
        /*23c4*/ 	.short	0x010a
        /*23c6*/ 	.byte	0x3f
	.zero		1


	//   ....[55]....
        /*23c8*/ 	.word	0x0002a970
        /*23cc*/ 	.word	0x00000008
        /*23d0*/ 	.word	0x000388a0
        /*23d4*/ 	.short	0x010a
        /*23d6*/ 	.byte	0x3f
	.zero		1


	//   ....[56]....
        /*23d8*/ 	.word	0x0002aca0
        /*23dc*/ 	.word	0x00000008
        /*23e0*/ 	.word	0x000388c0
        /*23e4*/ 	.short	0x010a
        /*23e6*/ 	.byte	0x3f
	.zero		1


	//   ....[57]....
        /*23e8*/ 	.word	0x0002be90
        /*23ec*/ 	.word	0x00000000
        /*23f0*/ 	.word	0x00038880
        /*23f4*/ 	.short	0x010a
        /*23f6*/ 	.byte	0x3f
	.zero		1


	//   ....[58]....
        /*23f8*/ 	.word	0x0002c090
        /*23fc*/ 	.word	0x00000000
        /*2400*/ 	.word	0x00038840
        /*2404*/ 	.short	0x010a
        /*2406*/ 	.byte	0x3f
	.zero		1


	//   ....[59]....
        /*2408*/ 	.word	0x0002ce50
        /*240c*/ 	.word	0x00000012
        /*2410*/ 	.word	0x00038800
        /*2414*/ 	.short	0x0107
        /*2416*/ 	.byte	0x3f
	.zero		1


	//   ....[60]....
        /*2418*/ 	.word	0x0002cf50
        /*241c*/ 	.word	0x00000012
        /*2420*/ 	.word	0x00038800
        /*2424*/ 	.short	0x0101
        /*2426*/ 	.byte	0x3f
	.zero		1


	//   ....[61]....
        /*2428*/ 	.word	0x0002cf70
        /*242c*/ 	.word	0x00000012
        /*2430*/ 	.word	0x00038820
        /*2434*/ 	.short	0x010a
        /*2436*/ 	.byte	0x3f
	.zero		1


	//   ....[62]....
        /*2438*/ 	.word	0x0002d290
        /*243c*/ 	.word	0x00000006
        /*2440*/ 	.word	0x00038880
        /*2444*/ 	.short	0x010a
        /*2446*/ 	.byte	0x3f
	.zero		1


	//   ....[63]....
        /*2448*/ 	.word	0x0002d5f0
        /*244c*/ 	.word	0x00000006
        /*2450*/ 	.word	0x00038840
        /*2454*/ 	.short	0x010a
        /*2456*/ 	.byte	0x3f
	.zero		1


	//   ....[64]....
        /*2458*/ 	.word	0x0002d9b0
        /*245c*/ 	.word	0x00000014
        /*2460*/ 	.word	0x00038870
        /*2464*/ 	.short	0x010a
        /*2466*/ 	.byte	0x3f
	.zero		1


	//   ....[65]....
        /*2468*/ 	.word	0x0002da20
        /*246c*/ 	.word	0x00000014
        /*2470*/ 	.word	0x00038860
        /*2474*/ 	.short	0x010a
        /*2476*/ 	.byte	0x3f
	.zero		1


	//   ....[66]....
        /*2478*/ 	.word	0x0002e270
        /*247c*/ 	.word	0x00000014
        /*2480*/ 	.word	0x00038850
        /*2484*/ 	.short	0x0101
        /*2486*/ 	.byte	0x3f
	.zero		1


	//   ....[67]....
        /*2488*/ 	.word	0x0002e2f0
        /*248c*/ 	.word	0x00000014
        /*2490*/ 	.word	0x00000000
        /*2494*/ 	.short	0x0101
        /*2496*/ 	.byte	0x3f
	.zero		1


	//   ....[68]....
        /*2498*/ 	.word	0x0002e530
        /*249c*/ 	.word	0x00000011
        /*24a0*/ 	.word	0x00038870
        /*24a4*/ 	.short	0x010a
        /*24a6*/ 	.byte	0x3f
	.zero		1


	//   ....[69]....
        /*24a8*/ 	.word	0x0002e5a0
        /*24ac*/ 	.word	0x00000011
        /*24b0*/ 	.word	0x00038860
        /*24b4*/ 	.short	0x010a
        /*24b6*/ 	.byte	0x3f
	.zero		1


	//   ....[70]....
        /*24b8*/ 	.word	0x0002edd0
        /*24bc*/ 	.word	0x00000011
        /*24c0*/ 	.word	0x00038850
        /*24c4*/ 	.short	0x0101
        /*24c6*/ 	.byte	0x3f
	.zero		1


	//   ....[71]....
        /*24c8*/ 	.word	0x0002ee20
        /*24cc*/ 	.word	0x00000011
        /*24d0*/ 	.word	0x00000000
        /*24d4*/ 	.short	0x0101
        /*24d6*/ 	.byte	0x3f
	.zero		1


	//   ....[72]....
        /*24d8*/ 	.word	0x00030160
        /*24dc*/ 	.word	0x00000000
        /*24e0*/ 	.word	0x00038820
        /*24e4*/ 	.short	0x010a
        /*24e6*/ 	.byte	0x3f
	.zero		1


	//   ....[73]....
        /*24e8*/ 	.word	0x00030310
        /*24ec*/ 	.word	0x00000006
        /*24f0*/ 	.word	0x00000000
        /*24f4*/ 	.short	0x010a
        /*24f6*/ 	.byte	0x3f
	.zero		1


	//   ....[74]....
        /*24f8*/ 	.word	0x00030380
        /*24fc*/ 	.word	0x00000007
        /*2500*/ 	.word	0x00000000
        /*2504*/ 	.short	0x010a
        /*2506*/ 	.byte	0x3f
	.zero		1


	//   ....[75]....
        /*2508*/ 	.word	0x000303e0
        /*250c*/ 	.word	0x00000004
        /*2510*/ 	.word	0x00038860
        /*2514*/ 	.short	0x010a
        /*2516*/ 	.byte	0x3f
	.zero		1


	//   ....[76]....
        /*2518*/ 	.word	0x00030430
        /*251c*/ 	.word	0x00000003
        /*2520*/ 	.word	0x00038860
        /*2524*/ 	.short	0x010a
        /*2526*/ 	.byte	0x3f
	.zero		1


	//   ....[77]....
        /*2528*/ 	.word	0x00030470
        /*252c*/ 	.word	0x00000004
        /*2530*/ 	.word	0x00038880
        /*2534*/ 	.short	0x010a
        /*2536*/ 	.byte	0x3f
	.zero		1


	//   ....[78]....
        /*2538*/ 	.word	0x00030490
        /*253c*/ 	.word	0x00000003
        /*2540*/ 	.word	0x00038880
        /*2544*/ 	.short	0x010a
        /*2546*/ 	.byte	0x3f
	.zero		1


	//   ....[79]....
        /*2548*/ 	.word	0x000304f0
        /*254c*/ 	.word	0x0000006f
        /*2550*/ 	.word	0x00038890
        /*2554*/ 	.short	0x010a
        /*2556*/ 	.byte	0x3f
	.zero		1


	//   ....[80]....
        /*2558*/ 	.word	0x00030540
        /*255c*/ 	.word	0x0000006f
        /*2560*/ 	.word	0x00038890
        /*2564*/ 	.short	0x010a
        /*2566*/ 	.byte	0x3f
	.zero		1


	//   ....[81]....
        /*2568*/ 	.word	0x00030590
        /*256c*/ 	.word	0x0000006f
        /*2570*/ 	.word	0x00038890
        /*2574*/ 	.short	0x010a
        /*2576*/ 	.byte	0x3f
	.zero		1


	//   ....[82]....
        /*2578*/ 	.word	0x000305e0
        /*257c*/ 	.word	0x0000006f
        /*2580*/ 	.word	0x000388b0
        /*2584*/ 	.short	0x010a
        /*2586*/ 	.byte	0x3f
	.zero		1


	//   ....[83]....
        /*2588*/ 	.word	0x00030de0
        /*258c*/ 	.word	0x00000012
        /*2590*/ 	.word	0x00038800
        /*2594*/ 	.short	0x010a
        /*2596*/ 	.byte	0x3f
	.zero		1


	//   ....[84]....
        /*2598*/ 	.word	0x00031720
        /*259c*/ 	.word	0x00000012
        /*25a0*/ 	.word	0x00038800
        /*25a4*/ 	.short	0x010a
        /*25a6*/ 	.byte	0x3f
	.zero		1


	//   ....[85]....
        /*25a8*/ 	.word	0x00031770
        /*25ac*/ 	.word	0x0000000a
        /*25b0*/ 	.word	0x00038830
        /*25b4*/ 	.short	0x010a
        /*25b6*/ 	.byte	0x3f
	.zero		1


	//   ....[86]....
        /*25b8*/ 	.word	0x000317c0
        /*25bc*/ 	.word	0x00000000
        /*25c0*/ 	.word	0x00038830
        /*25c4*/ 	.short	0x010a
        /*25c6*/ 	.byte	0x3f
	.zero		1


	//   ....[87]....
        /*25c8*/ 	.word	0x00031810
        /*25cc*/ 	.word	0x00000003
        /*25d0*/ 	.word	0x00038850
        /*25d4*/ 	.short	0x010a
        /*25d6*/ 	.byte	0x3f
	.zero		1


	//   ....[88]....
        /*25d8*/ 	.word	0x00031860
        /*25dc*/ 	.word	0x00000000
        /*25e0*/ 	.word	0x00038830
        /*25e4*/ 	.short	0x010a
        /*25e6*/ 	.byte	0x3f
	.zero		1


	//   ....[89]....
        /*25e8*/ 	.word	0x000318b0
        /*25ec*/ 	.word	0x00000003
        /*25f0*/ 	.word	0x00038850
        /*25f4*/ 	.short	0x010a
        /*25f6*/ 	.byte	0x3f
	.zero		1


	//   ....[90]....
        /*25f8*/ 	.word	0x00031900
        /*25fc*/ 	.word	0x0000000c
        /*2600*/ 	.word	0x00038850
        /*2604*/ 	.short	0x010a
        /*2606*/ 	.byte	0x3f
	.zero		1


	//   ....[91]....
        /*2608*/ 	.word	0x000360e0
        /*260c*/ 	.word	0x00000012
        /*2610*/ 	.word	0x00038820
        /*2614*/ 	.short	0x010a
        /*2616*/ 	.byte	0x3f
	.zero		1


	//   ....[92]....
        /*2618*/ 	.word	0x00036130
        /*261c*/ 	.word	0x00000007
        /*2620*/ 	.word	0x000388a0
        /*2624*/ 	.short	0x010a
        /*2626*/ 	.byte	0x3f
	.zero		1


	//   ....[93]....
        /*2628*/ 	.word	0x00036180
        /*262c*/ 	.word	0x00000007
        /*2630*/ 	.word	0x000388c0
        /*2634*/ 	.short	0x010a
        /*2636*/ 	.byte	0x3f
	.zero		1


	//   ....[94]....
        /*2638*/ 	.word	0x000361d0
        /*263c*/ 	.word	0x00000008
        /*2640*/ 	.word	0x000388a0
        /*2644*/ 	.short	0x010a
        /*2646*/ 	.byte	0x3f
	.zero		1


	//   ....[95]....
        /*2648*/ 	.word	0x00036220
        /*264c*/ 	.word	0x00000008
        /*2650*/ 	.word	0x000388c0
        /*2654*/ 	.short	0x010a
        /*2656*/ 	.byte	0x3f
	.zero		1


	//   ....[96]....
        /*2658*/ 	.word	0x000363c0
        /*265c*/ 	.word	0x00000000
        /*2660*/ 	.word	0x00038880
        /*2664*/ 	.short	0x010a
        /*2666*/ 	.byte	0x3f
	.zero		1


	//   ....[97]....
        /*2668*/ 	.word	0x00036410
        /*266c*/ 	.word	0x00000000
        /*2670*/ 	.word	0x00038840
        /*2674*/ 	.short	0x010a
        /*2676*/ 	.byte	0x3f
	.zero		1


	//   ....[98]....
        /*2678*/ 	.word	0x00036f30
        /*267c*/ 	.word	0x00000012
        /*2680*/ 	.word	0x00038820
        /*2684*/ 	.short	0x010a
        /*2686*/ 	.byte	0x3f
	.zero		1


	//   ....[99]....
        /*2688*/ 	.word	0x00036f80
        /*268c*/ 	.word	0x00000006
        /*2690*/ 	.word	0x00038880
        /*2694*/ 	.short	0x010a
        /*2696*/ 	.byte	0x3f
	.zero		1


	//   ....[100]....
        /*2698*/ 	.word	0x00036fd0
        /*269c*/ 	.word	0x00000006
        /*26a0*/ 	.word	0x00038840
        /*26a4*/ 	.short	0x010a
        /*26a6*/ 	.byte	0x3f
	.zero		1


	//   ....[101]....
        /*26a8*/ 	.word	0x00037020
        /*26ac*/ 	.word	0x00000014
        /*26b0*/ 	.word	0x00038870
        /*26b4*/ 	.short	0x010a
        /*26b6*/ 	.byte	0x3f
	.zero		1


	//   ....[102]....
        /*26b8*/ 	.word	0x00037070
        /*26bc*/ 	.word	0x00000014
        /*26c0*/ 	.word	0x00038860
        /*26c4*/ 	.short	0x010a
        /*26c6*/ 	.byte	0x3f
	.zero		1


	//   ....[103]....
        /*26c8*/ 	.word	0x000370c0
        /*26cc*/ 	.word	0x00000011
        /*26d0*/ 	.word	0x00038870
        /*26d4*/ 	.short	0x010a
        /*26d6*/ 	.byte	0x3f
	.zero		1


	//   ....[104]....
        /*26d8*/ 	.word	0x00037110
        /*26dc*/ 	.word	0x00000011
        /*26e0*/ 	.word	0x00038860
        /*26e4*/ 	.short	0x010a
        /*26e6*/ 	.byte	0x3f
	.zero		1


	//   ....[105]....
        /*26e8*/ 	.word	0x00037c90
        /*26ec*/ 	.word	0x00000000
        /*26f0*/ 	.word	0x00038820
        /*26f4*/ 	.short	0x010a
        /*26f6*/ 	.byte	0x3f
	.zero		1


	//   ....[106]....
        /*26f8*/ 	.word	0x00037e30
        /*26fc*/ 	.word	0x00000006
        /*2700*/ 	.word	0x00000000
        /*2704*/ 	.short	0x010a
        /*2706*/ 	.byte	0x3f
	.zero		1


	//   ....[107]....
        /*2708*/ 	.word	0x00037e80
        /*270c*/ 	.word	0x00000007
        /*2710*/ 	.word	0x00000000
        /*2714*/ 	.short	0x010a
        /*2716*/ 	.byte	0x3f
	.zero		1


	//   ....[108]....
        /*2718*/ 	.word	0x00037ed0
        /*271c*/ 	.word	0x00000004
        /*2720*/ 	.word	0x00038860
        /*2724*/ 	.short	0x010a
        /*2726*/ 	.byte	0x3f
	.zero		1


	//   ....[109]....
        /*2728*/ 	.word	0x00037f20
        /*272c*/ 	.word	0x00000003
        /*2730*/ 	.word	0x00038860
        /*2734*/ 	.short	0x010a
        /*2736*/ 	.byte	0x3f
	.zero		1


	//   ....[110]....
        /*2738*/ 	.word	0x00037f70
        /*273c*/ 	.word	0x00000004
        /*2740*/ 	.word	0x00038880
        /*2744*/ 	.short	0x010a
        /*2746*/ 	.byte	0x3f
	.zero		1


	//----- nvinfo : EIATTR_NUM_MBARRIERS
	.align		4
.L_332:
        /*2748*/ 	.byte	0x03, 0x38
        /*274a*/ 	.short	0x0016


	//----- nvinfo : EIATTR_EXIT_INSTR_OFFSETS
	.align		4
        /*274c*/ 	.byte	0x04, 0x1c
        /*274e*/ 	.short	(.L_334 - .L_333)


	//   ....[0]....
.L_333:
        /*2750*/ 	.word	0x000304e0


	//----- nvinfo : EIATTR_MAX_THREADS
	.align		4
.L_334:
        /*2754*/ 	.byte	0x04, 0x05
        /*2756*/ 	.short	(.L_336 - .L_335)
.L_335:
        /*2758*/ 	.word	0x00000180
        /*275c*/ 	.word	0x00000001
        /*2760*/ 	.word	0x00000001


	//----- nvinfo : EIATTR_CRS_STACK_SIZE
	.align		4
.L_336:
        /*2764*/ 	.byte	0x04, 0x1e
        /*2766*/ 	.short	(.L_338 - .L_337)
.L_337:
        /*2768*/ 	.word	0x00000000


	//----- nvinfo : EIATTR_CBANK_PARAM_SIZE
	.align		4
.L_338:
        /*276c*/ 	.byte	0x03, 0x19
        /*276e*/ 	.short	0x0af0


	//----- nvinfo : EIATTR_PARAM_CBANK
	.align		4
        /*2770*/ 	.byte	0x04, 0x0a
        /*2772*/ 	.short	(.L_340 - .L_339)
	.align		4
.L_339:
        /*2774*/ 	.word	index@(.nv.constant0._ZN7cutlass13device_kernelIN5flash11enable_sm90INS1_16FlashAttnFwdSm90INS1_25CollectiveMainloopFwdSm90ILi2EN4cute5tupleIJNS5_1CILi1EEES8_S8_EEENS6_IJNS7_ILi128EEESA_NS7_ILi256EEEEEELi256ENS_12float_e4m3_tEfNS_4arch4Sm90ELb1ELb0ELb0ELb1ELb0ELb1ELb0ELb1ELb1ELb1ELb1ELb0EEENS1_21CollectiveEpilogueFwdINS6_IJSA_SB_SA_EEES9_NS_10bfloat16_tESF_Li256ELb1ELb1ELb1ELb1EEENS1_36VarlenDynamicPersistentTileSchedulerILi128ELi128ELi256ELi128ELb1ELb1ELb1ELb1ELb1ELb1EEEEEEEEEvNT_6ParamsE)
        /*2778*/ 	.short	0x0210
        /*277a*/ 	.short	0x0af0


	//----- nvinfo : EIATTR_SW_WAR
	.align		4
.L_340:
        /*277c*/ 	.byte	0x04, 0x36
        /*277e*/ 	.short	(.L_342 - .L_341)
.L_341:
        /*2780*/ 	.word	0x00000008
.L_342:


//--------------------- .nv.callgraph             --------------------------
	.section	.nv.callgraph,"",@"SHT_CUDA_CALLGRAPH"
	.align	4
	.sectionentsize	8
	.align		4
        /*0000*/ 	.word	0x00000000
	.align		4
        /*0004*/ 	.word	0xffffffff
	.align		4
        /*0008*/ 	.word	index@(_ZN7cutlass13device_kernelIN5flash11enable_sm90INS1_16FlashAttnFwdSm90INS1_25CollectiveMainloopFwdSm90ILi2EN4cute5tupleIJNS5_1CILi1EEES8_S8_EEENS6_IJNS7_ILi128EEESA_NS7_ILi256EEEEEELi256ENS_12float_e4m3_tEfNS_4arch4Sm90ELb0ELb0ELb0ELb0ELb0ELb0ELb0ELb1ELb1ELb1ELb1ELb0EEENS1_21CollectiveEpilogueFwdINS6_IJSA_SB_SA_EEES9_NS_10bfloat16_tESF_Li256ELb0ELb1ELb1ELb1EEENS1_19SingleTileSchedulerILb0ELb1ELb1ELi128EEEEEEEEEvNT_6ParamsE)
	.align		4
        /*000c*/ 	.word	index@(__assertfail)
	.align		4
        /*0010*/ 	.word	index@(_ZN7cutlass13device_kernelIN5flash11enable_sm90INS1_16FlashAttnFwdSm90INS1_25CollectiveMainloopFwdSm90ILi2EN4cute5tupleIJNS5_1CILi1EEES8_S8_EEENS6_IJNS7_ILi128EEESA_NS7_ILi256EEEEEELi256ENS_12float_e4m3_tEfNS_4arch4Sm90ELb0ELb0ELb0ELb1ELb0ELb0ELb0ELb1ELb1ELb1ELb1ELb0EEENS1_21CollectiveEpilogueFwdINS6_IJSA_SB_SA_EEES9_NS_10bfloat16_tESF_Li256ELb1ELb1ELb1ELb1EEENS1_36VarlenDynamicPersistentTileSchedulerILi128ELi128ELi256ELi128ELb1ELb1ELb1ELb0ELb1ELb1EEEEEEEEEvNT_6ParamsE)
	.align		4
        /*0014*/ 	.word	index@(__assertfail)
	.align		4
        /*0018*/ 	.word	index@(_ZN7cutlass13device_kernelIN5flash11enable_sm90INS1_16FlashAttnFwdSm90INS1_25CollectiveMainloopFwdSm90ILi2EN4cute5tupleIJNS5_1CILi1EEES8_S8_EEENS6_IJNS7_ILi128EEESA_NS7_ILi256EEEEEELi256ENS_12float_e4m3_tEfNS_4arch4Sm90ELb0ELb0ELb0ELb1ELb0ELb1ELb0ELb1ELb1ELb1ELb1ELb0EEENS1_21CollectiveEpilogueFwdINS6_IJSA_SB_SA_EEES9_NS_10bfloat16_tESF_Li256ELb1ELb1ELb1ELb1EEENS1_36VarlenDynamicPersistentTileSchedulerILi128ELi128ELi256ELi128ELb1ELb1ELb1ELb0ELb1ELb1EEEEEEEEEvNT_6ParamsE)
	.align		4
        /*001c*/ 	.word	index@(__assertfail)
	.align		4
        /*0020*/ 	.word	index@(_ZN7cutlass13device_kernelIN5flash11enable_sm90INS1_16FlashAttnFwdSm90INS1_25CollectiveMainloopFwdSm90ILi2EN4cute5tupleIJNS5_1CILi1EEES8_S8_EEENS6_IJNS7_ILi128EEENS7_ILi64EEENS7_ILi256EEEEEELi256ENS_12float_e4m3_tEfNS_4arch4Sm90ELb0ELb1ELb0ELb0ELb0ELb0ELb0ELb1ELb1ELb1ELb1ELb0EEENS1_21CollectiveEpilogueFwdINS6_IJSA_SC_SB_EEES9_NS_10bfloat16_tESG_Li256ELb0ELb1ELb1ELb1EEENS1_19SingleTileSchedulerILb0ELb1ELb1ELi128EEEEEEEEEvNT_6ParamsE)
	.align		4
        /*0024*/ 	.word	index@(__assertfail)
	.align		4
        /*0028*/ 	.word	index@(_ZN7cutlass13device_kernelIN5flash11enable_sm90INS1_16FlashAttnFwdSm90INS1_25CollectiveMainloopFwdSm90ILi2EN4cute5tupleIJNS5_1CILi1EEES8_S8_EEENS6_IJNS7_ILi128EEENS7_ILi64EEENS7_ILi256EEEEEELi256ENS_12float_e4m3_tEfNS_4arch4Sm90ELb0ELb1ELb0ELb1ELb0ELb0ELb0ELb1ELb1ELb1ELb1ELb0EEENS1_21CollectiveEpilogueFwdINS6_IJSA_SC_SB_EEES9_NS_10bfloat16_tESG_Li256ELb1ELb1ELb1ELb1EEENS1_36VarlenDynamicPersistentTileSchedulerILi128ELi64ELi256ELi128ELb1ELb1ELb1ELb1ELb0ELb1EEEEEEEEEvNT_6ParamsE)
	.align		4
        /*002c*/ 	.word	index@(__assertfail)
	.align		4
        /*0030*/ 	.word	index@(_ZN7cutlass13device_kernelIN5flash11enable_sm90INS1_16FlashAttnFwdSm90INS1_25CollectiveMainloopFwdSm90ILi2EN4cute5tupleIJNS5_1CILi1EEES8_S8_EEENS6_IJNS7_ILi128EEENS7_ILi64EEENS7_ILi256EEEEEELi256ENS_12float_e4m3_tEfNS_4arch4Sm90ELb0ELb1ELb0ELb1ELb0ELb1ELb0ELb1ELb1ELb1ELb1ELb0EEENS1_21CollectiveEpilogueFwdINS6_IJSA_SC_SB_EEES9_NS_10bfloat16_tESG_Li256ELb1ELb1ELb1ELb1EEENS1_36VarlenDynamicPersistentTileSchedulerILi128ELi64ELi256ELi128ELb1ELb1ELb1ELb1ELb0ELb1EEEEEEEEEvNT_6ParamsE)
	.align		4
        /*0034*/ 	.word	index@(__assertfail)
	.align		4
        /*0038*/ 	.word	index@(_ZN7cutlass13device_kernelIN5flash11enable_sm90INS1_16FlashAttnFwdSm90INS1_25CollectiveMainloopFwdSm90ILi2EN4cute5tupleIJNS5_1CILi1EEES8_S8_EEENS6_IJNS7_ILi128EEESA_NS7_ILi256EEEEEELi256ENS_12float_e4m3_tEfNS_4arch4Sm90ELb1ELb0ELb0ELb0ELb0ELb0ELb0ELb1ELb1ELb1ELb1ELb0EEENS1_21CollectiveEpilogueFwdINS6_IJSA_SB_SA_EEES9_NS_10bfloat16_tESF_Li256ELb0ELb1ELb1ELb1EEENS1_19SingleTileSchedulerILb0ELb1ELb1ELi128EEEEEEEEEvNT_6ParamsE)
	.align		4
        /*003c*/ 	.word	index@(__assertfail)
	.align		4
        /*0040*/ 	.word	index@(_ZN7cutlass13device_kernelIN5flash11enable_sm90INS1_16FlashAttnFwdSm90INS1_25CollectiveMainloopFwdSm90ILi2EN4cute5tupleIJNS5_1CILi1EEES8_S8_EEENS6_IJNS7_ILi128EEESA_NS7_ILi256EEEEEELi256ENS_12float_e4m3_tEfNS_4arch4Sm90ELb1ELb0ELb0ELb1ELb0ELb0ELb0ELb1ELb1ELb1ELb1ELb0EEENS1_21CollectiveEpilogueFwdINS6_IJSA_SB_SA_EEES9_NS_10bfloat16_tESF_Li256ELb1ELb1ELb1ELb1EEENS1_36VarlenDynamicPersistentTileSchedulerILi128ELi128ELi256ELi128ELb1ELb1ELb1ELb1ELb1ELb1EEEEEEEEEvNT_6ParamsE)
	.align		4
        /*0044*/ 	.word	index@(__assertfail)
	.align		4
        /*0048*/ 	.word	index@(_ZN7cutlass13device_kernelIN5flash11enable_sm90INS1_16FlashAttnFwdSm90INS1_25CollectiveMainloopFwdSm90ILi2EN4cute5tupleIJNS5_1CILi1EEES8_S8_EEENS6_IJNS7_ILi128EEESA_NS7_ILi256EEEEEELi256ENS_12float_e4m3_tEfNS_4arch4Sm90ELb1ELb0ELb0ELb1ELb0ELb1ELb0ELb1ELb1ELb1ELb1ELb0EEENS1_21CollectiveEpilogueFwdINS6_IJSA_SB_SA_EEES9_NS_10bfloat16_tESF_Li256ELb1ELb1ELb1ELb1EEENS1_36VarlenDynamicPersistentTileSchedulerILi128ELi128ELi256ELi128ELb1ELb1ELb1ELb1ELb1ELb1EEEEEEEEEvNT_6ParamsE)
	.align		4
        /*004c*/ 	.word	index@(__assertfail)
	.align		4
        /*0050*/ 	.word	0x00000000
	.align		4
        /*0054*/ 	.word	0xfffffffe
	.align		4
        /*0058*/ 	.word	0x00000000
	.align		4
        /*005c*/ 	.word	0xfffffffd
	.align		4
        /*0060*/ 	.word	0x00000000
	.align		4
        /*0064*/ 	.word	0xfffffffc


//--------------------- .nv.constant4             --------------------------
	.section	.nv.constant4,"a",@progbits
	.align	8
	.align		8
.nv.constant4:
        /*0000*/ 	.dword	__assertfail
	.align		8
        /*0008*/ 	.dword	__unnamed_1
	.align		8
        /*0010*/ 	.dword	__unnamed_2
	.align		8
        /*0018*/ 	.dword	__unnamed_3
	.align		8
        /*0020*/ 	.dword	__unnamed_4
	.align		8
        /*0028*/ 	.dword	__unnamed_5
	.align		8
        /*0030*/ 	.dword	__unnamed_6
	.align		8
        /*0038*/ 	.dword	_ZZN5flash28permute_output_fp8_VcolmajorIN4cute6TensorINS1_11ArrayEngineIfLm128EEENS1_6LayoutINS1_5tupleIJNS6_IJNS1_1CILi2EEES8_NS7_ILi32EEEEEENS7_ILi1EEESB_EEENS6_IJNS6_IJSB_S8_NS7_ILi4EEEEEENS7_ILi0EEESF_EEEEEEEEEvRT_E9upper_map
	.align		8
        /*0040*/ 	.dword	__unnamed_7
	.align		8
        /*0048*/ 	.dword	__unnamed_8
	.align		8
        /*0050*/ 	.dword	__unnamed_9
	.align		8
        /*0058*/ 	.dword	__unnamed_10
	.align		8
        /*0060*/ 	.dword	__unnamed_11
	.align		8
        /*0068*/ 	.dword	_ZN72_INTERNAL_5bd3b529_36_flash_fwd_hdim256_e4m3_split_sm90_cu_8e232a79_34104cuda3std3__45__cpo5beginE
	.align		8
        /*0070*/ 	.dword	_ZN72_INTERNAL_5bd3b529_36_flash_fwd_hdim256_e4m3_split_sm90_cu_8e232a79_34104cuda3std3__45__cpo3endE
	.align		8
        /*0078*/ 	.dword	_ZN72_INTERNAL_5bd3b529_36_flash_fwd_hdim256_e4m3_split_sm90_cu_8e232a79_34104cuda3std3__45__cpo6cbeginE
	.align		8
        /*0080*/ 	.dword	_ZN72_INTERNAL_5bd3b529_36_flash_fwd_hdim256_e4m3_split_sm90_cu_8e232a79_34104cuda3std3__45__cpo4cendE
	.align		8
        /*0088*/ 	.dword	_ZN72_INTERNAL_5bd3b529_36_flash_fwd_hdim256_e4m3_split_sm90_cu_8e232a79_34104cuda3std3__474_GLOBAL__N__5bd3b529_36_flash_fwd_hdim256_e4m3_split_sm90_cu_8e232a79_34106ignoreE
	.align		8
        /*0090*/ 	.dword	_ZN72_INTERNAL_5bd3b529_36_flash_fwd_hdim256_e4m3_split_sm90_cu_8e232a79_34104cuda3std3__419piecewise_constructE
	.align		8
        /*0098*/ 	.dword	_ZN72_INTERNAL_5bd3b529_36_flash_fwd_hdim256_e4m3_split_sm90_cu_8e232a79_34104cuda3std3__48in_placeE
	.align		8
        /*00a0*/ 	.dword	_ZN72_INTERNAL_5bd3b529_36_flash_fwd_hdim256_e4m3_split_sm90_cu_8e232a79_34104cuda3std6ranges3__45__cpo4swapE
	.align		8
        /*00a8*/ 	.dword	_ZN72_INTERNAL_5bd3b529_36_flash_fwd_hdim256_e4m3_split_sm90_cu_8e232a79_34104cuda3std6ranges3__45__cpo9iter_moveE
	.align		8
        /*00b0*/ 	.dword	_ZN72_INTERNAL_5bd3b529_36_flash_fwd_hdim256_e4m3_split_sm90_cu_8e232a79_34104cute7productE
	.align		8
        /*00b8*/ 	.dword	_ZN72_INTERNAL_5bd3b529_36_flash_fwd_hdim256_e4m3_split_sm90_cu_8e232a79_34104cute1_E
	.align		8
        /*00c0*/ 	.dword	$str$23
	.align		8
        /*00c8*/ 	.dword	$str$24


//--------------------- .text._ZN7cutlass13device_kernelIN5flash11enable_sm90INS1_16FlashAttnFwdSm90INS1_25CollectiveMainloopFwdSm90ILi2EN4cute5tupleIJNS5_1CILi1EEES8_S8_EEENS6_IJNS7_ILi128EEESA_NS7_ILi256EEEEEELi256ENS_12float_e4m3_tEfNS_4arch4Sm90ELb0ELb0ELb0ELb0ELb0ELb0ELb0ELb1ELb1ELb1ELb1ELb0EEENS1_21CollectiveEpilogueFwdINS6_IJSA_SB_SA_EEES9_NS_10bfloat16_tESF_Li256ELb0ELb1ELb1ELb1EEENS1_19SingleTileSchedulerILb0ELb1ELb1ELi128EEEEEEEEEvNT_6ParamsE --------------------------
	.section	.text._ZN7cutlass13device_kernelIN5flash11enable_sm90INS1_16FlashAttnFwdSm90INS1_25CollectiveMainloopFwdSm90ILi2EN4cute5tupleIJNS5_1CILi1EEES8_S8_EEENS6_IJNS7_ILi128EEESA_NS7_ILi256EEEEEELi256ENS_12float_e4m3_tEfNS_4arch4Sm90ELb0ELb0ELb0ELb0ELb0ELb0ELb0ELb1ELb1ELb1ELb1ELb0EEENS1_21CollectiveEpilogueFwdINS6_IJSA_SB_SA_EEES9_NS_10bfloat16_tESF_Li256ELb0ELb1ELb1ELb1EEENS1_19SingleTileSchedulerILb0ELb1ELb1ELi128EEEEEEEEEvNT_6ParamsE,"ax",@progbits
	.align	128
.text._ZN7cutlass13device_kernelIN5flash11enable_sm90INS1_16FlashAttnFwdSm90INS1_25CollectiveMainloopFwdSm90ILi2EN4cute5tupleIJNS5_1CILi1EEES8_S8_EEENS6_IJNS7_ILi128EEESA_NS7_ILi256EEEEEELi256ENS_12float_e4m3_tEfNS_4arch4Sm90ELb0ELb0ELb0ELb0ELb0ELb0ELb0ELb1ELb1ELb1ELb1ELb0EEENS1_21CollectiveEpilogueFwdINS6_IJSA_SB_SA_EEES9_NS_10bfloat16_tESF_Li256ELb0ELb1ELb1ELb1EEENS1_19SingleTileSchedulerILb0ELb1ELb1ELi128EEEEEEEEEvNT_6ParamsE:
        .type           _ZN7cutlass13device_kernelIN5flash11enable_sm90INS1_16FlashAttnFwdSm90INS1_25CollectiveMainloopFwdSm90ILi2EN4cute5tupleIJNS5_1CILi1EEES8_S8_EEENS6_IJNS7_ILi128EEESA_NS7_ILi256EEEEEELi256ENS_12float_e4m3_tEfNS_4arch4Sm90ELb0ELb0ELb0ELb0ELb0ELb0ELb0ELb1ELb1ELb1ELb1ELb0EEENS1_21CollectiveEpilogueFwdINS6_IJSA_SB_SA_EEES9_NS_10bfloat16_tESF_Li256ELb0ELb1ELb1ELb1EEENS1_19SingleTileSchedulerILb0ELb1ELb1ELi128EEEEEEEEEvNT_6ParamsE,@function
        .size           _ZN7cutlass13device_kernelIN5flash11enable_sm90INS1_16FlashAttnFwdSm90INS1_25CollectiveMainloopFwdSm90ILi2EN4cute5tupleIJNS5_1CILi1EEES8_S8_EEENS6_IJNS7_ILi128EEESA_NS7_ILi256EEEEEELi256ENS_12float_e4m3_tEfNS_4arch4Sm90ELb0ELb0ELb0ELb0ELb0ELb0ELb0ELb1ELb1ELb1ELb1ELb0EEENS1_21CollectiveEpilogueFwdINS6_IJSA_SB_SA_EEES9_NS_10bfloat16_tESF_Li256ELb0ELb1ELb1ELb1EEENS1_19SingleTileSchedulerILb0ELb1ELb1ELi128EEEEEEEEEvNT_6ParamsE,(.L_x_3134 - _ZN7cutlass13device_kernelIN5flash11enable_sm90INS1_16FlashAttnFwdSm90INS1_25CollectiveMainloopFwdSm90ILi2EN4cute5tupleIJNS5_1CILi1EEES8_S8_EEENS6_IJNS7_ILi128EEESA_NS7_ILi256EEEEEELi256ENS_12float_e4m3_tEfNS_4arch4Sm90ELb0ELb0ELb0ELb0ELb0ELb0ELb0ELb1ELb1ELb1ELb1ELb0EEENS1_21CollectiveEpilogueFwdINS6_IJSA_SB_SA_EEES9_NS_10bfloat16_tESF_Li256ELb0ELb1ELb1ELb1EEENS1_19SingleTileSchedulerILb0ELb1ELb1ELi128EEEEEEEEEvNT_6ParamsE)
        .other          _ZN7cutlass13device_kernelIN5flash11enable_sm90INS1_16FlashAttnFwdSm90INS1_25CollectiveMainloopFwdSm90ILi2EN4cute5tupleIJNS5_1CILi1EEES8_S8_EEENS6_IJNS7_ILi128EEESA_NS7_ILi256EEEEEELi256ENS_12float_e4m3_tEfNS_4arch4Sm90ELb0ELb0ELb0ELb0ELb0ELb0ELb0ELb1ELb1ELb1ELb1ELb0EEENS1_21CollectiveEpilogueFwdINS6_IJSA_SB_SA_EEES9_NS_10bfloat16_tESF_Li256ELb0ELb1ELb1ELb1EEENS1_19SingleTileSchedulerILb0ELb1ELb1ELi128EEEEEEEEEvNT_6ParamsE,@"STO_CUDA_ENTRY STV_DEFAULT"
_ZN7cutlass13device_kernelIN5flash11enable_sm90INS1_16FlashAttnFwdSm90INS1_25CollectiveMainloopFwdSm90ILi2EN4cute5tupleIJNS5_1CILi1EEES8_S8_EEENS6_IJNS7_ILi128EEESA_NS7_ILi256EEEEEELi256ENS_12float_e4m3_tEfNS_4arch4Sm90ELb0ELb0ELb0ELb0ELb0ELb0ELb0ELb1ELb1ELb1ELb1ELb0EEENS1_21CollectiveEpilogueFwdINS6_IJSA_SB_SA_EEES9_NS_10bfloat16_tESF_Li256ELb0ELb1ELb1ELb1EEENS1_19SingleTileSchedulerILb0ELb1ELb1ELi128EEEEEEEEEvNT_6ParamsE:
[----:B------:R-:W0:Y:S02]  /*0000*/  LDC R1, c[0x0][0x28] ;  /* 0x00000a00ff017b82 */ /* 0x000e240000000800 */
[----:B0-----:R-:W-:Y:S01]  /*0010*/  VIADD R1, R1, 0xffffffd0 ;  /* 0xffffffd001017836 */ /* 0x001fe20000000000 */
[----:B------:R-:W0:Y:S01]  /*0020*/  S2R R19, SR_TID.X ;  /* 0x0000000000137919 */ /* 0x000e220000002100 */
[----:B------:R-:W-:Y:S01]  /*0030*/  ELECT P0, URZ, PT ;  /* 0x00000000003f782f */ /* 0x000fe20003800000 */
[----:B------:R-:W-:Y:S01]  /*0040*/  BSSY B0, `(.L_x_0) ;  /* 0x000000d000007945 */ /* 0x000fe20003800000 */
[----:B0-----:R-:W-:-:S05]  /*0050*/  SHF.R.U32.HI R0, RZ, 0x5, R19 ;  /* 0x00000005ff007819 */ /* 0x001fca0000011613 */
[----:B------:R-:W0:Y:S02]  /*0060*/  SHFL.IDX PT, R2, R0, RZ, 0x1f ;  /* 0x00001fff00027589 */ /* 0x000e2400000e0000 */
[----:B0-----:R-:W-:-:S13]  /*0070*/  ISETP.EQ.AND P0, PT, R2, RZ, P0 ;  /* 0x000000ff0200720c */ /* 0x001fda0000702270 */
[----:B------:R-:W-:Y:S05]  /*0080*/  @!P0 BRA `(.L_x_1) ;  /* 0x0000000000208947 */ /* 0x000fea0003800000 */
[----:B------:R-:W-:Y:S02]  /*0090*/  ULDC.64 UR4, c[0x0][0x198] ;  /* 0x0000660000047ab9 */ /* 0x000fe40000000a00 */
[----:B------:R-:W-:Y:S02]  /*00a0*/  UIADD3 UR6, UP0, UR4, 0x370, URZ ;  /* 0x0000037004067890 */ /* 0x000fe4000ff1e03f */
[----:B------:R-:W-:Y:S02]  /*00b0*/  UIADD3 UR4, UP1, UR4, 0x470, URZ ;  /* 0x0000047004047890 */ /* 0x000fe4000ff3e03f */
[----:B------:R-:W-:Y:S02]  /*00c0*/  UIADD3.X UR7, URZ, UR5, URZ, UP0, !UPT ;  /* 0x000000053f077290 */ /* 0x000fe400087fe43f */
[----:B------:R-:W-:-:S07]  /*00d0*/  UIADD3.X UR5, URZ, UR5, URZ, UP1, !UPT ;  /* 0x000000053f057290 */ /* 0x000fce0008ffe43f */
[----:B------:R0:W-:Y:S02]  /*00e0*/  UTMACCTL.PF [UR6] ;  /* 0x00000000060079b9 */ /* 0x0001e40008040000 */
[----:B------:R0:W-:Y:S02]  /*00f0*/  UTMACCTL.PF [UR4] ;  /* 0x00000000040079b9 */ /* 0x0001e40008040000 */
[----:B0-----:R-:W-:Y:S01]  /*0100*/  NOP ;  /* 0x0000000000007918 */ /* 0x001fe20000000000 */
.L_x_1:
[----:B------:R-:W-:Y:S05]  /*0110*/  BSYNC B0 ;  /* 0x0000000000007941 */ /* 0x000fea0003800000 */
.L_x_0:
[----:B------:R-:W-:Y:S01]  /*0120*/  VOTEU.ANY UP0, P0 ;  /* 0x00000000003f7886 */ /* 0x000fe20000000100 */
[----:B------:R-:W0:Y:S01]  /*0130*/  SHFL.IDX PT, R2, R0, RZ, 0x1f ;  /* 0x00001fff00027589 */ /* 0x000e2200000e0000 */
[----:B------:R-:W-:Y:S01]  /*0140*/  UMOV UR4, 0x80 ;  /* 0x0000008000047882 */ /* 0x000fe20000000000 */
[----:B------:R-:W-:Y:S01]  /*0150*/  UMOV UR7, 0x100 ;  /* 0x0000010000077882 */ /* 0x000fe20000000000 */
[----:B------:R-:W-:Y:S01]  /*0160*/  SHF.R.U32.HI R18, RZ, 0x7, R19 ;  /* 0x00000007ff127819 */ /* 0x000fe20000011613 */
[----:B------:R-:W1:Y:S01]  /*0170*/  @UP0 S2UR UR8, SR_CgaCtaId ;  /* 0x00000000000809c3 */ /* 0x000e620000008800 */
[----:B------:R-:W-:Y:S01]  /*0180*/  @UP0 UMOV UR6, 0x400 ;  /* 0x0000040000060882 */ /* 0x000fe20000000000 */
[----:B------:R-:W-:-:S04]  /*0190*/  @UP0 UIADD3 UR4, -UR4, 0x100000, URZ ;  /* 0x0010000004040890 */ /* 0x000fc8000fffe13f */
[----:B------:R-:W-:Y:S02]  /*01a0*/  @UP0 USHF.L.U32 UR5, UR4, 0xb, URZ ;  /* 0x0000000b04050899 */ /* 0x000fe4000800063f */
[----:B------:R-:W-:Y:S01]  /*01b0*/  @UP0 USHF.L.U32 UR4, UR4, 0x1, URZ ;  /* 0x0000000104040899 */ /* 0x000fe2000800063f */
[----:B------:R-:W-:Y:S01]  /*01c0*/  VOTEU.ANY UP1, P0 ;  /* 0x00000000003f7886 */ /* 0x000fe20000020100 */
[----:B0-----:R-:W-:Y:S02]  /*01d0*/  ISETP.NE.AND P1, PT, R2, RZ, PT ;  /* 0x000000ff0200720c */ /* 0x001fe40003f25270 */
[----:B------:R0:W2:Y:S01]  /*01e0*/  SHFL.IDX PT, R2, R18, RZ, 0x1f ;  /* 0x00001fff12027589 */ /* 0x0000a200000e0000 */
[----:B-1----:R-:W-:Y:S02]  /*01f0*/  @UP0 ULEA UR8, UR8, UR6, 0x18 ;  /* 0x0000000608080291 */ /* 0x002fe4000f8ec03f */
[----:B------:R-:W-:-:S04]  /*0200*/  @UP0 UIADD3 UR6, -UR7, 0x100000, URZ ;  /* 0x0010000007060890 */ /* 0x000fc8000fffe13f */
[----:B------:R-:W-:Y:S02]  /*0210*/  @UP0 USHF.L.U32 UR7, UR6, 0xb, URZ ;  /* 0x0000000b06070899 */ /* 0x000fe4000800063f */
[----:B------:R-:W-:Y:S01]  /*0220*/  @UP0 USHF.L.U32 UR6, UR6, 0x1, URZ ;  /* 0x0000000106060899 */ /* 0x000fe2000800063f */
[----:B------:R-:W-:Y:S01]  /*0230*/  VOTEU.ANY UP0, P0 ;  /* 0x00000000003f7886 */ /* 0x000fe20000000100 */
[----:B------:R-:W1:Y:S04]  /*0240*/  FENCE.VIEW.ASYNC.S ;  /* 0x00000000000073c6 */ /* 0x000e680000000000 */
[----:B-1----:R0:W1:Y:S06]  /*0250*/  @UP0 SYNCS.EXCH.64 URZ, [UR8+0x38800], UR4 ;  /* 0x03880004083f05b2 */ /* 0x00206c0008000100 */
[----:B------:R0:W3:Y:S02]  /*0260*/  @UP1 SYNCS.EXCH.64 URZ, [UR8+0x38820], UR6 ;  /* 0x03882006083f15b2 */ /* 0x0000e40008000100 */
[----:B0-----:R-:W-:Y:S05]  /*0270*/  @P1 BRA `(.L_x_2) ;  /* 0x0000000000481947 */ /* 0x001fea0003800000 */
[----:B------:R-:W0:Y:S01]  /*0280*/  S2UR UR5, SR_CgaCtaId ;  /* 0x00000000000579c3 */ /* 0x000e220000008800 */
[----:B------:R-:W-:Y:S01]  /*0290*/  UMOV UR4, 0x400 ;  /* 0x0000040000047882 */ /* 0x000fe20000000000 */
[----:B------:R-:W-:Y:S01]  /*02a0*/  UMOV UR6, 0x1 ;  /* 0x0000000100067882 */ /* 0x000fe20000000000 */
[----:B------:R-:W-:Y:S01]  /*02b0*/  UMOV UR7, 0x2 ;  /* 0x0000000200077882 */ /* 0x000fe20000000000 */
[----:B------:R-:W-:Y:S01]  /*02c0*/  ELECT P0, URZ, PT ;  /* 0x00000000003f782f */ /* 0x000fe20003800000 */
[----:B0-----:R-:W-:Y:S02]  /*02d0*/  ULEA UR8, UR5, UR4, 0x18 ;  /* 0x0000000405087291 */ /* 0x001fe4000f8ec03f */
[----:B------:R-:W-:-:S04]  /*02e0*/  UIADD3 UR4, -UR6, 0x100000, URZ ;  /* 0x0010000006047890 */ /* 0x000fc8000fffe13f */
[----:B------:R-:W-:Y:S02]  /*02f0*/  USHF.L.U32 UR5, UR4, 0xb, URZ ;  /* 0x0000000b04057899 */ /* 0x000fe4000800063f */
[----:B------:R-:W-:Y:S02]  /*0300*/  USHF.L.U32 UR4, UR4, 0x1, URZ ;  /* 0x0000000104047899 */ /* 0x000fe4000800063f */
[----:B------:R-:W-:-:S04]  /*0310*/  UIADD3 UR6, -UR7, 0x100000, URZ ;  /* 0x0010000007067890 */ /* 0x000fc8000fffe13f */
[----:B------:R-:W-:Y:S02]  /*0320*/  USHF.L.U32 UR7, UR6, 0xb, URZ ;  /* 0x0000000b06077899 */ /* 0x000fe4000800063f */
[----:B------:R-:W-:Y:S01]  /*0330*/  USHF.L.U32 UR6, UR6, 0x1, URZ ;  /* 0x0000000106067899 */ /* 0x000fe2000800063f */
[----:B------:R-:W0:Y:S03]  /*0340*/  FENCE.VIEW.ASYNC.S ;  /* 0x00000000000073c6 */ /* 0x000e260000000000 */
[----:B0-----:R0:W4:Y:S08]  /*0350*/  SYNCS.EXCH.64 URZ, [UR8+0x38830], UR4 ;  /* 0x03883004083f75b2 */ /* 0x0011300008000100 */
[----:B------:R0:W0:Y:S01]  /*0360*/  SYNCS.EXCH.64 URZ, [UR8+0x38840], UR6 ;  /* 0x03884006083f75b2 */ /* 0x0000220008000100 */
[----:B------:R0:W0:Y:S01]  /*0370*/  SYNCS.EXCH.64 URZ, [UR8+0x38838], UR4 ;  /* 0x03883804083f75b2 */ /* 0x0000220008000100 */
[----:B------:R0:W0:Y:S01]  /*0380*/  SYNCS.EXCH.64 URZ, [UR8+0x38848], UR6 ;  /* 0x03884806083f75b2 */ /* 0x0000220008000100 */
[----:B------:R-:W-:Y:S01]  /*0390*/  NOP ;  /* 0x0000000000007918 */ /* 0x000fe20000000000 */
.L_x_2:
[----:B------:R-:W5:Y:S01]  /*03a0*/  SHFL.IDX PT, R3, R0, RZ, 0x1f ;  /* 0x00001fff00037589 */ /* 0x000f6200000e0000 */
[----:B------:R-:W-:Y:S01]  /*03b0*/  NOP ;  /* 0x0000000000007918 */ /* 0x000fe20000000000 */
[----:B-----5:R-:W-:-:S13]  /*03c0*/  ISETP.NE.AND P0, PT, R3, RZ, PT ;  /* 0x000000ff0300720c */ /* 0x020fda0003f05270 */
[----:B------:R-:W-:Y:S05]  /*03d0*/  @P0 BRA `(.L_x_3) ;  /* 0x0000000000480947 */ /* 0x000fea0003800000 */
[----:B0-----:R-:W0:Y:S01]  /*03e0*/  S2UR UR5, SR_CgaCtaId ;  /* 0x00000000000579c3 */ /* 0x001e220000008800 */
        /* <DEDUP_REMOVED lines=12> */
[----:B0-----:R0:W0:Y:S08]  /*04b0*/  SYNCS.EXCH.64 URZ, [UR8+0x38850], UR4 ;  /* 0x03885004083f75b2 */ /* 0x0010300008000100 */
[----:B------:R0:W0:Y:S01]  /*04c0*/  SYNCS.EXCH.64 URZ, [UR8+0x38860], UR6 ;  /* 0x03886006083f75b2 */ /* 0x0000220008000100 */
[----:B------:R0:W0:Y:S01]  /*04d0*/  SYNCS.EXCH.64 URZ, [UR8+0x38858], UR4 ;  /* 0x03885804083f75b2 */ /* 0x0000220008000100 */
[----:B------:R0:W0:Y:S01]  /*04e0*/  SYNCS.EXCH.64 URZ, [UR8+0x38868], UR6 ;  /* 0x03886806083f75b2 */ /* 0x0000220008000100 */
[----:B------:R-:W-:Y:S01]  /*04f0*/  NOP ;  /* 0x0000000000007918 */ /* 0x000fe20000000000 */
.L_x_3:
[----:B------:R-:W5:Y:S01]  /*0500*/  SHFL.IDX PT, R3, R0, RZ, 0x1f ;  /* 0x00001fff00037589 */ /* 0x000f6200000e0000 */
[----:B------:R-:W-:Y:S01]  /*0510*/  NOP ;  /* 0x0000000000007918 */ /* 0x000fe20000000000 */
[----:B-----5:R-:W-:-:S13]  /*0520*/  ISETP.NE.AND P0, PT, R3, RZ, PT ;  /* 0x000000ff0300720c */ /* 0x020fda0003f05270 */
[----:B------:R-:W-:Y:S05]  /*0530*/  @P0 BRA `(.L_x_4) ;  /* 0x0000000000380947 */ /* 0x000fea0003800000 */
[----:B0-----:R-:W0:Y:S01]  /*0540*/  S2UR UR5, SR_CgaCtaId ;  /* 0x00000000000579c3 */ /* 0x001e220000008800 */
[----:B------:R-:W-:Y:S01]  /*0550*/  UMOV UR4, 0x400 ;  /* 0x0000040000047882 */ /* 0x000fe20000000000 */
[----:B------:R-:W-:Y:S01]  /*0560*/  UMOV UR7, 0x1 ;  /* 0x0000000100077882 */ /* 0x000fe20000000000 */
[----:B------:R-:W-:Y:S01]  /*0570*/  ELECT P0, URZ, PT ;  /* 0x00000000003f782f */ /* 0x000fe20003800000 */
[----:B0-----:R-:W-:Y:S02]  /*0580*/  ULEA UR6, UR5, UR4, 0x18 ;  /* 0x0000000405067291 */ /* 0x001fe4000f8ec03f */
[----:B------:R-:W-:-:S04]  /*0590*/  UIADD3 UR4, -UR7, 0x100000, URZ ;  /* 0x0010000007047890 */ /* 0x000fc8000fffe13f */
[----:B------:R-:W-:Y:S02]  /*05a0*/  USHF.L.U32 UR5, UR4, 0xb, URZ ;  /* 0x0000000b04057899 */ /* 0x000fe4000800063f */
[----:B------:R-:W-:Y:S01]  /*05b0*/  USHF.L.U32 UR4, UR4, 0x1, URZ ;  /* 0x0000000104047899 */ /* 0x000fe2000800063f */
[----:B------:R-:W0:Y:S11]  /*05c0*/  FENCE.VIEW.ASYNC.S ;  /* 0x00000000000073c6 */ /* 0x000e360000000000 */
[----:B0-----:R0:W0:Y:S01]  /*05d0*/  SYNCS.EXCH.64 URZ, [UR6+0x38870], UR4 ;  /* 0x03887004063f75b2 */ /* 0x0010220008000100 */
[----:B------:R0:W0:Y:S01]  /*05e0*/  SYNCS.EXCH.64 URZ, [UR6+0x38880], UR4 ;  /* 0x03888004063f75b2 */ /* 0x0000220008000100 */
[----:B------:R0:W0:Y:S01]  /*05f0*/  SYNCS.EXCH.64 URZ, [UR6+0x38878], UR4 ;  /* 0x03887804063f75b2 */ /* 0x0000220008000100 */
[----:B------:R0:W0:Y:S01]  /*0600*/  SYNCS.EXCH.64 URZ, [UR6+0x38888], UR4 ;  /* 0x03888804063f75b2 */ /* 0x0000220008000100 */
[----:B------:R-:W-:Y:S01]  /*0610*/  NOP ;  /* 0x0000000000007918 */ /* 0x000fe20000000000 */
.L_x_4:
        /* <DEDUP_REMOVED lines=22> */
.L_x_5:
        /* <DEDUP_REMOVED lines=22> */
.L_x_6:
[----:B--2---:R-:W-:Y:S01]  /*08e0*/  ISETP.NE.AND P0, PT, R2, RZ, PT ;  /* 0x000000ff0200720c */ /* 0x004fe20003f05270 */
[----:B------:R-:W-:Y:S01]  /*08f0*/  IMAD.MOV.U32 R2, RZ, RZ, 0x1 ;  /* 0x00000001ff027424 */ /* 0x000fe200078e00ff */
[----:B------:R-:W-:Y:S01]  /*0900*/  NOP ;  /* 0x0000000000007918 */ /* 0x000fe20000000000 */
[----:B------:R-:W-:Y:S01]  /*0910*/  ULDC.64 UR40, c[0x0][0x208] ;  /* 0x0000820000287ab9 */ /* 0x000fe20000000a00 */
[----:B------:R-:W-:Y:S02]  /*0920*/  BSSY B6, `(.L_x_7) ;  /* 0x0000e5f000067945 */ /* 0x000fe40003800000 */
[----:B------:R-:W-:-:S05]  /*0930*/  SEL R2, R2, 0x2, !P0 ;  /* 0x0000000202027807 */ /* 0x000fca0004000000 */
[----:B------:R2:W-:Y:S01]  /*0940*/  STL [R1+0x20], R2 ;  /* 0x0000200201007387 */ /* 0x0005e20000100800 */
[----:B01-34-:R-:W-:Y:S06]  /*0950*/  BAR.SYNC.DEFER_BLOCKING 0x0 ;  /* 0x0000000000007b1d */ /* 0x01bfec0000010000 */
[----:B------:R-:W-:Y:S05]  /*0960*/  @!P0 BRA `(.L_x_8) ;  /* 0x000000a400b88947 */ /* 0x000fea0003800000 */
.L_x_9:
[----:B------:R-:W-:-:S08]  /*0970*/  NOP ;  /* 0x0000000000007918 */ /* 0x000fd00000000000 */
[----:B------:R-:W0:Y:S02]  /*0980*/  USETMAXREG.TRY_ALLOC.CTAPOOL UP0, 0xf0 ;  /* 0x000000f0000079c8 */ /* 0x000e240008000600 */
[----:B0-----:R-:W-:-:S13]  /*0990*/  PLOP3.LUT P0, PT, PT, PT, UP0, 0x80, 0x0 ;  /* 0x000000000000781c */ /* 0x001fda0003f0f008 */
[----:B------:R-:W-:Y:S05]  /*09a0*/  @!P0 BRA `(.L_x_9) ;  /* 0xfffffffc00f08947 */ /* 0x000fea000383ffff */
[----:B--2---:R-:W0:Y:S01]  /*09b0*/  LDC R2, c[0x0][0xc50] ;  /* 0x00031400ff027b82 */ /* 0x004e220000000800 */
[----:B------:R-:W-:-:S07]  /*09c0*/  LOP3.LUT R4, R19, 0xffffff80, RZ, 0xc0, !PT ;  /* 0xffffff8013047812 */ /* 0x000fce00078ec0ff */
[----:B------:R-:W-:Y:S08]  /*09d0*/  BAR.ARV 0x8, 0x180 ;  /* 0x0206000000007b1d */ /* 0x000ff00000002000 */
[----:B------:R-:W1:Y:S01]  /*09e0*/  S2UR UR4, SR_CTAID.Y ;  /* 0x00000000000479c3 */ /* 0x000e620000002600 */
[----:B------:R-:W-:-:S07]  /*09f0*/  ISETP.NE.AND P0, PT, R4, 0x80, PT ;  /* 0x000000800400780c */ /* 0x000fce0003f05270 */
[----:B------:R-:W2:Y:S08]  /*0a00*/  S2UR UR39, SR_CTAID.Z ;  /* 0x00000000002779c3 */ /* 0x000eb00000002700 */
[----:B------:R-:W-:Y:S06]  /*0a10*/  @!P0 BAR.ARV 0x9, 0x100 ;  /* 0x0244000000008b1d */ /* 0x000fec0000002000 */
[----:B0-----:R-:W-:Y:S01]  /*0a20*/  ISETP.NE.AND P1, PT, R2, 0x1, PT ;  /* 0x000000010200780c */ /* 0x001fe20003f25270 */
[----:B-1----:R-:W-:Y:S01]  /*0a30*/  IMAD.U32 R16, RZ, RZ, UR4 ;  /* 0x00000004ff107e24 */ /* 0x002fe2000f8e00ff */
[----:B--2---:R-:W-:-:S11]  /*0a40*/  ISETP.LE.AND P0, PT, RZ, UR39, PT ;  /* 0x00000027ff007c0c */ /* 0x004fd6000bf03270 */
[----:B------:R-:W0:Y:S08]  /*0a50*/  @P1 LDC R0, c[0x0][0xc54] ;  /* 0x00031500ff001b82 */ /* 0x000e300000000800 */
[----:B------:R-:W1:Y:S01]  /*0a60*/  @P1 LDC R3, c[0x0][0xc58] ;  /* 0x00031600ff031b82 */ /* 0x000e620000000800 */
[----:B0-----:R-:W-:-:S05]  /*0a70*/  @P1 IMAD.HI.U32 R0, R0, UR4, RZ ;  /* 0x0000000400001c27 */ /* 0x001fca000f8e00ff */
[----:B-1----:R-:W-:-:S05]  /*0a80*/  @P1 SHF.R.U32.HI R16, RZ, R3, R0 ;  /* 0x00000003ff101219 */ /* 0x002fca0000011600 */
[----:B------:R-:W-:-:S04]  /*0a90*/  IMAD.MOV R3, RZ, RZ, -R16 ;  /* 0x000000ffff037224 */ /* 0x000fc800078e0a10 */
[----:B------:R-:W-:Y:S01]  /*0aa0*/  IMAD R24, R2, R3, UR4 ;  /* 0x0000000402187e24 */ /* 0x000fe2000f8e0203 */
[----:B------:R-:W-:Y:S06]  /*0ab0*/  @!P0 BRA `(.L_x_10) ;  /* 0x000000e400148947 */ /* 0x000fec0003800000 */
[----:B------:R-:W0:Y:S01]  /*0ac0*/  LDC.64 R12, c[0x0][0x990] ;  /* 0x00026400ff0c7b82 */ /* 0x000e220000000a00 */
[----:B------:R-:W-:-:S07]  /*0ad0*/  USHF.R.S32.HI UR38, URZ, 0x1f, UR39 ;  /* 0x0000001f3f267899 */ /* 0x000fce0008011427 */
[----:B------:R-:W1:Y:S08]  /*0ae0*/  LDC.64 R20, c[0x0][0x998] ;  /* 0x00026600ff147b82 */ /* 0x000e700000000a00 */
[----:B------:R-:W2:Y:S01]  /*0af0*/  LDC R27, c[0x0][0x424] ;  /* 0x00010900ff1b7b82 */ /* 0x000ea20000000800 */
[----:B0-----:R-:W-:-:S04]  /*0b00*/  ISETP.NE.U32.AND P0, PT, R12, RZ, PT ;  /* 0x000000ff0c00720c */ /* 0x001fc80003f05070 */
[----:B------:R-:W-:Y:S02]  /*0b10*/  ISETP.NE.AND.EX P0, PT, R13, RZ, PT, P0 ;  /* 0x000000ff0d00720c */ /* 0x000fe40003f05300 */
[----:B-1----:R-:W-:-:S04]  /*0b20*/  ISETP.NE.U32.AND P1, PT, R20, RZ, PT ;  /* 0x000000ff1400720c */ /* 0x002fc80003f25070 */
[----:B------:R-:W-:-:S07]  /*0b30*/  ISETP.NE.AND.EX P1, PT, R21, RZ, PT, P1 ;  /* 0x000000ff1500720c */ /* 0x000fce0003f25310 */
[----:B------:R-:W0:Y:S01]  /*0b40*/  @P0 LDC.64 R8, c[0x0][0x9a8] ;  /* 0x00026a00ff080b82 */ /* 0x000e220000000a00 */
[----:B------:R-:W-:-:S07]  /*0b50*/  @P0 SHF.R.S32.HI R7, RZ, 0x1f, R16 ;  /* 0x0000001fff070819 */ /* 0x000fce0000011410 */
[----:B------:R-:W1:Y:S08]  /*0b60*/  @P1 LDC.64 R10, c[0x0][0x9b8] ;  /* 0x00026e00ff0a1b82 */ /* 0x000e700000000a00 */
[----:B------:R-:W3:Y:S08]  /*0b70*/  @P0 LDC.64 R14, c[0x0][0x9b0] ;  /* 0x00026c00ff0e0b82 */ /* 0x000ef00000000a00 */
[----:B------:R-:W4:Y:S01]  /*0b80*/  @P1 LDC.64 R22, c[0x0][0x9c0] ;  /* 0x00027000ff161b82 */ /* 0x000f220000000a00 */
[----:B0-----:R-:W-:-:S02]  /*0b90*/  @P0 IMAD R0, R8, UR38, RZ ;  /* 0x0000002608000c24 */ /* 0x001fc4000f8e02ff */
[----:B------:R-:W-:-:S04]  /*0ba0*/  @P0 IMAD.WIDE.U32 R2, R8, UR39, RZ ;  /* 0x0000002708020c25 */ /* 0x000fc8000f8e00ff */
[----:B------:R-:W-:Y:S02]  /*0bb0*/  @P0 IMAD R9, R9, UR39, R0 ;  /* 0x0000002709090c24 */ /* 0x000fe4000f8e0200 */
[C---:B-1----:R-:W-:Y:S02]  /*0bc0*/  @P1 IMAD R4, R10.reuse, UR38, RZ ;  /* 0x000000260a041c24 */ /* 0x042fe4000f8e02ff */
[----:B------:R-:W-:Y:S01]  /*0bd0*/  @P0 IMAD.IADD R3, R3, 0x1, R9 ;  /* 0x0000000103030824 */ /* 0x000fe200078e0209 */
[----:B------:R-:W-:Y:S01]  /*0be0*/  @P1 SHF.R.S32.HI R9, RZ, 0x1f, R16 ;  /* 0x0000001fff091819 */ /* 0x000fe20000011410 */
[----:B------:R-:W-:Y:S02]  /*0bf0*/  @P1 IMAD R11, R11, UR39, R4 ;  /* 0x000000270b0b1c24 */ /* 0x000fe4000f8e0204 */
[----:B------:R-:W-:-:S04]  /*0c00*/  @P1 IMAD.WIDE.U32 R4, R10, UR39, RZ ;  /* 0x000000270a041c25 */ /* 0x000fc8000f8e00ff */
[-C--:B---3--:R-:W-:Y:S02]  /*0c10*/  @P0 IMAD R7, R7, R14.reuse, RZ ;  /* 0x0000000e07070224 */ /* 0x088fe400078e02ff */
[----:B------:R-:W-:Y:S02]  /*0c20*/  @P1 IMAD.IADD R5, R5, 0x1, R11 ;  /* 0x0000000105051824 */ /* 0x000fe400078e020b */
[----:B------:R-:W-:-:S04]  /*0c30*/  @P0 IMAD.WIDE.U32 R2, R16, R14, R2 ;  /* 0x0000000e10020225 */ /* 0x000fc800078e0002 */
[-C--:B----4-:R-:W-:Y:S02]  /*0c40*/  @P1 IMAD R0, R9, R22.reuse, RZ ;  /* 0x0000001609001224 */ /* 0x090fe400078e02ff */
[C---:B------:R-:W-:Y:S02]  /*0c50*/  @P0 IMAD R9, R16.reuse, R15, R7 ;  /* 0x0000000f10090224 */ /* 0x040fe400078e0207 */
[C---:B------:R-:W-:Y:S02]  /*0c60*/  @P1 IMAD R11, R16.reuse, R23, R0 ;  /* 0x00000017100b1224 */ /* 0x040fe400078e0200 */
[----:B------:R-:W-:Y:S01]  /*0c70*/  @P1 IMAD.WIDE.U32 R6, R16, R22, R4 ;  /* 0x0000001610061225 */ /* 0x000fe200078e0004 */
[----:B------:R-:W-:-:S03]  /*0c80*/  @P0 LEA R4, P2, R2, R12, 0x2 ;  /* 0x0000000c02040211 */ /* 0x000fc600078410ff */
[----:B------:R-:W-:Y:S01]  /*0c90*/  @P1 IMAD.IADD R0, R7, 0x1, R11 ;  /* 0x0000000107001824 */ /* 0x000fe200078e020b */
[C---:B------:R-:W-:Y:S01]  /*0ca0*/  @P1 LEA R8, P3, R6.reuse, R20, 0x2 ;  /* 0x0000001406081211 */ /* 0x040fe200078610ff */
[----:B------:R-:W-:Y:S02]  /*0cb0*/  @P0 IMAD.IADD R3, R3, 0x1, R9 ;  /* 0x0000000103030824 */ /* 0x000fe400078e0209 */
[----:B------:R-:W-:Y:S01]  /*0cc0*/  IMAD.MOV.U32 R7, RZ, RZ, 0x3f800000 ;  /* 0x3f800000ff077424 */ /* 0x000fe200078e00ff */
[----:B------:R-:W-:Y:S01]  /*0cd0*/  @P1 LEA.HI.X R9, R6, R21, R0, 0x2, P3 ;  /* 0x0000001506091211 */ /* 0x000fe200018f1400 */
[----:B------:R-:W-:Y:S01]  /*0ce0*/  IMAD.MOV.U32 R0, RZ, RZ, 0x3f800000 ;  /* 0x3f800000ff007424 */ /* 0x000fe200078e00ff */
[----:B------:R-:W-:Y:S01]  /*0cf0*/  @P0 LEA.HI.X R5, R2, R13, R3, 0x2, P2 ;  /* 0x0000000d02050211 */ /* 0x000fe200010f1403 */
[----:B------:R-:W0:Y:S04]  /*0d00*/  LDC R6, c[0x0][0x2f0] ;  /* 0x0000bc00ff067b82 */ /* 0x000e280000000800 */
[----:B------:R1:W5:Y:S04]  /*0d10*/  @P1 LDG.E R0, desc[UR40][R8.64] ;  /* 0x0000002808001981 */ /* 0x000368000c1e1900 */
[----:B------:R-:W3:Y:S01]  /*0d20*/  LDC.64 R2, c[0x0][0x418] ;  /* 0x00010600ff027b82 */ /* 0x000ee20000000a00 */
[----:B------:R1:W5:Y:S01]  /*0d30*/  @P0 LDG.E R7, desc[UR40][R4.64] ;  /* 0x0000002804070981 */ /* 0x000362000c1e1900 */
[----:B---3--:R-:W-:-:S04]  /*0d40*/  ISETP.NE.U32.AND P0, PT, R2, RZ, PT ;  /* 0x000000ff0200720c */ /* 0x008fc80003f05070 */
[----:B------:R-:W-:-:S04]  /*0d50*/  ISETP.NE.AND.EX P0, PT, R3, RZ, PT, P0 ;  /* 0x000000ff0300720c */ /* 0x000fc80003f05300 */
[----:B--2---:R-:W-:-:S05]  /*0d60*/  SEL R27, R27, 0x1, P0 ;  /* 0x000000011b1b7807 */ /* 0x004fca0000000000 */
[----:B0-----:R-:W-:-:S05]  /*0d70*/  IMAD R27, R27, R6, RZ ;  /* 0x000000061b1b7224 */ /* 0x001fca00078e02ff */
[C---:B------:R-:W-:Y:S01]  /*0d80*/  ISETP.GE.AND P0, PT, R27.reuse, 0x1, PT ;  /* 0x000000011b00780c */ /* 0x040fe20003f06270 */
[----:B------:R-:W-:-:S05]  /*0d90*/  VIADD R2, R27, 0x7f ;  /* 0x0000007f1b027836 */ /* 0x000fca0000000000 */
[----:B------:R-:W-:-:S04]  /*0da0*/  SHF.R.S32.HI R3, RZ, 0x1f, R2 ;  /* 0x0000001fff037819 */ /* 0x000fc80000011402 */
[----:B------:R-:W-:Y:S01]  /*0db0*/  LEA.HI R3, R3, R2, RZ, 0x7 ;  /* 0x0000000203037211 */ /* 0x000fe200078f38ff */
[----:B------:R-:W-:Y:S01]  /*0dc0*/  IMAD.MOV.U32 R2, RZ, RZ, RZ ;  /* 0x000000ffff027224 */ /* 0x000fe200078e00ff */
[----:B------:R-:W-:Y:S02]  /*0dd0*/  LOP3.LUT R17, R24, 0xffff, RZ, 0xc0, !PT ;  /* 0x0000ffff18117812 */ /* 0x000fe400078ec0ff */
[----:B------:R-:W-:Y:S01]  /*0de0*/  SHF.R.S32.HI R26, RZ, 0x7, R3 ;  /* 0x00000007ff1a7819 */ /* 0x000fe20000011403 */
[----:B-1----:R-:W-:Y:S06]  /*0df0*/  @!P0 BRA `(.L_x_11) ;  /* 0x0000000000788947 */ /* 0x002fec0003800000 */
[----:B------:R-:W-:-:S04]  /*0e00*/  SHF.R.U32.HI R5, RZ, 0x10, R24 ;  /* 0x00000010ff057819 */ /* 0x000fc80000011618 */
[----:B------:R-:W-:-:S13]  /*0e10*/  ISETP.NE.AND P0, PT, R5, RZ, PT ;  /* 0x000000ff0500720c */ /* 0x000fda0003f05270 */
[----:B------:R-:W0:Y:S02]  /*0e20*/  @!P0 LDC R5, c[0x0][0x9f0] ;  /* 0x00027c00ff058b82 */ /* 0x000e240000000800 */
[-C--:B0-----:R-:W-:Y:S02]  /*0e30*/  IABS R9, R5.reuse ;  /* 0x0000000500097213 */ /* 0x081fe40000000000 */
[----:B------:R-:W-:Y:S02]  /*0e40*/  IADD3 R4, R26, -0x1, R5 ;  /* 0xffffffff1a047810 */ /* 0x000fe40007ffe005 */
[----:B------:R-:W0:Y:S01]  /*0e50*/  I2F.RP R6, R9 ;  /* 0x0000000900067306 */ /* 0x000e220000209400 */
[----:B------:R-:W-:-:S05]  /*0e60*/  IABS R10, R5 ;  /* 0x00000005000a7213 */ /* 0x000fca0000000000 */
[----:B------:R-:W-:Y:S02]  /*0e70*/  IMAD.MOV R10, RZ, RZ, -R10 ;  /* 0x000000ffff0a7224 */ /* 0x000fe400078e0a0a */
[----:B0-----:R-:W0:Y:S02]  /*0e80*/  MUFU.RCP R6, R6 ;  /* 0x0000000600067308 */ /* 0x001e240000001000 */
[----:B0-----:R-:W-:Y:S01]  /*0e90*/  VIADD R2, R6, 0xffffffe ;  /* 0x0ffffffe06027836 */ /* 0x001fe20000000000 */
[----:B------:R-:W-:Y:S02]  /*0ea0*/  IABS R6, R4 ;  /* 0x0000000400067213 */ /* 0x000fe40000000000 */
[----:B------:R-:W-:-:S03]  /*0eb0*/  LOP3.LUT R4, R4, R5, RZ, 0x3c, !PT ;  /* 0x0000000504047212 */ /* 0x000fc600078e3cff */
[----:B------:R0:W1:Y:S01]  /*0ec0*/  F2I.FTZ.U32.TRUNC.NTZ R3, R2 ;  /* 0x0000000200037305 */ /* 0x000062000021f000 */
[----:B------:R-:W-:Y:S01]  /*0ed0*/  ISETP.GE.AND P2, PT, R4, RZ, PT ;  /* 0x000000ff0400720c */ /* 0x000fe20003f46270 */
[----:B0-----:R-:W-:Y:S02]  /*0ee0*/  IMAD.MOV.U32 R2, RZ, RZ, RZ ;  /* 0x000000ffff027224 */ /* 0x001fe400078e00ff */
[----:B-1----:R-:W-:-:S04]  /*0ef0*/  IMAD.MOV R8, RZ, RZ, -R3 ;  /* 0x000000ffff087224 */ /* 0x002fc800078e0a03 */
[----:B------:R-:W-:-:S04]  /*0f00*/  IMAD R11, R8, R9, RZ ;  /* 0x00000009080b7224 */ /* 0x000fc800078e02ff */
[----:B------:R-:W-:-:S04]  /*0f10*/  IMAD.HI.U32 R3, R3, R11, R2 ;  /* 0x0000000b03037227 */ /* 0x000fc800078e0002 */
[----:B------:R-:W-:Y:S02]  /*0f20*/  IMAD.MOV.U32 R2, RZ, RZ, R10 ;  /* 0x000000ffff027224 */ /* 0x000fe400078e000a */
[----:B------:R-:W-:-:S04]  /*0f30*/  IMAD.HI.U32 R3, R3, R6, RZ ;  /* 0x0000000603037227 */ /* 0x000fc800078e00ff */
[----:B------:R-:W-:-:S05]  /*0f40*/  IMAD R2, R3, R2, R6 ;  /* 0x0000000203027224 */ /* 0x000fca00078e0206 */
[----:B------:R-:W-:-:S13]  /*0f50*/  ISETP.GT.U32.AND P1, PT, R9, R2, PT ;  /* 0x000000020900720c */ /* 0x000fda0003f24070 */
[----:B------:R-:W-:Y:S02]  /*0f60*/  @!P1 IMAD.IADD R2, R2, 0x1, -R9 ;  /* 0x0000000102029824 */ /* 0x000fe400078e0a09 */
[----:B------:R-:W-:Y:S01]  /*0f70*/  @!P1 VIADD R3, R3, 0x1 ;  /* 0x0000000103039836 */ /* 0x000fe20000000000 */
[----:B------:R-:W-:Y:S02]  /*0f80*/  ISETP.NE.AND P1, PT, R5, RZ, PT ;  /* 0x000000ff0500720c */ /* 0x000fe40003f25270 */
[----:B------:R-:W-:-:S13]  /*0f90*/  ISETP.GE.U32.AND P0, PT, R2, R9, PT ;  /* 0x000000090200720c */ /* 0x000fda0003f06070 */
[----:B------:R-:W-:-:S04]  /*0fa0*/  @P0 VIADD R3, R3, 0x1 ;  /* 0x0000000103030836 */ /* 0x000fc80000000000 */
[----:B------:R-:W-:-:S04]  /*0fb0*/  IMAD.MOV.U32 R2, RZ, RZ, R3 ;  /* 0x000000ffff027224 */ /* 0x000fc800078e0003 */
[----:B------:R-:W-:Y:S01]  /*0fc0*/  @!P2 IMAD.MOV R2, RZ, RZ, -R2 ;  /* 0x000000ffff02a224 */ /* 0x000fe200078e0a02 */
[----:B------:R-:W-:-:S07]  /*0fd0*/  @!P1 LOP3.LUT R2, RZ, R5, RZ, 0x33, !PT ;  /* 0x00000005ff029212 */ /* 0x000fce00078e33ff */
.L_x_11:
[-C--:B------:R-:W-:Y:S01]  /*0fe0*/  IMAD R17, R17, R2.reuse, RZ ;  /* 0x0000000211117224 */ /* 0x080fe200078e02ff */
[----:B------:R-:W-:Y:S01]  /*0ff0*/  ULDC UR4, c[0x0][0x988] ;  /* 0x0002620000047ab9 */ /* 0x000fe20000000800 */
[----:B------:R-:W-:Y:S01]  /*1000*/  VIADD R120, R19, 0xffffff80 ;  /* 0xffffff8013787836 */ /* 0x000fe20000000000 */
[----:B------:R-:W-:Y:S02]  /*1010*/  PLOP3.LUT P0, PT, PT, PT, PT, 0x80, 0x0 ;  /* 0x000000000000781c */ /* 0x000fe40003f0f070 */
[----:B------:R-:W-:Y:S02]  /*1020*/  CS2R R92, SRZ ;  /* 0x00000000005c7805 */ /* 0x000fe4000001ff00 */
[----:B------:R-:W-:Y:S01]  /*1030*/  VIADDMNMX R26, R17, R2, R26, PT ;  /* 0x00000002111a7246 */ /* 0x000fe2000380011a */
[----:B-----5:R-:W-:Y:S01]  /*1040*/  FMUL.FTZ R2, R7, R0 ;  /* 0x0000000007027220 */ /* 0x020fe20000410000 */
[----:B------:R-:W-:Y:S01]  /*1050*/  IMAD.MOV.U32 R0, RZ, RZ, RZ ;  /* 0x000000ffff007224 */ /* 0x000fe200078e00ff */
[----:B------:R-:W-:-:S02]  /*1060*/  CS2R R4, SRZ ;  /* 0x0000000000047805 */ /* 0x000fc4000001ff00 */
[----:B------:R-:W-:Y:S01]  /*1070*/  ISETP.GT.AND P1, PT, R26, R17, PT ;  /* 0x000000111a00720c */ /* 0x000fe20003f24270 */
[----:B------:R-:W-:Y:S01]  /*1080*/  FMUL.FTZ R2, R2, UR4 ;  /* 0x0000000402027c20 */ /* 0x000fe20008410000 */
[----:B------:R-:W-:Y:S02]  /*1090*/  CS2R R154, SRZ ;  /* 0x00000000009a7805 */ /* 0x000fe4000001ff00 */
[----:B------:R-:W-:Y:S02]  /*10a0*/  CS2R R30, SRZ ;  /* 0x00000000001e7805 */ /* 0x000fe4000001ff00 */
[----:B------:R-:W-:Y:S02]  /*10b0*/  CS2R R28, SRZ ;  /* 0x00000000001c7805 */ /* 0x000fe4000001ff00 */
[----:B------:R-:W-:Y:S02]  /*10c0*/  CS2R R112, SRZ ;  /* 0x0000000000707805 */ /* 0x000fe4000001ff00 */
[----:B------:R-:W-:-:S02]  /*10d0*/  CS2R R72, SRZ ;  /* 0x0000000000487805 */ /* 0x000fc4000001ff00 */
[----:B------:R-:W-:Y:S02]  /*10e0*/  CS2R R84, SRZ ;  /* 0x0000000000547805 */ /* 0x000fe4000001ff00 */
[----:B------:R-:W-:Y:S02]  /*10f0*/  CS2R R152, SRZ ;  /* 0x0000000000987805 */ /* 0x000fe4000001ff00 */
[----:B------:R-:W-:Y:S01]  /*1100*/  CS2R R38, SRZ ;  /* 0x0000000000267805 */ /* 0x000fe2000001ff00 */
[----:B------:R-:W-:Y:S01]  /*1110*/  IMAD.MOV.U32 R34, RZ, RZ, RZ ;  /* 0x000000ffff227224 */ /* 0x000fe200078e00ff */
[----:B------:R-:W-:Y:S02]  /*1120*/  CS2R R36, SRZ ;  /* 0x0000000000247805 */ /* 0x000fe4000001ff00 */
[----:B------:R-:W-:Y:S02]  /*1130*/  CS2R R100, SRZ ;  /* 0x0000000000647805 */ /* 0x000fe4000001ff00 */
[----:B------:R-:W-:-:S02]  /*1140*/  CS2R R76, SRZ ;  /* 0x00000000004c7805 */ /* 0x000fc4000001ff00 */
[----:B------:R-:W-:Y:S01]  /*1150*/  CS2R R46, SRZ ;  /* 0x00000000002e7805 */ /* 0x000fe2000001ff00 */
[----:B------:R-:W-:Y:S01]  /*1160*/  IMAD.MOV.U32 R42, RZ, RZ, RZ ;  /* 0x000000ffff2a7224 */ /* 0x000fe200078e00ff */
[----:B------:R-:W-:Y:S02]  /*1170*/  CS2R R32, SRZ ;  /* 0x0000000000207805 */ /* 0x000fe4000001ff00 */
[----:B------:R-:W-:Y:S02]  /*1180*/  CS2R R44, SRZ ;  /* 0x00000000002c7805 */ /* 0x000fe4000001ff00 */
[----:B------:R-:W-:Y:S02]  /*1190*/  CS2R R108, SRZ ;  /* 0x00000000006c7805 */ /* 0x000fe4000001ff00 */
[----:B------:R-:W-:Y:S02]  /*11a0*/  CS2R R68, SRZ ;  /* 0x0000000000447805 */ /* 0x000fe4000001ff00 */
[----:B------:R-:W-:Y:S01]  /*11b0*/  CS2R R54, SRZ ;  /* 0x0000000000367805 */ /* 0x000fe2000001ff00 */
[----:B------:R-:W-:Y:S01]  /*11c0*/  IMAD.MOV.U32 R50, RZ, RZ, RZ ;  /* 0x000000ffff327224 */ /* 0x000fe200078e00ff */
[----:B------:R-:W-:-:S02]  /*11d0*/  CS2R R24, SRZ ;  /* 0x0000000000187805 */ /* 0x000fc4000001ff00 */
[----:B------:R-:W-:Y:S02]  /*11e0*/  CS2R R52, SRZ ;  /* 0x0000000000347805 */ /* 0x000fe4000001ff00 */
[----:B------:R-:W-:Y:S02]  /*11f0*/  CS2R R116, SRZ ;  /* 0x0000000000747805 */ /* 0x000fe4000001ff00 */
[----:B------:R-:W-:Y:S02]  /*1200*/  CS2R R48, SRZ ;  /* 0x0000000000307805 */ /* 0x000fe4000001ff00 */
[----:B------:R-:W-:Y:S02]  /*1210*/  CS2R R22, SRZ ;  /* 0x0000000000167805 */ /* 0x000fe4000001ff00 */
[----:B------:R-:W-:Y:S01]  /*1220*/  CS2R R62, SRZ ;  /* 0x00000000003e7805 */ /* 0x000fe2000001ff00 */
[----:B------:R-:W-:Y:S01]  /*1230*/  IMAD.MOV.U32 R58, RZ, RZ, RZ ;  /* 0x000000ffff3a7224 */ /* 0x000fe200078e00ff */
[----:B------:R-:W-:Y:S01]  /*1240*/  CS2R R60, SRZ ;  /* 0x00000000003c7805 */ /* 0x000fe2000001ff00 */
[----:B------:R-:W-:Y:S01]  /*1250*/  IMAD.MOV.U32 R121, RZ, RZ, RZ ;  /* 0x000000ffff797224 */ /* 0x000fe200078e00ff */
        /* <DEDUP_REMOVED lines=8> */
[----:B------:R-:W-:Y:S02]  /*12e0*/  CS2R R86, SRZ ;  /* 0x0000000000567805 */ /* 0x000fe4000001ff00 */
[----:B------:R-:W-:Y:S02]  /*12f0*/  CS2R R82, SRZ ;  /* 0x0000000000527805 */ /* 0x000fe4000001ff00 */
[----:B------:R-:W-:Y:S02]  /*1300*/  CS2R R12, SRZ ;  /* 0x00000000000c7805 */ /* 0x000fe4000001ff00 */
        /* <DEDUP_REMOVED lines=26> */
[----:B------:R-:W-:Y:S06]  /*14b0*/  @!P1 BRA `(.L_x_12) ;  /* 0x0000005c00b09947 */ /* 0x000fec0003800000 */
[----:B------:R-:W-:Y:S01]  /*14c0*/  SHF.R.S32.HI R3, RZ, 0x1f, R120 ;  /* 0x0000001fff037819 */ /* 0x000fe20000011478 */
[----:B------:R-:W0:Y:S01]  /*14d0*/  S2UR UR5, SR_CgaCtaId ;  /* 0x00000000000579c3 */ /* 0x000e220000008800 */
[----:B------:R-:W-:Y:S02]  /*14e0*/  UMOV UR36, 0x400 ;  /* 0x0000040000247882 */ /* 0x000fe40000000000 */
[----:B------:R-:W-:-:S04]  /*14f0*/  LEA.HI R19, R3, R120, RZ, 0x7 ;  /* 0x0000007803137211 */ /* 0x000fc800078f38ff */
[----:B------:R-:W-:-:S06]  /*1500*/  SHF.R.S32.HI R0, RZ, 0x7, R19 ;  /* 0x00000007ff007819 */ /* 0x000fcc0000011413 */
[----:B------:R-:W1:Y:S01]  /*1510*/  SHFL.IDX PT, R0, R0, RZ, 0x1f ;  /* 0x00001fff00007589 */ /* 0x000e6200000e0000 */
[----:B0-----:R-:W-:-:S04]  /*1520*/  ULEA UR36, UR5, UR36, 0x18 ;  /* 0x0000002405247291 */ /* 0x001fc8000f8ec03f */
[----:B------:R-:W-:-:S04]  /*1530*/  UIADD3 UR5, UR36, 0x20400, URZ ;  /* 0x0002040024057890 */ /* 0x000fc8000fffe03f */
[----:B------:R-:W-:Y:S01]  /*1540*/  ULOP3.LUT UP0, URZ, UR5, 0x3ff, URZ, 0xc0, !UPT ;  /* 0x000003ff053f7892 */ /* 0x000fe2000f80c03f */
[----:B-1----:R-:W-:-:S05]  /*1550*/  R2UR UR37, R0 ;  /* 0x00000000002572ca */ /* 0x002fca00000e0000 */
[----:B------:R-:W-:-:S08]  /*1560*/  PLOP3.LUT P0, PT, PT, PT, UP0, 0x80, 0x0 ;  /* 0x000000000000781c */ /* 0x000fd00003f0f008 */
[----:B------:R-:W-:-:S04]  /*1570*/  ULEA.HI UR4, UR37, UR37, URZ, 0x1 ;  /* 0x0000002525047291 */ /* 0x000fc8000f8f083f */
[----:B------:R-:W-:-:S04]  /*1580*/  ULOP3.LUT UR4, UR4, 0x1e, URZ, 0xc0, !UPT ;  /* 0x0000001e04047892 */ /* 0x000fc8000f8ec03f */
[----:B------:R-:W-:-:S04]  /*1590*/  UIADD3 UR4, UR37, -UR4, URZ ;  /* 0x8000000425047290 */ /* 0x000fc8000fffe03f */
[----:B------:R-:W-:-:S04]  /*15a0*/  ULEA UR4, UR4, UR5, 0xd ;  /* 0x0000000504047291 */ /* 0x000fc8000f8e683f */
[----:B------:R-:W-:-:S04]  /*15b0*/  USHF.R.U32.HI UR4, URZ, 0x4, UR4 ;  /* 0x000000043f047899 */ /* 0x000fc80008011604 */
[----:B------:R-:W-:Y:S01]  /*15c0*/  ULOP3.LUT UR42, UR4, 0x3fff, URZ, 0xc0, !UPT ;  /* 0x00003fff042a7892 */ /* 0x000fe2000f8ec03f */
[----:B------:R-:W-:Y:S11]  /*15d0*/  @!P0 BRA `(.L_x_13) ;  /* 0x0000000000408947 */ /* 0x000ff60003800000 */
[----:B------:R-:W-:Y:S01]  /*15e0*/  MOV R0, 0x0 ;  /* 0x0000000000007802 */ /* 0x000fe20000000f00 */
[----:B------:R-:W-:Y:S01]  /*15f0*/  ULDC.64 UR4, c[0x4][0xc0] ;  /* 0x0100300000047ab9 */ /* 0x000fe20000000a00 */
[----:B------:R-:W-:Y:S01]  /*1600*/  ULDC.64 UR6, c[0x4][0x30] ;  /* 0x01000c0000067ab9 */ /* 0x000fe20000000a00 */
[----:B------:R-:W-:Y:S01]  /*1610*/  IMAD.U32 R4, RZ, RZ, UR4 ;  /* 0x00000004ff047e24 */ /* 0x000fe2000f8e00ff */
[----:B------:R0:W1:Y:S01]  /*1620*/  LDC.64 R14, c[0x4][R0] ;  /* 0x01000000000e7b82 */ /* 0x0000620000000a00 */
[----:B------:R-:W-:Y:S01]  /*1630*/  IMAD.U32 R5, RZ, RZ, UR5 ;  /* 0x00000005ff057e24 */ /* 0x000fe2000f8e00ff */
[----:B------:R-:W-:Y:S01]  /*1640*/  ULDC.64 UR4, c[0x4][0xc8] ;  /* 0x0100320000047ab9 */ /* 0x000fe20000000a00 */
[----:B------:R-:W-:Y:S02]  /*1650*/  IMAD.U32 R10, RZ, RZ, UR6 ;  /* 0x00000006ff0a7e24 */ /* 0x000fe4000f8e00ff */
[----:B------:R-:W-:Y:S02]  /*1660*/  IMAD.U32 R6, RZ, RZ, UR4 ;  /* 0x00000004ff067e24 */ /* 0x000fe4000f8e00ff */
[----:B------:R-:W-:-:S02]  /*1670*/  IMAD.U32 R7, RZ, RZ, UR5 ;  /* 0x00000005ff077e24 */ /* 0x000fc4000f8e00ff */
[----:B------:R-:W-:Y:S02]  /*1680*/  IMAD.U32 R11, RZ, RZ, UR7 ;  /* 0x00000007ff0b7e24 */ /* 0x000fe4000f8e00ff */
[----:B------:R-:W-:Y:S02]  /*1690*/  IMAD.MOV.U32 R8, RZ, RZ, 0x70 ;  /* 0x00000070ff087424 */ /* 0x000fe400078e00ff */
[----:B------:R-:W-:Y:S02]  /*16a0*/  IMAD.MOV.U32 R12, RZ, RZ, 0x1 ;  /* 0x00000001ff0c7424 */ /* 0x000fe400078e00ff */
[----:B0-----:R-:W-:-:S07]  /*16b0*/  IMAD.MOV.U32 R13, RZ, RZ, RZ ;  /* 0x000000ffff0d7224 */ /* 0x001fce00078e00ff */
[----:B------:R-:W-:-:S07]  /*16c0*/  LEPC R20, `(.L_x_13) ;  /* 0x000000001014794e */ /* 0x000fce0000000000 */
[----:B-1----:R-:W-:Y:S05]  /*16d0*/  CALL.ABS.NOINC R14 ;  /* 0x000000000e007343 */ /* 0x002fea0003c00000 */
.L_x_13:
[----:B------:R-:W2:Y:S01]  /*16e0*/  LDL.LU R20, [R1+0x20] ;  /* 0x0000200001147983 */ /* 0x000ea20000300800 */
[----:B------:R-:W-:-:S04]  /*16f0*/  SHF.L.U32 R3, RZ, 0x1f, RZ ;  /* 0x0000001fff037819 */ /* 0x000fc800000006ff */
[----:B------:R-:W0:Y:S01]  /*1700*/  SYNCS.PHASECHK.TRANS64.TRYWAIT P1, [UR36+0x38800], R3 ;  /* 0x03880003ff0075a7 */ /* 0x000e220008020164 */
[----:B--2---:R-:W-:-:S04]  /*1710*/  LOP3.LUT R0, R20, 0x1, RZ, 0xfc, !PT ;  /* 0x0000000114007812 */ /* 0x004fc800078efcff */
[----:B------:R-:W-:Y:S01]  /*1720*/  ISETP.NE.AND P0, PT, R0, 0x3, PT ;  /* 0x000000030000780c */ /* 0x000fe20003f05270 */
[----:B0-----:R-:W-:-:S12]  /*1730*/  @!P1 BRA `(.L_x_14) ;  /* 0x000000d400fc9947 */ /* 0x001fd80003800000 */
.L_x_97:
[----:B------:R-:W-:Y:S05]  /*1740*/  @!P0 BRA `(.L_x_15) ;  /* 0x0000000000048947 */ /* 0x000fea0003800000 */
[----:B------:R-:W-:Y:S01]  /*1750*/  BPT.TRAP 0x1 ;  /* 0x000000040000795c */ /* 0x000fe20000300000 */
.L_x_15:
[----:B------:R1:W2:Y:S01]  /*1760*/  SYNCS.PHASECHK.TRANS64.TRYWAIT P2, [UR36+0x38830], R3 ;  /* 0x03883003ff0075a7 */ /* 0x0002a20008040164 */
[----:B------:R-:W-:Y:S05]  /*1770*/  @!P0 BRA `(.L_x_16) ;  /* 0x0000000000048947 */ /* 0x000fea0003800000 */
[----:B------:R-:W-:Y:S01]  /*1780*/  BPT.TRAP 0x1 ;  /* 0x000000040000795c */ /* 0x000fe20000300000 */
.L_x_16:
[----:B0-----:R-:W0:Y:S01]  /*1790*/  S2R R0, SR_TID.X ;  /* 0x0000000000007919 */ /* 0x001e220000002100 */
[----:B------:R-:W-:Y:S01]  /*17a0*/  IMAD.U32 R4, RZ, RZ, UR42 ;  /* 0x0000002aff047e24 */ /* 0x000fe2000f8e00ff */
[----:B0-----:R-:W-:-:S04]  /*17b0*/  LOP3.LUT R0, R0, 0x7f, RZ, 0xc0, !PT ;  /* 0x0000007f00007812 */ /* 0x001fc800078ec0ff */
[----:B------:R-:W-:Y:S01]  /*17c0*/  ISETP.NE.AND P1, PT, R0, RZ, PT ;  /* 0x000000ff0000720c */ /* 0x000fe20003f25270 */
[----:B--2---:R-:W-:-:S12]  /*17d0*/  @P2 BRA `(.L_x_17) ;  /* 0x0000000000082947 */ /* 0x004fd80003800000 */
[----:B------:R-:W0:Y:S02]  /*17e0*/  SYNCS.PHASECHK.TRANS64.TRYWAIT P2, [UR36+0x38830], R3 ;  /* 0x03883003ff0075a7 */ /* 0x000e240008040164 */
[----:B0-----:R-:W-:Y:S05]  /*17f0*/  @!P2 BRA `(.L_x_18) ;  /* 0x000000d400e4a947 */ /* 0x001fea0003800000 */
.L_x_17:
[----:B------:R-:W-:Y:S05]  /*1800*/  WARPSYNC.ALL ;  /* 0x0000000000007948 */ /* 0x000fea0003800000 */
[----:B------:R-:W-:Y:S01]  /*1810*/  IMAD.MOV.U32 R8, RZ, RZ, RZ ;  /* 0x000000ffff087224 */ /* 0x000fe200078e00ff */
[----:B------:R-:W-:Y:S01]  /*1820*/  LOP3.LUT R4, R4, 0x10000, RZ, 0xfc, !PT ;  /* 0x0001000004047812 */ /* 0x000fe200078efcff */
[----:B------:R-:W-:Y:S02]  /*1830*/  IMAD.MOV.U32 R25, RZ, RZ, RZ ;  /* 0x000000ffff197224 */ /* 0x000fe400078e00ff */
[----:B------:R-:W-:Y:S01]  /*1840*/  IMAD.MOV.U32 R5, RZ, RZ, 0x40000040 ;  /* 0x40000040ff057424 */ /* 0x000fe200078e00ff */
[----:B------:R-:W-:Y:S01]  /*1850*/  UIADD3 UR4, UR36, 0x28400, URZ ;  /* 0x0002840024047890 */ /* 0x000fe2000fffe03f */
[----:B------:R-:W-:Y:S01]  /*1860*/  R2UR UR8, R4 ;  /* 0x00000000040872ca */ /* 0x000fe200000e0000 */
[----:B------:R-:W-:-:S02]  /*1870*/  WARPGROUP.ARRIVE ;  /* 0x00000000000079c5 */ /* 0x000fc40000000000 */
[----:B------:R-:W-:Y:S01]  /*1880*/  R2UR UR9, R5 ;  /* 0x00000000050972ca */ /* 0x000fe200000e0000 */
[----:B------:R-:W-:Y:S01]  /*1890*/  USHF.R.U32.HI UR4, URZ, 0x4, UR4 ;  /* 0x000000043f047899 */ /* 0x000fe20008011604 */
[----:B------:R-:W-:Y:S01]  /*18a0*/  R2UR UR32, R4 ;  /* 0x00000000042072ca */ /* 0x000fe200000e0000 */
[----:B------:R-:W-:Y:S01]  /*18b0*/  UMOV UR11, 0x40000040 ;  /* 0x40000040000b7882 */ /* 0x000fe20000000000 */
[----:B------:R-:W-:Y:S01]  /*18c0*/  UMOV UR13, 0x40000040 ;  /* 0x40000040000d7882 */ /* 0x000fe20000000000 */
[----:B------:R-:W-:Y:S01]  /*18d0*/  ULOP3.LUT UR4, UR4, 0x3fff, URZ, 0xc0, !UPT ;  /* 0x00003fff04047892 */ /* 0x000fe2000f8ec03f */
[----:B------:R-:W-:Y:S01]  /*18e0*/  LOP3.LUT R19, R19, 0xffffff80, RZ, 0xc0, !PT ;  /* 0xffffff8013137812 */ /* 0x000fe200078ec0ff */
[----:B------:R-:W-:Y:S01]  /*18f0*/  UMOV UR15, 0x40000040 ;  /* 0x40000040000f7882 */ /* 0x000fe20000000000 */
[----:B------:R-:W-:Y:S01]  /*1900*/  UMOV UR17, 0x40000040 ;  /* 0x4000004000117882 */ /* 0x000fe20000000000 */
[----:B------:R-:W-:Y:S01]  /*1910*/  ULOP3.LUT UR6, UR4, 0x10000, URZ, 0xfc, !UPT ;  /* 0x0001000004067892 */ /* 0x000fe2000f8efc3f */
[----:B01----:R-:W-:Y:S01]  /*1920*/  IMAD.MOV.U32 R3, RZ, RZ, -0x2 ;  /* 0xfffffffeff037424 */ /* 0x003fe200078e00ff */
[----:B------:R-:W-:Y:S01]  /*1930*/  UMOV UR19, 0x40000040 ;  /* 0x4000004000137882 */ /* 0x000fe20000000000 */
[----:B------:R-:W-:Y:S01]  /*1940*/  UMOV UR21, 0x40000040 ;  /* 0x4000004000157882 */ /* 0x000fe20000000000 */
[----:B------:R-:W-:Y:S01]  /*1950*/  UIADD3 UR14, UR6, 0x4, URZ ;  /* 0x00000004060e7890 */ /* 0x000fe2000fffe03f */
[----:B------:R-:W-:Y:S01]  /*1960*/  IMAD.IADD R19, R120, 0x1, -R19 ;  /* 0x0000000178137824 */ /* 0x000fe200078e0a13 */
[----:B------:R-:W-:Y:S01]  /*1970*/  UIADD3 UR12, UR32, 0x4, URZ ;  /* 0x00000004200c7890 */ /* 0x000fe2000fffe03f */
[----:B------:R-:W-:Y:S01]  /*1980*/  P2R R92, PR, RZ, 0x2 ;  /* 0x00000002ff5c7803 */ /* 0x000fe20000000000 */
[----:B------:R-:W-:Y:S01]  /*1990*/  UMOV UR10, UR6 ;  /* 0x00000006000a7c82 */ /* 0x000fe20008000000 */
[----:B------:R-:W-:Y:S01]  /*19a0*/  UIADD3 UR16, UR32, 0x6, URZ ;  /* 0x0000000620107890 */ /* 0x000fe2000fffe03f */
[----:B------:R-:W-:Y:S01]  /*19b0*/  QGMMA.64x128x32.F32.E4M3.E4M3 R28, gdesc[UR8], RZ, !UPT, gsb0 ;  /* 0x01e00000081c79f3 */ /* 0x000fe2000c0008ff */
[----:B------:R-:W-:Y:S01]  /*19c0*/  UIADD3 UR8, UR32, 0x2, URZ ;  /* 0x0000000220087890 */ /* 0x000fe2000fffe03f */
[----:B------:R-:W-:Y:S01]  /*19d0*/  SHF.R.S32.HI R0, RZ, 0x1f, R19 ;  /* 0x0000001fff007819 */ /* 0x000fe20000011413 */
[----:B------:R-:W-:Y:S01]  /*19e0*/  UIADD3 UR10, UR6, 0x2, URZ ;  /* 0x00000002060a7890 */ /* 0x000fe2000fffe03f */
[----:B------:R-:W-:Y:S01]  /*19f0*/  P2R R94, PR, RZ, 0x1 ;  /* 0x00000001ff5e7803 */ /* 0x000fe20000000000 */
[----:B------:R-:W-:Y:S01]  /*1a00*/  UMOV UR9, 0x40000040 ;  /* 0x4000004000097882 */ /* 0x000fe20000000000 */
[----:B------:R-:W-:Y:S01]  /*1a10*/  UMOV UR11, 0x40000040 ;  /* 0x40000040000b7882 */ /* 0x000fe20000000000 */
[----:B------:R-:W-:Y:S01]  /*1a20*/  UIADD3 UR18, UR6, 0x6, URZ ;  /* 0x0000000606127890 */ /* 0x000fe2000fffe03f */
[----:B------:R-:W-:Y:S01]  /*1a30*/  LEA.HI R0, R0, R19, RZ, 0x2 ;  /* 0x0000001300007211 */ /* 0x000fe200078f10ff */
[----:B------:R-:W-:Y:S01]  /*1a40*/  UIADD3 UR20, UR32, 0x400, URZ ;  /* 0x0000040020147890 */ /* 0x000fe2000fffe03f */
[----:B------:R-:W0:Y:S01]  /*1a50*/  S2UR UR5, SR_CgaCtaId ;  /* 0x00000000000579c3 */ /* 0x000e220000008800 */
[----:B------:R-:W-:Y:S01]  /*1a60*/  UIADD3 UR22, UR6, 0x400, URZ ;  /* 0x0000040006167890 */ /* 0x000fe2000fffe03f */
[----:B------:R-:W-:Y:S01]  /*1a70*/  LOP3.LUT R0, R0, 0x7ffffffc, RZ, 0xc0, !PT ;  /* 0x7ffffffc00007812 */ /* 0x000fe200078ec0ff */
[----:B------:R-:W-:Y:S01]  /*1a80*/  UMOV UR23, 0x40000040 ;  /* 0x4000004000177882 */ /* 0x000fe20000000000 */
[----:B------:R-:W-:Y:S01]  /*1a90*/  UIADD3 UR24, UR32, 0x402, URZ ;  /* 0x0000040220187890 */ /* 0x000fe2000fffe03f */
[--C-:B------:R-:W-:Y:S01]  /*1aa0*/  IMAD.MOV.U32 R96, RZ, RZ, R25.reuse ;  /* 0x000000ffff607224 */ /* 0x100fe200078e0019 */
[----:B------:R-:W-:Y:S01]  /*1ab0*/  UIADD3 UR26, UR6, 0x402, URZ ;  /* 0x00000402061a7890 */ /* 0x000fe2000fffe03f */
[----:B------:R-:W-:Y:S01]  /*1ac0*/  IMAD.IADD R0, R19, 0x1, -R0 ;  /* 0x0000000113007824 */ /* 0x000fe200078e0a00 */
[----:B------:R-:W-:Y:S01]  /*1ad0*/  UMOV UR25, 0x40000040 ;  /* 0x4000004000197882 */ /* 0x000fe20000000000 */
[----:B------:R-:W-:Y:S01]  /*1ae0*/  UMOV UR27, 0x40000040 ;  /* 0x40000040001b7882 */ /* 0x000fe20000000000 */
[----:B------:R-:W-:Y:S01]  /*1af0*/  UIADD3 UR28, UR32, 0x404, URZ ;  /* 0x00000404201c7890 */ /* 0x000fe2000fffe03f */
[----:B------:R-:W-:Y:S01]  /*1b00*/  IMAD R0, R0, R3, 0x80 ;  /* 0x0000008000007424 */ /* 0x000fe200078e0203 */
[----:B------:R-:W-:Y:S01]  /*1b10*/  UIADD3 UR30, UR6, 0x404, URZ ;  /* 0x00000404061e7890 */ /* 0x000fe2000fffe03f */
[----:B------:R-:W-:Y:S01]  /*1b20*/  IMAD.MOV.U32 R98, RZ, RZ, R25 ;  /* 0x000000ffff627224 */ /* 0x000fe200078e0019 */
[----:B------:R-:W-:Y:S01]  /*1b30*/  UMOV UR29, 0x40000040 ;  /* 0x40000040001d7882 */ /* 0x000fe20000000000 */
[----:B------:R-:W-:Y:S01]  /*1b40*/  UMOV UR31, 0x40000040 ;  /* 0x40000040001f7882 */ /* 0x000fe20000000000 */
[----:B------:R-:W-:Y:S01]  /*1b50*/  UIADD3 UR32, UR32, 0x406, URZ ;  /* 0x0000040620207890 */ /* 0x000fe2000fffe03f */
[----:B------:R-:W-:Y:S01]  /*1b60*/  IMAD.IADD R27, R0, 0x1, R27 ;  /* 0x00000001001b7824 */ /* 0x000fe200078e021b */
[----:B------:R-:W-:Y:S01]  /*1b70*/  UIADD3 UR34, UR6, 0x406, URZ ;  /* 0x0000040606227890 */ /* 0x000fe2000fffe03f */
[----:B------:R-:W-:Y:S01]  /*1b80*/  IMAD.MOV.U32 R100, RZ, RZ, R25 ;  /* 0x000000ffff647224 */ /* 0x000fe200078e0019 */
[----:B------:R-:W-:Y:S01]  /*1b90*/  UMOV UR33, 0x40000040 ;  /* 0x4000004000217882 */ /* 0x000fe20000000000 */
[----:B------:R-:W-:Y:S01]  /*1ba0*/  UMOV UR35, 0x40000040 ;  /* 0x4000004000237882 */ /* 0x000fe20000000000 */
[----:B------:R-:W-:-:S02]  /*1bb0*/  IMAD R0, R26, -0x80, R27 ;  /* 0xffffff801a007824 */ /* 0x000fc400078e021b */
[--C-:B------:R-:W-:Y:S02]  /*1bc0*/  IMAD.MOV.U32 R102, RZ, RZ, R25.reuse ;  /* 0x000000ffff667224 */ /* 0x100fe400078e0019 */
[--C-:B------:R-:W-:Y:S01]  /*1bd0*/  IMAD.MOV.U32 R104, RZ, RZ, R25.reuse ;  /* 0x000000ffff687224 */ /* 0x100fe200078e0019 */
[C---:B------:R-:W-:Y:S01]  /*1be0*/  ISETP.GT.AND P4, PT, R0.reuse, RZ, PT ;  /* 0x000000ff0000720c */ /* 0x040fe20003f84270 */
[--C-:B------:R-:W-:Y:S01]  /*1bf0*/  IMAD.MOV.U32 R106, RZ, RZ, R25.reuse ;  /* 0x000000ffff6a7224 */ /* 0x100fe200078e0019 */
[C---:B------:R-:W-:Y:S01]  /*1c00*/  ISETP.GT.AND P3, PT, R0.reuse, 0x1, PT ;  /* 0x000000010000780c */ /* 0x040fe20003f64270 */
        /* <DEDUP_REMOVED lines=9> */
[----:B------:R-:W-:Y:S01]  /*1ca0*/  ISETP.GT.AND P0, PT, R0, 0x60, PT ;  /* 0x000000600000780c */ /* 0x000fe20003f04270 */
[----:B------:R-:W-:-:S02]  /*1cb0*/  IMAD.MOV.U32 R118, RZ, RZ, R25 ;  /* 0x000000ffff767224 */ /* 0x000fc400078e0019 */
[--C-:B------:R-:W-:Y:S02]  /*1cc0*/  IMAD.MOV.U32 R120, RZ, RZ, R25.reuse ;  /* 0x000000ffff787224 */ /* 0x100fe400078e0019 */
[--C-:B------:R-:W-:Y:S02]  /*1cd0*/  IMAD.MOV.U32 R122, RZ, RZ, R25.reuse ;  /* 0x000000ffff7a7224 */ /* 0x100fe400078e0019 */
[--C-:B------:R-:W-:Y:S02]  /*1ce0*/  IMAD.MOV.U32 R124, RZ, RZ, R25.reuse ;  /* 0x000000ffff7c7224 */ /* 0x100fe400078e0019 */
[--C-:B------:R-:W-:Y:S02]  /*1cf0*/  IMAD.MOV.U32 R126, RZ, RZ, R25.reuse ;  /* 0x000000ffff7e7224 */ /* 0x100fe400078e0019 */
[--C-:B------:R-:W-:Y:S02]  /*1d00*/  IMAD.MOV.U32 R128, RZ, RZ, R25.reuse ;  /* 0x000000ffff807224 */ /* 0x100fe400078e0019 */
        /* <DEDUP_REMOVED lines=11> */
[----:B------:R-:W-:Y:S01]  /*1dc0*/  IMAD.MOV.U32 R150, RZ, RZ, R25 ;  /* 0x000000ffff967224 */ /* 0x000fe200078e0019 */
[----:B------:R-:W-:Y:S02]  /*1dd0*/  WARPGROUP.DEPBAR.LE gsb0, 0x0 ;  /* 0x00008000000079c5 */ /* 0x000fe40000010000 */
[----:B------:R-:W-:-:S06]  /*1de0*/  WARPGROUP.ARRIVE ;  /* 0x00000000000079c5 */ /* 0x000fcc0000000000 */
[----:B------:R-:W-:Y:S03]  /*1df0*/  QGMMA.64x128x32.F32.E4M3.E4M3 R28, gdesc[UR8], R28, gsb0 ;  /* 0x01e00000081c79f3 */ /* 0x000fe6000800081c */
[----:B------:R-:W-:Y:S02]  /*1e00*/  WARPGROUP.DEPBAR.LE gsb0, 0x0 ;  /* 0x00008000000079c5 */ /* 0x000fe40000010000 */
[----:B------:R-:W-:-:S07]  /*1e10*/  WARPGROUP.ARRIVE ;  /* 0x00000000000079c5 */ /* 0x000fce0000000000 */
        /* <DEDUP_REMOVED lines=17> */
[----:B------:R-:W-:Y:S02]  /*1f30*/  FSEL R7, R30, -INF , P4 ;  /* 0xff8000001e077808 */ /* 0x000fe40002000000 */
[----:B------:R-:W-:Y:S02]  /*1f40*/  FSEL R6, R31, -INF , P3 ;  /* 0xff8000001f067808 */ /* 0x000fe40001800000 */
[----:B------:R-:W-:Y:S02]  /*1f50*/  FSEL R93, R34, -INF , P2 ;  /* 0xff800000225d7808 */ /* 0x000fe40001000000 */
[----:B------:R-:W-:-:S02]  /*1f60*/  FMNMX.FTZ R10, R7, R6, !PT ;  /* 0x00000006070a7209 */ /* 0x000fc40007810000 */
[----:B------:R-:W-:Y:S02]  /*1f70*/  FSEL R95, R35, -INF , P6 ;  /* 0xff800000235f7808 */ /* 0x000fe40003000000 */
[----:B------:R-:W-:Y:S02]  /*1f80*/  FMNMX.FTZ R10, R93, R10, !PT ;  /* 0x0000000a5d0a7209 */ /* 0x000fe40007810000 */
[----:B------:R-:W-:Y:S02]  /*1f90*/  FSEL R9, R28, -INF , P4 ;  /* 0xff8000001c097808 */ /* 0x000fe40002000000 */
[----:B------:R-:W-:Y:S02]  /*1fa0*/  ISETP.GT.AND P4, PT, R0, 0x11, PT ;  /* 0x000000110000780c */ /* 0x000fe40003f84270 */
[----:B------:R-:W-:Y:S02]  /*1fb0*/  FSEL R97, R38, -INF , P5 ;  /* 0xff80000026617808 */ /* 0x000fe40002800000 */
[----:B------:R-:W-:-:S02]  /*1fc0*/  FMNMX.FTZ R10, R95, R10, !PT ;  /* 0x0000000a5f0a7209 */ /* 0x000fc40007810000 */
[----:B------:R-:W-:Y:S02]  /*1fd0*/  FSEL R29, R29, -INF , P3 ;  /* 0xff8000001d1d7808 */ /* 0x000fe40001800000 */
[----:B------:R-:W-:Y:S02]  /*1fe0*/  ISETP.GT.AND P3, PT, R0, 0x18, PT ;  /* 0x000000180000780c */ /* 0x000fe40003f64270 */
[----:B------:R-:W-:Y:S02]  /*1ff0*/  FSEL R99, R39, -INF , P4 ;  /* 0xff80000027637808 */ /* 0x000fe40002000000 */
[----:B------:R-:W-:Y:S02]  /*2000*/  FMNMX.FTZ R10, R97, R10, !PT ;  /* 0x0000000a610a7209 */ /* 0x000fe40007810000 */
[----:B------:R-:W-:Y:S02]  /*2010*/  FSEL R11, R32, -INF , P2 ;  /* 0xff800000200b7808 */ /* 0x000fe40001000000 */
[----:B------:R-:W-:-:S02]  /*2020*/  ISETP.GT.AND P2, PT, R0, 0x19, PT ;  /* 0x000000190000780c */ /* 0x000fc40003f44270 */
        /* <DEDUP_REMOVED lines=62> */
[----:B------:R-:W-:Y:S01]  /*2410*/  FSEL R133, R74, -INF , P2 ;  /* 0xff8000004a857808 */ /* 0x000fe20001000000 */
[----:B------:R-:W-:Y:S01]  /*2420*/  IMAD.MOV.U32 R74, RZ, RZ, R25 ;  /* 0x000000ffff4a7224 */ /* 0x000fe200078e0019 */
[----:B------:R-:W-:Y:S02]  /*2430*/  FMNMX.FTZ R10, R131, R10, !PT ;  /* 0x0000000a830a7209 */ /* 0x000fe40007810000 */
[----:B------:R-:W-:Y:S02]  /*2440*/  FSEL R135, R75, -INF , P1 ;  /* 0xff8000004b877808 */ /* 0x000fe40000800000 */
[----:B------:R-:W-:-:S02]  /*2450*/  FMNMX.FTZ R10, R133, R10, !PT ;  /* 0x0000000a850a7209 */ /* 0x000fc40007810000 */
[----:B------:R-:W-:Y:S02]  /*2460*/  ISETP.GT.AND P1, PT, R0, 0x61, PT ;  /* 0x000000610000780c */ /* 0x000fe40003f24270 */
[----:B------:R-:W-:Y:S01]  /*2470*/  FSEL R137, R78, -INF , P0 ;  /* 0xff8000004e897808 */ /* 0x000fe20000000000 */
[----:B------:R-:W-:Y:S01]  /*2480*/  IMAD.MOV.U32 R78, RZ, RZ, R25 ;  /* 0x000000ffff4e7224 */ /* 0x000fe200078e0019 */
[----:B------:R-:W-:Y:S02]  /*2490*/  FMNMX.FTZ R10, R135, R10, !PT ;  /* 0x0000000a870a7209 */ /* 0x000fe40007810000 */
[----:B------:R-:W-:Y:S02]  /*24a0*/  ISETP.GT.AND P0, PT, R0, 0x68, PT ;  /* 0x000000680000780c */ /* 0x000fe40003f04270 */
[----:B------:R-:W-:Y:S02]  /*24b0*/  FSEL R79, R79, -INF , P1 ;  /* 0xff8000004f4f7808 */ /* 0x000fe40000800000 */
[----:B------:R-:W-:-:S02]  /*24c0*/  FMNMX.FTZ R10, R137, R10, !PT ;  /* 0x0000000a890a7209 */ /* 0x000fc40007810000 */
[----:B------:R-:W-:Y:S02]  /*24d0*/  FSEL R39, R72, -INF , P2 ;  /* 0xff80000048277808 */ /* 0x000fe40001000000 */
[----:B------:R-:W-:Y:S02]  /*24e0*/  ISETP.GT.AND P2, PT, R0, 0x69, PT ;  /* 0x000000690000780c */ /* 0x000fe40003f44270 */
[----:B------:R-:W-:Y:S01]  /*24f0*/  FSEL R139, R82, -INF , P0 ;  /* 0xff800000528b7808 */ /* 0x000fe20000000000 */
[----:B------:R-:W-:Y:S01]  /*2500*/  IMAD.MOV.U32 R82, RZ, RZ, R25 ;  /* 0x000000ffff527224 */ /* 0x000fe200078e0019 */
[----:B------:R-:W-:Y:S02]  /*2510*/  FMNMX.FTZ R10, R79, R10, !PT ;  /* 0x0000000a4f0a7209 */ /* 0x000fe40007810000 */
[----:B------:R-:W-:Y:S02]  /*2520*/  FSEL R69, R69, -INF , P3 ;  /* 0xff80000045457808 */ /* 0x000fe40001800000 */
[----:B------:R-:W-:-:S02]  /*2530*/  FSEL R83, R83, -INF , P2 ;  /* 0xff80000053537808 */ /* 0x000fc40001000000 */
[----:B------:R-:W-:Y:S02]  /*2540*/  FMNMX.FTZ R10, R139, R10, !PT ;  /* 0x0000000a8b0a7209 */ /* 0x000fe40007810000 */
[----:B------:R-:W-:Y:S02]  /*2550*/  ISETP.GT.AND P3, PT, R0, 0x70, PT ;  /* 0x000000700000780c */ /* 0x000fe40003f64270 */
[----:B------:R-:W-:Y:S02]  /*2560*/  FSEL R43, R68, -INF , P4 ;  /* 0xff800000442b7808 */ /* 0x000fe40002000000 */
[----:B------:R-:W-:Y:S01]  /*2570*/  FSEL R141, R86, -INF , P3 ;  /* 0xff800000568d7808 */ /* 0x000fe20001800000 */
[----:B------:R-:W-:Y:S01]  /*2580*/  IMAD.MOV.U32 R86, RZ, RZ, R25 ;  /* 0x000000ffff567224 */ /* 0x000fe200078e0019 */
[----:B------:R-:W-:Y:S02]  /*2590*/  FMNMX.FTZ R10, R83, R10, !PT ;  /* 0x0000000a530a7209 */ /* 0x000fe40007810000 */
[----:B------:R-:W-:-:S02]  /*25a0*/  ISETP.GT.AND P4, PT, R0, 0x71, PT ;  /* 0x000000710000780c */ /* 0x000fc40003f84270 */
[----:B------:R-:W-:Y:S02]  /*25b0*/  FSEL R65, R65, -INF , P5 ;  /* 0xff80000041417808 */ /* 0x000fe40002800000 */
[----:B------:R-:W-:Y:S02]  /*25c0*/  FSEL R143, R87, -INF , P4 ;  /* 0xff800000578f7808 */ /* 0x000fe40002000000 */
[----:B------:R-:W-:Y:S02]  /*25d0*/  FMNMX.FTZ R10, R141, R10, !PT ;  /* 0x0000000a8d0a7209 */ /* 0x000fe40007810000 */
[----:B------:R-:W-:Y:S02]  /*25e0*/  ISETP.GT.AND P5, PT, R0, 0x78, PT ;  /* 0x000000780000780c */ /* 0x000fe40003fa4270 */
[----:B------:R-:W-:Y:S02]  /*25f0*/  FSEL R35, R64, -INF , P6 ;  /* 0xff80000040237808 */ /* 0x000fe40003000000 */
[----:B------:R-:W-:Y:S01]  /*2600*/  FSEL R145, R90, -INF , P5 ;  /* 0xff8000005a917808 */ /* 0x000fe20002800000 */
[----:B------:R-:W-:Y:S01]  /*2610*/  IMAD.MOV.U32 R90, RZ, RZ, R25 ;  /* 0x000000ffff5a7224 */ /* 0x000fe200078e0019 */
[----:B------:R-:W-:-:S02]  /*2620*/  FMNMX.FTZ R10, R143, R10, !PT ;  /* 0x0000000a8f0a7209 */ /* 0x000fc40007810000 */
[----:B------:R-:W-:Y:S02]  /*2630*/  ISETP.GT.AND P6, PT, R0, 0x79, PT ;  /* 0x000000790000780c */ /* 0x000fe40003fc4270 */
[----:B------:R-:W-:Y:S02]  /*2640*/  FMNMX.FTZ R10, R145, R10, !PT ;  /* 0x0000000a910a7209 */ /* 0x000fe40007810000 */
[----:B------:R-:W-:Y:S02]  /*2650*/  FSEL R147, R91, -INF , P6 ;  /* 0xff8000005b937808 */ /* 0x000fe40003000000 */
[----:B------:R-:W-:Y:S02]  /*2660*/  P2R R20, PR, RZ, 0x4 ;  /* 0x00000004ff147803 */ /* 0x000fe40000000000 */
[----:B------:R-:W-:Y:S02]  /*2670*/  FMNMX.FTZ R10, R147, R10, !PT ;  /* 0x0000000a930a7209 */ /* 0x000fe40007810000 */
[----:B------:R-:W-:-:S02]  /*2680*/  P2R R22, PR, RZ, 0x1 ;  /* 0x00000001ff167803 */ /* 0x000fc40000000000 */
[----:B------:R-:W-:Y:S01]  /*2690*/  ISETP.GT.AND P0, PT, R0, 0x59, PT ;  /* 0x000000590000780c */ /* 0x000fe20003f04270 */
[----:B------:R-:W1:Y:S01]  /*26a0*/  SHFL.BFLY PT, R3, R10, 0x2, 0x1f ;  /* 0x0c401f000a037f89 */ /* 0x000e6200000e0000 */
[----:B------:R-:W-:Y:S02]  /*26b0*/  P2R R24, PR, RZ, 0x2 ;  /* 0x00000002ff187803 */ /* 0x000fe40000000000 */
[----:B------:R-:W-:Y:S02]  /*26c0*/  FSEL R73, R73, -INF , P0 ;  /* 0xff80000049497808 */ /* 0x000fe40000000000 */
[----:B------:R-:W-:Y:S02]  /*26d0*/  ISETP.NE.AND P0, PT, R22, RZ, PT ;  /* 0x000000ff1600720c */ /* 0x000fe40003f05270 */
[----:B------:R-:W-:Y:S02]  /*26e0*/  ISETP.GT.AND P1, PT, R0, 0x60, PT ;  /* 0x000000600000780c */ /* 0x000fe40003f24270 */
[----:B------:R-:W-:Y:S01]  /*26f0*/  FSEL R51, R80, -INF , P0 ;  /* 0xff80000050337808 */ /* 0x000fe20000000000 */
[--C-:B------:R-:W-:Y:S01]  /*2700*/  IMAD.MOV.U32 R80, RZ, RZ, R25.reuse ;  /* 0x000000ffff507224 */ /* 0x100fe200078e0019 */
[----:B------:R-:W-:Y:S01]  /*2710*/  FSEL R59, R76, -INF , P1 ;  /* 0xff8000004c3b7808 */ /* 0x000fe20000800000 */
[----:B------:R-:W-:Y:S01]  /*2720*/  IMAD.MOV.U32 R76, RZ, RZ, R25 ;  /* 0x000000ffff4c7224 */ /* 0x000fe200078e0019 */
[----:B------:R-:W-:-:S02]  /*2730*/  ISETP.NE.AND P1, PT, R24, RZ, PT ;  /* 0x000000ff1800720c */ /* 0x000fc40003f25270 */
[----:B------:R-:W-:Y:S01]  /*2740*/  FSEL R87, R84, -INF , P3 ;  /* 0xff80000054577808 */ /* 0x000fe20001800000 */
[--C-:B------:R-:W-:Y:S01]  /*2750*/  IMAD.MOV.U32 R84, RZ, RZ, R25.reuse ;  /* 0x000000ffff547224 */ /* 0x100fe200078e0019 */
[----:B------:R-:W-:Y:S02]  /*2760*/  FSEL R77, R77, -INF , P1 ;  /* 0xff8000004d4d7808 */ /* 0x000fe40000800000 */
[----:B------:R-:W-:Y:S02]  /*2770*/  FSEL R85, R85, -INF , P4 ;  /* 0xff80000055557808 */ /* 0x000fe40002000000 */
[----:B------:R-:W-:Y:S01]  /*2780*/  FSEL R91, R88, -INF , P5 ;  /* 0xff800000585b7808 */ /* 0x000fe20002800000 */
[----:B------:R-:W-:Y:S01]  /*2790*/  IMAD.MOV.U32 R88, RZ, RZ, R25 ;  /* 0x000000ffff587224 */ /* 0x000fe200078e0019 */
[----:B------:R-:W-:Y:S02]  /*27a0*/  FSEL R89, R89, -INF , P6 ;  /* 0xff80000059597808 */ /* 0x000fe40003000000 */
[----:B-1----:R-:W-:-:S02]  /*27b0*/  FMNMX.FTZ R12, R10, R3, !PT ;  /* 0x000000030a0c7209 */ /* 0x002fc40007810000 */
[----:B------:R-:W-:Y:S02]  /*27c0*/  FMNMX.FTZ R10, R9, R29, !PT ;  /* 0x0000001d090a7209 */ /* 0x000fe40007810000 */
[----:B------:R-:W-:Y:S01]  /*27d0*/  ISETP.NE.AND P1, PT, R92, RZ, PT ;  /* 0x000000ff5c00720c */ /* 0x000fe20003f25270 */
[----:B------:R-:W1:Y:S01]  /*27e0*/  SHFL.BFLY PT, R3, R12, 0x1, 0x1f ;  /* 0x0c201f000c037f89 */ /* 0x000e6200000e0000 */
[----:B------:R-:W-:Y:S01]  /*27f0*/  FMNMX.FTZ R10, R11, R10, !PT ;  /* 0x0000000a0b0a7209 */ /* 0x000fe20007810000 */
[--C-:B------:R-:W-:Y:S01]  /*2800*/  IMAD.MOV.U32 R92, RZ, RZ, R25.reuse ;  /* 0x000000ffff5c7224 */ /* 0x100fe200078e0019 */
[----:B------:R-:W-:Y:S01]  /*2810*/  ISETP.NE.AND P0, PT, R94, RZ, PT ;  /* 0x000000ff5e00720c */ /* 0x000fe20003f05270 */
[----:B------:R-:W-:Y:S01]  /*2820*/  IMAD.MOV.U32 R94, RZ, RZ, R25 ;  /* 0x000000ffff5e7224 */ /* 0x000fe200078e0019 */
[----:B-1----:R-:W-:Y:S02]  /*2830*/  FMNMX.FTZ R3, R12, R3, !PT ;  /* 0x000000030c037209 */ /* 0x002fe40007810000 */
[----:B------:R-:W-:-:S02]  /*2840*/  FMNMX.FTZ R12, R33, R10, !PT ;  /* 0x0000000a210c7209 */ /* 0x000fc40007810000 */
[----:B------:R-:W-:Y:S01]  /*2850*/  FSETP.NEU.FTZ.AND P2, PT, R3, -INF , PT ;  /* 0xff8000000300780b */ /* 0x000fe20003f5d000 */
[----:B------:R-:W-:Y:S01]  /*2860*/  FFMA.FTZ R14, R2, R3, -8 ;  /* 0xc1000000020e7423 */ /* 0x000fe20000010003 */
[----:B------:R-:W-:-:S04]  /*2870*/  FMNMX.FTZ R12, R13, R12, !PT ;  /* 0x0000000c0d0c7209 */ /* 0x000fc80007810000 */
[----:B------:R-:W-:Y:S02]  /*2880*/  FMNMX.FTZ R12, R37, R12, !PT ;  /* 0x0000000c250c7209 */ /* 0x000fe40007810000 */
[----:B------:R-:W-:Y:S02]  /*2890*/  FSEL R149, R14, RZ, P2 ;  /* 0x000000ff0e957208 */ /* 0x000fe40001000000 */
[----:B------:R-:W-:Y:S02]  /*28a0*/  FMNMX.FTZ R12, R15, R12, !PT ;  /* 0x0000000c0f0c7209 */ /* 0x000fe40007810000 */
[----:B------:R-:W-:Y:S01]  /*28b0*/  ISETP.NE.AND P2, PT, R20, RZ, PT ;  /* 0x000000ff1400720c */ /* 0x000fe20003f45270 */
[C-C-:B------:R-:W-:Y:S01]  /*28c0*/  FFMA.FTZ R0, R2.reuse, R7, -R149.reuse ;  /* 0x0000000702007223 */ /* 0x140fe20000010895 */
[----:B------:R-:W-:Y:S01]  /*28d0*/  FMNMX.FTZ R14, R41, R12, !PT ;  /* 0x0000000c290e7209 */ /* 0x000fe20007810000 */
[C-C-:B------:R-:W-:Y:S01]  /*28e0*/  FFMA.FTZ R47, R2.reuse, R6, -R149.reuse ;  /* 0x00000006022f7223 */ /* 0x140fe20000010895 */
[----:B------:R-:W-:Y:S01]  /*28f0*/  FSEL R81, R81, -INF , P2 ;  /* 0xff80000051517808 */ /* 0x000fe20001000000 */
[C-C-:B------:R-:W-:Y:S01]  /*2900*/  FFMA.FTZ R6, R2.reuse, R93, -R149.reuse ;  /* 0x0000005d02067223 */ /* 0x140fe20000010895 */
[----:B------:R-:W-:Y:S01]  /*2910*/  FMNMX.FTZ R14, R19, R14, !PT ;  /* 0x0000000e130e7209 */ /* 0x000fe20007810000 */
[----:B------:R-:W-:Y:S01]  /*2920*/  MUFU.EX2 R0, R0 ;  /* 0x0000000000007308 */ /* 0x000fe20000000800 */
[C-C-:B------:R-:W-:Y:S01]  /*2930*/  FFMA.FTZ R55, R2.reuse, R95, -R149.reuse ;  /* 0x0000005f02377223 */ /* 0x140fe20000010895 */
[C-C-:B------:R-:W-:Y:S01]  /*2940*/  FFMA.FTZ R97, R2.reuse, R97, -R149.reuse ;  /* 0x0000006102617223 */ /* 0x140fe20000010895 */
[----:B------:R-:W-:Y:S01]  /*2950*/  FMNMX.FTZ R14, R45, R14, !PT ;  /* 0x0000000e2d0e7209 */ /* 0x000fe20007810000 */
[C-C-:B------:R-:W-:Y:S01]  /*2960*/  FFMA.FTZ R63, R2.reuse, R99, -R149.reuse ;  /* 0x00000063023f7223 */ /* 0x140fe20000010895 */
[C-C-:B------:R-:W-:Y:S01]  /*2970*/  FFMA.FTZ R101, R2.reuse, R101, -R149.reuse ;  /* 0x0000006502657223 */ /* 0x140fe20000010895 */
        /* <DEDUP_REMOVED lines=18> */
[----:B------:R-:W1:Y:S01]  /*2aa0*/  MUFU.EX2 R55, R55 ;  /* 0x0000003700377308 */ /* 0x000e620000000800 */
[C-C-:B------:R-:W-:Y:S01]  /*2ab0*/  FFMA.FTZ R125, R2.reuse, R125, -R149.reuse ;  /* 0x0000007d027d7223 */ /* 0x140fe20000010895 */
[C-C-:B------:R-:W-:Y:S01]  /*2ac0*/  FFMA.FTZ R127, R2.reuse, R127, -R149.reuse ;  /* 0x0000007f027f7223 */ /* 0x140fe20000010895 */
[----:B------:R-:W-:Y:S01]  /*2ad0*/  FMNMX.FTZ R20, R57, R20, !PT ;  /* 0x0000001439147209 */ /* 0x000fe20007810000 */
[C-C-:B------:R-:W-:Y:S01]  /*2ae0*/  FFMA.FTZ R139, R2.reuse, R139, -R149.reuse ;  /* 0x0000008b028b7223 */ /* 0x140fe20000010895 */
[C-C-:B------:R-:W-:Y:S01]  /*2af0*/  FFMA.FTZ R129, R2.reuse, R129, -R149.reuse ;  /* 0x0000008102817223 */ /* 0x140fe20000010895 */
[C-C-:B------:R-:W-:Y:S01]  /*2b00*/  FFMA.FTZ R83, R2.reuse, R83, -R149.reuse ;  /* 0x0000005302537223 */ /* 0x140fe20000010895 */
[----:B------:R-:W-:Y:S01]  /*2b10*/  FMNMX.FTZ R20, R31, R20, !PT ;  /* 0x000000141f147209 */ /* 0x000fe20007810000 */
[----:B------:R2:W-:Y:S01]  /*2b20*/  MUFU.EX2 R10, R97 ;  /* 0x00000061000a7308 */ /* 0x0005e20000000800 */
        /* <DEDUP_REMOVED lines=8> */
[----:B-1----:R-:W-:Y:S01]  /*2bb0*/  F2FP.SATFINITE.E4M3.F32.PACK_AB_MERGE_C R229, R55, R6, RZ ;  /* 0x0000000637e5723e */ /* 0x002fe200048070ff */
[C-C-:B------:R-:W-:Y:S01]  /*2bc0*/  FFMA.FTZ R145, R2.reuse, R145, -R149.reuse ;  /* 0x0000009102917223 */ /* 0x140fe20000010895 */
[----:B------:R-:W-:Y:S01]  /*2bd0*/  FMNMX.FTZ R22, R65, R20, !PT ;  /* 0x0000001441167209 */ /* 0x000fe20007810000 */
[C-C-:B------:R-:W-:Y:S01]  /*2be0*/  FFMA.FTZ R147, R2.reuse, R147, -R149.reuse ;  /* 0x0000009302937223 */ /* 0x140fe20000010895 */
[C-C-:B------:R-:W-:Y:S01]  /*2bf0*/  FFMA.FTZ R141, R2.reuse, R141, -R149.reuse ;  /* 0x0000008d028d7223 */ /* 0x140fe20000010895 */
[----:B------:R-:W-:Y:S01]  /*2c00*/  FFMA.FTZ R143, R2, R143, -R149 ;  /* 0x0000008f028f7223 */ /* 0x000fe20000010895 */
[----:B------:R-:W-:Y:S01]  /*2c10*/  FMNMX.FTZ R22, R43, R22, !PT ;  /* 0x000000162b167209 */ /* 0x000fe20007810000 */
[----:B------:R1:W-:Y:S01]  /*2c20*/  MUFU.EX2 R12, R101 ;  /* 0x00000065000c7308 */ /* 0x0003e20000000800 */
[----:B------:R-:W-:Y:S01]  /*2c30*/  F2FP.SATFINITE.E4M3.F32.PACK_AB_MERGE_C R229, R47, R0, R229 ;  /* 0x000000002fe5723e */ /* 0x000fe200048070e5 */
[--C-:B------:R-:W-:Y:S01]  /*2c40*/  IMAD.MOV.U32 R93, RZ, RZ, R25.reuse ;  /* 0x000000ffff5d7224 */ /* 0x100fe200078e0019 */
[----:B------:R-:W-:Y:S01]  /*2c50*/  FMNMX.FTZ R22, R69, R22, !PT ;  /* 0x0000001645167209 */ /* 0x000fe20007810000 */
[----:B------:R-:W-:-:S02]  /*2c60*/  IMAD.MOV.U32 R95, RZ, RZ, R25 ;  /* 0x000000ffff5f7224 */ /* 0x000fc400078e0019 */
[--C-:B--2---:R-:W-:Y:S01]  /*2c70*/  IMAD.MOV.U32 R97, RZ, RZ, R25.reuse ;  /* 0x000000ffff617224 */ /* 0x104fe200078e0019 */
[----:B------:R-:W-:Y:S01]  /*2c80*/  FMNMX.FTZ R22, R39, R22, !PT ;  /* 0x0000001627167209 */ /* 0x000fe20007810000 */
[----:B------:R-:W2:Y:S01]  /*2c90*/  MUFU.EX2 R67, R67 ;  /* 0x0000004300437308 */ /* 0x000ea20000000800 */
[--C-:B------:R-:W-:Y:S02]  /*2ca0*/  IMAD.MOV.U32 R99, RZ, RZ, R25.reuse ;  /* 0x000000ffff637224 */ /* 0x100fe400078e0019 */
[----:B------:R-:W-:Y:S01]  /*2cb0*/  FMNMX.FTZ R22, R73, R22, !PT ;  /* 0x0000001649167209 */ /* 0x000fe20007810000 */
[--C-:B-1----:R-:W-:Y:S02]  /*2cc0*/  IMAD.MOV.U32 R101, RZ, RZ, R25.reuse ;  /* 0x000000ffff657224 */ /* 0x102fe400078e0019 */
[--C-:B------:R-:W-:Y:S01]  /*2cd0*/  IMAD.MOV.U32 R103, RZ, RZ, R25.reuse ;  /* 0x000000ffff677224 */ /* 0x100fe200078e0019 */
[----:B------:R-:W-:Y:S01]  /*2ce0*/  FMNMX.FTZ R22, R59, R22, !PT ;  /* 0x000000163b167209 */ /* 0x000fe20007810000 */
[----:B------:R1:W-:Y:S01]  /*2cf0*/  MUFU.EX2 R14, R105 ;  /* 0x00000069000e7308 */ /* 0x0003e20000000800 */
[----:B------:R-:W-:-:S02]  /*2d00*/  IMAD.MOV.U32 R107, RZ, RZ, R25 ;  /* 0x000000ffff6b7224 */ /* 0x000fc400078e0019 */
[----:B------:R-:W-:Y:S01]  /*2d10*/  FMNMX.FTZ R22, R77, R22, !PT ;  /* 0x000000164d167209 */ /* 0x000fe20007810000 */
[--C-:B------:R-:W-:Y:S02]  /*2d20*/  IMAD.MOV.U32 R115, RZ, RZ, R25.reuse ;  /* 0x000000ffff737224 */ /* 0x100fe400078e0019 */
[--C-:B------:R-:W-:Y:S01]  /*2d30*/  IMAD.MOV.U32 R149, RZ, RZ, R25.reuse ;  /* 0x000000ffff957224 */ /* 0x100fe200078e0019 */
[----:B------:R-:W-:Y:S01]  /*2d40*/  FMNMX.FTZ R22, R51, R22, !PT ;  /* 0x0000001633167209 */ /* 0x000fe20007810000 */
[----:B------:R-:W-:Y:S01]  /*2d50*/  MUFU.EX2 R71, R71 ;  /* 0x0000004700477308 */ /* 0x000fe20000000800 */
[----:B--2---:R-:W-:Y:S01]  /*2d60*/  F2FP.SATFINITE.E4M3.F32.PACK_AB_MERGE_C R231, R67, R12, RZ ;  /* 0x0000000c43e7723e */ /* 0x004fe200048070ff */
[----:B-1----:R-:W-:Y:S01]  /*2d70*/  IMAD.MOV.U32 R105, RZ, RZ, R25 ;  /* 0x000000ffff697224 */ /* 0x002fe200078e0019 */
[----:B------:R-:W-:Y:S02]  /*2d80*/  FMNMX.FTZ R24, R81, R22, !PT ;  /* 0x0000001651187209 */ /* 0x000fe40007810000 */
[----:B------:R-:W-:-:S02]  /*2d90*/  F2FP.SATFINITE.E4M3.F32.PACK_AB_MERGE_C R231, R63, R10, R231 ;  /* 0x0000000a3fe7723e */ /* 0x000fc400048070e7 */
[----:B------:R-:W-:Y:S01]  /*2da0*/  FMNMX.FTZ R24, R87, R24, !PT ;  /* 0x0000001857187209 */ /* 0x000fe20007810000 */
[----:B------:R-:W-:Y:S03]  /*2db0*/  MUFU.EX2 R109, R109 ;  /* 0x0000006d006d7308 */ /* 0x000fe60000000800 */
[----:B------:R-:W-:-:S04]  /*2dc0*/  FMNMX.FTZ R24, R85, R24, !PT ;  /* 0x0000001855187209 */ /* 0x000fc80007810000 */
[----:B------:R-:W-:Y:S01]  /*2dd0*/  FMNMX.FTZ R24, R91, R24, !PT ;  /* 0x000000185b187209 */ /* 0x000fe20007810000 */
[----:B------:R1:W-:Y:S03]  /*2de0*/  MUFU.EX2 R52, R111 ;  /* 0x0000006f00347308 */ /* 0x0003e60000000800 */
[----:B------:R-:W-:-:S05]  /*2df0*/  FMNMX.FTZ R24, R89, R24, !PT ;  /* 0x0000001859187209 */ /* 0x000fca0007810000 */
[----:B------:R-:W2:Y:S01]  /*2e00*/  SHFL.BFLY PT, R7, R24, 0x2, 0x1f ;  /* 0x0c401f0018077f89 */ /* 0x000ea200000e0000 */
[----:B------:R3:W-:Y:S01]  /*2e10*/  MUFU.EX2 R20, R113 ;  /* 0x0000007100147308 */ /* 0x0007e20000000800 */
[----:B-1----:R-:W-:-:S07]  /*2e20*/  IMAD.MOV.U32 R111, RZ, RZ, R25 ;  /* 0x000000ffff6f7224 */ /* 0x002fce00078e0019 */
[----:B------:R-:W-:Y:S01]  /*2e30*/  MUFU.EX2 R75, R75 ;  /* 0x0000004b004b7308 */ /* 0x000fe20000000800 */
[----:B---3--:R-:W-:-:S07]  /*2e40*/  IMAD.MOV.U32 R113, RZ, RZ, R25 ;  /* 0x000000ffff717224 */ /* 0x008fce00078e0019 */
[----:B------:R-:W-:Y:S01]  /*2e50*/  MUFU.EX2 R117, R117 ;  /* 0x0000007500757308 */ /* 0x000fe20000000800 */
[----:B--2---:R-:W-:-:S07]  /*2e60*/  FMNMX.FTZ R28, R24, R7, !PT ;  /* 0x00000007181c7209 */ /* 0x004fce0007810000 */
[----:B------:R1:W-:Y:S01]  /*2e70*/  MUFU.EX2 R54, R119 ;  /* 0x0000007700367308 */ /* 0x0003e20000000800 */
[----:B------:R-:W2:Y:S07]  /*2e80*/  SHFL.BFLY PT, R7, R28, 0x1, 0x1f ;  /* 0x0c201f001c077f89 */ /* 0x000eae00000e0000 */
[----:B------:R3:W-:Y:S01]  /*2e90*/  MUFU.EX2 R22, R121 ;  /* 0x0000007900167308 */ /* 0x0007e20000000800 */
[----:B-1----:R-:W-:-:S07]  /*2ea0*/  IMAD.MOV.U32 R119, RZ, RZ, R25 ;  /* 0x000000ffff777224 */ /* 0x002fce00078e0019 */
[----:B------:R-:W-:Y:S01]  /*2eb0*/  MUFU.EX2 R123, R123 ;  /* 0x0000007b007b7308 */ /* 0x000fe20000000800 */
[----:B---3--:R-:W-:-:S07]  /*2ec0*/  IMAD.MOV.U32 R121, RZ, RZ, R25 ;  /* 0x000000ffff797224 */ /* 0x008fce00078e0019 */
[----:B------:R-:W-:Y:S01]  /*2ed0*/  MUFU.EX2 R125, R125 ;  /* 0x0000007d007d7308 */ /* 0x000fe20000000800 */
[----:B--2---:R-:W-:-:S04]  /*2ee0*/  FMNMX.FTZ R7, R28, R7, !PT ;  /* 0x000000071c077209 */ /* 0x004fc80007810000 */
[----:B------:R-:W-:Y:S01]  /*2ef0*/  FSETP.NEU.FTZ.AND P2, PT, R7, -INF , PT ;  /* 0xff8000000700780b */ /* 0x000fe20003f5d000 */
[----:B------:R-:W-:Y:S02]  /*2f00*/  FFMA.FTZ R24, R2, R7, -8 ;  /* 0xc100000002187423 */ /* 0x000fe40000010007 */
[----:B------:R-:W-:Y:S03]  /*2f10*/  MUFU.EX2 R56, R127 ;  /* 0x0000007f00387308 */ /* 0x000fe60000000800 */
[----:B------:R-:W-:-:S05]  /*2f20*/  FSEL R24, R24, RZ, P2 ;  /* 0x000000ff18187208 */ /* 0x000fca0001000000 */
[----:B------:R-:W-:Y:S01]  /*2f30*/  MUFU.EX2 R139, R139 ;  /* 0x0000008b008b7308 */ /* 0x000fe20000000800 */
[C-C-:B------:R-:W-:Y:S01]  /*2f40*/  FFMA.FTZ R29, R2.reuse, R29, -R24.reuse ;  /* 0x0000001d021d7223 */ /* 0x140fe20000010818 */
[C-C-:B------:R-:W-:Y:S01]  /*2f50*/  FFMA.FTZ R9, R2.reuse, R9, -R24.reuse ;  /* 0x0000000902097223 */ /* 0x140fe20000010818 */
[C-C-:B------:R-:W-:Y:S01]  /*2f60*/  FFMA.FTZ R11, R2.reuse, R11, -R24.reuse ;  /* 0x0000000b020b7223 */ /* 0x140fe20000010818 */
[C-C-:B------:R-:W-:Y:S01]  /*2f70*/  FFMA.FTZ R33, R2.reuse, R33, -R24.reuse ;  /* 0x0000002102217223 */ /* 0x140fe20000010818 */
[C-C-:B------:R-:W-:Y:S01]  /*2f80*/  FFMA.FTZ R13, R2.reuse, R13, -R24.reuse ;  /* 0x0000000d020d7223 */ /* 0x140fe20000010818 */
[C-C-:B------:R-:W-:Y:S01]  /*2f90*/  FFMA.FTZ R37, R2.reuse, R37, -R24.reuse ;  /* 0x0000002502257223 */ /* 0x140fe20000010818 */
[C-C-:B------:R-:W-:Y:S01]  /*2fa0*/  FFMA.FTZ R15, R2.reuse, R15, -R24.reuse ;  /* 0x0000000f020f7223 */ /* 0x140fe20000010818 */
[----:B------:R1:W-:Y:S01]  /*2fb0*/  MUFU.EX2 R28, R9 ;  /* 0x00000009001c7308 */ /* 0x0003e20000000800 */
[C-C-:B------:R-:W-:Y:S01]  /*2fc0*/  FFMA.FTZ R41, R2.reuse, R41, -R24.reuse ;  /* 0x0000002902297223 */ /* 0x140fe20000010818 */
[C-C-:B------:R-:W-:Y:S01]  /*2fd0*/  FFMA.FTZ R19, R2.reuse, R19, -R24.reuse ;  /* 0x0000001302137223 */ /* 0x140fe20000010818 */
[C-C-:B------:R-:W-:Y:S01]  /*2fe0*/  FFMA.FTZ R45, R2.reuse, R45, -R24.reuse ;  /* 0x0000002d022d7223 */ /* 0x140fe20000010818 */
[C-C-:B------:R-:W-:Y:S01]  /*2ff0*/  FFMA.FTZ R21, R2.reuse, R21, -R24.reuse ;  /* 0x0000001502157223 */ /* 0x140fe20000010818 */
[C-C-:B------:R-:W-:Y:S01]  /*3000*/  FFMA.FTZ R49, R2.reuse, R49, -R24.reuse ;  /* 0x0000003102317223 */ /* 0x140fe20000010818 */
[C-C-:B------:R-:W-:Y:S01]  /*3010*/  FFMA.FTZ R23, R2.reuse, R23, -R24.reuse ;  /* 0x0000001702177223 */ /* 0x140fe20000010818 */
[--C-:B------:R-:W-:Y:S01]  /*3020*/  FFMA.FTZ R53, R2, R53, -R24.reuse ;  /* 0x0000003502357223 */ /* 0x100fe20000010818 */
[----:B------:R-:W2:Y:S01]  /*3030*/  MUFU.EX2 R29, R29 ;  /* 0x0000001d001d7308 */ /* 0x000ea20000000800 */
[----:B-1----:R-:W-:Y:S01]  /*3040*/  FADD.FTZ R9, R0, R47 ;  /* 0x0000002f00097221 */ /* 0x002fe20000010000 */
[C-C-:B------:R-:W-:Y:S01]  /*3050*/  FFMA.FTZ R27, R2.reuse, R27, -R24.reuse ;  /* 0x0000001b021b7223 */ /* 0x140fe20000010818 */
[C-C-:B------:R-:W-:Y:S01]  /*3060*/  FFMA.FTZ R57, R2.reuse, R57, -R24.reuse ;  /* 0x0000003902397223 */ /* 0x140fe20000010818 */
[----:B------:R-:W-:Y:S01]  /*3070*/  FFMA.FTZ R31, R2, R31, -R24 ;  /* 0x0000001f021f7223 */ /* 0x000fe20000010818 */
[----:B------:R-:W-:Y:S01]  /*3080*/  FADD.FTZ R50, R6, R9 ;  /* 0x0000000906327221 */ /* 0x000fe20000010000 */
[----:B------:R-:W-:-:S02]  /*3090*/  IMAD.U32 R9, RZ, RZ, UR36 ;  /* 0x00000024ff097e24 */ /* 0x000fc4000f8e00ff */
[C-C-:B------:R-:W-:Y:S01]  /*30a0*/  FFMA.FTZ R61, R2.reuse, R61, -R24.reuse ;  /* 0x0000003d023d7223 */ /* 0x140fe20000010818 */
[----:B------:R-:W1:Y:S01]  /*30b0*/  MUFU.EX2 R11, R11 ;  /* 0x0000000b000b7308 */ /* 0x000e620000000800 */
[C-C-:B------:R-:W-:Y:S01]  /*30c0*/  FFMA.FTZ R35, R2.reuse, R35, -R24.reuse ;  /* 0x0000002302237223 */ /* 0x140fe20000010818 */
[----:B------:R-:W-:Y:S02]  /*30d0*/  @!P1 VIADD R9, R9, 0x38840 ;  /* 0x0003884009099836 */ /* 0x000fe40000000000 */
[C-C-:B------:R-:W-:Y:S01]  /*30e0*/  FFMA.FTZ R65, R2.reuse, R65, -R24.reuse ;  /* 0x0000004102417223 */ /* 0x140fe20000010818 */
[C-C-:B------:R-:W-:Y:S01]  /*30f0*/  FFMA.FTZ R43, R2.reuse, R43, -R24.reuse ;  /* 0x0000002b022b7223 */ /* 0x140fe20000010818 */
[C-C-:B------:R-:W-:Y:S01]  /*3100*/  FFMA.FTZ R69, R2.reuse, R69, -R24.reuse ;  /* 0x0000004502457223 */ /* 0x140fe20000010818 */
[--C-:B------:R-:W-:Y:S01]  /*3110*/  FFMA.FTZ R39, R2, R39, -R24.reuse ;  /* 0x0000002702277223 */ /* 0x100fe20000010818 */
[----:B------:R-:W-:Y:S01]  /*3120*/  @!P1 PRMT R9, RZ, 0x654, R9 ;  /* 0x00000654ff099816 */ /* 0x000fe20000000009 */
[----:B------:R1:W3:Y:S01]  /*3130*/  MUFU.EX2 R30, R33 ;  /* 0x00000021001e7308 */ /* 0x0002e20000000800 */
[----:B--2---:R-:W-:Y:S01]  /*3140*/  FADD.FTZ R48, R28, R29 ;  /* 0x0000001d1c307221 */ /* 0x004fe20000010000 */
[C-C-:B------:R-:W-:Y:S01]  /*3150*/  FFMA.FTZ R73, R2.reuse, R73, -R24.reuse ;  /* 0x0000004902497223 */ /* 0x140fe20000010818 */
[----:B------:R2:W-:Y:S01]  /*3160*/  @!P1 SYNCS.ARRIVE.TRANS64.RED.A1T0 RZ, [R9+URZ], RZ ;  /* 0x000000ff09ff99a7 */ /* 0x0005e2000810043f */
[C-C-:B------:R-:W-:Y:S01]  /*3170*/  FFMA.FTZ R59, R2.reuse, R59, -R24.reuse ;  /* 0x0000003b023b7223 */ /* 0x140fe20000010818 */
[C-C-:B------:R-:W-:Y:S01]  /*3180*/  FFMA.FTZ R77, R2.reuse, R77, -R24.reuse ;  /* 0x0000004d024d7223 */ /* 0x140fe20000010818 */
[C-C-:B------:R-:W-:Y:S01]  /*3190*/  FFMA.FTZ R51, R2.reuse, R51, -R24.reuse ;  /* 0x0000003302337223 */ /* 0x140fe20000010818 */
[C---:B------:R-:W-:Y:S01]  /*31a0*/  FFMA.FTZ R81, R2.reuse, R81, -R24 ;  /* 0x0000005102517223 */ /* 0x040fe20000010818 */
[----:B------:R-:W4:Y:S01]  /*31b0*/  MUFU.EX2 R13, R13 ;  /* 0x0000000d000d7308 */ /* 0x000f220000000800 */
[----:B-1----:R-:W-:Y:S01]  /*31c0*/  FADD.FTZ R33, R11, R48 ;  /* 0x000000300b217221 */ /* 0x002fe20000010000 */
[C-C-:B------:R-:W-:Y:S01]  /*31d0*/  FFMA.FTZ R87, R2.reuse, R87, -R24.reuse ;  /* 0x0000005702577223 */ /* 0x140fe20000010818 */
[C-C-:B------:R-:W-:Y:S01]  /*31e0*/  FFMA.FTZ R85, R2.reuse, R85, -R24.reuse ;  /* 0x0000005502557223 */ /* 0x140fe20000010818 */
[C-C-:B------:R-:W-:Y:S01]  /*31f0*/  FFMA.FTZ R91, R2.reuse, R91, -R24.reuse ;  /* 0x0000005b025b7223 */ /* 0x140fe20000010818 */
[----:B------:R-:W-:Y:S01]  /*3200*/  FFMA.FTZ R24, R2, R89, -R24 ;  /* 0x0000005902187223 */ /* 0x000fe20000010818 */
[----:B------:R-:W-:-:S02]  /*3210*/  IMAD.MOV.U32 R47, RZ, RZ, R25 ;  /* 0x000000ffff2f7224 */ /* 0x000fc400078e0019 */
[----:B------:R1:W5:Y:S01]  /*3220*/  MUFU.EX2 R32, R37 ;  /* 0x0000002500207308 */ /* 0x0003620000000800 */
[----:B---3--:R-:W-:Y:S01]  /*3230*/  FADD.FTZ R48, R30, R33 ;  /* 0x000000211e307221 */ /* 0x008fe20000010000 */
[--C-:B------:R-:W-:Y:S02]  /*3240*/  IMAD.MOV.U32 R89, RZ, RZ, R25.reuse ;  /* 0x000000ffff597224 */ /* 0x100fe400078e0019 */
[----:B------:R-:W-:-:S04]  /*3250*/  IMAD.MOV.U32 R127, RZ, RZ, R25 ;  /* 0x000000ffff7f7224 */ /* 0x000fc800078e0019 */
[----:B------:R-:W2:Y:S01]  /*3260*/  MUFU.EX2 R15, R15 ;  /* 0x0000000f000f7308 */ /* 0x000ea20000000800 */
[----:B-1----:R-:W-:Y:S01]  /*3270*/  FADD.FTZ R37, R55, R50 ;  /* 0x0000003237257221 */ /* 0x002fe20000010000 */
[----:B----4-:R-:W-:Y:S01]  /*3280*/  FADD.FTZ R33, R13, R48 ;  /* 0x000000300d217221 */ /* 0x010fe20000010000 */
[----:B------:R-:W-:Y:S02]  /*3290*/  IMAD.MOV.U32 R55, RZ, RZ, R25 ;  /* 0x000000ffff377224 */ /* 0x000fe400078e0019 */
[----:B------:R-:W-:-:S03]  /*32a0*/  FADD.FTZ R50, R10, R37 ;  /* 0x000000250a327221 */ /* 0x000fc60000010000 */
[----:B------:R-:W1:Y:S01]  /*32b0*/  MUFU.EX2 R34, R41 ;  /* 0x0000002900227308 */ /* 0x000e620000000800 */
[----:B------:R-:W-:Y:S01]  /*32c0*/  FADD.FTZ R37, R63, R50 ;  /* 0x000000323f257221 */ /* 0x000fe20000010000 */
[----:B-----5:R-:W-:Y:S01]  /*32d0*/  FADD.FTZ R50, R32, R33 ;  /* 0x0000002120327221 */ /* 0x020fe20000010000 */
[----:B------:R-:W-:Y:S02]  /*32e0*/  IMAD.MOV.U32 R63, RZ, RZ, R25 ;  /* 0x000000ffff3f7224 */ /* 0x000fe400078e0019 */
[----:B------:R-:W-:Y:S01]  /*32f0*/  FADD.FTZ R70, R12, R37 ;  /* 0x000000250c467221 */ /* 0x000fe20000010000 */
[----:B------:R-:W-:Y:S02]  /*3300*/  F2FP.SATFINITE.E4M3.F32.PACK_AB_MERGE_C R37, R30, R11, RZ ;  /* 0x0000000b1e25723e */ /* 0x000fe400048070ff */
[----:B------:R-:W3:Y:S01]  /*3310*/  MUFU.EX2 R19, R19 ;  /* 0x0000001300137308 */ /* 0x000ee20000000800 */
[----:B--2---:R-:W-:Y:S01]  /*3320*/  FADD.FTZ R9, R15, R50 ;  /* 0x000000320f097221 */ /* 0x004fe20000010000 */
[----:B------:R-:W-:Y:S01]  /*3330*/  FADD.FTZ R33, R67, R70 ;  /* 0x0000004643217221 */ /* 0x000fe20000010000 */
[----:B------:R-:W-:Y:S01]  /*3340*/  F2FP.SATFINITE.E4M3.F32.PACK_AB_MERGE_C R228, R29, R28, R37 ;  /* 0x0000001c1de4723e */ /* 0x000fe20004807025 */
[----:B------:R-:W-:-:S02]  /*3350*/  IMAD.MOV.U32 R29, RZ, RZ, R25 ;  /* 0x000000ffff1d7224 */ /* 0x000fc400078e0019 */
[----:B------:R-:W-:Y:S01]  /*3360*/  FADD.FTZ R70, R14, R33 ;  /* 0x000000210e467221 */ /* 0x000fe20000010000 */
[----:B------:R-:W-:Y:S01]  /*3370*/  IMAD.MOV.U32 R28, RZ, RZ, R25 ;  /* 0x000000ffff1c7224 */ /* 0x000fe200078e0019 */
[----:B------:R-:W2:Y:S01]  /*3380*/  MUFU.EX2 R36, R45 ;  /* 0x0000002d00247308 */ /* 0x000ea20000000800 */
[C---:B-1----:R-:W-:Y:S01]  /*3390*/  FADD.FTZ R50, R34.reuse, R9 ;  /* 0x0000000922327221 */ /* 0x042fe20000010000 */
[----:B------:R-:W-:Y:S01]  /*33a0*/  FADD.FTZ R72, R71, R70 ;  /* 0x0000004647487221 */ /* 0x000fe20000010000 */
[----:B------:R-:W-:Y:S01]  /*33b0*/  F2FP.SATFINITE.E4M3.F32.PACK_AB_MERGE_C R15, R34, R15, RZ ;  /* 0x0000000f220f723e */ /* 0x000fe200048070ff */
[----:B------:R-:W-:Y:S02]  /*33c0*/  IMAD.MOV.U32 R37, RZ, RZ, R25 ;  /* 0x000000ffff257224 */ /* 0x000fe400078e0019 */
[----:B------:R-:W-:Y:S01]  /*33d0*/  FADD.FTZ R33, R109, R72 ;  /* 0x000000486d217221 */ /* 0x000fe20000010000 */
[----:B------:R-:W-:Y:S01]  /*33e0*/  F2FP.SATFINITE.E4M3.F32.PACK_AB_MERGE_C R230, R32, R13, R15 ;  /* 0x0000000d20e6723e */ /* 0x000fe2000480700f */
[----:B------:R-:W1:Y:S01]  /*33f0*/  MUFU.EX2 R21, R21 ;  /* 0x0000001500157308 */ /* 0x000e620000000800 */
[----:B---3--:R-:W-:Y:S01]  /*3400*/  FADD.FTZ R9, R19, R50 ;  /* 0x0000003213097221 */ /* 0x008fe20000010000 */
[C---:B------:R-:W-:Y:S01]  /*3410*/  FADD.FTZ R33, R52.reuse, R33 ;  /* 0x0000002134217221 */ /* 0x040fe20000010000 */
[----:B------:R-:W-:Y:S01]  /*3420*/  F2FP.SATFINITE.E4M3.F32.PACK_AB_MERGE_C R52, R52, R109, RZ ;  /* 0x0000006d3434723e */ /* 0x000fe200048070ff */
[----:B------:R-:W-:-:S02]  /*3430*/  IMAD.MOV.U32 R32, RZ, RZ, R25 ;  /* 0x000000ffff207224 */ /* 0x000fc400078e0019 */
[----:B------:R-:W-:Y:S01]  /*3440*/  FADD.FTZ R72, R20, R33 ;  /* 0x0000002114487221 */ /* 0x000fe20000010000 */
[----:B------:R-:W-:Y:S01]  /*3450*/  F2FP.SATFINITE.E4M3.F32.PACK_AB_MERGE_C R217, R71, R14, R52 ;  /* 0x0000000e47d9723e */ /* 0x000fe20004807034 */
[----:B------:R3:W4:Y:S01]  /*3460*/  MUFU.EX2 R38, R49 ;  /* 0x0000003100267308 */ /* 0x0007220000000800 */
[----:B--2---:R-:W-:Y:S01]  /*3470*/  FADD.FTZ R70, R36, R9 ;  /* 0x0000000924467221 */ /* 0x004fe20000010000 */
[----:B------:R-:W-:Y:S01]  /*3480*/  FADD.FTZ R72, R75, R72 ;  /* 0x000000484b487221 */ /* 0x000fe20000010000 */
[--C-:B------:R-:W-:Y:S02]  /*3490*/  IMAD.MOV.U32 R41, RZ, RZ, R25.reuse ;  /* 0x000000ffff297224 */ /* 0x100fe400078e0019 */
[----:B------:R-:W-:Y:S02]  /*34a0*/  IMAD.MOV.U32 R45, RZ, RZ, R25 ;  /* 0x000000ffff2d7224 */ /* 0x000fe400078e0019 */
[----:B------:R-:W-:Y:S01]  /*34b0*/  FADD.FTZ R33, R117, R72 ;  /* 0x0000004875217221 */ /* 0x000fe20000010000 */
[C---:B------:R-:W-:Y:S01]  /*34c0*/  F2FP.SATFINITE.E4M3.F32.PACK_AB_MERGE_C R117, R54.reuse, R117, RZ ;  /* 0x000000753675723e */ /* 0x040fe200048070ff */
[----:B------:R-:W2:Y:S01]  /*34d0*/  MUFU.EX2 R23, R23 ;  /* 0x0000001700177308 */ /* 0x000ea20000000800 */
[----:B-1----:R-:W-:Y:S01]  /*34e0*/  FADD.FTZ R9, R21, R70 ;  /* 0x0000004615097221 */ /* 0x002fe20000010000 */
[----:B------:R-:W-:Y:S01]  /*34f0*/  FADD.FTZ R33, R54, R33 ;  /* 0x0000002136217221 */ /* 0x000fe20000010000 */
[----:B------:R-:W-:Y:S01]  /*3500*/  F2FP.SATFINITE.E4M3.F32.PACK_AB_MERGE_C R219, R75, R20, R117 ;  /* 0x000000144bdb723e */ /* 0x000fe20004807075 */
[----:B---3--:R-:W-:-:S02]  /*3510*/  IMAD.MOV.U32 R49, RZ, RZ, R25 ;  /* 0x000000ffff317224 */ /* 0x008fc400078e0019 */
[----:B------:R-:W-:Y:S01]  /*3520*/  FADD.FTZ R30, R22, R33 ;  /* 0x00000021161e7221 */ /* 0x000fe20000010000 */
[----:B------:R-:W-:Y:S01]  /*3530*/  IMAD.MOV.U32 R33, RZ, RZ, R25 ;  /* 0x000000ffff217224 */ /* 0x000fe200078e0019 */
[----:B------:R-:W1:Y:S01]  /*3540*/  MUFU.EX2 R40, R53 ;  /* 0x0000003500287308 */ /* 0x000e620000000800 */
[C---:B----4-:R-:W-:Y:S01]  /*3550*/  FADD.FTZ R70, R38.reuse, R9 ;  /* 0x0000000926467221 */ /* 0x050fe20000010000 */
[----:B------:R-:W-:Y:S01]  /*3560*/  FADD.FTZ R34, R123, R30 ;  /* 0x0000001e7b227221 */ /* 0x000fe20000010000 */
[----:B------:R-:W-:Y:S01]  /*3570*/  F2FP.SATFINITE.E4M3.F32.PACK_AB_MERGE_C R21, R38, R21, RZ ;  /* 0x000000152615723e */ /* 0x000fe200048070ff */
[----:B------:R-:W-:Y:S02]  /*3580*/  IMAD.MOV.U32 R38, RZ, RZ, R25 ;  /* 0x000000ffff267224 */ /* 0x000fe400078e0019 */
[----:B------:R-:W-:Y:S01]  /*3590*/  FADD.FTZ R11, R125, R34 ;  /* 0x000000227d0b7221 */ /* 0x000fe20000010000 */
[C---:B------:R-:W-:Y:S01]  /*35a0*/  F2FP.SATFINITE.E4M3.F32.PACK_AB_MERGE_C R125, R56.reuse, R125, RZ ;  /* 0x0000007d387d723e */ /* 0x040fe200048070ff */
[----:B------:R-:W3:Y:S01]  /*35b0*/  MUFU.EX2 R27, R27 ;  /* 0x0000001b001b7308 */ /* 0x000ee20000000800 */
[----:B--2---:R-:W-:Y:S01]  /*35c0*/  FADD.FTZ R9, R23, R70 ;  /* 0x0000004617097221 */ /* 0x004fe20000010000 */
[----:B------:R-:W-:Y:S01]  /*35d0*/  FADD.FTZ R56, R56, R11 ;  /* 0x0000000b38387221 */ /* 0x000fe20000010000 */
[----:B------:R-:W-:Y:S01]  /*35e0*/  F2FP.SATFINITE.E4M3.F32.PACK_AB_MERGE_C R221, R123, R22, R125 ;  /* 0x000000167bdd723e */ /* 0x000fe2000480707d */
[----:B------:R-:W-:Y:S01]  /*35f0*/  IMAD.MOV.U32 R34, RZ, RZ, R25 ;  /* 0x000000ffff227224 */ /* 0x000fe200078e0019 */
[----:B------:R-:W-:Y:S01]  /*3600*/  F2FP.SATFINITE.E4M3.F32.PACK_AB_MERGE_C R216, R36, R19, R21 ;  /* 0x0000001324d8723e */ /* 0x000fe20004807015 */
[----:B------:R-:W-:-:S02]  /*3610*/  IMAD.MOV.U32 R36, RZ, RZ, R25 ;  /* 0x000000ffff247224 */ /* 0x000fc400078e0019 */
[----:B------:R2:W4:Y:S01]  /*3620*/  MUFU.EX2 R42, R57 ;  /* 0x00000039002a7308 */ /* 0x0005220000000800 */
[----:B-1----:R-:W-:Y:S01]  /*3630*/  FADD.FTZ R12, R40, R9 ;  /* 0x00000009280c7221 */ /* 0x002fe20000010000 */
[--C-:B------:R-:W-:Y:S02]  /*3640*/  IMAD.MOV.U32 R53, RZ, RZ, R25.reuse ;  /* 0x000000ffff357224 */ /* 0x100fe400078e0019 */
[--C-:B------:R-:W-:Y:S02]  /*3650*/  IMAD.MOV.U32 R52, RZ, RZ, R25.reuse ;  /* 0x000000ffff347224 */ /* 0x100fe400078e0019 */
[--C-:B------:R-:W-:Y:S02]  /*3660*/  IMAD.MOV.U32 R54, RZ, RZ, R25.reuse ;  /* 0x000000ffff367224 */ /* 0x100fe400078e0019 */
[----:B------:R-:W1:Y:S01]  /*3670*/  MUFU.EX2 R31, R31 ;  /* 0x0000001f001f7308 */ /* 0x000e620000000800 */
[----:B---3--:R-:W-:Y:S01]  /*3680*/  FADD.FTZ R9, R27, R12 ;  /* 0x0000000c1b097221 */ /* 0x008fe20000010000 */
[----:B--2---:R-:W-:-:S02]  /*3690*/  IMAD.MOV.U32 R57, RZ, RZ, R25 ;  /* 0x000000ffff397224 */ /* 0x004fc400078e0019 */
[--C-:B------:R-:W-:Y:S02]  /*36a0*/  IMAD.MOV.U32 R67, RZ, RZ, R25.reuse ;  /* 0x000000ffff437224 */ /* 0x100fe400078e0019 */
[----:B------:R-:W-:Y:S02]  /*36b0*/  IMAD.MOV.U32 R71, RZ, RZ, R25 ;  /* 0x000000ffff477224 */ /* 0x000fe400078e0019 */
[----:B------:R2:W3:Y:S01]  /*36c0*/  MUFU.EX2 R44, R61 ;  /* 0x0000003d002c7308 */ /* 0x0004e20000000800 */
[C---:B----4-:R-:W-:Y:S01]  /*36d0*/  FADD.FTZ R12, R42.reuse, R9 ;  /* 0x000000092a0c7221 */ /* 0x050fe20000010000 */
[----:B------:R-:W-:Y:S01]  /*36e0*/  F2FP.SATFINITE.E4M3.F32.PACK_AB_MERGE_C R27, R42, R27, RZ ;  /* 0x0000001b2a1b723e */ /* 0x000fe200048070ff */
[--C-:B------:R-:W-:Y:S02]  /*36f0*/  IMAD.MOV.U32 R42, RZ, RZ, R25.reuse ;  /* 0x000000ffff2a7224 */ /* 0x100fe400078e0019 */
[----:B------:R-:W-:Y:S01]  /*3700*/  IMAD.MOV.U32 R70, RZ, RZ, R25 ;  /* 0x000000ffff467224 */ /* 0x000fe200078e0019 */
[----:B------:R-:W-:Y:S01]  /*3710*/  F2FP.SATFINITE.E4M3.F32.PACK_AB_MERGE_C R218, R40, R23, R27 ;  /* 0x0000001728da723e */ /* 0x000fe2000480701b */
[--C-:B------:R-:W-:Y:S01]  /*3720*/  IMAD.MOV.U32 R27, RZ, RZ, R25.reuse ;  /* 0x000000ffff1b7224 */ /* 0x100fe200078e0019 */
[----:B------:R-:W4:Y:S01]  /*3730*/  MUFU.EX2 R35, R35 ;  /* 0x0000002300237308 */ /* 0x000f220000000800 */
[----:B-1----:R-:W-:Y:S01]  /*3740*/  FADD.FTZ R9, R31, R12 ;  /* 0x0000000c1f097221 */ /* 0x002fe20000010000 */
[----:B------:R-:W-:-:S02]  /*3750*/  IMAD.MOV.U32 R40, RZ, RZ, R25 ;  /* 0x000000ffff287224 */ /* 0x000fc400078e0019 */
[--C-:B--2---:R-:W-:Y:S02]  /*3760*/  IMAD.MOV.U32 R61, RZ, RZ, R25.reuse ;  /* 0x000000ffff3d7224 */ /* 0x104fe400078e0019 */
[----:B------:R-:W-:Y:S02]  /*3770*/  IMAD.MOV.U32 R72, RZ, RZ, R25 ;  /* 0x000000ffff487224 */ /* 0x000fe400078e0019 */
[----:B------:R1:W2:Y:S01]  /*3780*/  MUFU.EX2 R46, R65 ;  /* 0x00000041002e7308 */ /* 0x0002a20000000800 */
[----:B---3--:R-:W-:Y:S01]  /*3790*/  FADD.FTZ R30, R44, R9 ;  /* 0x000000092c1e7221 */ /* 0x008fe20000010000 */
[--C-:B------:R-:W-:Y:S02]  /*37a0*/  IMAD.MOV.U32 R75, RZ, RZ, R25.reuse ;  /* 0x000000ffff4b7224 */ /* 0x100fe400078e0019 */
[--C-:B------:R-:W-:Y:S02]  /*37b0*/  IMAD.MOV.U32 R109, RZ, RZ, R25.reuse ;  /* 0x000000ffff6d7224 */ /* 0x100fe400078e0019 */
[----:B------:R-:W-:-:S02]  /*37c0*/  IMAD.MOV.U32 R117, RZ, RZ, R25 ;  /* 0x000000ffff757224 */ /* 0x000fc400078e0019 */
[----:B------:R-:W3:Y:S01]  /*37d0*/  MUFU.EX2 R43, R43 ;  /* 0x0000002b002b7308 */ /* 0x000ee20000000800 */
[----:B----4-:R-:W-:Y:S01]  /*37e0*/  FADD.FTZ R9, R35, R30 ;  /* 0x0000001e23097221 */ /* 0x010fe20000010000 */
[--C-:B------:R-:W-:Y:S02]  /*37f0*/  IMAD.MOV.U32 R30, RZ, RZ, R25.reuse ;  /* 0x000000ffff1e7224 */ /* 0x100fe400078e0019 */
[--C-:B-1----:R-:W-:Y:S02]  /*3800*/  IMAD.MOV.U32 R65, RZ, RZ, R25.reuse ;  /* 0x000000ffff417224 */ /* 0x102fe400078e0019 */
[----:B------:R-:W-:Y:S02]  /*3810*/  IMAD.MOV.U32 R123, RZ, RZ, R25 ;  /* 0x000000ffff7b7224 */ /* 0x000fe400078e0019 */
[----:B------:R-:W1:Y:S01]  /*3820*/  MUFU.EX2 R48, R69 ;  /* 0x0000004500307308 */ /* 0x000e620000000800 */
[C---:B--2---:R-:W-:Y:S01]  /*3830*/  F2FP.SATFINITE.E4M3.F32.PACK_AB_MERGE_C R35, R46.reuse, R35, RZ ;  /* 0x000000232e23723e */ /* 0x044fe200048070ff */
[----:B------:R-:W-:Y:S01]  /*3840*/  FADD.FTZ R46, R46, R9 ;  /* 0x000000092e2e7221 */ /* 0x000fe20000010000 */
[----:B------:R-:W-:-:S02]  /*3850*/  IMAD.MOV.U32 R125, RZ, RZ, R25 ;  /* 0x000000ffff7d7224 */ /* 0x000fc400078e0019 */
[----:B------:R-:W-:Y:S01]  /*3860*/  F2FP.SATFINITE.E4M3.F32.PACK_AB_MERGE_C R220, R44, R31, R35 ;  /* 0x0000001f2cdc723e */ /* 0x000fe20004807023 */
[--C-:B------:R-:W-:Y:S02]  /*3870*/  IMAD.MOV.U32 R31, RZ, RZ, R25.reuse ;  /* 0x000000ffff1f7224 */ /* 0x100fe400078e0019 */
[----:B------:R-:W2:Y:S01]  /*3880*/  MUFU.EX2 R39, R39 ;  /* 0x0000002700277308 */ /* 0x000ea20000000800 */
[----:B---3--:R-:W-:Y:S01]  /*3890*/  FADD.FTZ R9, R43, R46 ;  /* 0x0000002e2b097221 */ /* 0x008fe20000010000 */
[--C-:B------:R-:W-:Y:S02]  /*38a0*/  IMAD.MOV.U32 R35, RZ, RZ, R25.reuse ;  /* 0x000000ffff237224 */ /* 0x100fe400078e0019 */
[--C-:B------:R-:W-:Y:S02]  /*38b0*/  IMAD.MOV.U32 R44, RZ, RZ, R25.reuse ;  /* 0x000000ffff2c7224 */ /* 0x100fe400078e0019 */
[----:B------:R-:W-:Y:S02]  /*38c0*/  IMAD.MOV.U32 R46, RZ, RZ, R25 ;  /* 0x000000ffff2e7224 */ /* 0x000fe400078e0019 */
[----:B------:R3:W4:Y:S01]  /*38d0*/  MUFU.EX2 R50, R73 ;  /* 0x0000004900327308 */ /* 0x0007220000000800 */
[----:B-1----:R-:W-:Y:S01]  /*38e0*/  FADD.FTZ R10, R48, R9 ;  /* 0x00000009300a7221 */ /* 0x002fe20000010000 */
[----:B------:R-:W-:-:S06]  /*38f0*/  IMAD.MOV.U32 R69, RZ, RZ, R25 ;  /* 0x000000ffff457224 */ /* 0x000fcc00078e0019 */
[----:B------:R1:W5:Y:S01]  /*3900*/  MUFU.EX2 R64, R83 ;  /* 0x0000005300407308 */ /* 0x0003620000000800 */
[----:B--2---:R-:W-:Y:S01]  /*3910*/  FADD.FTZ R9, R39, R10 ;  /* 0x0000000a27097221 */ /* 0x004fe20000010000 */
[----:B---3--:R-:W-:-:S06]  /*3920*/  IMAD.MOV.U32 R73, RZ, RZ, R25 ;  /* 0x000000ffff497224 */ /* 0x008fcc00078e0019 */
[----:B------:R-:W2:Y:S01]  /*3930*/  MUFU.EX2 R129, R129 ;  /* 0x0000008100817308 */ /* 0x000ea20000000800 */
[C---:B----4-:R-:W-:Y:S01]  /*3940*/  F2FP.SATFINITE.E4M3.F32.PACK_AB_MERGE_C R39, R50.reuse, R39, RZ ;  /* 0x000000273227723e */ /* 0x050fe200048070ff */
[----:B------:R-:W-:Y:S01]  /*3950*/  FADD.FTZ R50, R50, R9 ;  /* 0x0000000932327221 */ /* 0x000fe20000010000 */
[----:B-1----:R-:W-:Y:S02]  /*3960*/  IMAD.MOV.U32 R83, RZ, RZ, R25 ;  /* 0x000000ffff537224 */ /* 0x002fe400078e0019 */
[----:B------:R-:W-:Y:S01]  /*3970*/  F2FP.SATFINITE.E4M3.F32.PACK_AB_MERGE_C R222, R48, R43, R39 ;  /* 0x0000002b30de723e */ /* 0x000fe20004807027 */
[--C-:B------:R-:W-:Y:S02]  /*3980*/  IMAD.MOV.U32 R39, RZ, RZ, R25.reuse ;  /* 0x000000ffff277224 */ /* 0x100fe400078e0019 */
[----:B------:R-:W1:Y:S01]  /*3990*/  MUFU.EX2 R59, R59 ;  /* 0x0000003b003b7308 */ /* 0x000e620000000800 */
[----:B-----5:R-:W-:Y:S01]  /*39a0*/  F2FP.SATFINITE.E4M3.F32.PACK_AB_MERGE_C R10, R64, R139, RZ ;  /* 0x0000008b400a723e */ /* 0x020fe200048070ff */
[----:B------:R-:W-:-:S02]  /*39b0*/  IMAD.MOV.U32 R43, RZ, RZ, R25 ;  /* 0x000000ffff2b7224 */ /* 0x000fc400078e0019 */
[----:B------:R-:W-:-:S04]  /*39c0*/  IMAD.MOV.U32 R48, RZ, RZ, R25 ;  /* 0x000000ffff307224 */ /* 0x000fc800078e0019 */
[----:B------:R-:W-:Y:S01]  /*39d0*/  MUFU.EX2 R137, R137 ;  /* 0x0000008900897308 */ /* 0x000fe20000000800 */
[----:B--2---:R-:W-:Y:S01]  /*39e0*/  FADD.FTZ R11, R129, R56 ;  /* 0x00000038810b7221 */ /* 0x004fe20000010000 */
[----:B------:R-:W-:-:S06]  /*39f0*/  IMAD.MOV.U32 R56, RZ, RZ, R25 ;  /* 0x000000ffff387224 */ /* 0x000fcc00078e0019 */
[----:B------:R2:W3:Y:S01]  /*3a00*/  MUFU.EX2 R62, R79 ;  /* 0x0000004f003e7308 */ /* 0x0004e20000000800 */
[----:B-1----:R-:W-:Y:S01]  /*3a10*/  FADD.FTZ R9, R59, R50 ;  /* 0x000000323b097221 */ /* 0x002fe20000010000 */
[----:B------:R-:W-:-:S06]  /*3a20*/  IMAD.MOV.U32 R50, RZ, RZ, R25 ;  /* 0x000000ffff327224 */ /* 0x000fcc00078e0019 */
[----:B------:R1:W4:Y:S01]  /*3a30*/  MUFU.EX2 R58, R131 ;  /* 0x00000083003a7308 */ /* 0x0003220000000800 */
[----:B--2---:R-:W-:-:S07]  /*3a40*/  IMAD.MOV.U32 R79, RZ, RZ, R25 ;  /* 0x000000ffff4f7224 */ /* 0x004fce00078e0019 */
[----:B------:R2:W5:Y:S01]  /*3a50*/  MUFU.EX2 R6, R77 ;  /* 0x0000004d00067308 */ /* 0x0005620000000800 */
[----:B---3--:R-:W-:Y:S01]  /*3a60*/  F2FP.SATFINITE.E4M3.F32.PACK_AB_MERGE_C R225, R62, R137, R10 ;  /* 0x000000893ee1723e */ /* 0x008fe2000480700a */
[----:B-1----:R-:W-:-:S06]  /*3a70*/  IMAD.MOV.U32 R131, RZ, RZ, R25 ;  /* 0x000000ffff837224 */ /* 0x002fcc00078e0019 */
[----:B------:R-:W1:Y:S01]  /*3a80*/  MUFU.EX2 R133, R133 ;  /* 0x0000008500857308 */ /* 0x000e620000000800 */
[----:B----4-:R-:W-:Y:S01]  /*3a90*/  FADD.FTZ R14, R58, R11 ;  /* 0x0000000b3a0e7221 */ /* 0x010fe20000010000 */
[----:B--2---:R-:W-:-:S06]  /*3aa0*/  IMAD.MOV.U32 R77, RZ, RZ, R25 ;  /* 0x000000ffff4d7224 */ /* 0x004fcc00078e0019 */
[----:B------:R-:W2:Y:S01]  /*3ab0*/  MUFU.EX2 R51, R51 ;  /* 0x0000003300337308 */ /* 0x000ea20000000800 */
[----:B-----5:R-:W-:-:S07]  /*3ac0*/  FADD.FTZ R10, R6, R9 ;  /* 0x00000009060a7221 */ /* 0x020fce0000010000 */
[----:B------:R3:W4:Y:S01]  /*3ad0*/  MUFU.EX2 R60, R135 ;  /* 0x00000087003c7308 */ /* 0x0007220000000800 */
[----:B-1----:R-:W-:-:S07]  /*3ae0*/  FADD.FTZ R11, R133, R14 ;  /* 0x0000000e850b7221 */ /* 0x002fce0000010000 */
[----:B------:R1:W5:Y:S01]  /*3af0*/  MUFU.EX2 R12, R81 ;  /* 0x00000051000c7308 */ /* 0x0003620000000800 */
[----:B--2---:R-:W-:Y:S01]  /*3b00*/  FADD.FTZ R9, R51, R10 ;  /* 0x0000000a33097221 */ /* 0x004fe20000010000 */
[----:B---3--:R-:W-:-:S06]  /*3b10*/  IMAD.MOV.U32 R135, RZ, RZ, R25 ;  /* 0x000000ffff877224 */ /* 0x008fcc00078e0019 */
[----:B------:R-:W-:Y:S01]  /*3b20*/  MUFU.EX2 R145, R145 ;  /* 0x0000009100917308 */ /* 0x000fe20000000800 */
[C---:B----4-:R-:W-:Y:S01]  /*3b30*/  F2FP.SATFINITE.E4M3.F32.PACK_AB_MERGE_C R133, R60.reuse, R133, RZ ;  /* 0x000000853c85723e */ /* 0x050fe200048070ff */
[----:B------:R-:W-:Y:S01]  /*3b40*/  FADD.FTZ R60, R60, R11 ;  /* 0x0000000b3c3c7221 */ /* 0x000fe20000010000 */
[----:B-1----:R-:W-:Y:S02]  /*3b50*/  IMAD.MOV.U32 R81, RZ, RZ, R25 ;  /* 0x000000ffff517224 */ /* 0x002fe400078e0019 */
[----:B------:R-:W-:Y:S01]  /*3b60*/  F2FP.SATFINITE.E4M3.F32.PACK_AB_MERGE_C R223, R58, R129, R133 ;  /* 0x000000813adf723e */ /* 0x000fe20004807085 */
[----:B------:R-:W-:Y:S01]  /*3b70*/  FADD.FTZ R11, R137, R60 ;  /* 0x0000003c890b7221 */ /* 0x000fe20000010000 */
[----:B------:R-:W-:Y:S01]  /*3b80*/  IMAD.MOV.U32 R58, RZ, RZ, R25 ;  /* 0x000000ffff3a7224 */ /* 0x000fe200078e0019 */
[----:B------:R-:W1:Y:S01]  /*3b90*/  MUFU.EX2 R68, R147 ;  /* 0x0000009300447308 */ /* 0x000e620000000800 */
[C---:B-----5:R-:W-:Y:S01]  /*3ba0*/  F2FP.SATFINITE.E4M3.F32.PACK_AB_MERGE_C R51, R12.reuse, R51, RZ ;  /* 0x000000330c33723e */ /* 0x060fe200048070ff */
[----:B------:R-:W-:Y:S01]  /*3bb0*/  FADD.FTZ R12, R12, R9 ;  /* 0x000000090c0c7221 */ /* 0x000fe20000010000 */
[----:B------:R-:W-:Y:S01]  /*3bc0*/  FADD.FTZ R62, R62, R11 ;  /* 0x0000000b3e3e7221 */ /* 0x000fe20000010000 */
[----:B------:R-:W-:Y:S01]  /*3bd0*/  IMAD.MOV.U32 R60, RZ, RZ, R25 ;  /* 0x000000ffff3c7224 */ /* 0x000fe200078e0019 */
[----:B------:R-:W-:Y:S01]  /*3be0*/  F2FP.SATFINITE.E4M3.F32.PACK_AB_MERGE_C R224, R6, R59, R51 ;  /* 0x0000003b06e0723e */ /* 0x000fe20004807033 */
[----:B------:R-:W-:-:S02]  /*3bf0*/  IMAD.MOV.U32 R51, RZ, RZ, R25 ;  /* 0x000000ffff337224 */ /* 0x000fc400078e0019 */
[----:B------:R-:W-:Y:S01]  /*3c00*/  FADD.FTZ R139, R139, R62 ;  /* 0x0000003e8b8b7221 */ /* 0x000fe20000010000 */
[----:B------:R-:W2:Y:S01]  /*3c10*/  MUFU.EX2 R87, R87 ;  /* 0x0000005700577308 */ /* 0x000ea20000000800 */
[----:B------:R-:W-:Y:S02]  /*3c20*/  IMAD.MOV.U32 R59, RZ, RZ, R25 ;  /* 0x000000ffff3b7224 */ /* 0x000fe400078e0019 */
[----:B------:R-:W-:Y:S01]  /*3c30*/  FADD.FTZ R64, R64, R139 ;  /* 0x0000008b40407221 */ /* 0x000fe20000010000 */
[--C-:B------:R-:W-:Y:S02]  /*3c40*/  IMAD.MOV.U32 R62, RZ, RZ, R25.reuse ;  /* 0x000000ffff3e7224 */ /* 0x100fe400078e0019 */
[--C-:B------:R-:W-:Y:S02]  /*3c50*/  IMAD.MOV.U32 R129, RZ, RZ, R25.reuse ;  /* 0x000000ffff817224 */ /* 0x100fe400078e0019 */
[----:B------:R-:W3:Y:S01]  /*3c60*/  MUFU.EX2 R141, R141 ;  /* 0x0000008d008d7308 */ /* 0x000ee20000000800 */
[----:B-1----:R-:W-:Y:S01]  /*3c70*/  F2FP.SATFINITE.E4M3.F32.PACK_AB_MERGE_C R10, R68, R145, RZ ;  /* 0x00000091440a723e */ /* 0x002fe200048070ff */
[----:B------:R-:W-:-:S02]  /*3c80*/  IMAD.MOV.U32 R133, RZ, RZ, R25 ;  /* 0x000000ffff857224 */ /* 0x000fc400078e0019 */
[--C-:B------:R-:W-:Y:S02]  /*3c90*/  IMAD.MOV.U32 R137, RZ, RZ, R25.reuse ;  /* 0x000000ffff897224 */ /* 0x100fe400078e0019 */
[--C-:B------:R-:W-:Y:S02]  /*3ca0*/  IMAD.MOV.U32 R139, RZ, RZ, R25.reuse ;  /* 0x000000ffff8b7224 */ /* 0x100fe400078e0019 */
[----:B------:R1:W4:Y:S01]  /*3cb0*/  MUFU.EX2 R66, R143 ;  /* 0x0000008f00427308 */ /* 0x0003220000000800 */
[----:B--2---:R-:W-:Y:S01]  /*3cc0*/  FADD.FTZ R9, R87, R12 ;  /* 0x0000000c57097221 */ /* 0x004fe20000010000 */
[----:B------:R-:W-:-:S06]  /*3cd0*/  IMAD.MOV.U32 R147, RZ, RZ, R25 ;  /* 0x000000ffff937224 */ /* 0x000fcc00078e0019 */
[----:B------:R2:W5:Y:S01]  /*3ce0*/  MUFU.EX2 R0, R85 ;  /* 0x0000005500007308 */ /* 0x0005620000000800 */
[----:B---3--:R-:W-:Y:S01]  /*3cf0*/  FADD.FTZ R11, R141, R64 ;  /* 0x000000408d0b7221 */ /* 0x008fe20000010000 */
[--C-:B------:R-:W-:Y:S02]  /*3d00*/  IMAD.MOV.U32 R64, RZ, RZ, R25.reuse ;  /* 0x000000ffff407224 */ /* 0x100fe400078e0019 */
[----:B-1----:R-:W-:-:S04]  /*3d10*/  IMAD.MOV.U32 R143, RZ, RZ, R25 ;  /* 0x000000ffff8f7224 */ /* 0x002fc800078e0019 */
[----:B------:R-:W-:Y:S01]  /*3d20*/  MUFU.EX2 R91, R91 ;  /* 0x0000005b005b7308 */ /* 0x000fe20000000800 */
[C---:B----4-:R-:W-:Y:S01]  /*3d30*/  F2FP.SATFINITE.E4M3.F32.PACK_AB_MERGE_C R227, R66.reuse, R141, R10 ;  /* 0x0000008d42e3723e */ /* 0x050fe2000480700a */
[----:B------:R-:W-:Y:S01]  /*3d40*/  FADD.FTZ R66, R66, R11 ;  /* 0x0000000b42427221 */ /* 0x000fe20000010000 */
[--C-:B--2---:R-:W-:Y:S02]  /*3d50*/  IMAD.MOV.U32 R85, RZ, RZ, R25.reuse ;  /* 0x000000ffff557224 */ /* 0x104fe400078e0019 */
[--C-:B------:R-:W-:Y:S02]  /*3d60*/  IMAD.MOV.U32 R141, RZ, RZ, R25.reuse ;  /* 0x000000ffff8d7224 */ /* 0x100fe400078e0019 */
[----:B------:R-:W-:Y:S01]  /*3d70*/  FADD.FTZ R145, R145, R66 ;  /* 0x0000004291917221 */ /* 0x000fe20000010000 */
[----:B------:R-:W-:Y:S01]  /*3d80*/  IMAD.MOV.U32 R66, RZ, RZ, R25 ;  /* 0x000000ffff427224 */ /* 0x000fe200078e0019 */
[----:B------:R-:W1:Y:S01]  /*3d90*/  MUFU.EX2 R24, R24 ;  /* 0x0000001800187308 */ /* 0x000e620000000800 */
[----:B-----5:R-:W-:Y:S01]  /*3da0*/  FADD.FTZ R10, R0, R9 ;  /* 0x00000009000a7221 */ /* 0x020fe20000010000 */
[----:B------:R-:W-:Y:S01]  /*3db0*/  FADD.FTZ R6, R68, R145 ;  /* 0x0000009144067221 */ /* 0x000fe20000010000 */
[----:B------:R-:W-:-:S02]  /*3dc0*/  IMAD.MOV.U32 R68, RZ, RZ, R25 ;  /* 0x000000ffff447224 */ /* 0x000fc400078e0019 */
[----:B------:R-:W-:Y:S01]  /*3dd0*/  IMAD.MOV.U32 R145, RZ, RZ, R25 ;  /* 0x000000ffff917224 */ /* 0x000fe200078e0019 */
[----:B-1----:R-:W-:Y:S01]  /*3de0*/  F2FP.SATFINITE.E4M3.F32.PACK_AB_MERGE_C R9, R24, R91, RZ ;  /* 0x0000005b1809723e */ /* 0x002fe200048070ff */
[----:B------:R-:W-:Y:S01]  /*3df0*/  FADD.FTZ R91, R91, R10 ;  /* 0x0000000a5b5b7221 */ /* 0x000fe20000010000 */
[----:B------:R-:W-:Y:S02]  /*3e00*/  VIADD R10, R26, 0xfffffffe ;  /* 0xfffffffe1a0a7836 */ /* 0x000fe40000000000 */
[----:B------:R-:W-:Y:S01]  /*3e10*/  F2FP.SATFINITE.E4M3.F32.PACK_AB_MERGE_C R226, R0, R87, R9 ;  /* 0x0000005700e2723e */ /* 0x000fe20004807009 */
[----:B------:R-:W-:Y:S01]  /*3e20*/  FADD.FTZ R0, R24, R91 ;  /* 0x0000005b18007221 */ /* 0x000fe20000010000 */
[----:B------:R-:W-:Y:S01]  /*3e30*/  IMAD.MOV.U32 R9, RZ, RZ, RZ ;  /* 0x000000ffff097224 */ /* 0x000fe200078e00ff */
[----:B------:R-:W-:Y:S01]  /*3e40*/  ISETP.GE.AND P2, PT, R10, R17, PT ;  /* 0x000000110a00720c */ /* 0x000fe20003f46270 */
[--C-:B------:R-:W-:Y:S02]  /*3e50*/  IMAD.MOV.U32 R24, RZ, RZ, R25.reuse ;  /* 0x000000ffff187224 */ /* 0x100fe400078e0019 */
[----:B------:R-:W-:-:S02]  /*3e60*/  IMAD.MOV.U32 R26, RZ, RZ, R25 ;  /* 0x000000ffff1a7224 */ /* 0x000fc400078e0019 */
[--C-:B------:R-:W-:Y:S02]  /*3e70*/  IMAD.MOV.U32 R87, RZ, RZ, R25.reuse ;  /* 0x000000ffff577224 */ /* 0x100fe400078e0019 */
[----:B------:R-:W-:-:S06]  /*3e80*/  IMAD.MOV.U32 R91, RZ, RZ, R25 ;  /* 0x000000ffff5b7224 */ /* 0x000fcc00078e0019 */
[----:B0-----:R-:W-:Y:S05]  /*3e90*/  @!P2 BRA `(.L_x_19) ;  /* 0x0000002400b8a947 */ /* 0x001fea0003800000 */
[----:B------:R-:W-:Y:S01]  /*3ea0*/  IMAD.MOV.U32 R8, RZ, RZ, R10 ;  /* 0x000000ffff087224 */ /* 0x000fe200078e000a */
[----:B------:R-:W-:Y:S01]  /*3eb0*/  CS2R R150, SRZ ;  /* 0x0000000000967805 */ /* 0x000fe2000001ff00 */
[----:B------:R-:W-:Y:S01]  /*3ec0*/  IMAD.MOV.U32 R11, RZ, RZ, R3 ;  /* 0x000000ffff0b7224 */ /* 0x000fe200078e0003 */
[----:B------:R-:W-:Y:S01]  /*3ed0*/  CS2R R148, SRZ ;  /* 0x0000000000947805 */ /* 0x000fe2000001ff00 */
[----:B------:R-:W-:Y:S01]  /*3ee0*/  IMAD.MOV.U32 R10, RZ, RZ, R7 ;  /* 0x000000ffff0a7224 */ /* 0x000fe200078e0007 */
        /* <DEDUP_REMOVED lines=62> */
[----:B------:R-:W-:Y:S01]  /*42d0*/  CS2R R24, SRZ ;  /* 0x0000000000187805 */ /* 0x000fe2000001ff00 */
[----:B------:R-:W-:-:S06]  /*42e0*/  UMOV UR4, URZ ;  /* 0x0000003f00047c82 */ /* 0x000fcc0008000000 */
.L_x_29:
[----:B------:R-:W-:Y:S01]  /*42f0*/  ISETP.NE.AND P3, PT, RZ, UR37, PT ;  /* 0x00000025ff007c0c */ /* 0x000fe2000bf65270 */
[----:B------:R-:W-:-:S04]  /*4300*/  UISETP.NE.AND UP0, UPT, UR4, 0x1, UPT ;  /* 0x000000010400788c */ /* 0x000fc8000bf05270 */
[----:B------:R-:W-:-:S06]  /*4310*/  USEL UR7, URZ, 0x1, UP0 ;  /* 0x000000013f077887 */ /* 0x000fcc0008000000 */
[----:B------:R-:W-:Y:S02]  /*4320*/  LOP3.LUT R9, R12, UR7, RZ, 0x3c, !PT ;  /* 0x000000070c097c12 */ /* 0x000fe4000f8e3cff */
[----:B------:R-:W-:Y:S05]  /*4330*/  @P3 BRA `(.L_x_20) ;  /* 0x0000000000343947 */ /* 0x000fea0003800000 */
[----:B------:R-:W-:Y:S05]  /*4340*/  @!P0 BRA `(.L_x_21) ;  /* 0x0000000000048947 */ /* 0x000fea0003800000 */
[----:B------:R-:W-:Y:S01]  /*4350*/  BPT.TRAP 0x1 ;  /* 0x000000040000795c */ /* 0x000fe20000300000 */
.L_x_21:
[----:B------:R-:W-:Y:S01]  /*4360*/  UIADD3 UR7, UR4, 0x1, URZ ;  /* 0x0000000104077890 */ /* 0x000fe2000fffe03f */
[----:B------:R-:W-:-:S03]  /*4370*/  SHF.L.U32 R3, R9, 0x1f, RZ ;  /* 0x0000001f09037819 */ /* 0x000fc600000006ff */
[----:B------:R-:W-:-:S04]  /*4380*/  UISETP.NE.AND UP0, UPT, UR7, 0x2, UPT ;  /* 0x000000020700788c */ /* 0x000fc8000bf05270 */
[----:B------:R-:W-:-:S04]  /*4390*/  USEL UR7, UR7, URZ, UP0 ;  /* 0x0000003f07077287 */ /* 0x000fc80008000000 */
[----:B------:R-:W-:-:S09]  /*43a0*/  ULEA UR7, UR7, UR36, 0x3 ;  /* 0x0000002407077291 */ /* 0x000fd2000f8e183f */
[----:B------:R0:W1:Y:S01]  /*43b0*/  SYNCS.PHASECHK.TRANS64.TRYWAIT P2, [UR7+0x38830], R3 ;  /* 0x03883003ff0075a7 */ /* 0x0000620008040147 */
[----:B------:R-:W-:Y:S05]  /*43c0*/  @!P0 BRA `(.L_x_22) ;  /* 0x0000000000048947 */ /* 0x000fea0003800000 */
[----:B------:R-:W-:Y:S01]  /*43d0*/  BPT.TRAP 0x1 ;  /* 0x000000040000795c */ /* 0x000fe20000300000 */
.L_x_22:
[----:B-1----:R-:W-:Y:S05]  /*43e0*/  @P2 BRA `(.L_x_20) ;  /* 0x0000000000082947 */ /* 0x002fea0003800000 */
[----:B------:R-:W1:Y:S02]  /*43f0*/  SYNCS.PHASECHK.TRANS64.TRYWAIT P2, [UR7+0x38830], R3 ;  /* 0x03883003ff0075a7 */ /* 0x000e640008040147 */
[----:B-1----:R-:W-:Y:S05]  /*4400*/  @!P2 BRA `(.L_x_23) ;  /* 0x000000a800f8a947 */ /* 0x002fea0003800000 */
.L_x_20:
[----:B01----:R-:W-:Y:S01]  /*4410*/  VIADD R3, R18, 0x8 ;  /* 0x0000000812037836 */ /* 0x003fe20000000000 */
[----:B------:R-:W-:Y:S01]  /*4420*/  UIADD3 UR7, UR4, 0x1, URZ ;  /* 0x0000000104077890 */ /* 0x000fe2000fffe03f */
[----:B------:R-:W-:Y:S01]  /*4430*/  R2UR UR44, R4 ;  /* 0x00000000042c72ca */ /* 0x000fe200000e0000 */
[----:B------:R-:W-:Y:S01]  /*4440*/  UMOV UR47, 0x40000040 ;  /* 0x40000040002f7882 */ /* 0x000fe20000000000 */
[----:B------:R-:W-:Y:S01]  /*4450*/  R2UR UR45, R5 ;  /* 0x00000000052d72ca */ /* 0x000fe200000e0000 */
[----:B------:R0:W-:Y:S01]  /*4460*/  BAR.SYNC.DEFER_BLOCKING R3, 0x100 ;  /* 0x000400030000751d */ /* 0x0001e20000010000 */
[----:B------:R-:W-:-:S04]  /*4470*/  UISETP.NE.AND UP0, UPT, UR7, 0x2, UPT ;  /* 0x000000020700788c */ /* 0x000fc8000bf05270 */
[----:B------:R-:W-:Y:S01]  /*4480*/  USEL UR7, UR7, URZ, UP0 ;  /* 0x0000003f07077287 */ /* 0x000fe20008000000 */
[----:B------:R-:W-:Y:S01]  /*4490*/  UMOV UR11, 0x40000040 ;  /* 0x40000040000b7882 */ /* 0x000fe20000000000 */
[----:B------:R-:W-:Y:S02]  /*44a0*/  UMOV UR15, 0x40000040 ;  /* 0x40000040000f7882 */ /* 0x000fe40000000000 */
[----:B------:R-:W-:Y:S01]  /*44b0*/  ULEA UR46, UR7, UR6, 0xb ;  /* 0x00000006072e7291 */ /* 0x000fe2000f8e583f */
[----:B------:R-:W-:Y:S01]  /*44c0*/  UMOV UR19, 0x40000040 ;  /* 0x4000004000137882 */ /* 0x000fe20000000000 */
[----:B------:R-:W-:Y:S02]  /*44d0*/  UMOV UR23, 0x40000040 ;  /* 0x4000004000177882 */ /* 0x000fe40000000000 */
[----:B------:R-:W-:Y:S02]  /*44e0*/  UIADD3 UR10, UR46, 0x2, URZ ;  /* 0x000000022e0a7890 */ /* 0x000fe4000fffe03f */
[----:B------:R-:W-:-:S02]  /*44f0*/  UIADD3 UR14, UR46, 0x4, URZ ;  /* 0x000000042e0e7890 */ /* 0x000fc4000fffe03f */
[----:B------:R-:W-:Y:S02]  /*4500*/  UIADD3 UR18, UR46, 0x6, URZ ;  /* 0x000000062e127890 */ /* 0x000fe4000fffe03f */
[----:B------:R-:W-:Y:S02]  /*4510*/  UIADD3 UR22, UR46, 0x400, URZ ;  /* 0x000004002e167890 */ /* 0x000fe4000fffe03f */
[----:B------:R-:W-:Y:S01]  /*4520*/  UIADD3 UR26, UR46, 0x402, URZ ;  /* 0x000004022e1a7890 */ /* 0x000fe2000fffe03f */
[----:B------:R-:W-:Y:S01]  /*4530*/  UMOV UR27, 0x40000040 ;  /* 0x40000040001b7882 */ /* 0x000fe20000000000 */
[----:B------:R-:W-:Y:S01]  /*4540*/  WARPGROUP.ARRIVE ;  /* 0x00000000000079c5 */ /* 0x000fe20000000000 */
[----:B------:R-:W-:Y:S01]  /*4550*/  UIADD3 UR30, UR46, 0x404, URZ ;  /* 0x000004042e1e7890 */ /* 0x000fe2000fffe03f */
[----:B------:R-:W-:Y:S01]  /*4560*/  UMOV UR31, 0x40000040 ;  /* 0x40000040001f7882 */ /* 0x000fe20000000000 */
[----:B------:R-:W-:-:S03]  /*4570*/  UIADD3 UR34, UR46, 0x406, URZ ;  /* 0x000004062e227890 */ /* 0x000fc6000fffe03f */
[----:B------:R-:W-:Y:S01]  /*4580*/  QGMMA.64x128x32.F32.E4M3.E4M3 R152, gdesc[UR44], RZ, !UPT, gsb0 ;  /* 0x01e000002c9879f3 */ /* 0x000fe2000c0008ff */
[----:B------:R-:W-:Y:S02]  /*4590*/  UMOV UR35, 0x40000040 ;  /* 0x4000004000237882 */ /* 0x000fe40000000000 */
        /* <DEDUP_REMOVED lines=22> */
[----:B0-----:R-:W-:Y:S05]  /*4700*/  @P3 BRA `(.L_x_24) ;  /* 0x0000000000283947 */ /* 0x001fea0003800000 */
[----:B------:R-:W-:Y:S05]  /*4710*/  @!P0 BRA `(.L_x_25) ;  /* 0x0000000000048947 */ /* 0x000fea0003800000 */
[----:B------:R-:W-:Y:S01]  /*4720*/  BPT.TRAP 0x1 ;  /* 0x000000040000795c */ /* 0x000fe20000300000 */
.L_x_25:
[----:B------:R-:W-:Y:S01]  /*4730*/  ULEA UR10, UR4, UR36, 0x3 ;  /* 0x00000024040a7291 */ /* 0x000fe2000f8e183f */
[----:B------:R-:W-:-:S08]  /*4740*/  SHF.L.U32 R3, R12, 0x1f, RZ ;  /* 0x0000001f0c037819 */ /* 0x000fd000000006ff */
[----:B------:R0:W1:Y:S01]  /*4750*/  SYNCS.PHASECHK.TRANS64.TRYWAIT P2, [UR10+0x38850], R3 ;  /* 0x03885003ff0075a7 */ /* 0x000062000804014a */
[----:B------:R-:W-:Y:S05]  /*4760*/  @!P0 BRA `(.L_x_26) ;  /* 0x0000000000048947 */ /* 0x000fea0003800000 */
[----:B------:R-:W-:Y:S01]  /*4770*/  BPT.TRAP 0x1 ;  /* 0x000000040000795c */ /* 0x000fe20000300000 */
.L_x_26:
[----:B-1----:R-:W-:Y:S05]  /*4780*/  @P2 BRA `(.L_x_24) ;  /* 0x0000000000082947 */ /* 0x002fea0003800000 */
[----:B------:R-:W1:Y:S02]  /*4790*/  SYNCS.PHASECHK.TRANS64.TRYWAIT P2, [UR10+0x38850], R3 ;  /* 0x03885003ff0075a7 */ /* 0x000e64000804014a */
[----:B-1----:R-:W-:Y:S05]  /*47a0*/  @!P2 BRA `(.L_x_27) ;  /* 0x000000a80028a947 */ /* 0x002fea0003800000 */
.L_x_24:
[----:B------:R-:W-:Y:S01]  /*47b0*/  UIADD3 UR10, UR36, 0x400, URZ ;  /* 0x00000400240a7890 */ /* 0x000fe2000fffe03f */
[----:B------:R-:W-:Y:S01]  /*47c0*/  WARPGROUP.ARRIVE ;  /* 0x00000000000079c5 */ /* 0x000fe20000000000 */
[----:B------:R-:W-:Y:S01]  /*47d0*/  UMOV UR11, 0x40000040 ;  /* 0x40000040000b7882 */ /* 0x000fe20000000000 */
[----:B------:R-:W-:Y:S01]  /*47e0*/  UMOV UR15, 0x40000040 ;  /* 0x40000040000f7882 */ /* 0x000fe20000000000 */
[----:B------:R-:W-:Y:S01]  /*47f0*/  USHF.R.U32.HI UR10, URZ, 0x4, UR10 ;  /* 0x000000043f0a7899 */ /* 0x000fe2000801160a */
[----:B-1----:R-:W-:Y:S02]  /*4800*/  FMNMX.FTZ R12, R152, R10, !PT ;  /* 0x0000000a980c7209 */ /* 0x002fe40007810000 */
[----:B------:R-:W-:Y:S01]  /*4810*/  FMNMX.FTZ R14, R154, R11, !PT ;  /* 0x0000000b9a0e7209 */ /* 0x000fe20007810000 */
[----:B------:R-:W-:Y:S01]  /*4820*/  ULOP3.LUT UR10, UR10, 0x3fff, URZ, 0xc0, !UPT ;  /* 0x00003fff0a0a7892 */ /* 0x000fe2000f8ec03f */
[----:B0-----:R-:W-:Y:S02]  /*4830*/  FMNMX.FTZ R3, R153, R12, !PT ;  /* 0x0000000c99037209 */ /* 0x001fe40007810000 */
[----:B------:R-:W-:Y:S01]  /*4840*/  FMNMX.FTZ R7, R155, R14, !PT ;  /* 0x0000000e9b077209 */ /* 0x000fe20007810000 */
[----:B------:R-:W-:Y:S01]  /*4850*/  ULOP3.LUT UR10, UR10, 0x10000, URZ, 0xfc, !UPT ;  /* 0x000100000a0a7892 */ /* 0x000fe2000f8efc3f */
[----:B------:R-:W-:-:S02]  /*4860*/  FMNMX.FTZ R12, R156, R3, !PT ;  /* 0x000000039c0c7209 */ /* 0x000fc40007810000 */
[----:B------:R-:W-:Y:S01]  /*4870*/  FMNMX.FTZ R14, R158, R7, !PT ;  /* 0x000000079e0e7209 */ /* 0x000fe20007810000 */
[----:B------:R-:W-:Y:S01]  /*4880*/  ULEA UR10, UR4, UR10, 0xb ;  /* 0x0000000a040a7291 */ /* 0x000fe2000f8e583f */
[----:B------:R-:W-:Y:S02]  /*4890*/  FMNMX.FTZ R3, R157, R12, !PT ;  /* 0x0000000c9d037209 */ /* 0x000fe40007810000 */
[----:B------:R-:W-:Y:S01]  /*48a0*/  FMNMX.FTZ R7, R159, R14, !PT ;  /* 0x0000000e9f077209 */ /* 0x000fe20007810000 */
[----:B------:R-:W-:Y:S01]  /*48b0*/  UIADD3 UR14, UR10, 0x2, URZ ;  /* 0x000000020a0e7890 */ /* 0x000fe2000fffe03f */
[----:B------:R-:W-:Y:S02]  /*48c0*/  FMNMX.FTZ R12, R160, R3, !PT ;  /* 0x00000003a00c7209 */ /* 0x000fe40007810000 */
[----:B------:R-:W-:Y:S02]  /*48d0*/  FMNMX.FTZ R14, R162, R7, !PT ;  /* 0x00000007a20e7209 */ /* 0x000fe40007810000 */
[----:B------:R-:W-:Y:S01]  /*48e0*/  QGMMA.64x256x32.F32.E4M3.E4M3 R24, R228, gdesc[UR8], R24, gsb0 ;  /* 0x03e00008e4187df3 */ /* 0x000fe20008000818 */
[----:B------:R-:W-:Y:S01]  /*48f0*/  FMNMX.FTZ R3, R161, R12, !PT ;  /* 0x0000000ca1037209 */ /* 0x000fe20007810000 */
[----:B------:R-:W-:Y:S01]  /*4900*/  UMOV UR11, 0x40000040 ;  /* 0x40000040000b7882 */ /* 0x000fe20000000000 */
[----:B------:R-:W-:-:S02]  /*4910*/  FMNMX.FTZ R7, R163, R14, !PT ;  /* 0x0000000ea3077209 */ /* 0x000fc40007810000 */
[----:B------:R-:W-:Y:S02]  /*4920*/  FMNMX.FTZ R12, R164, R3, !PT ;  /* 0x00000003a40c7209 */ /* 0x000fe40007810000 */
[----:B------:R-:W-:Y:S02]  /*4930*/  FMNMX.FTZ R14, R166, R7, !PT ;  /* 0x00000007a60e7209 */ /* 0x000fe40007810000 */
[----:B------:R-:W-:Y:S02]  /*4940*/  FMNMX.FTZ R3, R165, R12, !PT ;  /* 0x0000000ca5037209 */ /* 0x000fe40007810000 */
[----:B------:R-:W-:Y:S02]  /*4950*/  FMNMX.FTZ R7, R167, R14, !PT ;  /* 0x0000000ea7077209 */ /* 0x000fe40007810000 */
[----:B------:R-:W-:Y:S02]  /*4960*/  FMNMX.FTZ R12, R168, R3, !PT ;  /* 0x00000003a80c7209 */ /* 0x000fe40007810000 */
        /* <DEDUP_REMOVED lines=46> */
[----:B------:R-:W-:-:S03]  /*4c50*/  FMNMX.FTZ R14, R215, R14, !PT ;  /* 0x0000000ed70e7209 */ /* 0x000fc60007810000 */
[----:B------:R-:W0:Y:S04]  /*4c60*/  SHFL.BFLY PT, R3, R12, 0x2, 0x1f ;  /* 0x0c401f000c037f89 */ /* 0x000e2800000e0000 */
[----:B------:R-:W1:Y:S01]  /*4c70*/  SHFL.BFLY PT, R7, R14, 0x2, 0x1f ;  /* 0x0c401f000e077f89 */ /* 0x000e6200000e0000 */
[----:B0-----:R-:W-:Y:S02]  /*4c80*/  FMNMX.FTZ R19, R12, R3, !PT ;  /* 0x000000030c137209 */ /* 0x001fe40007810000 */
[----:B-1----:R-:W-:-:S03]  /*4c90*/  FMNMX.FTZ R21, R14, R7, !PT ;  /* 0x000000070e157209 */ /* 0x002fc60007810000 */
[----:B------:R-:W0:Y:S04]  /*4ca0*/  SHFL.BFLY PT, R20, R19, 0x1, 0x1f ;  /* 0x0c201f0013147f89 */ /* 0x000e2800000e0000 */
[----:B------:R-:W1:Y:S01]  /*4cb0*/  SHFL.BFLY PT, R22, R21, 0x1, 0x1f ;  /* 0x0c201f0015167f89 */ /* 0x000e6200000e0000 */
[----:B0-----:R-:W-:Y:S02]  /*4cc0*/  FMNMX.FTZ R7, R19, R20, !PT ;  /* 0x0000001413077209 */ /* 0x001fe40007810000 */
[----:B-1----:R-:W-:-:S03]  /*4cd0*/  FMNMX.FTZ R3, R21, R22, !PT ;  /* 0x0000001615037209 */ /* 0x002fc60007810000 */
[----:B------:R-:W-:Y:S01]  /*4ce0*/  FFMA.FTZ R15, R2, R7, -8 ;  /* 0xc1000000020f7423 */ /* 0x000fe20000010007 */
[----:B------:R-:W-:-:S03]  /*4cf0*/  FADD.FTZ R13, -R7, R10 ;  /* 0x0000000a070d7221 */ /* 0x000fc60000010100 */
[C-C-:B------:R-:W-:Y:S01]  /*4d00*/  FFMA.FTZ R19, R2.reuse, R153, -R15.reuse ;  /* 0x0000009902137223 */ /* 0x140fe2000001080f */
[----:B------:R-:W-:-:S01]  /*4d10*/  FFMA.FTZ R153, R2, R165, -R15 ;  /* 0x000000a502997223 */ /* 0x000fc2000001080f */
[C-C-:B------:R-:W-:Y:S01]  /*4d20*/  FFMA.FTZ R165, R2.reuse, R177, -R15.reuse ;  /* 0x000000b102a57223 */ /* 0x140fe2000001080f */
[----:B------:R-:W-:-:S01]  /*4d30*/  FFMA.FTZ R177, R2, R189, -R15 ;  /* 0x000000bd02b17223 */ /* 0x000fc2000001080f */
[----:B------:R-:W-:Y:S01]  /*4d40*/  FFMA.FTZ R189, R2, R201, -R15 ;  /* 0x000000c902bd7223 */ /* 0x000fe2000001080f */
[----:B------:R-:W-:-:S01]  /*4d50*/  FADD.FTZ R11, -R3, R11 ;  /* 0x0000000b030b7221 */ /* 0x000fc20000010100 */
[C---:B------:R-:W-:Y:S01]  /*4d60*/  FFMA.FTZ R201, R2.reuse, R3, -8 ;  /* 0xc100000002c97423 */ /* 0x040fe20000010003 */
[C---:B------:R-:W-:Y:S01]  /*4d70*/  FMUL.FTZ R13, R2.reuse, R13 ;  /* 0x0000000d020d7220 */ /* 0x040fe20000410000 */
[C---:B------:R-:W-:Y:S01]  /*4d80*/  FFMA.FTZ R10, R2.reuse, R152, -R15 ;  /* 0x00000098020a7223 */ /* 0x040fe2000001080f */
[C---:B------:R-:W-:Y:S01]  /*4d90*/  FMUL.FTZ R11, R2.reuse, R11 ;  /* 0x0000000b020b7220 */ /* 0x040fe20000410000 */
[C-C-:B------:R-:W-:Y:S01]  /*4da0*/  FFMA.FTZ R154, R2.reuse, R154, -R201.reuse ;  /* 0x0000009a029a7223 */ /* 0x140fe200000108c9 */
[----:B------:R-:W-:-:S01]  /*4db0*/  FFMA.FTZ R155, R2, R155, -R201 ;  /* 0x0000009b029b7223 */ /* 0x000fc200000108c9 */
[C---:B------:R-:W-:Y:S01]  /*4dc0*/  FFMA.FTZ R12, R2.reuse, R156, -R15 ;  /* 0x0000009c020c7223 */ /* 0x040fe2000001080f */
[----:B------:R-:W-:Y:S01]  /*4dd0*/  MUFU.EX2 R13, R13 ;  /* 0x0000000d000d7308 */ /* 0x000fe20000000800 */
[----:B------:R-:W-:-:S01]  /*4de0*/  FFMA.FTZ R158, R2, R158, -R201 ;  /* 0x0000009e029e7223 */ /* 0x000fc200000108c9 */
[C---:B------:R-:W-:Y:S01]  /*4df0*/  FFMA.FTZ R21, R2.reuse, R157, -R15 ;  /* 0x0000009d02157223 */ /* 0x040fe2000001080f */
[----:B------:R-:W-:-:S01]  /*4e00*/  FFMA.FTZ R159, R2, R159, -R201 ;  /* 0x0000009f029f7223 */ /* 0x000fc200000108c9 */
[C---:B------:R-:W-:Y:S01]  /*4e10*/  FFMA.FTZ R14, R2.reuse, R160, -R15 ;  /* 0x000000a0020e7223 */ /* 0x040fe2000001080f */
[----:B------:R-:W-:-:S01]  /*4e20*/  FFMA.FTZ R162, R2, R162, -R201 ;  /* 0x000000a202a27223 */ /* 0x000fc200000108c9 */
[C---:B------:R-:W-:Y:S01]  /*4e30*/  FFMA.FTZ R23, R2.reuse, R161, -R15 ;  /* 0x000000a102177223 */ /* 0x040fe2000001080f */
[----:B------:R-:W-:-:S01]  /*4e40*/  FFMA.FTZ R163, R2, R163, -R201 ;  /* 0x000000a302a37223 */ /* 0x000fc200000108c9 */
[----:B------:R-:W-:Y:S01]  /*4e50*/  MUFU.EX2 R11, R11 ;  /* 0x0000000b000b7308 */ /* 0x000fe20000000800 */
[----:B------:R-:W-:-:S01]  /*4e60*/  FFMA.FTZ R157, R2, R169, -R15 ;  /* 0x000000a9029d7223 */ /* 0x000fc2000001080f */
[C-C-:B------:R-:W-:Y:S01]  /*4e70*/  FFMA.FTZ R161, R2.reuse, R173, -R15.reuse ;  /* 0x000000ad02a17223 */ /* 0x140fe2000001080f */
[----:B------:R-:W-:-:S01]  /*4e80*/  FFMA.FTZ R20, R2, R164, -R15 ;  /* 0x000000a402147223 */ /* 0x000fc2000001080f */
[C-C-:B------:R-:W-:Y:S01]  /*4e90*/  FFMA.FTZ R169, R2.reuse, R181, -R15.reuse ;  /* 0x000000b502a97223 */ /* 0x140fe2000001080f */
[----:B------:R-:W-:-:S01]  /*4ea0*/  FFMA.FTZ R173, R2, R185, -R15 ;  /* 0x000000b902ad7223 */ /* 0x000fc2000001080f */
[C---:B------:R-:W-:Y:S01]  /*4eb0*/  FFMA.FTZ R166, R2.reuse, R166, -R201 ;  /* 0x000000a602a67223 */ /* 0x040fe200000108c9 */
[----:B------:R-:W-:-:S01]  /*4ec0*/  FFMA.FTZ R181, R2, R193, -R15 ;  /* 0x000000c102b57223 */ /* 0x000fc2000001080f */
[----:B------:R-:W0:Y:S01]  /*4ed0*/  MUFU.EX2 R10, R10 ;  /* 0x0000000a000a7308 */ /* 0x000e220000000800 */
[----:B------:R-:W-:-:S01]  /*4ee0*/  FFMA.FTZ R185, R2, R197, -R15 ;  /* 0x000000c502b97223 */ /* 0x000fc2000001080f */
[C-C-:B------:R-:W-:Y:S01]  /*4ef0*/  FFMA.FTZ R193, R2.reuse, R205, -R15.reuse ;  /* 0x000000cd02c17223 */ /* 0x140fe2000001080f */
[----:B------:R-:W-:-:S01]  /*4f00*/  FFMA.FTZ R197, R2, R209, -R15 ;  /* 0x000000d102c57223 */ /* 0x000fc2000001080f */
[C---:B------:R-:W-:Y:S01]  /*4f10*/  FFMA.FTZ R167, R2.reuse, R167, -R201 ;  /* 0x000000a702a77223 */ /* 0x040fe200000108c9 */
[----:B------:R-:W-:-:S01]  /*4f20*/  FFMA.FTZ R22, R2, R168, -R15 ;  /* 0x000000a802167223 */ /* 0x000fc2000001080f */
[C-C-:B------:R-:W-:Y:S01]  /*4f30*/  FFMA.FTZ R170, R2.reuse, R170, -R201.reuse ;  /* 0x000000aa02aa7223 */ /* 0x140fe200000108c9 */
[----:B------:R-:W-:-:S01]  /*4f40*/  FFMA.FTZ R171, R2, R171, -R201 ;  /* 0x000000ab02ab7223 */ /* 0x000fc200000108c9 */
[----:B------:R-:W1:Y:S01]  /*4f50*/  MUFU.EX2 R154, R154 ;  /* 0x0000009a009a7308 */ /* 0x000e620000000800 */
[----:B------:R-:W-:-:S01]  /*4f60*/  FFMA.FTZ R152, R2, R172, -R15 ;  /* 0x000000ac02987223 */ /* 0x000fc2000001080f */
[C-C-:B------:R-:W-:Y:S01]  /*4f70*/  FFMA.FTZ R174, R2.reuse, R174, -R201.reuse ;  /* 0x000000ae02ae7223 */ /* 0x140fe200000108c9 */
[----:B------:R-:W-:-:S01]  /*4f80*/  FFMA.FTZ R175, R2, R175, -R201 ;  /* 0x000000af02af7223 */ /* 0x000fc200000108c9 */
[C---:B------:R-:W-:Y:S01]  /*4f90*/  FFMA.FTZ R156, R2.reuse, R176, -R15 ;  /* 0x000000b0029c7223 */ /* 0x040fe2000001080f */
[----:B------:R-:W-:-:S01]  /*4fa0*/  FFMA.FTZ R178, R2, R178, -R201 ;  /* 0x000000b202b27223 */ /* 0x000fc200000108c9 */
[C---:B------:R-:W-:Y:S01]  /*4fb0*/  FFMA.FTZ R179, R2.reuse, R179, -R201 ;  /* 0x000000b302b37223 */ /* 0x040fe200000108c9 */
[----:B------:R-:W-:-:S01]  /*4fc0*/  FFMA.FTZ R160, R2, R180, -R15 ;  /* 0x000000b402a07223 */ /* 0x000fc2000001080f */
[----:B------:R-:W2:Y:S01]  /*4fd0*/  MUFU.EX2 R19, R19 ;  /* 0x0000001300137308 */ /* 0x000ea20000000800 */
[----:B0-----:R-:W-:-:S01]  /*4fe0*/  FFMA.FTZ R0, R13, R0, R10 ;  /* 0x000000000d007223 */ /* 0x001fc2000001000a */
[C-C-:B------:R-:W-:Y:S01]  /*4ff0*/  FFMA.FTZ R182, R2.reuse, R182, -R201.reuse ;  /* 0x000000b602b67223 */ /* 0x140fe200000108c9 */
[----:B------:R-:W-:-:S01]  /*5000*/  FFMA.FTZ R183, R2, R183, -R201 ;  /* 0x000000b702b77223 */ /* 0x000fc200000108c9 */
[C---:B------:R-:W-:Y:S01]  /*5010*/  FFMA.FTZ R164, R2.reuse, R184, -R15 ;  /* 0x000000b802a47223 */ /* 0x040fe2000001080f */
[----:B------:R-:W-:-:S01]  /*5020*/  FFMA.FTZ R186, R2, R186, -R201 ;  /* 0x000000ba02ba7223 */ /* 0x000fc200000108c9 */
[C---:B------:R-:W-:Y:S01]  /*5030*/  FFMA.FTZ R187, R2.reuse, R187, -R201 ;  /* 0x000000bb02bb7223 */ /* 0x040fe200000108c9 */
[----:B------:R-:W-:-:S01]  /*5040*/  FFMA.FTZ R168, R2, R188, -R15 ;  /* 0x000000bc02a87223 */ /* 0x000fc2000001080f */
[----:B------:R-:W0:Y:S01]  /*5050*/  MUFU.EX2 R155, R155 ;  /* 0x0000009b009b7308 */ /* 0x000e220000000800 */
[----:B-1----:R-:W-:-:S01]  /*5060*/  FFMA.FTZ R6, R11, R6, R154 ;  /* 0x000000060b067223 */ /* 0x002fc2000001009a */
[C-C-:B------:R-:W-:Y:S01]  /*5070*/  FFMA.FTZ R190, R2.reuse, R190, -R201.reuse ;  /* 0x000000be02be7223 */ /* 0x140fe200000108c9 */
[----:B------:R-:W-:-:S01]  /*5080*/  FFMA.FTZ R191, R2, R191, -R201 ;  /* 0x000000bf02bf7223 */ /* 0x000fc200000108c9 */
[C---:B------:R-:W-:Y:S01]  /*5090*/  FFMA.FTZ R172, R2.reuse, R192, -R15 ;  /* 0x000000c002ac7223 */ /* 0x040fe2000001080f */
[----:B------:R-:W-:-:S01]  /*50a0*/  FFMA.FTZ R194, R2, R194, -R201 ;  /* 0x000000c202c27223 */ /* 0x000fc200000108c9 */
[C---:B------:R-:W-:Y:S01]  /*50b0*/  FFMA.FTZ R195, R2.reuse, R195, -R201 ;  /* 0x000000c302c37223 */ /* 0x040fe200000108c9 */
[----:B------:R-:W-:-:S01]  /*50c0*/  FFMA.FTZ R176, R2, R196, -R15 ;  /* 0x000000c402b07223 */ /* 0x000fc2000001080f */
[----:B------:R-:W1:Y:S01]  /*50d0*/  MUFU.EX2 R12, R12 ;  /* 0x0000000c000c7308 */ /* 0x000e620000000800 */
[----:B--2---:R-:W-:-:S01]  /*50e0*/  FADD.FTZ R205, R19, R0 ;  /* 0x0000000013cd7221 */ /* 0x004fc20000010000 */
[C---:B------:R-:W-:Y:S01]  /*50f0*/  FFMA.FTZ R196, R2.reuse, R198, -R201 ;  /* 0x000000c602c47223 */ /* 0x040fe200000108c9 */
[----:B------:R-:W-:-:S01]  /*5100*/  FFMA.FTZ R180, R2, R200, -R15 ;  /* 0x000000c802b47223 */ /* 0x000fc2000001080f */
[C-C-:B------:R-:W-:Y:S01]  /*5110*/  FFMA.FTZ R184, R2.reuse, R204, -R15.reuse ;  /* 0x000000cc02b87223 */ /* 0x140fe2000001080f */
[----:B------:R-:W-:-:S01]  /*5120*/  FFMA.FTZ R188, R2, R208, -R15 ;  /* 0x000000d002bc7223 */ /* 0x000fc2000001080f */
[C-C-:B------:R-:W-:Y:S01]  /*5130*/  FFMA.FTZ R192, R2.reuse, R212, -R15.reuse ;  /* 0x000000d402c07223 */ /* 0x140fe2000001080f */
[----:B------:R-:W-:-:S01]  /*5140*/  FFMA.FTZ R15, R2, R213, -R15 ;  /* 0x000000d5020f7223 */ /* 0x000fc2000001080f */
[----:B------:R-:W2:Y:S01]  /*5150*/  MUFU.EX2 R158, R158 ;  /* 0x0000009e009e7308 */ /* 0x000ea20000000800 */
[----:B0-----:R-:W-:-:S01]  /*5160*/  FADD.FTZ R209, R155, R6 ;  /* 0x000000069bd17221 */ /* 0x001fc20000010000 */
[C-C-:B------:R-:W-:Y:S01]  /*5170*/  FFMA.FTZ R199, R2.reuse, R199, -R201.reuse ;  /* 0x000000c702c77223 */ /* 0x140fe200000108c9 */
[----:B------:R-:W-:-:S01]  /*5180*/  FFMA.FTZ R198, R2, R202, -R201 ;  /* 0x000000ca02c67223 */ /* 0x000fc200000108c9 */
[C-C-:B------:R-:W-:Y:S01]  /*5190*/  FFMA.FTZ R203, R2.reuse, R203, -R201.reuse ;  /* 0x000000cb02cb7223 */ /* 0x140fe200000108c9 */
[----:B------:R-:W-:-:S01]  /*51a0*/  FFMA.FTZ R200, R2, R206, -R201 ;  /* 0x000000ce02c87223 */ /* 0x000fc200000108c9 */
[----:B------:R-:W-:Y:S01]  /*51b0*/  FFMA.FTZ R202, R2, R210, -R201 ;  /* 0x000000d202ca7223 */ /* 0x000fe200000108c9 */
[----:B------:R-:W-:Y:S01]  /*51c0*/  IMAD.U32 R208, RZ, RZ, UR7 ;  /* 0x00000007ffd07e24 */ /* 0x000fe2000f8e00ff */
[----:B------:R-:W0:Y:S01]  /*51d0*/  MUFU.EX2 R21, R21 ;  /* 0x0000001500157308 */ /* 0x000e220000000800 */
[----:B-1----:R-:W-:-:S03]  /*51e0*/  FADD.FTZ R0, R12, R205 ;  /* 0x000000cd0c007221 */ /* 0x002fc60000010000 */
[----:B------:R-:W-:-:S04]  /*51f0*/  @!P1 LEA R208, R208, UR36, 0x3 ;  /* 0x00000024d0d09c11 */ /* 0x000fc8000f8e18ff */
[----:B------:R-:W1:Y:S01]  /*5200*/  MUFU.EX2 R159, R159 ;  /* 0x0000009f009f7308 */ /* 0x000e620000000800 */
[----:B--2---:R-:W-:-:S07]  /*5210*/  FADD.FTZ R6, R158, R209 ;  /* 0x000000d19e067221 */ /* 0x004fce0000010000 */
[----:B------:R-:W2:Y:S01]  /*5220*/  MUFU.EX2 R14, R14 ;  /* 0x0000000e000e7308 */ /* 0x000ea20000000800 */
[----:B0-----:R-:W-:-:S01]  /*5230*/  FADD.FTZ R205, R21, R0 ;  /* 0x0000000015cd7221 */ /* 0x001fc20000010000 */
[----:B------:R-:W-:Y:S02]  /*5240*/  WARPGROUP.DEPBAR.LE gsb0, 0x0 ;  /* 0x00008000000079c5 */ /* 0x000fe40000010000 */
[----:B------:R-:W-:-:S04]  /*5250*/  WARPGROUP.ARRIVE ;  /* 0x00000000000079c5 */ /* 0x000fc80000000000 */
[----:B------:R-:W0:Y:S01]  /*5260*/  MUFU.EX2 R162, R162 ;  /* 0x000000a200a27308 */ /* 0x000e220000000800 */
[----:B-1----:R-:W-:-:S01]  /*5270*/  FADD.FTZ R209, R159, R6 ;  /* 0x000000069fd17221 */ /* 0x002fc20000010000 */
[----:B------:R-:W-:Y:S01]  /*5280*/  QGMMA.64x256x32.F32.E4M3.E4M3 R24, R216, gdesc[UR12], R24, gsb0 ;  /* 0x03e0000cd8187df3 */ /* 0x000fe20008000818 */
[----:B------:R-:W-:Y:S01]  /*5290*/  UIADD3 UR14, UR10, 0x4, URZ ;  /* 0x000000040a0e7890 */ /* 0x000fe2000fffe03f */
[----:B------:R-:W-:Y:S01]  /*52a0*/  UMOV UR15, 0x40000040 ;  /* 0x40000040000f7882 */ /* 0x000fe20000000000 */
[----:B------:R-:W-:-:S03]  /*52b0*/  UIADD3 UR10, UR10, 0x6, URZ ;  /* 0x000000060a0a7890 */ /* 0x000fc6000fffe03f */
[----:B------:R-:W1:Y:S01]  /*52c0*/  MUFU.EX2 R23, R23 ;  /* 0x0000001700177308 */ /* 0x000e620000000800 */
[----:B--2---:R-:W-:-:S01]  /*52d0*/  FADD.FTZ R0, R14, R205 ;  /* 0x000000cd0e007221 */ /* 0x004fc20000010000 */
[----:B0-----:R-:W-:-:S06]  /*52e0*/  FADD.FTZ R6, R162, R209 ;  /* 0x000000d1a2067221 */ /* 0x001fcc0000010000 */
[----:B------:R-:W0:Y:S08]  /*52f0*/  MUFU.EX2 R163, R163 ;  /* 0x000000a300a37308 */ /* 0x000e300000000800 */
[----:B------:R-:W2:Y:S01]  /*5300*/  MUFU.EX2 R20, R20 ;  /* 0x0000001400147308 */ /* 0x000ea20000000800 */
[----:B-1----:R-:W-:-:S07]  /*5310*/  FADD.FTZ R205, R23, R0 ;  /* 0x0000000017cd7221 */ /* 0x002fce0000010000 */
[----:B------:R-:W1:Y:S01]  /*5320*/  MUFU.EX2 R166, R166 ;  /* 0x000000a600a67308 */ /* 0x000e620000000800 */
[----:B0-----:R-:W-:-:S07]  /*5330*/  FADD.FTZ R209, R163, R6 ;  /* 0x00000006a3d17221 */ /* 0x001fce0000010000 */
[----:B------:R-:W0:Y:S01]  /*5340*/  MUFU.EX2 R153, R153 ;  /* 0x0000009900997308 */ /* 0x000e220000000800 */
[----:B--2---:R-:W-:-:S07]  /*5350*/  FADD.FTZ R0, R20, R205 ;  /* 0x000000cd14007221 */ /* 0x004fce0000010000 */
        /* <DEDUP_REMOVED lines=39> */
[----:B0-----:R-:W-:-:S01]  /*55d0*/  FADD.FTZ R0, R164, R205 ;  /* 0x000000cda4007221 */ /* 0x001fc20000010000 */
[----:B------:R-:W-:-:S06]  /*55e0*/  FFMA.FTZ R205, R2, R207, -R201 ;  /* 0x000000cf02cd7223 */ /* 0x000fcc00000108c9 */
        /* <DEDUP_REMOVED lines=12> */
[----:B------:R-:W-:-:S06]  /*56b0*/  IADD3 R0, -R18, 0xb, RZ ;  /* 0x0000000b12007810 */ /* 0x000fcc0007ffe1ff */
[----:B------:R-:W0:Y:S01]  /*56c0*/  MUFU.EX2 R194, R194 ;  /* 0x000000c200c27308 */ /* 0x000e220000000800 */
[----:B--2---:R-:W-:-:S07]  /*56d0*/  FADD.FTZ R209, R191, R6 ;  /* 0x00000006bfd17221 */ /* 0x004fce0000010000 */
[----:B------:R-:W2:Y:S01]  /*56e0*/  MUFU.EX2 R181, R181 ;  /* 0x000000b500b57308 */ /* 0x000ea20000000800 */
[----:B-1----:R-:W-:-:S01]  /*56f0*/  FADD.FTZ R6, R172, R207 ;  /* 0x000000cfac067221 */ /* 0x002fc20000010000 */
[----:B------:R-:W-:-:S06]  /*5700*/  FFMA.FTZ R207, R2, R211, -R201 ;  /* 0x000000d302cf7223 */ /* 0x000fcc00000108c9 */
[----:B------:R-:W1:Y:S01]  /*5710*/  MUFU.EX2 R195, R195 ;  /* 0x000000c300c37308 */ /* 0x000e620000000800 */
[----:B------:R-:W-:Y:S02]  /*5720*/  WARPGROUP.DEPBAR.LE gsb0, 0x0 ;  /* 0x00008000000079c5 */ /* 0x000fe40000010000 */
[----:B------:R-:W-:Y:S01]  /*5730*/  WARPGROUP.ARRIVE ;  /* 0x00000000000079c5 */ /* 0x000fe20000000000 */
[----:B0-----:R-:W-:-:S04]  /*5740*/  FADD.FTZ R204, R194, R209 ;  /* 0x000000d1c2cc7221 */ /* 0x001fc80000010000 */
[----:B------:R-:W0:Y:S01]  /*5750*/  MUFU.EX2 R176, R176 ;  /* 0x000000b000b07308 */ /* 0x000e220000000800 */
[----:B------:R-:W-:Y:S01]  /*5760*/  QGMMA.64x256x32.F32.E4M3.E4M3 R24, R220, gdesc[UR12], R24, gsb0 ;  /* 0x03e0000cdc187df3 */ /* 0x000fe20008000818 */
[----:B--2---:R-:W-:-:S06]  /*5770*/  FADD.FTZ R209, R181, R6 ;  /* 0x00000006b5d17221 */ /* 0x004fcc0000010000 */
        /* <DEDUP_REMOVED lines=10> */
[C-C-:B------:R-:W-:Y:S01]  /*5820*/  FFMA.FTZ R204, R2.reuse, R214, -R201.reuse ;  /* 0x000000d602cc7223 */ /* 0x140fe200000108c9 */
[----:B------:R-:W-:-:S05]  /*5830*/  FFMA.FTZ R201, R2, R215, -R201 ;  /* 0x000000d702c97223 */ /* 0x000fca00000108c9 */
        /* <DEDUP_REMOVED lines=12> */
[----:B------:R-:W-:Y:S01]  /*5900*/  MUFU.EX2 R188, R188 ;  /* 0x000000bc00bc7308 */ /* 0x000fe20000000800 */
[----:B--2---:R-:W-:-:S07]  /*5910*/  FADD.FTZ R209, R193, R6 ;  /* 0x00000006c1d17221 */ /* 0x004fce0000010000 */
[----:B------:R-:W0:Y:S01]  /*5920*/  MUFU.EX2 R202, R202 ;  /* 0x000000ca00ca7308 */ /* 0x000e220000000800 */
[----:B-1----:R-:W-:-:S07]  /*5930*/  FADD.FTZ R211, R205, R206 ;  /* 0x000000cecdd37221 */ /* 0x002fce0000010000 */
[----:B------:R-:W-:Y:S08]  /*5940*/  MUFU.EX2 R197, R197 ;  /* 0x000000c500c57308 */ /* 0x000ff00000000800 */
[----:B------:R-:W1:Y:S01]  /*5950*/  MUFU.EX2 R207, R207 ;  /* 0x000000cf00cf7308 */ /* 0x000e620000000800 */
[----:B0-----:R-:W-:-:S07]  /*5960*/  FADD.FTZ R6, R202, R211 ;  /* 0x000000d3ca067221 */ /* 0x001fce0000010000 */
[----:B------:R-:W-:Y:S08]  /*5970*/  MUFU.EX2 R192, R192 ;  /* 0x000000c000c07308 */ /* 0x000ff00000000800 */
[----:B------:R-:W0:Y:S01]  /*5980*/  MUFU.EX2 R204, R204 ;  /* 0x000000cc00cc7308 */ /* 0x000e220000000800 */
[----:B-1----:R-:W-:-:S07]  /*5990*/  FADD.FTZ R211, R207, R6 ;  /* 0x00000006cfd37221 */ /* 0x002fce0000010000 */
[----:B------:R-:W-:Y:S08]  /*59a0*/  MUFU.EX2 R15, R15 ;  /* 0x0000000f000f7308 */ /* 0x000ff00000000800 */
[----:B------:R-:W1:Y:S01]  /*59b0*/  MUFU.EX2 R201, R201 ;  /* 0x000000c900c97308 */ /* 0x000e620000000800 */
[----:B0-----:R-:W-:-:S04]  /*59c0*/  FADD.FTZ R211, R204, R211 ;  /* 0x000000d3ccd37221 */ /* 0x001fc80000010000 */
[----:B-1----:R-:W-:Y:S01]  /*59d0*/  FADD.FTZ R6, R201, R211 ;  /* 0x000000d3c9067221 */ /* 0x002fe20000010000 */
[----:B------:R-:W-:Y:S02]  /*59e0*/  WARPGROUP.DEPBAR.LE gsb0, 0x0 ;  /* 0x00008000000079c5 */ /* 0x000fe40000010000 */
[----:B------:R-:W-:-:S06]  /*59f0*/  WARPGROUP.ARRIVE ;  /* 0x00000000000079c5 */ /* 0x000fcc0000000000 */
[----:B------:R-:W-:Y:S03]  /*5a00*/  QGMMA.64x256x32.F32.E4M3.E4M3 R24, R224, gdesc[UR8], R24, gsb0 ;  /* 0x03e00008e0187df3 */ /* 0x000fe60008000818 */
[----:B------:R-:W-:Y:S02]  /*5a10*/  WARPGROUP.DEPBAR.LE gsb0, 0x0 ;  /* 0x00008000000079c5 */ /* 0x000fe40000010000 */
[----:B------:R0:W-:Y:S06]  /*5a20*/  BAR.ARV R0, 0x100 ;  /* 0x000400000000751d */ /* 0x0001ec0000002000 */
[----:B0-----:R-:W-:-:S05]  /*5a30*/  @!P1 VIADD R0, R208, 0x38840 ;  /* 0x00038840d0009836 */ /* 0x001fca0000000000 */
[----:B------:R-:W-:-:S04]  /*5a40*/  @!P1 PRMT R0, RZ, 0x654, R0 ;  /* 0x00000654ff009816 */ /* 0x000fc80000000000 */
[----:B------:R0:W-:Y:S02]  /*5a50*/  @!P1 SYNCS.ARRIVE.TRANS64.RED.A1T0 RZ, [R0+URZ], RZ ;  /* 0x000000ff00ff99a7 */ /* 0x0001e4000810043f */
[----:B0-----:R-:W-:-:S04]  /*5a60*/  FADD.FTZ R0, R188, R209 ;  /* 0x000000d1bc007221 */ /* 0x001fc80000010000 */
[----:B------:R-:W-:-:S04]  /*5a70*/  FADD.FTZ R209, R197, R0 ;  /* 0x00000000c5d17221 */ /* 0x000fc80000010000 */
[----:B------:R-:W-:-:S04]  /*5a80*/  FADD.FTZ R0, R192, R209 ;  /* 0x000000d1c0007221 */ /* 0x000fc80000010000 */
[----:B------:R-:W-:Y:S01]  /*5a90*/  FADD.FTZ R0, R15, R0 ;  /* 0x000000000f007221 */ /* 0x000fe20000010000 */
[----:B------:R-:W-:Y:S06]  /*5aa0*/  @!P0 BRA `(.L_x_28) ;  /* 0x0000000000048947 */ /* 0x000fec0003800000 */
[----:B------:R-:W-:Y:S01]  /*5ab0*/  BPT.TRAP 0x1 ;  /* 0x000000040000795c */ /* 0x000fe20000300000 */
.L_x_28:
[----:B------:R-:W-:Y:S01]  /*5ac0*/  ULEA UR4, UR4, UR36, 0x3 ;  /* 0x0000002404047291 */ /* 0x000fe2000f8e183f */
[----:B------:R-:W-:Y:S01]  /*5ad0*/  ISETP.GT.AND P2, PT, R8, R17, PT ;  /* 0x000000110800720c */ /* 0x000fe20003f44270 */
[-C--:B------:R-:W-:Y:S01]  /*5ae0*/  FMUL.FTZ R26, R26, R11.reuse ;  /* 0x0000000b1a1a7220 */ /* 0x080fe20000410000 */
[----:B------:R-:W-:Y:S01]  /*5af0*/  F2FP.SATFINITE.E4M3.F32.PACK_AB_MERGE_C R12, R21, R12, RZ ;  /* 0x0000000c150c723e */ /* 0x000fe200048070ff */
[----:B------:R-:W-:Y:S01]  /*5b00*/  UIADD3 UR4, UR4, 0x38860, URZ ;  /* 0x0003886004047890 */ /* 0x000fe2000fffe03f */
[----:B------:R-:W-:Y:S01]  /*5b10*/  F2FP.SATFINITE.E4M3.F32.PACK_AB_MERGE_C R158, R159, R158, RZ ;  /* 0x0000009e9f9e723e */ /* 0x000fe200048070ff */
[-C--:B------:R-:W-:Y:S01]  /*5b20*/  FMUL.FTZ R27, R27, R11.reuse ;  /* 0x0000000b1b1b7220 */ /* 0x080fe20000410000 */
[----:B------:R-:W-:Y:S01]  /*5b30*/  F2FP.SATFINITE.E4M3.F32.PACK_AB_MERGE_C R20, R153, R20, RZ ;  /* 0x000000149914723e */ /* 0x000fe200048070ff */
[----:B------:R-:W-:Y:S01]  /*5b40*/  UPRMT UR4, UR5, 0x654, UR4 ;  /* 0x0000065405047896 */ /* 0x000fe20008000004 */
[----:B------:R-:W-:Y:S01]  /*5b50*/  F2FP.SATFINITE.E4M3.F32.PACK_AB_MERGE_C R166, R167, R166, RZ ;  /* 0x000000a6a7a6723e */ /* 0x000fe200048070ff */
[-C--:B------:R-:W-:Y:S01]  /*5b60*/  FMUL.FTZ R30, R30, R11.reuse ;  /* 0x0000000b1e1e7220 */ /* 0x080fe20000410000 */
[----:B------:R-:W-:Y:S01]  /*5b70*/  F2FP.SATFINITE.E4M3.F32.PACK_AB_MERGE_C R152, R161, R152, RZ ;  /* 0x00000098a198723e */ /* 0x000fe200048070ff */
[-C--:B------:R-:W-:Y:S01]  /*5b80*/  FMUL.FTZ R31, R31, R11.reuse ;  /* 0x0000000b1f1f7220 */ /* 0x080fe20000410000 */
[----:B------:R-:W-:Y:S01]  /*5b90*/  F2FP.SATFINITE.E4M3.F32.PACK_AB_MERGE_C R174, R175, R174, RZ ;  /* 0x000000aeafae723e */ /* 0x000fe200048070ff */
[-C--:B------:R-:W-:Y:S01]  /*5ba0*/  FMUL.FTZ R34, R34, R11.reuse ;  /* 0x0000000b22227220 */ /* 0x080fe20000410000 */
[----:B------:R-:W-:Y:S01]  /*5bb0*/  F2FP.SATFINITE.E4M3.F32.PACK_AB_MERGE_C R160, R169, R160, RZ ;  /* 0x000000a0a9a0723e */ /* 0x000fe200048070ff */
[-C--:B------:R-:W-:Y:S01]  /*5bc0*/  FMUL.FTZ R35, R35, R11.reuse ;  /* 0x0000000b23237220 */ /* 0x080fe20000410000 */
[----:B------:R-:W-:Y:S01]  /*5bd0*/  F2FP.SATFINITE.E4M3.F32.PACK_AB_MERGE_C R182, R183, R182, RZ ;  /* 0x000000b6b7b6723e */ /* 0x000fe200048070ff */
[----:B------:R-:W-:Y:S01]  /*5be0*/  SYNCS.ARRIVE.TRANS64.RED.A1T0 RZ, [UR4], RZ ;  /* 0x000000ffffff79a7 */ /* 0x000fe20008100404 */
[----:B------:R-:W-:Y:S01]  /*5bf0*/  F2FP.SATFINITE.E4M3.F32.PACK_AB_MERGE_C R168, R177, R168, RZ ;  /* 0x000000a8b1a8723e */ /* 0x000fe200048070ff */
[----:B------:R-:W-:Y:S01]  /*5c00*/  UMOV UR4, UR7 ;  /* 0x0000000700047c82 */ /* 0x000fe20008000000 */
        /* <DEDUP_REMOVED lines=14> */
[----:B------:R-:W-:Y:S01]  /*5cf0*/  F2FP.SATFINITE.E4M3.F32.PACK_AB_MERGE_C R228, R19, R10, R12 ;  /* 0x0000000a13e4723e */ /* 0x000fe2000480700c */
[-C--:B------:R-:W-:Y:S01]  /*5d00*/  FMUL.FTZ R51, R51, R11.reuse ;  /* 0x0000000b33337220 */ /* 0x080fe20000410000 */
        /* <DEDUP_REMOVED lines=49> */
[----:B------:R-:W-:Y:S01]  /*6020*/  FMUL.FTZ R151, R151, R11 ;  /* 0x0000000b97977220 */ /* 0x000fe20000410000 */
[----:B------:R-:W-:Y:S01]  /*6030*/  F2FP.SATFINITE.E4M3.F32.PACK_AB_MERGE_C R229, R155, R154, R158 ;  /* 0x0000009a9be5723e */ /* 0x000fe2000480709e */
[-C--:B------:R-:W-:Y:S01]  /*6040*/  FMUL.FTZ R24, R24, R13.reuse ;  /* 0x0000000d18187220 */ /* 0x080fe20000410000 */
        /* <DEDUP_REMOVED lines=77> */
[----:B------:R-:W-:-:S02]  /*6520*/  VIADD R8, R8, 0xffffffff ;  /* 0xffffffff08087836 */ /* 0x000fc40000000000 */
[----:B------:R-:W-:Y:S02]  /*6530*/  IMAD.MOV.U32 R11, RZ, RZ, R3 ;  /* 0x000000ffff0b7224 */ /* 0x000fe400078e0003 */
[----:B------:R-:W-:Y:S02]  /*6540*/  IMAD.MOV.U32 R10, RZ, RZ, R7 ;  /* 0x000000ffff0a7224 */ /* 0x000fe400078e0007 */
[----:B------:R-:W-:Y:S01]  /*6550*/  IMAD.MOV.U32 R12, RZ, RZ, R9 ;  /* 0x000000ffff0c7224 */ /* 0x000fe200078e0009 */
[----:B------:R-:W-:Y:S06]  /*6560*/  @P2 BRA `(.L_x_29) ;  /* 0xffffffdc00602947 */ /* 0x000fec000383ffff */
[----:B------:R-:W-:-:S07]  /*6570*/  IMAD.U32 R8, RZ, RZ, UR7 ;  /* 0x00000007ff087e24 */ /* 0x000fce000f8e00ff */
.L_x_19:
[----:B------:R-:W-:Y:S06]  /*6580*/  BAR.ARV 0x8, 0x180 ;  /* 0x0206000000007b1d */ /* 0x000fec0000002000 */
[----:B------:R-:W-:Y:S05]  /*6590*/  @!P0 BRA `(.L_x_30) ;  /* 0x0000000000048947 */ /* 0x000fea0003800000 */
[----:B------:R-:W-:Y:S01]  /*65a0*/  BPT.TRAP 0x1 ;  /* 0x000000040000795c */ /* 0x000fe20000300000 */
.L_x_30:
[----:B------:R-:W-:Y:S02]  /*65b0*/  R2UR UR7, R8 ;  /* 0x00000000080772ca */ /* 0x000fe400000e0000 */
[----:B------:R-:W-:-:S11]  /*65c0*/  SHF.L.U32 R9, R9, 0x1f, RZ ;  /* 0x0000001f09097819 */ /* 0x000fd600000006ff */
[----:B------:R-:W-:-:S09]  /*65d0*/  ULEA UR7, UR7, UR36, 0x3 ;  /* 0x0000002407077291 */ /* 0x000fd2000f8e183f */
[----:B------:R0:W1:Y:S01]  /*65e0*/  SYNCS.PHASECHK.TRANS64.TRYWAIT P1, [UR7+0x38850], R9 ;  /* 0x03885009ff0075a7 */ /* 0x0000620008020147 */
[----:B------:R-:W-:Y:S05]  /*65f0*/  @!P0 BRA `(.L_x_31) ;  /* 0x0000000000048947 */ /* 0x000fea0003800000 */
[----:B------:R-:W-:Y:S01]  /*6600*/  BPT.TRAP 0x1 ;  /* 0x000000040000795c */ /* 0x000fe20000300000 */
.L_x_31:
[----:B-1----:R-:W-:Y:S05]  /*6610*/  @P1 BRA `(.L_x_32) ;  /* 0x0000000000081947 */ /* 0x002fea0003800000 */
[----:B------:R-:W1:Y:S02]  /*6620*/  SYNCS.PHASECHK.TRANS64.TRYWAIT P1, [UR7+0x38850], R9 ;  /* 0x03885009ff0075a7 */ /* 0x000e640008020147 */
[----:B-1----:R-:W-:Y:S05]  /*6630*/  @!P1 BRA `(.L_x_33) ;  /* 0x00000088009c9947 */ /* 0x002fea0003800000 */
.L_x_32:
[----:B------:R-:W-:Y:S01]  /*6640*/  UIADD3 UR36, UR36, 0x400, URZ ;  /* 0x0000040024247890 */ /* 0x000fe2000fffe03f */
[----:B------:R-:W-:Y:S01]  /*6650*/  R2UR UR6, R8 ;  /* 0x00000000080672ca */ /* 0x000fe200000e0000 */
[----:B------:R-:W-:Y:S01]  /*6660*/  WARPGROUP.ARRIVE ;  /* 0x00000000000079c5 */ /* 0x000fe20000000000 */
[----:B------:R-:W-:Y:S01]  /*6670*/  UMOV UR11, 0x40000040 ;  /* 0x40000040000b7882 */ /* 0x000fe20000000000 */
[----:B------:R-:W-:Y:S01]  /*6680*/  USHF.R.U32.HI UR36, URZ, 0x4, UR36 ;  /* 0x000000043f247899 */ /* 0x000fe20008011624 */
[----:B------:R-:W2:Y:S03]  /*6690*/  LDC.64 R10, c[0x0][0x9a0] ;  /* 0x00026800ff0a7b82 */ /* 0x000ea60000000a00 */
[----:B------:R-:W-:-:S04]  /*66a0*/  ULOP3.LUT UR36, UR36, 0x3fff, URZ, 0xc0, !UPT ;  /* 0x00003fff24247892 */ /* 0x000fc8000f8ec03f */
[----:B------:R-:W-:-:S04]  /*66b0*/  ULOP3.LUT UR4, UR36, 0x10000, URZ, 0xfc, !UPT ;  /* 0x0001000024047892 */ /* 0x000fc8000f8efc3f */
[----:B------:R-:W-:-:S04]  /*66c0*/  ULEA UR4, UR6, UR4, 0xb ;  /* 0x0000000406047291 */ /* 0x000fc8000f8e583f */
[----:B------:R-:W-:-:S03]  /*66d0*/  UIADD3 UR6, UR4, 0x2, URZ ;  /* 0x0000000204067890 */ /* 0x000fc6000fffe03f */
[----:B------:R-:W-:Y:S02]  /*66e0*/  UMOV UR10, UR4 ;  /* 0x00000004000a7c82 */ /* 0x000fe40008000000 */
[----:B------:R-:W-:Y:S01]  /*66f0*/  QGMMA.64x256x32.F32.E4M3.E4M3 R24, R228, gdesc[UR8], R24, gsb0 ;  /* 0x03e00008e4187df3 */ /* 0x000fe20008000818 */
[----:B------:R-:W-:Y:S01]  /*6700*/  UMOV UR11, 0x40000040 ;  /* 0x40000040000b7882 */ /* 0x000fe20000000000 */
[----:B------:R-:W-:Y:S01]  /*6710*/  UMOV UR10, UR6 ;  /* 0x00000006000a7c82 */ /* 0x000fe20008000000 */
[----:B------:R-:W-:Y:S01]  /*6720*/  UIADD3 UR6, UR4, 0x4, URZ ;  /* 0x0000000404067890 */ /* 0x000fe2000fffe03f */
[----:B--2---:R-:W-:-:S04]  /*6730*/  ISETP.NE.U32.AND P1, PT, R10, RZ, PT ;  /* 0x000000ff0a00720c */ /* 0x004fc80003f25070 */
[----:B------:R-:W-:-:S13]  /*6740*/  ISETP.NE.AND.EX P1, PT, R11, RZ, PT, P1 ;  /* 0x000000ff0b00720c */ /* 0x000fda0003f25310 */
[----:B01----:R-:W0:Y:S01]  /*6750*/  @P1 LDC.64 R8, c[0x0][0x9c8] ;  /* 0x00027200ff081b82 */ /* 0x003e220000000a00 */
[----:B------:R-:W-:-:S07]  /*6760*/  @P1 SHF.R.S32.HI R15, RZ, 0x1f, R16 ;  /* 0x0000001fff0f1819 */ /* 0x000fce0000011410 */
[----:B------:R-:W1:Y:S01]  /*6770*/  @P1 LDC.64 R12, c[0x0][0x9d0] ;  /* 0x00027400ff0c1b82 */ /* 0x000e620000000a00 */
[----:B0-----:R-:W-:-:S04]  /*6780*/  @P1 IMAD R4, R8, UR38, RZ ;  /* 0x0000002608041c24 */ /* 0x001fc8000f8e02ff */
[----:B------:R-:W-:Y:S02]  /*6790*/  @P1 IMAD R9, R9, UR39, R4 ;  /* 0x0000002709091c24 */ /* 0x000fe4000f8e0204 */
[----:B------:R-:W-:-:S04]  /*67a0*/  @P1 IMAD.WIDE.U32 R4, R8, UR39, RZ ;  /* 0x0000002708041c25 */ /* 0x000fc8000f8e00ff */
[----:B------:R-:W-:Y:S02]  /*67b0*/  @P1 IMAD.IADD R5, R5, 0x1, R9 ;  /* 0x0000000105051824 */ /* 0x000fe400078e0209 */
[-C--:B-1----:R-:W-:Y:S02]  /*67c0*/  @P1 IMAD R8, R15, R12.reuse, RZ ;  /* 0x0000000c0f081224 */ /* 0x082fe400078e02ff */
[----:B------:R-:W-:-:S04]  /*67d0*/  @P1 IMAD.WIDE.U32 R4, R16, R12, R4 ;  /* 0x0000000c10041225 */ /* 0x000fc800078e0004 */
[----:B------:R-:W-:Y:S01]  /*67e0*/  @P1 IMAD R9, R16, R13, R8 ;  /* 0x0000000d10091224 */ /* 0x000fe200078e0208 */
[----:B------:R-:W-:-:S03]  /*67f0*/  @P1 LEA R8, P2, R4, R10, 0x2 ;  /* 0x0000000a04081211 */ /* 0x000fc600078410ff */
[----:B------:R-:W-:-:S05]  /*6800*/  @P1 IMAD.IADD R5, R5, 0x1, R9 ;  /* 0x0000000105051824 */ /* 0x000fca00078e0209 */
[----:B------:R-:W-:Y:S01]  /*6810*/  @P1 LEA.HI.X R9, R4, R11, R5, 0x2, P2 ;  /* 0x0000000b04091211 */ /* 0x000fe200010f1405 */
[----:B------:R-:W-:-:S06]  /*6820*/  IMAD.MOV.U32 R5, RZ, RZ, 0x3f800000 ;  /* 0x3f800000ff057424 */ /* 0x000fcc00078e00ff */
[----:B------:R0:W2:Y:S01]  /*6830*/  @P1 LDG.E R5, desc[UR40][R8.64] ;  /* 0x0000002808051981 */ /* 0x0000a2000c1e1900 */
[----:B------:R-:W-:Y:S02]  /*6840*/  WARPGROUP.DEPBAR.LE gsb0, 0x0 ;  /* 0x00008000000079c5 */ /* 0x000fe40000010000 */
[----:B------:R-:W-:-:S06]  /*6850*/  WARPGROUP.ARRIVE ;  /* 0x00000000000079c5 */ /* 0x000fcc0000000000 */
[----:B------:R-:W-:Y:S01]  /*6860*/  QGMMA.64x256x32.F32.E4M3.E4M3 R24, R216, gdesc[UR8], R24, gsb0 ;  /* 0x03e00008d8187df3 */ /* 0x000fe20008000818 */
[----:B------:R-:W-:Y:S01]  /*6870*/  UMOV UR10, UR6 ;  /* 0x00000006000a7c82 */ /* 0x000fe20008000000 */
[----:B------:R-:W-:Y:S01]  /*6880*/  UMOV UR11, 0x40000040 ;  /* 0x40000040000b7882 */ /* 0x000fe20000000000 */
[----:B------:R-:W-:Y:S01]  /*6890*/  UIADD3 UR4, UR4, 0x6, URZ ;  /* 0x0000000604047890 */ /* 0x000fe2000fffe03f */
[----:B------:R-:W1:Y:S04]  /*68a0*/  SHFL.BFLY PT, R11, R0, 0x2, 0x1f ;  /* 0x0c401f00000b7f89 */ /* 0x000e6800000e0000 */
[----:B------:R-:W3:Y:S01]  /*68b0*/  SHFL.BFLY PT, R13, R6, 0x2, 0x1f ;  /* 0x0c401f00060d7f89 */ /* 0x000ee200000e0000 */
[----:B------:R-:W-:Y:S02]  /*68c0*/  WARPGROUP.DEPBAR.LE gsb0, 0x0 ;  /* 0x00008000000079c5 */ /* 0x000fe40000010000 */
[----:B------:R-:W-:-:S15]  /*68d0*/  WARPGROUP.ARRIVE ;  /* 0x00000000000079c5 */ /* 0x000fde0000000000 */
[----:B------:R-:W-:-:S02]  /*68e0*/  NOP ;  /* 0x0000000000007918 */ /* 0x000fc40000000000 */
[----:B------:R-:W-:Y:S01]  /*68f0*/  QGMMA.64x256x32.F32.E4M3.E4M3 R24, R220, gdesc[UR8], R24, gsb0 ;  /* 0x03e00008dc187df3 */ /* 0x000fe20008000818 */
[----:B------:R-:W-:Y:S01]  /*6900*/  UMOV UR10, UR4 ;  /* 0x00000004000a7c82 */ /* 0x000fe20008000000 */
[----:B------:R-:W-:Y:S01]  /*6910*/  UMOV UR11, 0x40000040 ;  /* 0x40000040000b7882 */ /* 0x000fe20000000000 */
[----:B-1----:R-:W-:Y:S01]  /*6920*/  FADD.FTZ R11, R11, R0 ;  /* 0x000000000b0b7221 */ /* 0x002fe20000010000 */
[----:B---3--:R-:W-:-:S04]  /*6930*/  FADD.FTZ R13, R13, R6 ;  /* 0x000000060d0d7221 */ /* 0x008fc80000010000 */
[----:B------:R-:W1:Y:S04]  /*6940*/  SHFL.BFLY PT, R4, R11, 0x1, 0x1f ;  /* 0x0c201f000b047f89 */ /* 0x000e6800000e0000 */
[----:B------:R-:W3:Y:S01]  /*6950*/  SHFL.BFLY PT, R10, R13, 0x1, 0x1f ;  /* 0x0c201f000d0a7f89 */ /* 0x000ee200000e0000 */
[----:B0-----:R-:W-:Y:S02]  /*6960*/  IMAD.MOV.U32 R8, RZ, RZ, RZ ;  /* 0x000000ffff087224 */ /* 0x001fe400078e00ff */
[----:B-1----:R-:W-:Y:S01]  /*6970*/  FADD.FTZ R12, R11, R4 ;  /* 0x000000040b0c7221 */ /* 0x002fe20000010000 */
[----:B---3--:R-:W-:-:S04]  /*6980*/  FADD.FTZ R14, R13, R10 ;  /* 0x0000000a0d0e7221 */ /* 0x008fc80000010000 */
[C---:B------:R-:W-:Y:S01]  /*6990*/  FSETP.NE.FTZ.AND P1, PT, R12.reuse, RZ, PT ;  /* 0x000000ff0c00720b */ /* 0x040fe20003f35000 */
[----:B------:R-:W-:Y:S01]  /*69a0*/  FMUL.FTZ R15, R12, 0.00390625 ;  /* 0x3b8000000c0f7820 */ /* 0x000fe20000410000 */
[----:B------:R-:W-:-:S04]  /*69b0*/  FMUL.FTZ R17, R14, 0.00390625 ;  /* 0x3b8000000e117820 */ /* 0x000fc80000410000 */
[----:B------:R-:W-:Y:S02]  /*69c0*/  FSETP.NE.FTZ.AND P2, PT, R15, RZ, PT ;  /* 0x000000ff0f00720b */ /* 0x000fe40003f55000 */
[----:B------:R-:W-:-:S05]  /*69d0*/  FSETP.NE.FTZ.AND P3, PT, R17, RZ, PT ;  /* 0x000000ff1100720b */ /* 0x000fca0003f75000 */
[----:B------:R-:W-:Y:S01]  /*69e0*/  @P1 MUFU.RCP R8, R12 ;  /* 0x0000000c00081308 */ /* 0x000fe20000001000 */
[----:B------:R-:W-:Y:S01]  /*69f0*/  FSETP.NE.FTZ.AND P1, PT, R14, RZ, PT ;  /* 0x000000ff0e00720b */ /* 0x000fe20003f35000 */
[----:B------:R-:W-:-:S06]  /*6a00*/  IMAD.MOV.U32 R10, RZ, RZ, RZ ;  /* 0x000000ffff0a7224 */ /* 0x000fcc00078e00ff */
[----:B------:R-:W0:Y:S08]  /*6a10*/  @P3 MUFU.LG2 R11, R17 ;  /* 0x00000011000b3308 */ /* 0x000e300000000c00 */
[----:B------:R-:W1:Y:S08]  /*6a20*/  @P2 MUFU.LG2 R9, R15 ;  /* 0x0000000f00092308 */ /* 0x000e700000000c00 */
[----:B------:R-:W3:Y:S01]  /*6a30*/  @P1 MUFU.RCP R10, R14 ;  /* 0x0000000e000a1308 */ /* 0x000ee20000001000 */
[C---:B------:R-:W-:Y:S01]  /*6a40*/  @P2 FMUL.FTZ R6, R2.reuse, 0.69314718246459960938 ;  /* 0x3f31721802062820 */ /* 0x040fe20000410000 */
[----:B------:R-:W-:Y:S01]  /*6a50*/  @P3 FMUL.FTZ R13, R2, 0.69314718246459960938 ;  /* 0x3f317218020d3820 */ /* 0x000fe20000410000 */
[----:B0-----:R-:W-:Y:S01]  /*6a60*/  @P3 FMUL.FTZ R2, R11, 0.69314718246459960938 ;  /* 0x3f3172180b023820 */ /* 0x001fe20000410000 */
[----:B------:R-:W-:-:S02]  /*6a70*/  IMAD.MOV.U32 R0, RZ, RZ, -0x800000 ;  /* 0xff800000ff007424 */ /* 0x000fc400078e00ff */
[----:B--2---:R-:W-:Y:S01]  /*6a80*/  FMUL.FTZ R17, R8, R5 ;  /* 0x0000000508117220 */ /* 0x004fe20000410000 */
[----:B------:R-:W-:Y:S02]  /*6a90*/  IMAD.MOV.U32 R4, RZ, RZ, -0x800000 ;  /* 0xff800000ff047424 */ /* 0x000fe400078e00ff */
[----:B-1----:R-:W-:Y:S01]  /*6aa0*/  @P2 FMUL.FTZ R9, R9, 0.69314718246459960938 ;  /* 0x3f31721809092820 */ /* 0x002fe20000410000 */
[----:B------:R-:W-:-:S03]  /*6ab0*/  @P3 FFMA.FTZ R0, R13, R3, R2 ;  /* 0x000000030d003223 */ /* 0x000fc60000010002 */
[----:B------:R-:W-:Y:S01]  /*6ac0*/  @P2 FFMA.FTZ R4, R6, R7, R9 ;  /* 0x0000000706042223 */ /* 0x000fe20000010009 */
[----:B---3--:R-:W-:Y:S01]  /*6ad0*/  FMUL.FTZ R2, R10, R5 ;  /* 0x000000050a027220 */ /* 0x008fe20000410000 */
[----:B------:R-:W-:Y:S02]  /*6ae0*/  WARPGROUP.DEPBAR.LE gsb0, 0x0 ;  /* 0x00008000000079c5 */ /* 0x000fe40000010000 */
[----:B------:R-:W-:-:S06]  /*6af0*/  WARPGROUP.ARRIVE ;  /* 0x00000000000079c5 */ /* 0x000fcc0000000000 */
[----:B------:R-:W-:Y:S03]  /*6b00*/  QGMMA.64x256x32.F32.E4M3.E4M3 R24, R224, gdesc[UR8], R24, gsb0 ;  /* 0x03e00008e0187df3 */ /* 0x000fe60008000818 */
[----:B------:R-:W-:Y:S02]  /*6b10*/  WARPGROUP.DEPBAR.LE gsb0, 0x0 ;  /* 0x00008000000079c5 */ /* 0x000fe40000010000 */
[----:B------:R-:W-:Y:S05]  /*6b20*/  @!P0 BRA `(.L_x_34) ;  /* 0x0000000000048947 */ /* 0x000fea0003800000 */
[----:B------:R-:W-:Y:S01]  /*6b30*/  BPT.TRAP 0x1 ;  /* 0x000000040000795c */ /* 0x000fe20000300000 */
.L_x_34:
[----:B------:R-:W-:Y:S01]  /*6b40*/  UIADD3 UR4, UR7, 0x38860, URZ ;  /* 0x0003886007047890 */ /* 0x000fe2000fffe03f */
[-C--:B------:R-:W-:Y:S01]  /*6b50*/  FMUL.FTZ R20, R69, R17.reuse ;  /* 0x0000001145147220 */ /* 0x080fe20000410000 */
[-C--:B------:R-:W-:Y:S01]  /*6b60*/  FMUL.FTZ R15, R77, R17.reuse ;  /* 0x000000114d0f7220 */ /* 0x080fe20000410000 */
[-C--:B------:R-:W-:Y:S01]  /*6b70*/  FMUL.FTZ R77, R44, R17.reuse ;  /* 0x000000112c4d7220 */ /* 0x080fe20000410000 */
[----:B------:R-:W-:Y:S01]  /*6b80*/  UPRMT UR4, UR5, 0x654, UR4 ;  /* 0x0000065405047896 */ /* 0x000fe20008000004 */
        /* <DEDUP_REMOVED lines=8> */
[----:B------:R-:W-:Y:S01]  /*6c10*/  SYNCS.ARRIVE.TRANS64.RED.A1T0 RZ, [UR4], RZ ;  /* 0x000000ffffff79a7 */ /* 0x000fe20008100404 */
        /* <DEDUP_REMOVED lines=111> */
[----:B------:R-:W-:Y:S01]  /*7310*/  PLOP3.LUT P0, PT, PT, PT, PT, 0x8, 0x0 ;  /* 0x000000000000781c */ /* 0x000fe20003f0e170 */
[-C--:B------:R-:W-:Y:S01]  /*7320*/  FMUL.FTZ R134, R134, R2.reuse ;  /* 0x0000000286867220 */ /* 0x080fe20000410000 */
[-C--:B------:R-:W-:Y:S01]  /*7330*/  FMUL.FTZ R131, R131, R2.reuse ;  /* 0x0000000283837220 */ /* 0x080fe20000410000 */
[-C--:B------:R-:W-:Y:S01]  /*7340*/  FMUL.FTZ R142, R142, R2.reuse ;  /* 0x000000028e8e7220 */ /* 0x080fe20000410000 */
[-C--:B------:R-:W-:Y:S01]  /*7350*/  FMUL.FTZ R139, R139, R2.reuse ;  /* 0x000000028b8b7220 */ /* 0x080fe20000410000 */
[-C--:B------:R-:W-:Y:S01]  /*7360*/  FMUL.FTZ R150, R150, R2.reuse ;  /* 0x0000000296967220 */ /* 0x080fe20000410000 */
[----:B------:R-:W-:-:S07]  /*7370*/  FMUL.FTZ R147, R147, R2 ;  /* 0x0000000293937220 */ /* 0x000fce0000410000 */
.L_x_12:
[----:B------:R-:W-:Y:S05]  /*7380*/  @P0 BRA `(.L_x_35) ;  /* 0x0000003800540947 */ /* 0x000fea0003800000 */
[----:B------:R-:W0:Y:S01]  /*7390*/  S2R R2, SR_TID.X ;  /* 0x0000000000027919 */ /* 0x000e220000002100 */
[----:B------:R-:W-:Y:S01]  /*73a0*/  ULDC.64 UR4, c[0x4][0x38] ;  /* 0x01000e0000047ab9 */ /* 0x000fe20000000a00 */
[----:B------:R-:W-:Y:S01]  /*73b0*/  ULDC.64 UR6, c[0x0][0xb38] ;  /* 0x0002ce0000067ab9 */ /* 0x000fe20000000a00 */
[----:B------:R-:W-:Y:S01]  /*73c0*/  ULDC.64 UR8, c[0x0][0xb28] ;  /* 0x0002ca0000087ab9 */ /* 0x000fe20000000a00 */
[----:B0-----:R-:W-:-:S05]  /*73d0*/  IMAD.SHL.U32 R17, R2, 0x4, RZ ;  /* 0x0000000402117824 */ /* 0x001fca00078e00ff */
[----:B------:R-:W-:Y:S01]  /*73e0*/  LOP3.LUT R17, R17, 0xc, RZ, 0xc0, !PT ;  /* 0x0000000c11117812 */ /* 0x000fe200078ec0ff */
[----:B------:R-:W-:Y:S03]  /*73f0*/  BAR.SYNC.DEFER_BLOCKING 0x1, 0x100 ;  /* 0x0044000000007b1d */ /* 0x000fe60000010000 */
[----:B------:R-:W-:-:S05]  /*7400*/  IADD3 R26, P0, R17, UR4, RZ ;  /* 0x00000004111a7c10 */ /* 0x000fca000ff1e0ff */
[----:B------:R-:W-:Y:S01]  /*7410*/  IMAD.X R27, RZ, RZ, UR5, P0 ;  /* 0x00000005ff1b7e24 */ /* 0x000fe200080e06ff */
[----:B------:R-:W-:-:S04]  /*7420*/  ULDC.64 UR4, c[0x0][0xbd0] ;  /* 0x0002f40000047ab9 */ /* 0x000fc80000000a00 */
[----:B------:R0:W2:Y:S01]  /*7430*/  LDG.E.CONSTANT R26, desc[UR40][R26.64] ;  /* 0x000000281a1a7981 */ /* 0x0000a2000c1e9900 */
[C---:B------:R-:W-:Y:S01]  /*7440*/  LOP3.LUT P0, R17, R2.reuse, 0x3, RZ, 0xc0, !PT ;  /* 0x0000000302117812 */ /* 0x040fe2000780c0ff */
[----:B------:R-:W-:Y:S01]  /*7450*/  VIADD R18, R2, 0xffffff80 ;  /* 0xffffff8002127836 */ /* 0x000fe20000000000 */
[----:B------:R-:W-:Y:S02]  /*7460*/  BSSY B0, `(.L_x_36) ;  /* 0x00002ad000007945 */ /* 0x000fe40003800000 */
[----:B------:R-:W-:-:S04]  /*7470*/  ISETP.EQ.OR P0, PT, R17, 0x3, !P0 ;  /* 0x000000031100780c */ /* 0x000fc80004702670 */
[----:B------:R-:W-:Y:S02]  /*7480*/  SEL R157, R12, R89, P0 ;  /* 0x000000590c9d7207 */ /* 0x000fe40000000000 */
[----:B------:R-:W-:Y:S02]  /*7490*/  SEL R12, R89, R12, P0 ;  /* 0x0000000c590c7207 */ /* 0x000fe40000000000 */
[----:B------:R-:W-:Y:S02]  /*74a0*/  SEL R89, R108, R7, P0 ;  /* 0x000000076c597207 */ /* 0x000fe40000000000 */
[----:B------:R-:W-:Y:S02]  /*74b0*/  SEL R108, R7, R108, P0 ;  /* 0x0000006c076c7207 */ /* 0x000fe40000000000 */
[----:B------:R-:W-:Y:S02]  /*74c0*/  SHF.R.S32.HI R7, RZ, 0x1f, R18 ;  /* 0x0000001fff077819 */ /* 0x000fe40000011412 */
[----:B------:R-:W-:-:S02]  /*74d0*/  SEL R167, R3, R80, P0 ;  /* 0x0000005003a77207 */ /* 0x000fc40000000000 */
[----:B------:R-:W-:Y:S02]  /*74e0*/  LEA.HI R2, R7, R18, RZ, 0x7 ;  /* 0x0000001207027211 */ /* 0x000fe400078f38ff */
[----:B------:R-:W-:Y:S02]  /*74f0*/  SEL R80, R80, R3, P0 ;  /* 0x0000000350507207 */ /* 0x000fe40000000000 */
[----:B------:R-:W-:Y:S02]  /*7500*/  LOP3.LUT R3, R2, 0xffffff80, RZ, 0xc0, !PT ;  /* 0xffffff8002037812 */ /* 0x000fe400078ec0ff */
[----:B------:R-:W-:Y:S02]  /*7510*/  SEL R169, R33, R40, P0 ;  /* 0x0000002821a97207 */ /* 0x000fe40000000000 */
[----:B------:R-:W-:Y:S01]  /*7520*/  SEL R33, R40, R33, P0 ;  /* 0x0000002128217207 */ /* 0x000fe20000000000 */
[----:B------:R-:W-:Y:S01]  /*7530*/  IMAD.IADD R40, R18, 0x1, -R3 ;  /* 0x0000000112287824 */ /* 0x000fe200078e0a03 */
[----:B------:R-:W-:-:S02]  /*7540*/  SEL R225, R126, R127, P0 ;  /* 0x0000007f7ee17207 */ /* 0x000fc40000000000 */
[----:B------:R-:W-:Y:S02]  /*7550*/  SEL R126, R127, R126, P0 ;  /* 0x0000007e7f7e7207 */ /* 0x000fe40000000000 */
[----:B------:R-:W-:Y:S02]  /*7560*/  SEL R149, R14, R81, P0 ;  /* 0x000000510e957207 */ /* 0x000fe40000000000 */
[----:B------:R-:W-:Y:S02]  /*7570*/  SEL R127, R130, R131, P0 ;  /* 0x00000083827f7207 */ /* 0x000fe40000000000 */
[----:B------:R-:W-:Y:S02]  /*7580*/  SEL R14, R81, R14, P0 ;  /* 0x0000000e510e7207 */ /* 0x000fe40000000000 */
[----:B------:R-:W-:Y:S02]  /*7590*/  SEL R130, R131, R130, P0 ;  /* 0x0000008283827207 */ /* 0x000fe40000000000 */
[----:B------:R-:W-:-:S02]  /*75a0*/  SEL R161, R10, R97, P0 ;  /* 0x000000610aa17207 */ /* 0x000fc40000000000 */
[----:B------:R-:W-:Y:S02]  /*75b0*/  SEL R195, R62, R63, P0 ;  /* 0x0000003f3ec37207 */ /* 0x000fe40000000000 */
[----:B------:R-:W-:Y:S02]  /*75c0*/  SEL R81, R63, R62, P0 ;  /* 0x0000003e3f517207 */ /* 0x000fe40000000000 */
[----:B------:R-:W-:Y:S02]  /*75d0*/  SEL R131, R134, R135, P0 ;  /* 0x0000008786837207 */ /* 0x000fe40000000000 */
[----:B------:R-:W-:Y:S02]  /*75e0*/  SEL R10, R97, R10, P0 ;  /* 0x0000000a610a7207 */ /* 0x000fe40000000000 */
[----:B------:R-:W-:Y:S02]  /*75f0*/  SEL R179, R65, R64, P0 ;  /* 0x0000004041b37207 */ /* 0x000fe40000000000 */
[----:B------:R-:W-:-:S02]  /*7600*/  SEL R134, R135, R134, P0 ;  /* 0x0000008687867207 */ /* 0x000fc40000000000 */
[----:B------:R-:W-:Y:S02]  /*7610*/  SHF.R.S32.HI R63, RZ, 0x1f, R40 ;  /* 0x0000001fff3f7819 */ /* 0x000fe40000011428 */
        /* <DEDUP_REMOVED lines=8> */
[----:B------:R-:W-:Y:S01]  /*76a0*/  SEL R138, R139, R138, P0 ;  /* 0x0000008a8b8a7207 */ /* 0x000fe20000000000 */
[----:B------:R-:W1:Y:S01]  /*76b0*/  S2R R38, SR_CTAID.X ;  /* 0x0000000000267919 */ /* 0x000e620000002500 */
[----:B------:R-:W-:Y:S02]  /*76c0*/  SEL R48, R48, R25, P0 ;  /* 0x0000001930307207 */ /* 0x000fe40000000000 */
[----:B------:R-:W-:-:S02]  /*76d0*/  SEL R39, R42, R109, P0 ;  /* 0x0000006d2a277207 */ /* 0x000fc40000000000 */
[----:B------:R-:W-:Y:S02]  /*76e0*/  SEL R31, R109, R42, P0 ;  /* 0x0000002a6d1f7207 */ /* 0x000fe40000000000 */
[----:B------:R-:W-:Y:S02]  /*76f0*/  SEL R139, R142, R143, P0 ;  /* 0x0000008f8e8b7207 */ /* 0x000fe40000000000 */
[----:B------:R-:W-:Y:S02]  /*7700*/  SEL R163, R8, R105, P0 ;  /* 0x0000006908a37207 */ /* 0x000fe40000000000 */
[----:B------:R-:W-:Y:S02]  /*7710*/  SEL R205, R86, R87, P0 ;  /* 0x0000005756cd7207 */ /* 0x000fe40000000000 */
[----:B------:R-:W-:Y:S02]  /*7720*/  LEA.HI R42, R63, R40, RZ, 0x2 ;  /* 0x000000283f2a7211 */ /* 0x000fe400078f10ff */
        /* <DEDUP_REMOVED lines=8> */
[----:B------:R-:W-:Y:S02]  /*77b0*/  LEA.HI R7, R7, R18, RZ, 0x2 ;  /* 0x0000001207077211 */ /* 0x000fe400078f10ff */
[--C-:B------:R-:W-:Y:S02]  /*77c0*/  SHF.R.S32.HI R3, RZ, 0x2, R42.reuse ;  /* 0x00000002ff037819 */ /* 0x100fe4000001142a */
[----:B------:R-:W-:Y:S02]  /*77d0*/  SHF.R.S32.HI R6, RZ, 0x1f, R42 ;  /* 0x0000001fff067819 */ /* 0x000fe4000001142a */
[----:B------:R-:W-:Y:S02]  /*77e0*/  LEA.HI R2, R2, R25, RZ, 0x1 ;  /* 0x0000001902027211 */ /* 0x000fe400078f08ff */
[----:B------:R-:W-:-:S02]  /*77f0*/  SEL R165, R116, R5, P0 ;  /* 0x0000000574a57207 */ /* 0x000fc40000000000 */
[----:B------:R-:W-:Y:S02]  /*7800*/  SEL R5, R5, R116, P0 ;  /* 0x0000007405057207 */ /* 0x000fe40000000000 */
[----:B------:R-:W-:Y:S02]  /*7810*/  LOP3.LUT R7, R7, 0xfffffffc, RZ, 0xc0, !PT ;  /* 0xfffffffc07077812 */ /* 0x000fe400078ec0ff */
[----:B------:R-:W-:Y:S02]  /*7820*/  LEA.HI R6, R6, R3, RZ, 0x3 ;  /* 0x0000000306067211 */ /* 0x000fe400078f18ff */
[----:B------:R-:W-:Y:S01]  /*7830*/  LOP3.LUT R2, R2, 0x3fffffe, RZ, 0xc0, !PT ;  /* 0x03fffffe02027812 */ /* 0x000fe200078ec0ff */
[----:B0-----:R-:W-:Y:S01]  /*7840*/  IMAD.IADD R27, R18, 0x1, -R7 ;  /* 0x00000001121b7824 */ /* 0x001fe200078e0a07 */
[----:B------:R-:W-:Y:S02]  /*7850*/  SEL R201, R74, R75, P0 ;  /* 0x0000004b4ac97207 */ /* 0x000fe40000000000 */
[----:B------:R-:W-:Y:S01]  /*7860*/  SEL R74, R75, R74, P0 ;  /* 0x0000004a4b4a7207 */ /* 0x000fe20000000000 */
[----:B------:R-:W-:Y:S01]  /*7870*/  IMAD.IADD R18, R25, 0x1, -R2 ;  /* 0x0000000119127824 */ /* 0x000fe200078e0a02 */
[----:B------:R-:W-:-:S02]  /*7880*/  LOP3.LUT R6, R6, 0xfffffff8, RZ, 0xc0, !PT ;  /* 0xfffffff806067812 */ /* 0x000fc400078ec0ff */
[----:B------:R-:W-:Y:S02]  /*7890*/  SHF.R.S32.HI R75, RZ, 0x1f, R16 ;  /* 0x0000001fff4b7819 */ /* 0x000fe40000011410 */
[----:B------:R-:W-:Y:S01]  /*78a0*/  LEA.HI R2, R63, R40, RZ, 0x5 ;  /* 0x000000283f027211 */ /* 0x000fe200078f28ff */
[----:B------:R-:W-:Y:S01]  /*78b0*/  IMAD.IADD R7, R3, 0x1, -R6 ;  /* 0x0000000103077824 */ /* 0x000fe200078e0a06 */
[----:B------:R-:W-:Y:S01]  /*78c0*/  SEL R133, R77, R32, P0 ;  /* 0x000000204d857207 */ /* 0x000fe20000000000 */
[C---:B------:R-:W-:Y:S01]  /*78d0*/  IMAD R25, R75.reuse, UR4, RZ ;  /* 0x000000044b197c24 */ /* 0x040fe2000f8e02ff */
[----:B------:R-:W-:Y:S01]  /*78e0*/  SHF.R.S32.HI R6, RZ, 0x5, R2 ;  /* 0x00000005ff067819 */ /* 0x000fe20000011402 */
[----:B------:R-:W-:Y:S01]  /*78f0*/  IMAD R75, R75, UR6, RZ ;  /* 0x000000064b4b7c24 */ /* 0x000fe2000f8e02ff */
[----:B------:R-:W-:Y:S01]  /*7900*/  SEL R145, R41, R20, P0 ;  /* 0x0000001429917207 */ /* 0x000fe20000000000 */
[----:B------:R-:W-:Y:S01]  /*7910*/  IMAD R63, R16, UR5, R25 ;  /* 0x00000005103f7c24 */ /* 0x000fe2000f8e0219 */
[----:B------:R-:W-:Y:S01]  /*7920*/  SEL R59, R153, R36, P0 ;  /* 0x00000024993b7207 */ /* 0x000fe20000000000 */
[----:B------:R-:W-:Y:S01]  /*7930*/  IMAD R25, R6, 0x10, R7 ;  /* 0x0000001006197824 */ /* 0x000fe200078e0207 */
[----:B------:R-:W-:Y:S01]  /*7940*/  SEL R32, R32, R77, P0 ;  /* 0x0000004d20207207 */ /* 0x000fe20000000000 */
[----:B------:R-:W-:Y:S01]  /*7950*/  IMAD R75, R16, UR7, R75 ;  /* 0x00000007104b7c24 */ /* 0x000fe2000f8e024b */
[----:B------:R-:W-:Y:S01]  /*7960*/  SEL R20, R20, R41, P0 ;  /* 0x0000002914147207 */ /* 0x000fe20000000000 */
[----:B------:R-:W-:Y:S01]  /*7970*/  IMAD.WIDE.U32 R6, R16, UR6, RZ ;  /* 0x0000000610067c25 */ /* 0x000fe2000f8e00ff */
[----:B------:R-:W-:Y:S01]  /*7980*/  SEL R175, R53, R96, P0 ;  /* 0x0000006035af7207 */ /* 0x000fe20000000000 */
[----:B------:R-:W-:Y:S01]  /*7990*/  ULDC.64 UR6, c[0x0][0xb48] ;  /* 0x0002d20000067ab9 */ /* 0x000fe20000000a00 */
[----:B------:R-:W-:Y:S01]  /*79a0*/  SEL R36, R36, R153, P0 ;  /* 0x0000009924247207 */ /* 0x000fe20000000000 */
[----:B------:R-:W-:Y:S01]  /*79b0*/  IMAD.IADD R7, R7, 0x1, R75 ;  /* 0x0000000107077824 */ /* 0x000fe200078e024b */
[----:B------:R-:W-:Y:S01]  /*79c0*/  SEL R77, R29, R52, P0 ;  /* 0x000000341d4d7207 */ /* 0x000fe20000000000 */
[----:B------:R-:W-:Y:S01]  /*79d0*/  IMAD.WIDE.U32 R2, R16, UR4, RZ ;  /* 0x0000000410027c25 */ /* 0x000fe2000f8e00ff */
[----:B------:R-:W-:Y:S01]  /*79e0*/  SEL R41, R19, R72, P0 ;  /* 0x0000004813297207 */ /* 0x000fe20000000000 */
[----:B------:R-:W0:Y:S01]  /*79f0*/  S2UR UR4, SR_CTAID.Y ;  /* 0x00000000000479c3 */ /* 0x000e220000002600 */
[----:B------:R-:W-:Y:S01]  /*7a00*/  SEL R53, R96, R53, P0 ;  /* 0x0000003560357207 */ /* 0x000fe20000000000 */
[----:B------:R-:W-:Y:S01]  /*7a10*/  IMAD R25, R18, 0x40, R25 ;  /* 0x0000004012197824 */ /* 0x000fe200078e0219 */
[----:B------:R-:W-:Y:S01]  /*7a20*/  SEL R177, R57, R56, P0 ;  /* 0x0000003839b17207 */ /* 0x000fe20000000000 */
[----:B------:R-:W-:Y:S01]  /*7a30*/  IMAD.IADD R3, R3, 0x1, R63 ;  /* 0x0000000103037824 */ /* 0x000fe200078e023f */
        /* <DEDUP_REMOVED lines=42> */
[----:B------:R-:W-:-:S02]  /*7ce0*/  LEA.HI R28, R27, R27, RZ, 0x1 ;  /* 0x0000001b1b1c7211 */ /* 0x000fc400078f08ff */
[----:B------:R-:W-:Y:S02]  /*7cf0*/  SEL R35, R155, R112, P0 ;  /* 0x000000709b237207 */ /* 0x000fe40000000000 */
[----:B------:R-:W-:Y:S02]  /*7d00*/  LOP3.LUT R28, R28, 0x1ffffffe, RZ, 0xc0, !PT ;  /* 0x1ffffffe1c1c7812 */ /* 0x000fe400078ec0ff */
[----:B------:R-:W-:Y:S02]  /*7d10*/  SEL R51, R146, R147, P0 ;  /* 0x0000009392337207 */ /* 0x000fe40000000000 */
[----:B------:R-:W-:Y:S01]  /*7d20*/  SEL R17, R147, R146, P0 ;  /* 0x0000009293117207 */ /* 0x000fe20000000000 */
[----:B------:R-:W-:Y:S01]  /*7d30*/  IMAD.IADD R28, R27, 0x1, -R28 ;  /* 0x000000011b1c7824 */ /* 0x000fe200078e0a1c */
[----:B------:R-:W-:Y:S02]  /*7d40*/  SEL R155, R112, R155, P0 ;  /* 0x0000009b709b7207 */ /* 0x000fe40000000000 */
[----:B------:R-:W-:Y:S01]  /*7d50*/  SEL R171, R45, R88, P0 ;  /* 0x000000582dab7207 */ /* 0x000fe20000000000 */
[--C-:B------:R-:W-:Y:S01]  /*7d60*/  IMAD R27, R28, 0x8, R25.reuse ;  /* 0x000000081c1b7824 */ /* 0x100fe200078e0219 */
[----:B------:R-:W-:Y:S01]  /*7d70*/  SEL R147, R76, R15, P0 ;  /* 0x0000000f4c937207 */ /* 0x000fe20000000000 */
[C---:B-1----:R-:W-:Y:S01]  /*7d80*/  IMAD R25, R38.reuse, 0x80, R25 ;  /* 0x0000008026197824 */ /* 0x042fe200078e0219 */
[----:B------:R-:W-:Y:S01]  /*7d90*/  SEL R15, R15, R76, P0 ;  /* 0x0000004c0f0f7207 */ /* 0x000fe20000000000 */
[----:B------:R-:W-:Y:S01]  /*7da0*/  IMAD R27, R38, 0x80, R27 ;  /* 0x00000080261b7824 */ /* 0x000fe200078e021b */
        /* <DEDUP_REMOVED lines=16> */
[----:B------:R-:W-:Y:S02]  /*7eb0*/  LOP3.LUT R63, R42, 0x7ffffffc, RZ, 0xc0, !PT ;  /* 0x7ffffffc2a3f7812 */ /* 0x000fe400078ec0ff */
[----:B------:R-:W-:Y:S02]  /*7ec0*/  SEL R37, R44, R37, P0 ;  /* 0x000000252c257207 */ /* 0x000fe40000000000 */
[----:B------:R-:W-:Y:S01]  /*7ed0*/  SEL R209, R94, R95, P0 ;  /* 0x0000005f5ed17207 */ /* 0x000fe20000000000 */
[----:B------:R-:W-:Y:S01]  /*7ee0*/  IMAD.IADD R18, R40, 0x1, -R63 ;  /* 0x0000000128127824 */ /* 0x000fe200078e0a3f */
[----:B------:R-:W-:Y:S01]  /*7ef0*/  SEL R61, R104, R61, P0 ;  /* 0x0000003d683d7207 */ /* 0x000fe20000000000 */
[----:B--2---:R1:W-:Y:S01]  /*7f00*/  SHFL.IDX PT, R86, R97, R26, 0x1c1f ;  /* 0x001c1f1a61567589 */ /* 0x0043e200000e0000 */
[----:B------:R-:W-:-:S02]  /*7f10*/  SEL R45, R88, R45, P0 ;  /* 0x0000002d582d7207 */ /* 0x000fc40000000000 */
[----:B------:R-:W-:Y:S01]  /*7f20*/  SEL R71, R95, R94, P0 ;  /* 0x0000005e5f477207 */ /* 0x000fe20000000000 */
[----:B------:R-:W-:Y:S01]  /*7f30*/  SHFL.IDX PT, R116, R179, R26, 0x1c1f ;  /* 0x001c1f1ab3747589 */ /* 0x000fe200000e0000 */
[----:B------:R-:W-:-:S03]  /*7f40*/  LOP3.LUT P1, RZ, R40, 0x3, RZ, 0xc0, !PT ;  /* 0x0000000328ff7812 */ /* 0x000fc6000782c0ff */
[----:B------:R-:W-:Y:S01]  /*7f50*/  SHFL.IDX PT, R179, R143, R26, 0x1c1f ;  /* 0x001c1f1a8fb37589 */ /* 0x000fe200000e0000 */
[----:B-1----:R-:W-:-:S03]  /*7f60*/  LOP3.LUT R97, R26, 0x2, RZ, 0x3c, !PT ;  /* 0x000000021a617812 */ /* 0x002fc600078e3cff */
[----:B------:R-:W-:Y:S04]  /*7f70*/  SHFL.IDX PT, R89, R89, R26, 0x1c1f ;  /* 0x001c1f1a59597589 */ /* 0x000fe800000e0000 */
[----:B------:R-:W1:Y:S04]  /*7f80*/  SHFL.IDX PT, R150, R150, R97, 0x1c1f ;  /* 0x001c1f6196967589 */ /* 0x000e6800000e0000 */
[----:B------:R-:W-:Y:S04]  /*7f90*/  SHFL.IDX PT, R108, R108, R97, 0x1c1f ;  /* 0x001c1f616c6c7589 */ /* 0x000fe800000e0000 */
[----:B------:R-:W-:Y:S04]  /*7fa0*/  SHFL.IDX PT, R133, R133, R26, 0x1c1f ;  /* 0x001c1f1a85857589 */ /* 0x000fe800000e0000 */
[----:B------:R-:W-:Y:S04]  /*7fb0*/  SHFL.IDX PT, R107, R175, R26, 0x1c1f ;  /* 0x001c1f1aaf6b7589 */ /* 0x000fe800000e0000 */
[----:B------:R-:W-:Y:S04]  /*7fc0*/  SHFL.IDX PT, R32, R32, R97, 0x1c1f ;  /* 0x001c1f6120207589 */ /* 0x000fe800000e0000 */
[----:B------:R-:W-:Y:S04]  /*7fd0*/  SHFL.IDX PT, R188, R53, R97, 0x1c1f ;  /* 0x001c1f6135bc7589 */ /* 0x000fe800000e0000 */
[----:B------:R-:W-:Y:S04]  /*7fe0*/  SHFL.IDX PT, R77, R77, R26, 0x1c1f ;  /* 0x001c1f1a4d4d7589 */ /* 0x000fe800000e0000 */
[----:B------:R-:W-:Y:S04]  /*7ff0*/  SHFL.IDX PT, R75, R41, R26, 0x1c1f ;  /* 0x001c1f1a294b7589 */ /* 0x000fe800000e0000 */
[----:B------:R-:W-:Y:S04]  /*8000*/  SHFL.IDX PT, R109, R177, R26, 0x1c1f ;  /* 0x001c1f1ab16d7589 */ /* 0x000fe800000e0000 */
[----:B------:R-:W2:Y:S04]  /*8010*/  SHFL.IDX PT, R164, R29, R97, 0x1c1f ;  /* 0x001c1f611da47589 */ /* 0x000ea800000e0000 */
[----:B------:R-:W-:Y:S04]  /*8020*/  SHFL.IDX PT, R174, R19, R97, 0x1c1f ;  /* 0x001c1f6113ae7589 */ /* 0x000fe800000e0000 */
[----:B------:R-:W-:Y:S04]  /*8030*/  SHFL.IDX PT, R152, R56, R97, 0x1c1f ;  /* 0x001c1f6138987589 */ /* 0x000fe800000e0000 */
[----:B------:R-:W-:Y:S04]  /*8040*/  SHFL.IDX PT, R153, R153, R26, 0x1c1f ;  /* 0x001c1f1a99997589 */ /* 0x000fe800000e0000 */
[----:B------:R-:W-:Y:S04]  /*8050*/  SHFL.IDX PT, R103, R173, R26, 0x1c1f ;  /* 0x001c1f1aad677589 */ /* 0x000fe800000e0000 */
[----:B------:R-:W-:Y:S04]  /*8060*/  SHFL.IDX PT, R158, R85, R97, 0x1c1f ;  /* 0x001c1f61559e7589 */ /* 0x000fe800000e0000 */
[----:B------:R-:W-:Y:S04]  /*8070*/  SHFL.IDX PT, R176, R13, R97, 0x1c1f ;  /* 0x001c1f610db07589 */ /* 0x000fe800000e0000 */
[----:B------:R1:W-:Y:S04]  /*8080*/  SHFL.IDX PT, R85, R9, R97, 0x1c1f ;  /* 0x001c1f6109557589 */ /* 0x0003e800000e0000 */
[----:B------:R3:W-:Y:S04]  /*8090*/  SHFL.IDX PT, R173, R5, R97, 0x1c1f ;  /* 0x001c1f6105ad7589 */ /* 0x0007e800000e0000 */
[----:B------:R-:W-:Y:S01]  /*80a0*/  SHFL.IDX PT, R98, R167, R26, 0x1c1f ;  /* 0x001c1f1aa7627589 */ /* 0x000fe200000e0000 */
[----:B-1----:R-:W-:-:S03]  /*80b0*/  SEL R9, R150, R179, P0 ;  /* 0x000000b396097207 */ /* 0x002fc60000000000 */
[----:B------:R-:W-:Y:S01]  /*80c0*/  SHFL.IDX PT, R120, R59, R26, 0x1c1f ;  /* 0x001c1f1a3b787589 */ /* 0x000fe200000e0000 */
[----:B---3--:R-:W-:Y:S02]  /*80d0*/  SEL R5, R179, R150, P0 ;  /* 0x00000096b3057207 */ /* 0x008fe40000000000 */
[----:B------:R-:W1:Y:S01]  /*80e0*/  LDC R150, c[0x0][0xbe8] ;  /* 0x0002fa00ff967b82 */ /* 0x000e620000000800 */
[----:B------:R-:W-:Y:S04]  /*80f0*/  SHFL.IDX PT, R167, R36, R97, 0x1c1f ;  /* 0x001c1f6124a77589 */ /* 0x000fe800000e0000 */
[----:B------:R-:W-:Y:S04]  /*8100*/  SHFL.IDX PT, R123, R43, R26, 0x1c1f ;  /* 0x001c1f1a2b7b7589 */ /* 0x000fe800000e0000 */
[----:B------:R-:W-:Y:S04]  /*8110*/  SHFL.IDX PT, R121, R185, R26, 0x1c1f ;  /* 0x001c1f1ab9797589 */ /* 0x000fe800000e0000 */
[----:B------:R-:W3:Y:S04]  /*8120*/  SHFL.IDX PT, R154, R93, R97, 0x1c1f ;  /* 0x001c1f615d9a7589 */ /* 0x000ee800000e0000 */
[----:B------:R2:W-:Y:S04]  /*8130*/  SHFL.IDX PT, R148, R34, R97, 0x1c1f ;  /* 0x001c1f6122947589 */ /* 0x0005e800000e0000 */
[----:B------:R-:W-:Y:S01]  /*8140*/  SHFL.IDX PT, R125, R125, R26, 0x1c1f ;  /* 0x001c1f1a7d7d7589 */ /* 0x000fe200000e0000 */
[----:B-1----:R-:W-:-:S03]  /*8150*/  ISETP.NE.AND P2, PT, R150, 0x1, PT ;  /* 0x000000019600780c */ /* 0x002fc60003f45270 */
[----:B------:R-:W-:Y:S01]  /*8160*/  SHFL.IDX PT, R69, R69, R26, 0x1c1f ;  /* 0x001c1f1a45457589 */ /* 0x000fe200000e0000 */
[----:B--2---:R-:W-:-:S03]  /*8170*/  SEL R34, R164, R77, P0 ;  /* 0x0000004da4227207 */ /* 0x004fc60000000000 */
[----:B------:R-:W-:Y:S04]  /*8180*/  SHFL.IDX PT, R92, R105, R26, 0x1c1f ;  /* 0x001c1f1a695c7589 */ /* 0x000fe800000e0000 */
[----:B------:R-:W-:Y:S04]  /*8190*/  SHFL.IDX PT, R115, R187, R26, 0x1c1f ;  /* 0x001c1f1abb737589 */ /* 0x000fe800000e0000 */
[----:B------:R1:W2:Y:S01]  /*81a0*/  SHFL.IDX PT, R168, R23, R97, 0x1c1f ;  /* 0x001c1f6117a87589 */ /* 0x0002a200000e0000 */
[----:B---3--:R-:W-:-:S03]  /*81b0*/  SEL R13, R154, R123, P0 ;  /* 0x0000007b9a0d7207 */ /* 0x008fc60000000000 */
[----:B------:R-:W-:Y:S04]  /*81c0*/  SHFL.IDX PT, R124, R65, R97, 0x1c1f ;  /* 0x001c1f61417c7589 */ /* 0x000fe800000e0000 */
[----:B------:R-:W-:Y:S01]  /*81d0*/  SHFL.IDX PT, R141, R141, R26, 0x1c1f ;  /* 0x001c1f1a8d8d7589 */ /* 0x000fe200000e0000 */
[----:B-1----:R-:W-:-:S03]  /*81e0*/  SEL R23, R133, R32, P0 ;  /* 0x0000002085177207 */ /* 0x002fc60000000000 */
[----:B------:R-:W-:Y:S04]  /*81f0*/  SHFL.IDX PT, R145, R145, R26, 0x1c1f ;  /* 0x001c1f1a91917589 */ /* 0x000fe800000e0000 */
[----:B------:R-:W-:Y:S04]  /*8200*/  SHFL.IDX PT, R105, R189, R26, 0x1c1f ;  /* 0x001c1f1abd697589 */ /* 0x000fe800000e0000 */
[----:B------:R-:W1:Y:S04]  /*8210*/  SHFL.IDX PT, R166, R22, R97, 0x1c1f ;  /* 0x001c1f6116a67589 */ /* 0x000e6800000e0000 */
[----:B------:R3:W-:Y:S01]  /*8220*/  SHFL.IDX PT, R170, R20, R97, 0x1c1f ;  /* 0x001c1f6114aa7589 */ /* 0x0007e200000e0000 */
[----:B--2---:R-:W-:-:S03]  /*8230*/  SEL R36, R69, R168, P0 ;  /* 0x000000a845247207 */ /* 0x004fc60000000000 */
[----:B------:R-:W-:Y:S04]  /*8240*/  SHFL.IDX PT, R144, R68, R97, 0x1c1f ;  /* 0x001c1f6144907589 */ /* 0x000fe800000e0000 */
[----:B------:R-:W-:Y:S01]  /*8250*/  SHFL.IDX PT, R35, R35, R26, 0x1c1f ;  /* 0x001c1f1a23237589 */ /* 0x000fe200000e0000 */
[----:B---3--:R-:W-:-:S03]  /*8260*/  SEL R20, R167, R120, P0 ;  /* 0x00000078a7147207 */ /* 0x008fc60000000000 */
[----:B------:R-:W-:Y:S04]  /*8270*/  SHFL.IDX PT, R102, R171, R26, 0x1c1f ;  /* 0x001c1f1aab667589 */ /* 0x000fe800000e0000 */
[----:B------:R-:W-:Y:S04]  /*8280*/  SHFL.IDX PT, R156, R155, R97, 0x1c1f ;  /* 0x001c1f619b9c7589 */ /* 0x000fe800000e0000 */
[----:B------:R2:W-:Y:S01]  /*8290*/  SHFL.IDX PT, R56, R87, R97, 0x1c1f ;  /* 0x001c1f6157387589 */ /* 0x0005e200000e0000 */
[----:B-1----:R-:W-:-:S03]  /*82a0*/  SEL R65, R166, R141, P0 ;  /* 0x0000008da6417207 */ /* 0x002fc60000000000 */
[----:B------:R-:W-:Y:S04]  /*82b0*/  SHFL.IDX PT, R137, R137, R26, 0x1c1f ;  /* 0x001c1f1a89897589 */ /* 0x000fe800000e0000 */
[----:B------:R-:W-:Y:S01]  /*82c0*/  SHFL.IDX PT, R83, R159, R26, 0x1c1f ;  /* 0x001c1f1a9f537589 */ /* 0x000fe200000e0000 */
[----:B--2---:R-:W-:-:S03]  /*82d0*/  SEL R87, R89, R108, P0 ;  /* 0x0000006c59577207 */ /* 0x004fc60000000000 */
[----:B------:R-:W-:Y:S01]  /*82e0*/  SHFL.IDX PT, R119, R183, R26, 0x1c1f ;  /* 0x001c1f1ab7777589 */ /* 0x000fe200000e0000 */
[----:B------:R-:W-:Y:S02]  /*82f0*/  SEL R89, R108, R89, P0 ;  /* 0x000000596c597207 */ /* 0x000fe40000000000 */
[----:B------:R-:W-:Y:S01]  /*8300*/  SEL R108, R188, R107, P0 ;  /* 0x0000006bbc6c7207 */ /* 0x000fe20000000000 */
[----:B------:R-:W-:Y:S04]  /*8310*/  SHFL.IDX PT, R162, R24, R97, 0x1c1f ;  /* 0x001c1f6118a27589 */ /* 0x000fe800000e0000 */
[----:B------:R-:W-:Y:S04]  /*8320*/  SHFL.IDX PT, R171, R8, R97, 0x1c1f ;  /* 0x001c1f6108ab7589 */ /* 0x000fe800000e0000 */
[----:B------:R-:W1:Y:S04]  /*8330*/  SHFL.IDX PT, R146, R30, R97, 0x1c1f ;  /* 0x001c1f611e927589 */ /* 0x000e6800000e0000 */
[----:B------:R-:W-:Y:S04]  /*8340*/  SHFL.IDX PT, R79, R157, R26, 0x1c1f ;  /* 0x001c1f1a9d4f7589 */ /* 0x000fe800000e0000 */
[----:B------:R2:W-:Y:S04]  /*8350*/  SHFL.IDX PT, R159, R31, R97, 0x1c1f ;  /* 0x001c1f611f9f7589 */ /* 0x0005e800000e0000 */
[----:B------:R3:W-:Y:S04]  /*8360*/  SHFL.IDX PT, R8, R106, R97, 0x1c1f ;  /* 0x001c1f616a087589 */ /* 0x0007e800000e0000 */
[----:B------:R4:W-:Y:S01]  /*8370*/  SHFL.IDX PT, R157, R72, R97, 0x1c1f ;  /* 0x001c1f61489d7589 */ /* 0x0009e200000e0000 */
[----:B--2---:R-:W-:-:S03]  /*8380*/  SEL R31, R32, R133, P0 ;  /* 0x00000085201f7207 */ /* 0x004fc60000000000 */
[----:B------:R2:W-:Y:S01]  /*8390*/  SHFL.IDX PT, R140, R70, R97, 0x1c1f ;  /* 0x001c1f61468c7589 */ /* 0x0005e200000e0000 */
[----:B------:R-:W-:Y:S02]  /*83a0*/  SEL R32, R77, R164, P0 ;  /* 0x000000a44d207207 */ /* 0x000fe40000000000 */
[----:B---3--:R-:W-:Y:S01]  /*83b0*/  SEL R106, R107, R188, P0 ;  /* 0x000000bc6b6a7207 */ /* 0x008fe20000000000 */
[----:B------:R-:W-:Y:S01]  /*83c0*/  SHFL.IDX PT, R41, R127, R26, 0x1c1f ;  /* 0x001c1f1a7f297589 */ /* 0x000fe200000e0000 */
[----:B------:R-:W-:Y:S02]  /*83d0*/  SEL R107, R109, R152, P0 ;  /* 0x000000986d6b7207 */ /* 0x000fe40000000000 */
[----:B----4-:R-:W-:Y:S01]  /*83e0*/  SEL R72, R174, R75, P0 ;  /* 0x0000004bae487207 */ /* 0x010fe20000000000 */
[----:B------:R-:W-:Y:S01]  /*83f0*/  SHFL.IDX PT, R28, R51, R26, 0x1c1f ;  /* 0x001c1f1a331c7589 */ /* 0x000fe200000e0000 */
[----:B------:R-:W-:Y:S02]  /*8400*/  SEL R77, R176, R153, P0 ;  /* 0x00000099b04d7207 */ /* 0x000fe40000000000 */
[----:B--2---:R-:W-:Y:S01]  /*8410*/  SEL R70, R75, R174, P0 ;  /* 0x000000ae4b467207 */ /* 0x004fe20000000000 */
[----:B------:R-:W-:Y:S01]  /*8420*/  SHFL.IDX PT, R104, R47, R26, 0x1c1f ;  /* 0x001c1f1a2f687589 */ /* 0x000fe200000e0000 */
[----:B------:R-:W-:-:S02]  /*8430*/  SEL R75, R153, R176, P0 ;  /* 0x000000b0994b7207 */ /* 0x000fc40000000000 */
[----:B------:R-:W-:Y:S01]  /*8440*/  SEL R109, R152, R109, P0 ;  /* 0x0000006d986d7207 */ /* 0x000fe20000000000 */
[----:B------:R1:W-:Y:S01]  /*8450*/  SHFL.IDX PT, R127, R117, R97, 0x1c1f ;  /* 0x001c1f61757f7589 */ /* 0x0003e200000e0000 */
[----:B------:R-:W2:Y:S03]  /*8460*/  LDC.64 R152, c[0x0][0xbd8] ;  /* 0x0002f600ff987b82 */ /* 0x000ea60000000a00 */
[----:B------:R-:W-:Y:S04]  /*8470*/  SHFL.IDX PT, R100, R49, R26, 0x1c1f ;  /* 0x001c1f1a31647589 */ /* 0x000fe800000e0000 */
[----:B------:R-:W-:Y:S01]  /*8480*/  SHFL.IDX PT, R147, R147, R26, 0x1c1f ;  /* 0x001c1f1a93937589 */ /* 0x000fe200000e0000 */
[----:B-1----:R-:W-:-:S03]  /*8490*/  SEL R117, R119, R146, P0 ;  /* 0x0000009277757207 */ /* 0x002fc60000000000 */
[----:B------:R-:W-:Y:S01]  /*84a0*/  SHFL.IDX PT, R112, R57, R26, 0x1c1f ;  /* 0x001c1f1a39707589 */ /* 0x000fe200000e0000 */
[----:B------:R-:W-:Y:S02]  /*84b0*/  SEL R119, R146, R119, P0 ;  /* 0x0000007792777207 */ /* 0x000fe40000000000 */
[----:B------:R-:W1:Y:S01]  /*84c0*/  @P2 LDC R146, c[0x0][0xbec] ;  /* 0x0002fb00ff922b82 */ /* 0x000e620000000800 */
[----:B------:R-:W-:Y:S04]  /*84d0*/  SHFL.IDX PT, R114, R39, R26, 0x1c1f ;  /* 0x001c1f1a27727589 */ /* 0x000fe800000e0000 */
[----:B------:R-:W3:Y:S04]  /*84e0*/  SHFL.IDX PT, R51, R199, R26, 0x1c1f ;  /* 0x001c1f1ac7337589 */ /* 0x000ee800000e0000 */
[----:B------:R4:W-:Y:S04]  /*84f0*/  SHFL.IDX PT, R172, R15, R97, 0x1c1f ;  /* 0x001c1f610fac7589 */ /* 0x0009e800000e0000 */
[----:B------:R-:W-:Y:S04]  /*8500*/  SHFL.IDX PT, R129, R129, R26, 0x1c1f ;  /* 0x001c1f1a81817589 */ /* 0x000fe800000e0000 */
[----:B------:R-:W-:Y:S01]  /*8510*/  SHFL.IDX PT, R149, R149, R26, 0x1c1f ;  /* 0x001c1f1a95957589 */ /* 0x000fe200000e0000 */
[----:B----4-:R-:W-:-:S03]  /*8520*/  SEL R15, R125, R158, P0 ;  /* 0x0000009e7d0f7207 */ /* 0x010fc60000000000 */
[----:B------:R-:W-:Y:S01]  /*8530*/  SHFL.IDX PT, R84, R161, R26, 0x1c1f ;  /* 0x001c1f1aa1547589 */ /* 0x000fe200000e0000 */
[----:B-1----:R-:W-:-:S03]  /*8540*/  @P2 IMAD.HI.U32 R146, R27, R146, RZ ;  /* 0x000000921b922227 */ /* 0x002fc600078e00ff */
[----:B------:R-:W-:Y:S04]  /*8550*/  SHFL.IDX PT, R88, R163, R26, 0x1c1f ;  /* 0x001c1f1aa3587589 */ /* 0x000fe800000e0000 */
[----:B------:R-:W-:Y:S01]  /*8560*/  SHFL.IDX PT, R96, R165, R26, 0x1c1f ;  /* 0x001c1f1aa5607589 */ /* 0x000fe200000e0000 */
[----:B---3--:R-:W-:Y:S02]  /*8570*/  SEL R133, R51, R140, P0 ;  /* 0x0000008c33857207 */ /* 0x008fe40000000000 */
[----:B------:R-:W-:Y:S01]  /*8580*/  SEL R51, R140, R51, P0 ;  /* 0x000000338c337207 */ /* 0x000fe20000000000 */
[----:B------:R-:W-:Y:S01]  /*8590*/  SHFL.IDX PT, R99, R169, R26, 0x1c1f ;  /* 0x001c1f1aa9637589 */ /* 0x000fe200000e0000 */
[----:B------:R-:W-:-:S03]  /*85a0*/  IMAD.MOV R140, RZ, RZ, -R16 ;  /* 0x000000ffff8c7224 */ /* 0x000fc600078e0a10 */
        /* <DEDUP_REMOVED lines=22> */
[----:B------:R1:W3:Y:S04]  /*8710*/  SHFL.IDX PT, R160, R37, R97, 0x1c1f ;  /* 0x001c1f6125a07589 */ /* 0x0002e800000e0000 */
[----:B------:R4:W-:Y:S04]  /*8720*/  SHFL.IDX PT, R178, R14, R97, 0x1c1f ;  /* 0x001c1f610eb27589 */ /* 0x0009e800000e0000 */
[----:B------:R-:W5:Y:S01]  /*8730*/  SHFL.IDX PT, R128, R76, R97, 0x1c1f ;  /* 0x001c1f614c807589 */ /* 0x000f6200000e0000 */
[----:B-1----:R-:W-:-:S03]  /*8740*/  SEL R37, R141, R166, P0 ;  /* 0x000000a68d257207 */ /* 0x002fc60000000000 */
[----:B------:R1:W-:Y:S01]  /*8750*/  SHFL.IDX PT, R180, R11, R97, 0x1c1f ;  /* 0x001c1f610bb47589 */ /* 0x0003e200000e0000 */
[----:B------:R-:W0:Y:S01]  /*8760*/  LDC R141, c[0x0][0xc50] ;  /* 0x00031400ff8d7b82 */ /* 0x000e220000000800 */
[----:B----4-:R-:W-:Y:S02]  /*8770*/  SEL R14, R120, R167, P0 ;  /* 0x000000a7780e7207 */ /* 0x010fe40000000000 */
[----:B------:R-:W4:Y:S01]  /*8780*/  SHFL.IDX PT, R132, R81, R97, 0x1c1f ;  /* 0x001c1f6151847589 */ /* 0x000f2200000e0000 */
[----:B------:R-:W-:-:S03]  /*8790*/  SEL R120, R121, R148, P0 ;  /* 0x0000009479787207 */ /* 0x000fc60000000000 */
[----:B------:R2:W-:Y:S01]  /*87a0*/  SHFL.IDX PT, R26, R122, R97, 0x1c1f ;  /* 0x001c1f617a1a7589 */ /* 0x0005e200000e0000 */
[----:B-1----:R-:W-:-:S03]  /*87b0*/  SEL R11, R123, R154, P0 ;  /* 0x0000009a7b0b7207 */ /* 0x002fc60000000000 */
[----:B------:R1:W4:Y:S01]  /*87c0*/  SHFL.IDX PT, R93, R21, R97, 0x1c1f ;  /* 0x001c1f61155d7589 */ /* 0x00032200000e0000 */
[----:B------:R-:W-:Y:S02]  /*87d0*/  SEL R123, R124, R115, P0 ;  /* 0x000000737c7b7207 */ /* 0x000fe40000000000 */
[----:B---3--:R-:W-:Y:S01]  /*87e0*/  SEL R22, R129, R160, P0 ;  /* 0x000000a081167207 */ /* 0x008fe20000000000 */
[----:B------:R3:W-:Y:S01]  /*87f0*/  SHFL.IDX PT, R161, R64, R97, 0x1c1f ;  /* 0x001c1f6140a17589 */ /* 0x0007e200000e0000 */
[----:B------:R-:W-:Y:S02]  /*8800*/  SEL R30, R160, R129, P0 ;  /* 0x00000081a01e7207 */ /* 0x000fe40000000000 */
[----:B--2---:R-:W-:Y:S01]  /*8810*/  SEL R122, R148, R121, P0 ;  /* 0x00000079947a7207 */ /* 0x004fe20000000000 */
[----:B------:R2:W-:Y:S01]  /*8820*/  SHFL.IDX PT, R139, R67, R97, 0x1c1f ;  /* 0x001c1f61438b7589 */ /* 0x0005e200000e0000 */
[----:B------:R-:W-:Y:S02]  /*8830*/  SEL R121, R115, R124, P0 ;  /* 0x0000007c73797207 */ /* 0x000fe40000000000 */
[----:B-1----:R-:W-:Y:S01]  /*8840*/  SEL R21, R158, R125, P0 ;  /* 0x0000007d9e157207 */ /* 0x002fe20000000000 */
[----:B------:R-:W1:Y:S01]  /*8850*/  SHFL.IDX PT, R143, R74, R97, 0x1c1f ;  /* 0x001c1f614a8f7589 */ /* 0x000e6200000e0000 */
[----:B------:R-:W-:Y:S01]  /*8860*/  SEL R125, R105, R144, P0 ;  /* 0x00000090697d7207 */ /* 0x000fe20000000000 */
[----:B0-----:R-:W-:Y:S01]  /*8870*/  IMAD R141, R141, R140, UR4 ;  /* 0x000000048d8d7e24 */ /* 0x001fe2000f8e028c */
[----:B---3--:R-:W-:Y:S01]  /*8880*/  SEL R64, R168, R69, P0 ;  /* 0x00000045a8407207 */ /* 0x008fe20000000000 */
[----:B------:R0:W-:Y:S01]  /*8890*/  SHFL.IDX PT, R131, R142, R97, 0x1c1f ;  /* 0x001c1f618e837589 */ /* 0x0001e200000e0000 */
[----:B------:R-:W-:Y:S01]  /*88a0*/  SEL R69, R170, R145, P0 ;  /* 0x00000091aa457207 */ /* 0x000fe20000000000 */
[----:B------:R-:W-:Y:S01]  /*88b0*/  ULDC.64 UR4, c[0x0][0xbe0] ;  /* 0x0002f80000047ab9 */ /* 0x000fe20000000a00 */
[----:B--2---:R-:W-:Y:S01]  /*88c0*/  SEL R67, R145, R170, P0 ;  /* 0x000000aa91437207 */ /* 0x004fe20000000000 */
[----:B------:R2:W3:Y:S01]  /*88d0*/  SHFL.IDX PT, R182, R12, R97, 0x1c1f ;  /* 0x001c1f610cb67589 */ /* 0x0004e200000e0000 */
[----:B------:R-:W-:-:S02]  /*88e0*/  SEL R115, R144, R105, P0 ;  /* 0x0000006990737207 */ /* 0x000fc40000000000 */
[----:B------:R-:W1:Y:S01]  /*88f0*/  LDC.64 R144, c[0x0][0xb40] ;  /* 0x0002d000ff907b82 */ /* 0x000e620000000a00 */
[----:B------:R2:W3:Y:S01]  /*8900*/  SHFL.IDX PT, R169, R10, R97, 0x1c1f ;  /* 0x001c1f610aa97589 */ /* 0x0004e200000e0000 */
[----:B-----5:R-:W-:Y:S02]  /*8910*/  SEL R105, R128, R95, P0 ;  /* 0x0000005f80697207 */ /* 0x020fe40000000000 */
[----:B----4-:R-:W-:Y:S01]  /*8920*/  SEL R129, R63, R132, P0 ;  /* 0x000000843f817207 */ /* 0x010fe20000000000 */
[----:B------:R4:W-:Y:S01]  /*8930*/  SHFL.IDX PT, R184, R33, R97, 0x1c1f ;  /* 0x001c1f6121b87589 */ /* 0x0009e200000e0000 */
[----:B------:R-:W-:Y:S02]  /*8940*/  SEL R81, R180, R83, P0 ;  /* 0x00000053b4517207 */ /* 0x000fe40000000000 */
[----:B0-----:R-:W0:Y:S01]  /*8950*/  @P2 LDC R142, c[0x0][0xbec] ;  /* 0x0002fb00ff8e2b82 */ /* 0x001e220000000800 */
[----:B--2---:R-:W-:Y:S01]  /*8960*/  SEL R12, R156, R35, P0 ;  /* 0x000000239c0c7207 */ /* 0x004fe20000000000 */
[----:B------:R-:W-:Y:S01]  /*8970*/  SHFL.IDX PT, R165, R61, R97, 0x1c1f ;  /* 0x001c1f613da57589 */ /* 0x000fe200000e0000 */
[----:B------:R-:W-:-:S02]  /*8980*/  SEL R10, R35, R156, P0 ;  /* 0x0000009c230a7207 */ /* 0x000fc40000000000 */
[----:B------:R-:W-:Y:S01]  /*8990*/  SEL R35, R162, R137, P0 ;  /* 0x00000089a2237207 */ /* 0x000fe20000000000 */
[----:B------:R-:W-:Y:S01]  /*89a0*/  SHFL.IDX PT, R186, R48, R97, 0x1c1f ;  /* 0x001c1f6130ba7589 */ /* 0x000fe200000e0000 */
[----:B----4-:R-:W-:Y:S02]  /*89b0*/  SEL R33, R137, R162, P0 ;  /* 0x000000a289217207 */ /* 0x010fe40000000000 */
[----:B------:R-:W2:Y:S01]  /*89c0*/  @P2 LDC R137, c[0x0][0xbf0] ;  /* 0x0002fc00ff892b82 */ /* 0x000ea20000000800 */
[----:B------:R4:W-:Y:S01]  /*89d0*/  SHFL.IDX PT, R53, R126, R97, 0x1c1f ;  /* 0x001c1f617e357589 */ /* 0x0009e200000e0000 */
[----:B------:R-:W-:Y:S02]  /*89e0*/  SEL R68, R93, R100, P0 ;  /* 0x000000645d447207 */ /* 0x000fe40000000000 */
[----:B------:R-:W-:Y:S01]  /*89f0*/  SEL R124, R114, R159, P0 ;  /* 0x0000009f727c7207 */ /* 0x000fe20000000000 */
[----:B------:R5:W-:Y:S01]  /*8a00*/  SHFL.IDX PT, R61, R134, R97, 0x1c1f ;  /* 0x001c1f61863d7589 */ /* 0x000be200000e0000 */
[----:B------:R-:W-:Y:S01]  /*8a10*/  SEL R74, R149, R178, P0 ;  /* 0x000000b2954a7207 */ /* 0x000fe20000000000 */
[----:B-1----:R-:W-:Y:S01]  /*8a20*/  IMAD.WIDE.U32 R6, R144, UR39, R6 ;  /* 0x0000002790067c25 */ /* 0x002fe2000f8e0006 */
[----:B------:R-:W-:Y:S01]  /*8a30*/  SEL R76, R178, R149, P0 ;  /* 0x00000095b24c7207 */ /* 0x000fe20000000000 */
[----:B------:R1:W-:Y:S01]  /*8a40*/  SHFL.IDX PT, R163, R73, R97, 0x1c1f ;  /* 0x001c1f6149a37589 */ /* 0x0003e200000e0000 */
[----:B------:R-:W-:-:S02]  /*8a50*/  SEL R114, R159, R114, P0 ;  /* 0x000000729f727207 */ /* 0x000fc40000000000 */
[----:B----4-:R-:W-:Y:S01]  /*8a60*/  SEL R126, R104, R127, P0 ;  /* 0x0000007f687e7207 */ /* 0x010fe20000000000 */
[----:B------:R4:W-:Y:S01]  /*8a70*/  SHFL.IDX PT, R48, R71, R97, 0x1c1f ;  /* 0x001c1f6147307589 */ /* 0x0009e200000e0000 */
[----:B------:R-:W-:Y:S01]  /*8a80*/  SEL R104, R127, R104, P0 ;  /* 0x000000687f687207 */ /* 0x000fe20000000000 */
[----:B-----5:R-:W-:Y:S01]  /*8a90*/  IMAD R134, R152, UR38, RZ ;  /* 0x0000002698867c24 */ /* 0x020fe2000f8e02ff */
[----:B------:R-:W-:Y:S01]  /*8aa0*/  SEL R127, R95, R128, P0 ;  /* 0x000000805f7f7207 */ /* 0x000fe20000000000 */
[----:B0-----:R-:W-:Y:S01]  /*8ab0*/  @P2 IMAD.HI.U32 R16, R27, R142, RZ ;  /* 0x0000008e1b102227 */ /* 0x001fe200078e00ff */
[----:B------:R-:W-:Y:S01]  /*8ac0*/  SEL R95, R132, R63, P0 ;  /* 0x0000003f845f7207 */ /* 0x000fe20000000000 */
[----:B------:R3:W0:Y:S01]  /*8ad0*/  SHFL.IDX PT, R135, R78, R97, 0x1c1f ;  /* 0x001c1f614e877589 */ /* 0x00062200000e0000 */
[----:B-1----:R-:W-:Y:S01]  /*8ae0*/  SEL R73, R172, R147, P0 ;  /* 0x00000093ac497207 */ /* 0x002fe20000000000 */
[----:B------:R-:W-:Y:S01]  /*8af0*/  IMAD R63, R153, UR39, R134 ;  /* 0x00000027993f7c24 */ /* 0x000fe2000f8e0286 */
[----:B------:R-:W-:Y:S01]  /*8b00*/  SEL R134, R143, R52, P0 ;  /* 0x000000348f867207 */ /* 0x000fe20000000000 */
[----:B------:R-:W-:Y:S01]  /*8b10*/  IMAD.WIDE.U32 R152, R152, UR39, R2 ;  /* 0x0000002798987c25 */ /* 0x000fe2000f8e0002 */
[----:B----4-:R-:W-:Y:S01]  /*8b20*/  SEL R71, R147, R172, P0 ;  /* 0x000000ac93477207 */ /* 0x010fe20000000000 */
[----:B------:R1:W4:Y:S01]  /*8b30*/  SHFL.IDX PT, R136, R82, R97, 0x1c1f ;  /* 0x001c1f6152887589 */ /* 0x00032200000e0000 */
[----:B------:R-:W5:Y:S01]  /*8b40*/  @P2 LDC R147, c[0x0][0xbf0] ;  /* 0x0002fc00ff932b82 */ /* 0x000f620000000800 */
[----:B------:R-:W-:Y:S01]  /*8b50*/  SEL R2, R52, R143, P0 ;  /* 0x0000008f34027207 */ /* 0x000fe20000000000 */
[----:B------:R-:W-:Y:S01]  /*8b60*/  IMAD R52, R144, UR38, RZ ;  /* 0x0000002690347c24 */ /* 0x000fe2000f8e02ff */
[----:B------:R-:W5:Y:S01]  /*8b70*/  SHFL.IDX PT, R113, R113, R97, 0x1c1f ;  /* 0x001c1f6171717589 */ /* 0x000f6200000e0000 */
[----:B------:R-:W-:Y:S01]  /*8b80*/  IMAD.IADD R153, R153, 0x1, R63 ;  /* 0x0000000199997824 */ /* 0x000fe200078e023f */
[----:B---3--:R-:W-:Y:S01]  /*8b90*/  SEL R78, R79, R182, P0 ;  /* 0x000000b64f4e7207 */ /* 0x008fe20000000000 */
[----:B------:R-:W-:Y:S01]  /*8ba0*/  IMAD R145, R145, UR39, R52 ;  /* 0x0000002791917c24 */ /* 0x000fe2000f8e0234 */
[----:B------:R-:W-:Y:S01]  /*8bb0*/  SHF.R.S32.HI R52, RZ, 0x1f, R141 ;  /* 0x0000001fff347819 */ /* 0x000fe2000001148d */
[----:B------:R-:W-:Y:S01]  /*8bc0*/  IMAD.MOV.U32 R63, RZ, RZ, R27 ;  /* 0x000000ffff3f7224 */ /* 0x000fe200078e001b */
[----:B--2---:R-:W-:Y:S01]  /*8bd0*/  @P2 SHF.R.U32.HI R63, RZ, R137, R16 ;  /* 0x00000089ff3f2219 */ /* 0x004fe20000011610 */
[----:B------:R-:W-:Y:S01]  /*8be0*/  IMAD.IADD R143, R7, 0x1, R145 ;  /* 0x00000001078f7824 */ /* 0x000fe200078e0291 */
[----:B------:R2:W-:Y:S01]  /*8bf0*/  SHFL.IDX PT, R175, R80, R97, 0x1c1f ;  /* 0x001c1f6150af7589 */ /* 0x0005e200000e0000 */
[----:B------:R-:W-:Y:S01]  /*8c00*/  IMAD R7, R52, UR4, RZ ;  /* 0x0000000434077c24 */ /* 0x000fe2000f8e02ff */
[----:B-1----:R-:W-:Y:S01]  /*8c10*/  SEL R82, R84, R169, P0 ;  /* 0x000000a954527207 */ /* 0x002fe20000000000 */
[----:B------:R-:W-:Y:S01]  /*8c20*/  IMAD.MOV.U32 R142, RZ, RZ, R6 ;  /* 0x000000ffff8e7224 */ /* 0x000fe200078e0006 */
[----:B------:R-:W-:Y:S01]  /*8c30*/  SHFL.IDX PT, R177, R45, R97, 0x1c1f ;  /* 0x001c1f612db17589 */ /* 0x000fe200000e0000 */
[----:B------:R-:W-:Y:S01]  /*8c40*/  IMAD R16, R141, UR5, R7 ;  /* 0x000000058d107c24 */ /* 0x000fe2000f8e0207 */
[----:B0-----:R-:W-:Y:S01]  /*8c50*/  SEL R3, R54, R135, P0 ;  /* 0x0000008736037207 */ /* 0x001fe20000000000 */
[----:B------:R-:W-:Y:S01]  /*8c60*/  IMAD R52, R52, UR6, RZ ;  /* 0x0000000634347c24 */ /* 0x000fe2000f8e02ff */
[----:B------:R-:W-:Y:S01]  /*8c70*/  SEL R135, R135, R54, P0 ;  /* 0x0000003687877207 */ /* 0x000fe20000000000 */
[C---:B------:R-:W-:Y:S01]  /*8c80*/  IMAD.WIDE.U32 R6, R141.reuse, UR4, R152 ;  /* 0x000000048d067c25 */ /* 0x040fe2000f8e0098 */
[----:B------:R-:W-:Y:S01]  /*8c90*/  ULDC.64 UR4, c[0x0][0xb30] ;  /* 0x0002cc0000047ab9 */ /* 0x000fe20000000a00 */
[----:B------:R-:W-:Y:S01]  /*8ca0*/  SHFL.IDX PT, R155, R66, R97, 0x1c1f ;  /* 0x001c1f61429b7589 */ /* 0x000fe200000e0000 */
[----:B----4-:R-:W-:Y:S01]  /*8cb0*/  SEL R54, R136, R55, P0 ;  /* 0x0000003788367207 */ /* 0x010fe20000000000 */
[----:B------:R-:W-:Y:S01]  /*8cc0*/  IMAD.MOV.U32 R137, RZ, RZ, R27 ;  /* 0x000000ffff897224 */ /* 0x000fe200078e001b */
[----:B-----5:R-:W-:Y:S01]  /*8cd0*/  @P2 SHF.R.U32.HI R137, RZ, R147, R146 ;  /* 0x00000093ff892219 */ /* 0x020fe20000011692 */
[----:B------:R-:W-:Y:S01]  /*8ce0*/  IMAD R145, R141, UR7, R52 ;  /* 0x000000078d917c24 */ /* 0x000fe2000f8e0234 */
[----:B------:R-:W-:Y:S01]  /*8cf0*/  IADD3 R140, P2, R63, R6, RZ ;  /* 0x000000063f8c7210 */ /* 0x000fe20007f5e0ff */
[----:B------:R-:W-:Y:S01]  /*8d00*/  IMAD.WIDE.U32 R142, R141, UR6, R142 ;  /* 0x000000068d8e7c25 */ /* 0x000fe2000f8e008e */
[----:B------:R-:W-:Y:S01]  /*8d10*/  SHF.R.S32.HI R141, RZ, 0x1f, R63 ;  /* 0x0000001fff8d7819 */ /* 0x000fe2000001143f */
[----:B------:R-:W-:Y:S01]  /*8d20*/  ULDC.64 UR6, c[0x0][0xbc8] ;  /* 0x0002f20000067ab9 */ /* 0x000fe20000000a00 */
[----:B------:R-:W-:Y:S01]  /*8d30*/  SHF.R.S32.HI R6, RZ, 0x1f, R137 ;  /* 0x0000001fff067819 */ /* 0x000fe20000011489 */
[----:B------:R-:W-:Y:S01]  /*8d40*/  IMAD.MOV R63, RZ, RZ, -R63 ;  /* 0x000000ffff3f7224 */ /* 0x000fe200078e0a3f */
[----:B------:R-:W-:Y:S01]  /*8d50*/  IADD3.X R141, R141, R7, R16, P2, !PT ;  /* 0x000000078d8d7210 */ /* 0x000fe200017fe410 */
[----:B------:R-:W-:Y:S01]  /*8d60*/  IMAD.IADD R143, R143, 0x1, R145 ;  /* 0x000000018f8f7824 */ /* 0x000fe200078e0291 */
[----:B------:R0:W-:Y:S01]  /*8d70*/  SHFL.IDX PT, R151, R90, R97, 0x1c1f ;  /* 0x001c1f615a977589 */ /* 0x0001e200000e0000 */
[----:B------:R-:W-:Y:S01]  /*8d80*/  IMAD R63, R150, R63, R27 ;  /* 0x0000003f963f7224 */ /* 0x000fe200078e021b */
[----:B--2---:R-:W-:Y:S01]  /*8d90*/  SEL R80, R182, R79, P0 ;  /* 0x0000004fb6507207 */ /* 0x004fe20000000000 */
[----:B------:R-:W-:Y:S01]  /*8da0*/  IMAD R6, R6, UR4, RZ ;  /* 0x0000000406067c24 */ /* 0x000fe2000f8e02ff */
[----:B------:R1:W-:Y:S01]  /*8db0*/  SHFL.IDX PT, R19, R91, R97, 0x1c1f ;  /* 0x001c1f615b137589 */ /* 0x0003e200000e0000 */
[----:B------:R-:W-:Y:S01]  /*8dc0*/  IMAD.MOV R52, RZ, RZ, -R137 ;  /* 0x000000ffff347224 */ /* 0x000fe200078e0a89 */
[----:B------:R-:W-:Y:S01]  /*8dd0*/  SHF.R.S32.HI R16, RZ, 0x1f, R63 ;  /* 0x0000001fff107819 */ /* 0x000fe2000001143f */
[C---:B------:R-:W-:Y:S01]  /*8de0*/  IMAD R145, R137.reuse, UR5, R6 ;  /* 0x0000000589917c24 */ /* 0x040fe2000f8e0206 */
[----:B------:R-:W2:Y:S01]  /*8df0*/  S2UR UR5, SR_CgaCtaId ;  /* 0x00000000000579c3 */ /* 0x000ea20000008800 */
[----:B------:R-:W-:Y:S01]  /*8e00*/  IMAD.WIDE.U32 R6, R137, UR4, R142 ;  /* 0x0000000489067c25 */ /* 0x000fe2000f8e008e */
[----:B------:R-:W-:Y:S01]  /*8e10*/  UMOV UR4, 0x400 ;  /* 0x0000040000047882 */ /* 0x000fe20000000000 */
[----:B------:R-:W-:Y:S01]  /*8e20*/  SEL R79, R83, R180, P0 ;  /* 0x000000b4534f7207 */ /* 0x000fe20000000000 */
[----:B------:R-:W-:Y:S01]  /*8e30*/  SHFL.IDX PT, R24, R110, R97, 0x1c1f ;  /* 0x001c1f616e187589 */ /* 0x000fe200000e0000 */
[----:B------:R-:W-:Y:S01]  /*8e40*/  IMAD R16, R16, UR6, RZ ;  /* 0x0000000610107c24 */ /* 0x000fe2000f8e02ff */
[----:B0-----:R-:W-:Y:S01]  /*8e50*/  SEL R90, R92, R113, P0 ;  /* 0x000000715c5a7207 */ /* 0x001fe20000000000 */
[----:B------:R-:W-:Y:S01]  /*8e60*/  IMAD R27, R150, R52, R27 ;  /* 0x00000034961b7224 */ /* 0x000fe200078e021b */
[----:B------:R0:W-:Y:S01]  /*8e70*/  SHFL.IDX PT, R45, R111, R97, 0x1c1f ;  /* 0x001c1f616f2d7589 */ /* 0x0001e200000e0000 */
[----:B------:R-:W-:Y:S01]  /*8e80*/  IMAD.IADD R7, R7, 0x1, R145 ;  /* 0x0000000107077824 */ /* 0x000fe200078e0291 */
[----:B------:R-:W-:Y:S01]  /*8e90*/  SEL R66, R100, R93, P0 ;  /* 0x0000005d64427207 */ /* 0x000fe20000000000 */
[C---:B------:R-:W-:Y:S01]  /*8ea0*/  IMAD R137, R63.reuse, UR7, R16 ;  /* 0x000000073f897c24 */ /* 0x040fe2000f8e0210 */
[----:B------:R-:W-:Y:S01]  /*8eb0*/  SHF.R.S32.HI R52, RZ, 0x1f, R27 ;  /* 0x0000001fff347819 */ /* 0x000fe2000001141b */
[----:B------:R-:W-:Y:S01]  /*8ec0*/  IMAD.WIDE.U32 R140, R63, UR6, R140 ;  /* 0x000000063f8c7c25 */ /* 0x000fe2000f8e008c */
[----:B------:R-:W-:Y:S01]  /*8ed0*/  ULDC.64 UR6, c[0x0][0xba8] ;  /* 0x0002ea0000067ab9 */ /* 0x000fe20000000a00 */
[----:B------:R-:W-:Y:S01]  /*8ee0*/  SHFL.IDX PT, R29, R101, R97, 0x1c1f ;  /* 0x001c1f61651d7589 */ /* 0x000fe200000e0000 */
[----:B------:R-:W-:Y:S01]  /*8ef0*/  SEL R83, R86, R85, P0 ;  /* 0x0000005556537207 */ /* 0x000fe20000000000 */
[----:B------:R-:W-:Y:S01]  /*8f00*/  IMAD.WIDE.U32 R142, R27, UR8, R6 ;  /* 0x000000081b8e7c25 */ /* 0x000fe2000f8e0006 */
[----:B------:R-:W-:Y:S01]  /*8f10*/  SEL R6, R55, R136, P0 ;  /* 0x0000008837067207 */ /* 0x000fe20000000000 */
[----:B------:R-:W-:Y:S01]  /*8f20*/  SHFL.IDX PT, R130, R130, R97, 0x1c1f ;  /* 0x001c1f6182827589 */ /* 0x000fe200000e0000 */
[----:B------:R-:W-:Y:S01]  /*8f30*/  LEA R136, P2, R140, UR6, 0x2 ;  /* 0x000000068c887c11 */ /* 0x000fe2000f8410ff */
[----:B------:R-:W-:Y:S01]  /*8f40*/  IMAD.IADD R7, R141, 0x1, R137 ;  /* 0x000000018d077824 */ /* 0x000fe200078e0289 */
[----:B------:R-:W-:Y:S01]  /*8f50*/  ULDC UR6, c[0x0][0xa88] ;  /* 0x0002a20000067ab9 */ /* 0x000fe20000000800 */
[----:B------:R-:W-:Y:S01]  /*8f60*/  IMAD R52, R52, UR8, RZ ;  /* 0x0000000834347c24 */ /* 0x000fe2000f8e02ff */
[----:B--2---:R-:W-:Y:S01]  /*8f70*/  ULEA UR4, UR5, UR4, 0x18 ;  /* 0x0000000405047291 */ /* 0x004fe2000f8ec03f */
[----:B------:R-:W-:Y:S01]  /*8f80*/  SHFL.IDX PT, R144, R136, RZ, 0x1c1f ;  /* 0x001c1fff88907589 */ /* 0x000fe200000e0000 */
[----:B------:R-:W-:Y:S01]  /*8f90*/  LEA.HI.X R140, R140, UR7, R7, 0x2, P2 ;  /* 0x000000078c8c7c11 */ /* 0x000fe200090f1407 */
[----:B------:R-:W-:Y:S01]  /*8fa0*/  IMAD R63, R27, UR9, R52 ;  /* 0x000000091b3f7c24 */ /* 0x000fe2000f8e0234 */
[----:B------:R-:W-:Y:S01]  /*8fb0*/  UIADD3 UR4, UR4, 0x38820, URZ ;  /* 0x0003882004047890 */ /* 0x000fe2000fffe03f */
[----:B------:R-:W-:Y:S01]  /*8fc0*/  SHFL.IDX PT, R146, R136, 0x1, 0x1c1f ;  /* 0x003c1f0088927f89 */ /* 0x000fe200000e0000 */
[----:B------:R-:W-:Y:S01]  /*8fd0*/  IMAD R16, R150, UR6, RZ ;  /* 0x0000000696107c24 */ /* 0x000fe2000f8e02ff */
[----:B------:R-:W-:Y:S01]  /*8fe0*/  ULDC.64 UR8, c[0x0][0xb00] ;  /* 0x0002c00000087ab9 */ /* 0x000fe20000000a00 */
[C---:B------:R-:W-:Y:S01]  /*8ff0*/  VIADD R27, R25.reuse, 0x8 ;  /* 0x00000008191b7836 */ /* 0x040fe20000000000 */
[----:B------:R-:W2:Y:S01]  /*9000*/  SHFL.IDX PT, R145, R140, RZ, 0x1c1f ;  /* 0x001c1fff8c917589 */ /* 0x000ea200000e0000 */
[----:B------:R-:W-:Y:S01]  /*9010*/  UPRMT UR4, URZ, 0x654, UR4 ;  /* 0x000006543f047896 */ /* 0x000fe20008000004 */
[-C--:B------:R-:W-:Y:S01]  /*9020*/  ISETP.GE.OR P2, PT, R25, R16.reuse, P1 ;  /* 0x000000101900720c */ /* 0x080fe20000f46670 */
[----:B------:R-:W-:Y:S01]  /*9030*/  IMAD.IADD R63, R143, 0x1, R63 ;  /* 0x000000018f3f7824 */ /* 0x000fe200078e023f */
[----:B------:R-:W3:Y:S01]  /*9040*/  SHFL.IDX PT, R147, R140, 0x1, 0x1c1f ;  /* 0x003c1f008c937f89 */ /* 0x000ee200000e0000 */
[----:B------:R-:W-:-:S02]  /*9050*/  ISETP.GE.OR P1, PT, R27, R16, P1 ;  /* 0x000000101b00720c */ /* 0x000fc40000f26670 */
[C---:B------:R-:W-:Y:S01]  /*9060*/  LEA R52, P3, R142.reuse, UR8, 0x2 ;  /* 0x000000088e347c11 */ /* 0x040fe2000f8610ff */
[----:B------:R-:W4:Y:S01]  /*9070*/  SHFL.IDX PT, R138, R138, R97, 0x1c1f ;  /* 0x001c1f618a8a7589 */ /* 0x000f2200000e0000 */
[----:B------:R-:W-:Y:S01]  /*9080*/  SEL R92, R113, R92, P0 ;  /* 0x0000005c715c7207 */ /* 0x000fe20000000000 */
[----:B------:R-:W-:Y:S01]  /*9090*/  SYNCS.ARRIVE.TRANS64.RED.A1T0 RZ, [UR4], RZ ;  /* 0x000000ffffff79a7 */ /* 0x000fe20008100404 */
[----:B------:R-:W-:Y:S01]  /*90a0*/  LEA.HI.X R63, R142, UR9, R63, 0x2, P3 ;  /* 0x000000098e3f7c11 */ /* 0x000fe200098f143f */
[----:B------:R5:W4:Y:S01]  /*90b0*/  SHFL.IDX PT, R17, R17, R97, 0x1c1f ;  /* 0x001c1f6111117589 */ /* 0x000b2200000e0000 */
[----:B------:R-:W-:Y:S02]  /*90c0*/  ISETP.GE.AND P3, PT, R25, R16, PT ;  /* 0x000000101900720c */ /* 0x000fe40003f66270 */
[----:B------:R-:W-:Y:S01]  /*90d0*/  SEL R85, R85, R86, P0 ;  /* 0x0000005655557207 */ /* 0x000fe20000000000 */
[----:B------:R2:W4:Y:S01]  /*90e0*/  SHFL.IDX PT, R142, R52, RZ, 0x1c1f ;  /* 0x001c1fff348e7589 */ /* 0x00052200000e0000 */
[----:B-1----:R-:W-:-:S02]  /*90f0*/  SEL R91, R96, R173, P0 ;  /* 0x000000ad605b7207 */ /* 0x002fc40000000000 */
[----:B------:R-:W-:Y:S01]  /*9100*/  SEL R93, R173, R96, P0 ;  /* 0x00000060ad5d7207 */ /* 0x000fe20000000000 */
[----:B------:R1:W1:Y:S01]  /*9110*/  SHFL.IDX PT, R143, R63, RZ, 0x1c1f ;  /* 0x001c1fff3f8f7589 */ /* 0x00026200000e0000 */
[----:B0-----:R-:W-:Y:S02]  /*9120*/  SEL R111, R116, R161, P0 ;  /* 0x000000a1746f7207 */ /* 0x001fe40000000000 */
[----:B------:R-:W-:Y:S01]  /*9130*/  SEL R113, R161, R116, P0 ;  /* 0x00000074a1717207 */ /* 0x000fe20000000000 */
[----:B--2---:R0:W-:Y:S01]  /*9140*/  @!P2 ST.E desc[UR40][R144.64], R4 ;  /* 0x000000049000a985 */ /* 0x0041e2000c101928 */
[----:B------:R-:W-:Y:S02]  /*9150*/  SEL R7, R57, R56, P0 ;  /* 0x0000003839077207 */ /* 0x000fe40000000000 */
[----:B------:R-:W-:Y:S01]  /*9160*/  SEL R55, R56, R57, P0 ;  /* 0x0000003938377207 */ /* 0x000fe20000000000 */
[----:B---3--:R0:W-:Y:S01]  /*9170*/  @!P1 ST.E desc[UR40][R146.64], R0 ;  /* 0x0000000092009985 */ /* 0x0081e2000c101928 */
[----:B------:R-:W-:-:S02]  /*9180*/  SEL R86, R88, R171, P0 ;  /* 0x000000ab58567207 */ /* 0x000fc40000000000 */
[----:B------:R-:W-:Y:S02]  /*9190*/  SEL R96, R98, R175, P0 ;  /* 0x000000af62607207 */ /* 0x000fe40000000000 */
[----:B-----5:R-:W-:Y:S02]  /*91a0*/  SEL R97, R99, R184, P0 ;  /* 0x000000b863617207 */ /* 0x020fe40000000000 */
        /* <DEDUP_REMOVED lines=9> */
[----:B------:R-:W-:Y:S01]  /*9240*/  SEL R141, R19, R62, P0 ;  /* 0x0000003e138d7207 */ /* 0x000fe20000000000 */
[----:B------:R-:W-:Y:S01]  /*9250*/  IMAD.SHL.U32 R19, R18, 0x2, RZ ;  /* 0x0000000212137824 */ /* 0x000fe200078e00ff */
        /* <DEDUP_REMOVED lines=13> */
[----:B------:R-:W-:Y:S01]  /*9330*/  SEL R140, R139, R60, P0 ;  /* 0x0000003c8b8c7207 */ /* 0x000fe20000000000 */
[----:B01--4-:R-:W-:Y:S06]  /*9340*/  @P3 BRA `(.L_x_37) ;  /* 0x0000000800f83947 */ /* 0x013fec0003800000 */
[----:B------:R-:W-:Y:S01]  /*9350*/  ULDC UR4, c[0x0][0xac8] ;  /* 0x0002b20000047ab9 */ /* 0x000fe20000000800 */
[C---:B------:R-:W-:Y:S01]  /*9360*/  VIADD R0, R19.reuse, 0x8 ;  /* 0x0000000813007836 */ /* 0x040fe20000000000 */
[C---:B------:R-:W-:Y:S01]  /*9370*/  ISETP.GE.AND P1, PT, R19.reuse, UR4, PT ;  /* 0x0000000413007c0c */ /* 0x040fe2000bf26270 */
[C---:B------:R-:W-:Y:S02]  /*9380*/  VIADD R18, R19.reuse, 0x10 ;  /* 0x0000001013127836 */ /* 0x040fe40000000000 */
[C---:B------:R-:W-:Y:S01]  /*9390*/  VIADD R25, R19.reuse, 0x18 ;  /* 0x0000001813197836 */ /* 0x040fe20000000000 */
[----:B------:R-:W-:Y:S01]  /*93a0*/  ISETP.GE.AND P4, PT, R0, UR4, PT ;  /* 0x0000000400007c0c */ /* 0x000fe2000bf86270 */
[C---:B------:R-:W-:Y:S01]  /*93b0*/  VIADD R60, R19.reuse, 0x20 ;  /* 0x00000020133c7836 */ /* 0x040fe20000000000 */
[----:B------:R-:W-:Y:S01]  /*93c0*/  ISETP.GE.AND P5, PT, R18, UR4, PT ;  /* 0x0000000412007c0c */ /* 0x000fe2000bfa6270 */
[----:B------:R-:W-:Y:S01]  /*93d0*/  VIADD R62, R19, 0x28 ;  /* 0x00000028133e7836 */ /* 0x000fe20000000000 */
[----:B------:R-:W-:Y:S01]  /*93e0*/  ISETP.GE.AND P6, PT, R25, UR4, PT ;  /* 0x0000000419007c0c */ /* 0x000fe2000bfc6270 */
[----:B------:R-:W-:-:S03]  /*93f0*/  VIADD R148, R19, 0x30 ;  /* 0x0000003013947836 */ /* 0x000fc60000000000 */
[----:B------:R-:W-:Y:S01]  /*9400*/  ISETP.GE.AND P2, PT, R62, UR4, PT ;  /* 0x000000043e007c0c */ /* 0x000fe2000bf46270 */
[----:B------:R-:W-:Y:S01]  /*9410*/  @!P1 IMAD.WIDE R144, R19, 0x4, R142 ;  /* 0x0000000413909825 */ /* 0x000fe200078e028e */
[----:B------:R-:W-:-:S03]  /*9420*/  ISETP.GE.AND P3, PT, R148, UR4, PT ;  /* 0x0000000494007c0c */ /* 0x000fc6000bf66270 */
[----:B------:R-:W-:Y:S01]  /*9430*/  @!P4 LEA.HI R0, R0, R0, RZ, 0x1 ;  /* 0x000000000000c211 */ /* 0x000fe200078f08ff */
[----:B------:R0:W-:Y:S01]  /*9440*/  @!P1 ST.E.64 desc[UR40][R144.64], R10 ;  /* 0x0000000a90009985 */ /* 0x0001e2000c101b28 */
[----:B------:R-:W-:Y:S02]  /*9450*/  ISETP.GE.AND P1, PT, R60, UR4, PT ;  /* 0x000000043c007c0c */ /* 0x000fe4000bf26270 */
[----:B------:R-:W-:Y:S02]  /*9460*/  @!P5 LEA.HI R18, R18, R18, RZ, 0x1 ;  /* 0x000000121212d211 */ /* 0x000fe400078f08ff */
[----:B------:R-:W-:Y:S02]  /*9470*/  @!P6 LEA.HI R48, R25, R25, RZ, 0x1 ;  /* 0x000000191930e211 */ /* 0x000fe400078f08ff */
[----:B------:R-:W-:Y:S01]  /*9480*/  @!P4 LOP3.LUT R25, R0, 0xfffffffe, RZ, 0xc0, !PT ;  /* 0xfffffffe0019c812 */ /* 0x000fe200078ec0ff */
[C---:B------:R-:W-:Y:S01]  /*9490*/  VIADD R0, R19.reuse, 0x38 ;  /* 0x0000003813007836 */ /* 0x040fe20000000000 */
[----:B------:R-:W-:Y:S01]  /*94a0*/  @!P5 LOP3.LUT R139, R18, 0xfffffffe, RZ, 0xc0, !PT ;  /* 0xfffffffe128bd812 */ /* 0x000fe200078ec0ff */
[C---:B------:R-:W-:Y:S01]  /*94b0*/  VIADD R18, R19.reuse, 0x40 ;  /* 0x0000004013127836 */ /* 0x040fe20000000000 */
[----:B------:R-:W-:Y:S01]  /*94c0*/  @!P6 LOP3.LUT R147, R48, 0xfffffffe, RZ, 0xc0, !PT ;  /* 0xfffffffe3093e812 */ /* 0x000fe200078ec0ff */
[----:B------:R-:W-:Y:S01]  /*94d0*/  VIADD R48, R19, 0x48 ;  /* 0x0000004813307836 */ /* 0x000fe20000000000 */
[----:B------:R-:W-:Y:S01]  /*94e0*/  @!P2 LEA.HI R62, R62, R62, RZ, 0x1 ;  /* 0x0000003e3e3ea211 */ /* 0x000fe200078f08ff */
[----:B0-----:R-:W-:Y:S01]  /*94f0*/  @!P4 IMAD.WIDE R10, R25, 0x4, R142 ;  /* 0x00000004190ac825 */ /* 0x001fe200078e028e */
[----:B------:R-:W-:-:S02]  /*9500*/  @!P1 LEA.HI R60, R60, R60, RZ, 0x1 ;  /* 0x0000003c3c3c9211 */ /* 0x000fc400078f08ff */
[----:B------:R-:W-:Y:S01]  /*9510*/  @!P3 LEA.HI R148, R148, R148, RZ, 0x1 ;  /* 0x000000949494b211 */ /* 0x000fe200078f08ff */
[--C-:B------:R-:W-:Y:S01]  /*9520*/  @!P5 IMAD.WIDE R144, R139, 0x4, R142.reuse ;  /* 0x000000048b90d825 */ /* 0x100fe200078e028e */
[----:B------:R0:W-:Y:S01]  /*9530*/  @!P4 ST.E.64 desc[UR40][R10.64], R12 ;  /* 0x0000000c0a00c985 */ /* 0x0001e2000c101b28 */
[----:B------:R-:W-:Y:S02]  /*9540*/  @!P1 LOP3.LUT R25, R60, 0xfffffffe, RZ, 0xc0, !PT ;  /* 0xfffffffe3c199812 */ /* 0x000fe400078ec0ff */
[--C-:B------:R-:W-:Y:S01]  /*9550*/  @!P6 IMAD.WIDE R146, R147, 0x4, R142.reuse ;  /* 0x000000049392e825 */ /* 0x100fe200078e028e */
[----:B------:R1:W-:Y:S01]  /*9560*/  @!P5 ST.E.64 desc[UR40][R144.64], R14 ;  /* 0x0000000e9000d985 */ /* 0x0003e2000c101b28 */
[----:B------:R-:W-:Y:S02]  /*9570*/  ISETP.GE.AND P4, PT, R0, UR4, PT ;  /* 0x0000000400007c0c */ /* 0x000fe4000bf86270 */
[----:B------:R-:W-:Y:S01]  /*9580*/  ISETP.GE.AND P5, PT, R18, UR4, PT ;  /* 0x0000000412007c0c */ /* 0x000fe2000bfa6270 */
[----:B------:R2:W-:Y:S01]  /*9590*/  @!P6 ST.E.64 desc[UR40][R146.64], R20 ;  /* 0x000000149200e985 */ /* 0x0005e2000c101b28 */
[----:B------:R-:W-:Y:S01]  /*95a0*/  ISETP.GE.AND P6, PT, R48, UR4, PT ;  /* 0x0000000430007c0c */ /* 0x000fe2000bfc6270 */
[----:B------:R-:W-:Y:S01]  /*95b0*/  VIADD R60, R19, 0x60 ;  /* 0x00000060133c7836 */ /* 0x000fe20000000000 */
[----:B0-----:R-:W-:Y:S01]  /*95c0*/  @!P2 LOP3.LUT R13, R62, 0xfffffffe, RZ, 0xc0, !PT ;  /* 0xfffffffe3e0da812 */ /* 0x001fe200078ec0ff */
[----:B------:R-:W-:Y:S01]  /*95d0*/  @!P1 IMAD.WIDE R10, R25, 0x4, R142 ;  /* 0x00000004190a9825 */ /* 0x000fe200078e028e */
[----:B-1----:R-:W-:-:S03]  /*95e0*/  @!P3 LOP3.LUT R15, R148, 0xfffffffe, RZ, 0xc0, !PT ;  /* 0xfffffffe940fb812 */ /* 0x002fc600078ec0ff */
[--C-:B------:R-:W-:Y:S01]  /*95f0*/  @!P2 IMAD.WIDE R12, R13, 0x4, R142.reuse ;  /* 0x000000040d0ca825 */ /* 0x100fe200078e028e */
[----:B------:R0:W-:Y:S01]  /*9600*/  @!P1 ST.E.64 desc[UR40][R10.64], R22 ;  /* 0x000000160a009985 */ /* 0x0001e2000c101b28 */
[----:B------:R-:W-:Y:S02]  /*9610*/  @!P4 LEA.HI R0, R0, R0, RZ, 0x1 ;  /* 0x000000000000c211 */ /* 0x000fe400078f08ff */
[----:B------:R-:W-:Y:S01]  /*9620*/  @!P3 IMAD.WIDE R14, R15, 0x4, R142 ;  /* 0x000000040f0eb825 */ /* 0x000fe200078e028e */
[----:B------:R1:W-:Y:S01]  /*9630*/  @!P2 ST.E.64 desc[UR40][R12.64], R30 ;  /* 0x0000001e0c00a985 */ /* 0x0003e2000c101b28 */
[----:B------:R-:W-:Y:S02]  /*9640*/  @!P5 LEA.HI R18, R18, R18, RZ, 0x1 ;  /* 0x000000121212d211 */ /* 0x000fe400078f08ff */
[C---:B--2---:R-:W-:Y:S01]  /*9650*/  VIADD R20, R19.reuse, 0x50 ;  /* 0x0000005013147836 */ /* 0x044fe20000000000 */
[----:B------:R2:W-:Y:S01]  /*9660*/  @!P3 ST.E.64 desc[UR40][R14.64], R32 ;  /* 0x000000200e00b985 */ /* 0x0005e2000c101b28 */
[C---:B------:R-:W-:Y:S01]  /*9670*/  VIADD R25, R19.reuse, 0x58 ;  /* 0x0000005813197836 */ /* 0x040fe20000000000 */
[----:B------:R-:W-:Y:S01]  /*9680*/  @!P4 LOP3.LUT R21, R0, 0xfffffffe, RZ, 0xc0, !PT ;  /* 0xfffffffe0015c812 */ /* 0x000fe200078ec0ff */
[----:B------:R-:W-:Y:S01]  /*9690*/  VIADD R0, R19, 0x68 ;  /* 0x0000006813007836 */ /* 0x000fe20000000000 */
[----:B------:R-:W-:-:S02]  /*96a0*/  ISETP.GE.AND P3, PT, R20, UR4, PT ;  /* 0x0000000414007c0c */ /* 0x000fc4000bf66270 */
[----:B------:R-:W-:Y:S01]  /*96b0*/  @!P6 LEA.HI R48, R48, R48, RZ, 0x1 ;  /* 0x000000303030e211 */ /* 0x000fe200078f08ff */
[--C-:B0-----:R-:W-:Y:S01]  /*96c0*/  @!P4 IMAD.WIDE R10, R21, 0x4, R142.reuse ;  /* 0x00000004150ac825 */ /* 0x101fe200078e028e */
[----:B------:R-:W-:Y:S02]  /*96d0*/  @!P5 LOP3.LUT R23, R18, 0xfffffffe, RZ, 0xc0, !PT ;  /* 0xfffffffe1217d812 */ /* 0x000fe400078ec0ff */
[----:B------:R-:W-:Y:S01]  /*96e0*/  ISETP.GE.AND P1, PT, R25, UR4, PT ;  /* 0x0000000419007c0c */ /* 0x000fe2000bf26270 */
[----:B------:R-:W-:Y:S01]  /*96f0*/  VIADD R18, R19, 0x70 ;  /* 0x0000007013127836 */ /* 0x000fe20000000000 */
[----:B------:R-:W-:Y:S01]  /*9700*/  ISETP.GE.AND P2, PT, R60, UR4, PT ;  /* 0x000000043c007c0c */ /* 0x000fe2000bf46270 */
[--C-:B-1----:R-:W-:Y:S01]  /*9710*/  @!P5 IMAD.WIDE R12, R23, 0x4, R142.reuse ;  /* 0x00000004170cd825 */ /* 0x102fe200078e028e */
[----:B--2---:R-:W-:Y:S01]  /*9720*/  @!P6 LOP3.LUT R15, R48, 0xfffffffe, RZ, 0xc0, !PT ;  /* 0xfffffffe300fe812 */ /* 0x004fe200078ec0ff */
[----:B------:R0:W-:Y:S01]  /*9730*/  @!P4 ST.E.64 desc[UR40][R10.64], R34 ;  /* 0x000000220a00c985 */ /* 0x0001e2000c101b28 */
[----:B------:R-:W-:Y:S01]  /*9740*/  ISETP.GE.AND P4, PT, R0, UR4, PT ;  /* 0x0000000400007c0c */ /* 0x000fe2000bf86270 */
[----:B------:R-:W-:Y:S01]  /*9750*/  VIADD R22, R19, 0x80 ;  /* 0x0000008013167836 */ /* 0x000fe20000000000 */
[----:B------:R-:W-:Y:S01]  /*9760*/  @!P3 LEA.HI R20, R20, R20, RZ, 0x1 ;  /* 0x000000141414b211 */ /* 0x000fe200078f08ff */
[----:B------:R-:W-:Y:S01]  /*9770*/  @!P6 IMAD.WIDE R14, R15, 0x4, R142 ;  /* 0x000000040f0ee825 */ /* 0x000fe200078e028e */
[----:B------:R1:W-:Y:S01]  /*9780*/  @!P5 ST.E.64 desc[UR40][R12.64], R36 ;  /* 0x000000240c00d985 */ /* 0x0003e2000c101b28 */
[----:B------:R-:W-:-:S02]  /*9790*/  ISETP.GE.AND P5, PT, R18, UR4, PT ;  /* 0x0000000412007c0c */ /* 0x000fc4000bfa6270 */
[----:B------:R-:W-:Y:S01]  /*97a0*/  @!P3 LOP3.LUT R21, R20, 0xfffffffe, RZ, 0xc0, !PT ;  /* 0xfffffffe1415b812 */ /* 0x000fe200078ec0ff */
[----:B------:R-:W-:Y:S01]  /*97b0*/  VIADD R20, R19, 0x78 ;  /* 0x0000007813147836 */ /* 0x000fe20000000000 */
[----:B------:R2:W-:Y:S01]  /*97c0*/  @!P6 ST.E.64 desc[UR40][R14.64], R64 ;  /* 0x000000400e00e985 */ /* 0x0005e2000c101b28 */
[----:B------:R-:W-:Y:S01]  /*97d0*/  @!P1 LEA.HI R25, R25, R25, RZ, 0x1 ;  /* 0x0000001919199211 */ /* 0x000fe200078f08ff */
[----:B------:R-:W-:Y:S01]  /*97e0*/  VIADD R23, R19, 0x88 ;  /* 0x0000008813177836 */ /* 0x000fe20000000000 */
[----:B------:R-:W-:Y:S01]  /*97f0*/  @!P2 LEA.HI R60, R60, R60, RZ, 0x1 ;  /* 0x0000003c3c3ca211 */ /* 0x000fe200078f08ff */
[--C-:B0-----:R-:W-:Y:S01]  /*9800*/  @!P3 IMAD.WIDE R10, R21, 0x4, R142.reuse ;  /* 0x00000004150ab825 */ /* 0x101fe200078e028e */
[----:B------:R-:W-:Y:S02]  /*9810*/  @!P1 LOP3.LUT R25, R25, 0xfffffffe, RZ, 0xc0, !PT ;  /* 0xfffffffe19199812 */ /* 0x000fe400078ec0ff */
[----:B------:R-:W-:Y:S02]  /*9820*/  @!P4 LEA.HI R0, R0, R0, RZ, 0x1 ;  /* 0x000000000000c211 */ /* 0x000fe400078f08ff */
[----:B------:R0:W-:Y:S01]  /*9830*/  @!P3 ST.E.64 desc[UR40][R10.64], R66 ;  /* 0x000000420a00b985 */ /* 0x0001e2000c101b28 */
[----:B------:R-:W-:Y:S01]  /*9840*/  ISETP.GE.AND P3, PT, R20, UR4, PT ;  /* 0x0000000414007c0c */ /* 0x000fe2000bf66270 */
[----:B-1----:R-:W-:Y:S01]  /*9850*/  @!P1 IMAD.WIDE R12, R25, 0x4, R142 ;  /* 0x00000004190c9825 */ /* 0x002fe200078e028e */
[----:B------:R-:W-:-:S02]  /*9860*/  @!P5 LEA.HI R18, R18, R18, RZ, 0x1 ;  /* 0x000000121212d211 */ /* 0x000fc400078f08ff */
[----:B--2---:R-:W-:Y:S02]  /*9870*/  @!P2 LOP3.LUT R15, R60, 0xfffffffe, RZ, 0xc0, !PT ;  /* 0xfffffffe3c0fa812 */ /* 0x004fe400078ec0ff */
[----:B------:R1:W-:Y:S01]  /*9880*/  @!P1 ST.E.64 desc[UR40][R12.64], R68 ;  /* 0x000000440c009985 */ /* 0x0003e2000c101b28 */
[----:B------:R-:W-:Y:S02]  /*9890*/  ISETP.GE.AND P6, PT, R22, UR4, PT ;  /* 0x0000000416007c0c */ /* 0x000fe4000bfc6270 */
[--C-:B------:R-:W-:Y:S01]  /*98a0*/  @!P2 IMAD.WIDE R14, R15, 0x4, R142.reuse ;  /* 0x000000040f0ea825 */ /* 0x100fe200078e028e */
[----:B------:R-:W-:Y:S02]  /*98b0*/  @!P4 LOP3.LUT R21, R0, 0xfffffffe, RZ, 0xc0, !PT ;  /* 0xfffffffe0015c812 */ /* 0x000fe400078ec0ff */
[----:B------:R-:W-:Y:S01]  /*98c0*/  ISETP.GE.AND P1, PT, R23, UR4, PT ;  /* 0x0000000417007c0c */ /* 0x000fe2000bf26270 */
[----:B------:R-:W-:Y:S01]  /*98d0*/  VIADD R0, R19, 0x90 ;  /* 0x0000009013007836 */ /* 0x000fe20000000000 */
[----:B------:R-:W-:Y:S01]  /*98e0*/  @!P3 LEA.HI R20, R20, R20, RZ, 0x1 ;  /* 0x000000141414b211 */ /* 0x000fe200078f08ff */
[----:B------:R2:W-:Y:S01]  /*98f0*/  @!P2 ST.E.64 desc[UR40][R14.64], R70 ;  /* 0x000000460e00a985 */ /* 0x0005e2000c101b28 */
[----:B0-----:R-:W-:-:S02]  /*9900*/  @!P4 IMAD.WIDE R10, R21, 0x4, R142 ;  /* 0x00000004150ac825 */ /* 0x001fc400078e028e */
[----:B------:R-:W-:Y:S02]  /*9910*/  ISETP.GE.AND P2, PT, R0, UR4, PT ;  /* 0x0000000400007c0c */ /* 0x000fe4000bf46270 */
[----:B-1----:R-:W-:Y:S01]  /*9920*/  @!P5 LOP3.LUT R13, R18, 0xfffffffe, RZ, 0xc0, !PT ;  /* 0xfffffffe120dd812 */ /* 0x002fe200078ec0ff */
[----:B------:R-:W-:Y:S01]  /*9930*/  VIADD R18, R19, 0x98 ;  /* 0x0000009813127836 */ /* 0x000fe20000000000 */
[----:B------:R0:W-:Y:S01]  /*9940*/  @!P4 ST.E.64 desc[UR40][R10.64], R72 ;  /* 0x000000480a00c985 */ /* 0x0001e2000c101b28 */
[----:B------:R-:W-:Y:S02]  /*9950*/  @!P6 LEA.HI R22, R22, R22, RZ, 0x1 ;  /* 0x000000161616e211 */ /* 0x000fe400078f08ff */
[--C-:B------:R-:W-:Y:S01]  /*9960*/  @!P5 IMAD.WIDE R12, R13, 0x4, R142.reuse ;  /* 0x000000040d0cd825 */ /* 0x100fe200078e028e */
[----:B------:R-:W-:Y:S02]  /*9970*/  @!P1 LEA.HI R23, R23, R23, RZ, 0x1 ;  /* 0x0000001717179211 */ /* 0x000fe400078f08ff */
[----:B------:R-:W-:Y:S01]  /*9980*/  @!P6 LOP3.LUT R21, R22, 0xfffffffe, RZ, 0xc0, !PT ;  /* 0xfffffffe1615e812 */ /* 0x000fe200078ec0ff */
[----:B------:R-:W-:Y:S01]  /*9990*/  VIADD R22, R19, 0xa0 ;  /* 0x000000a013167836 */ /* 0x000fe20000000000 */
[----:B--2---:R-:W-:Y:S01]  /*99a0*/  @!P3 LOP3.LUT R15, R20, 0xfffffffe, RZ, 0xc0, !PT ;  /* 0xfffffffe140fb812 */ /* 0x004fe200078ec0ff */
[----:B------:R1:W-:Y:S01]  /*99b0*/  @!P5 ST.E.64 desc[UR40][R12.64], R74 ;  /* 0x0000004a0c00d985 */ /* 0x0003e2000c101b28 */
[----:B------:R-:W-:Y:S01]  /*99c0*/  @!P2 LEA.HI R0, R0, R0, RZ, 0x1 ;  /* 0x000000000000a211 */ /* 0x000fe200078f08ff */
[----:B------:R-:W-:Y:S01]  /*99d0*/  @!P6 IMAD.WIDE R20, R21, 0x4, R142 ;  /* 0x000000041514e825 */ /* 0x000fe200078e028e */
[----:B------:R-:W-:-:S02]  /*99e0*/  ISETP.GE.AND P4, PT, R22, UR4, PT ;  /* 0x0000000416007c0c */ /* 0x000fc4000bf86270 */
[----:B0-----:R-:W-:Y:S01]  /*99f0*/  @!P1 LOP3.LUT R11, R23, 0xfffffffe, RZ, 0xc0, !PT ;  /* 0xfffffffe170b9812 */ /* 0x001fe200078ec0ff */
[----:B------:R-:W-:Y:S01]  /*9a00*/  @!P3 IMAD.WIDE R14, R15, 0x4, R142 ;  /* 0x000000040f0eb825 */ /* 0x000fe200078e028e */
[----:B------:R-:W-:-:S03]  /*9a10*/  @!P2 LOP3.LUT R23, R0, 0xfffffffe, RZ, 0xc0, !PT ;  /* 0xfffffffe0017a812 */ /* 0x000fc600078ec0ff */
[--C-:B------:R-:W-:Y:S01]  /*9a20*/  @!P1 IMAD.WIDE R10, R11, 0x4, R142.reuse ;  /* 0x000000040b0a9825 */ /* 0x100fe200078e028e */
[----:B------:R0:W-:Y:S01]  /*9a30*/  @!P3 ST.E.64 desc[UR40][R14.64], R76 ;  /* 0x0000004c0e00b985 */ /* 0x0001e2000c101b28 */
[----:B------:R-:W-:Y:S02]  /*9a40*/  ISETP.GE.AND P3, PT, R18, UR4, PT ;  /* 0x0000000412007c0c */ /* 0x000fe4000bf66270 */
[----:B------:R-:W-:Y:S01]  /*9a50*/  VIADD R0, R19, 0xa8 ;  /* 0x000000a813007836 */ /* 0x000fe20000000000 */
[----:B------:R2:W-:Y:S01]  /*9a60*/  @!P6 ST.E.64 desc[UR40][R20.64], R78 ;  /* 0x0000004e1400e985 */ /* 0x0005e2000c101b28 */
[----:B-1----:R-:W-:Y:S01]  /*9a70*/  @!P2 IMAD.WIDE R12, R23, 0x4, R142 ;  /* 0x00000004170ca825 */ /* 0x002fe200078e028e */
[----:B------:R-:W-:Y:S02]  /*9a80*/  @!P4 LEA.HI R22, R22, R22, RZ, 0x1 ;  /* 0x000000161616c211 */ /* 0x000fe400078f08ff */
[----:B------:R1:W-:Y:S01]  /*9a90*/  @!P1 ST.E.64 desc[UR40][R10.64], R80 ;  /* 0x000000500a009985 */ /* 0x0003e2000c101b28 */
[----:B------:R-:W-:Y:S01]  /*9aa0*/  ISETP.GE.AND P1, PT, R0, UR4, PT ;  /* 0x0000000400007c0c */ /* 0x000fe2000bf26270 */
[----:B------:R-:W-:-:S02]  /*9ab0*/  VIADD R23, R19, 0xb8 ;  /* 0x000000b813177836 */ /* 0x000fc40000000000 */
[----:B------:R3:W-:Y:S02]  /*9ac0*/  @!P2 ST.E.64 desc[UR40][R12.64], R82 ;  /* 0x000000520c00a985 */ /* 0x0007e4000c101b28 */
[----:B------:R-:W-:Y:S01]  /*9ad0*/  @!P3 LEA.HI R18, R18, R18, RZ, 0x1 ;  /* 0x000000121212b211 */ /* 0x000fe200078f08ff */
[----:B0-----:R-:W-:Y:S01]  /*9ae0*/  VIADD R14, R19, 0xb0 ;  /* 0x000000b0130e7836 */ /* 0x001fe20000000000 */
[----:B------:R-:W-:Y:S02]  /*9af0*/  ISETP.GE.AND P5, PT, R23, UR4, PT ;  /* 0x0000000417007c0c */ /* 0x000fe4000bfa6270 */
[----:B------:R-:W-:Y:S01]  /*9b00*/  @!P3 LOP3.LUT R15, R18, 0xfffffffe, RZ, 0xc0, !PT ;  /* 0xfffffffe120fb812 */ /* 0x000fe200078ec0ff */
[C---:B--2---:R-:W-:Y:S01]  /*9b10*/  VIADD R20, R19.reuse, 0xc0 ;  /* 0x000000c013147836 */ /* 0x044fe20000000000 */
[----:B------:R-:W-:Y:S01]  /*9b20*/  ISETP.GE.AND P6, PT, R14, UR4, PT ;  /* 0x000000040e007c0c */ /* 0x000fe2000bfc6270 */
[----:B------:R-:W-:Y:S01]  /*9b30*/  VIADD R18, R19, 0xc8 ;  /* 0x000000c813127836 */ /* 0x000fe20000000000 */
[----:B------:R-:W-:Y:S01]  /*9b40*/  @!P1 LEA.HI R0, R0, R0, RZ, 0x1 ;  /* 0x0000000000009211 */ /* 0x000fe200078f08ff */
[----:B-1----:R-:W-:Y:S01]  /*9b50*/  @!P3 IMAD.WIDE R10, R15, 0x4, R142 ;  /* 0x000000040f0ab825 */ /* 0x002fe200078e028e */
[----:B------:R-:W-:-:S02]  /*9b60*/  ISETP.GE.AND P2, PT, R20, UR4, PT ;  /* 0x0000000414007c0c */ /* 0x000fc4000bf46270 */
[----:B------:R-:W-:Y:S02]  /*9b70*/  @!P1 LOP3.LUT R15, R0, 0xfffffffe, RZ, 0xc0, !PT ;  /* 0xfffffffe000f9812 */ /* 0x000fe400078ec0ff */
[----:B------:R0:W-:Y:S01]  /*9b80*/  @!P3 ST.E.64 desc[UR40][R10.64], R84 ;  /* 0x000000540a00b985 */ /* 0x0001e2000c101b28 */
[----:B------:R-:W-:Y:S02]  /*9b90*/  ISETP.GE.AND P3, PT, R18, UR4, PT ;  /* 0x0000000412007c0c */ /* 0x000fe4000bf66270 */
[----:B------:R-:W-:Y:S02]  /*9ba0*/  @!P5 LEA.HI R23, R23, R23, RZ, 0x1 ;  /* 0x000000171717d211 */ /* 0x000fe400078f08ff */
[----:B------:R-:W-:Y:S01]  /*9bb0*/  @!P6 LEA.HI R0, R14, R14, RZ, 0x1 ;  /* 0x0000000e0e00e211 */ /* 0x000fe200078f08ff */
[--C-:B------:R-:W-:Y:S01]  /*9bc0*/  @!P1 IMAD.WIDE R14, R15, 0x4, R142.reuse ;  /* 0x000000040f0e9825 */ /* 0x100fe200078e028e */
[----:B---3--:R-:W-:Y:S02]  /*9bd0*/  @!P4 LOP3.LUT R13, R22, 0xfffffffe, RZ, 0xc0, !PT ;  /* 0xfffffffe160dc812 */ /* 0x008fe400078ec0ff */
[----:B------:R-:W-:Y:S01]  /*9be0*/  @!P6 LOP3.LUT R21, R0, 0xfffffffe, RZ, 0xc0, !PT ;  /* 0xfffffffe0015e812 */ /* 0x000fe200078ec0ff */
[----:B------:R-:W-:Y:S01]  /*9bf0*/  VIADD R0, R19, 0xd0 ;  /* 0x000000d013007836 */ /* 0x000fe20000000000 */
[----:B------:R-:W-:Y:S01]  /*9c00*/  @!P2 LEA.HI R20, R20, R20, RZ, 0x1 ;  /* 0x000000141414a211 */ /* 0x000fe200078f08ff */
[----:B------:R-:W-:Y:S01]  /*9c10*/  @!P4 IMAD.WIDE R12, R13, 0x4, R142 ;  /* 0x000000040d0cc825 */ /* 0x000fe200078e028e */
[----:B------:R-:W-:-:S02]  /*9c20*/  @!P5 LOP3.LUT R23, R23, 0xfffffffe, RZ, 0xc0, !PT ;  /* 0xfffffffe1717d812 */ /* 0x000fc400078ec0ff */
[----:B------:R-:W-:Y:S01]  /*9c30*/  @!P3 LEA.HI R18, R18, R18, RZ, 0x1 ;  /* 0x000000121212b211 */ /* 0x000fe200078f08ff */
[--C-:B0-----:R-:W-:Y:S01]  /*9c40*/  @!P6 IMAD.WIDE R10, R21, 0x4, R142.reuse ;  /* 0x00000004150ae825 */ /* 0x101fe200078e028e */
[----:B------:R-:W-:Y:S01]  /*9c50*/  @!P2 LOP3.LUT R25, R20, 0xfffffffe, RZ, 0xc0, !PT ;  /* 0xfffffffe1419a812 */ /* 0x000fe200078ec0ff */
[----:B------:R0:W-:Y:S02]  /*9c60*/  @!P4 ST.E.64 desc[UR40][R12.64], R86 ;  /* 0x000000560c00c985 */ /* 0x0001e4000c101b28 */
[----:B------:R-:W-:Y:S01]  /*9c70*/  @!P5 IMAD.WIDE R20, R23, 0x4, R142 ;  /* 0x000000041714d825 */ /* 0x000fe200078e028e */
[----:B------:R-:W-:Y:S01]  /*9c80*/  @!P3 LOP3.LUT R23, R18, 0xfffffffe, RZ, 0xc0, !PT ;  /* 0xfffffffe1217b812 */ /* 0x000fe200078ec0ff */
[----:B------:R1:W-:Y:S01]  /*9c90*/  @!P1 ST.E.64 desc[UR40][R14.64], R88 ;  /* 0x000000580e009985 */ /* 0x0003e2000c101b28 */
[----:B------:R-:W-:Y:S01]  /*9ca0*/  ISETP.GE.AND P1, PT, R0, UR4, PT ;  /* 0x0000000400007c0c */ /* 0x000fe2000bf26270 */
[C---:B------:R-:W-:Y:S02]  /*9cb0*/  VIADD R18, R19.reuse, 0xd8 ;  /* 0x000000d813127836 */ /* 0x040fe40000000000 */
[----:B------:R2:W-:Y:S01]  /*9cc0*/  @!P6 ST.E.64 desc[UR40][R10.64], R90 ;  /* 0x0000005a0a00e985 */ /* 0x0005e2000c101b28 */
[----:B------:R-:W-:-:S03]  /*9cd0*/  VIADD R22, R19, 0xe0 ;  /* 0x000000e013167836 */ /* 0x000fc60000000000 */
[----:B------:R-:W-:Y:S01]  /*9ce0*/  @!P5 ST.E.64 desc[UR40][R20.64], R92 ;  /* 0x0000005c1400d985 */ /* 0x000fe2000c101b28 */
[----:B0-----:R-:W-:-:S04]  /*9cf0*/  @!P2 IMAD.WIDE R12, R25, 0x4, R142 ;  /* 0x00000004190ca825 */ /* 0x001fc800078e028e */
[----:B-1----:R-:W-:Y:S01]  /*9d00*/  @!P3 IMAD.WIDE R14, R23, 0x4, R142 ;  /* 0x00000004170eb825 */ /* 0x002fe200078e028e */
[----:B------:R0:W-:Y:S01]  /*9d10*/  @!P2 ST.E.64 desc[UR40][R12.64], R96 ;  /* 0x000000600c00a985 */ /* 0x0001e2000c101b28 */
[----:B------:R-:W-:Y:S02]  /*9d20*/  ISETP.GE.AND P2, PT, R18, UR4, PT ;  /* 0x0000000412007c0c */ /* 0x000fe4000bf46270 */
[C---:B------:R-:W-:Y:S01]  /*9d30*/  VIADD R23, R19.reuse, 0xe8 ;  /* 0x000000e813177836 */ /* 0x040fe20000000000 */
[----:B------:R1:W-:Y:S01]  /*9d40*/  @!P3 ST.E.64 desc[UR40][R14.64], R98 ;  /* 0x000000620e00b985 */ /* 0x0003e2000c101b28 */
[C---:B--2---:R-:W-:Y:S01]  /*9d50*/  VIADD R11, R19.reuse, 0xf8 ;  /* 0x000000f8130b7836 */ /* 0x044fe20000000000 */
[----:B------:R-:W-:Y:S01]  /*9d60*/  ISETP.GE.AND P3, PT, R22, UR4, PT ;  /* 0x0000000416007c0c */ /* 0x000fe2000bf66270 */
[----:B------:R-:W-:Y:S01]  /*9d70*/  VIADD R10, R19, 0xf0 ;  /* 0x000000f0130a7836 */ /* 0x000fe20000000000 */
[----:B------:R-:W-:Y:S02]  /*9d80*/  ISETP.GE.AND P4, PT, R23, UR4, PT ;  /* 0x0000000417007c0c */ /* 0x000fe4000bf86270 */
[----:B------:R-:W-:-:S02]  /*9d90*/  ISETP.GE.AND P6, PT, R11, UR4, PT ;  /* 0x000000040b007c0c */ /* 0x000fc4000bfc6270 */
[----:B------:R-:W-:Y:S02]  /*9da0*/  ISETP.GE.AND P5, PT, R10, UR4, PT ;  /* 0x000000040a007c0c */ /* 0x000fe4000bfa6270 */
[----:B------:R-:W-:Y:S02]  /*9db0*/  @!P1 LEA.HI R0, R0, R0, RZ, 0x1 ;  /* 0x0000000000009211 */ /* 0x000fe400078f08ff */
[----:B------:R-:W-:-:S03]  /*9dc0*/  @!P2 LEA.HI R18, R18, R18, RZ, 0x1 ;  /* 0x000000121212a211 */ /* 0x000fc600078f08ff */
[----:B------:R-:W-:Y:S02]  /*9dd0*/  @!P3 LEA.HI R22, R22, R22, RZ, 0x1 ;  /* 0x000000161616b211 */ /* 0x000fe400078f08ff */
[----:B------:R-:W-:Y:S02]  /*9de0*/  @!P4 LEA.HI R23, R23, R23, RZ, 0x1 ;  /* 0x000000171717c211 */ /* 0x000fe400078f08ff */
[----:B0-----:R-:W-:Y:S02]  /*9df0*/  @!P6 LEA.HI R12, R11, R11, RZ, 0x1 ;  /* 0x0000000b0b0ce211 */ /* 0x001fe400078f08ff */
[----:B------:R-:W-:Y:S02]  /*9e00*/  @!P5 LEA.HI R10, R10, R10, RZ, 0x1 ;  /* 0x0000000a0a0ad211 */ /* 0x000fe400078f08ff */
[----:B------:R-:W-:Y:S02]  /*9e10*/  @!P1 LOP3.LUT R11, R0, 0xfffffffe, RZ, 0xc0, !PT ;  /* 0xfffffffe000b9812 */ /* 0x000fe400078ec0ff */
[----:B------:R-:W-:-:S02]  /*9e20*/  @!P2 LOP3.LUT R13, R18, 0xfffffffe, RZ, 0xc0, !PT ;  /* 0xfffffffe120da812 */ /* 0x000fc400078ec0ff */
[----:B-1----:R-:W-:Y:S02]  /*9e30*/  @!P3 LOP3.LUT R15, R22, 0xfffffffe, RZ, 0xc0, !PT ;  /* 0xfffffffe160fb812 */ /* 0x002fe400078ec0ff */
[----:B------:R-:W-:Y:S02]  /*9e40*/  @!P4 LOP3.LUT R21, R23, 0xfffffffe, RZ, 0xc0, !PT ;  /* 0xfffffffe1715c812 */ /* 0x000fe400078ec0ff */
[----:B------:R-:W-:Y:S01]  /*9e50*/  @!P5 LOP3.LUT R23, R10, 0xfffffffe, RZ, 0xc0, !PT ;  /* 0xfffffffe0a17d812 */ /* 0x000fe200078ec0ff */
[----:B------:R-:W-:Y:S01]  /*9e60*/  @!P1 IMAD.WIDE R10, R11, 0x4, R142 ;  /* 0x000000040b0a9825 */ /* 0x000fe200078e028e */
[----:B------:R-:W-:-:S03]  /*9e70*/  @!P6 LOP3.LUT R25, R12, 0xfffffffe, RZ, 0xc0, !PT ;  /* 0xfffffffe0c19e812 */ /* 0x000fc600078ec0ff */
[--C-:B------:R-:W-:Y:S01]  /*9e80*/  @!P2 IMAD.WIDE R12, R13, 0x4, R142.reuse ;  /* 0x000000040d0ca825 */ /* 0x100fe200078e028e */
[----:B------:R0:W-:Y:S03]  /*9e90*/  @!P1 ST.E.64 desc[UR40][R10.64], R100 ;  /* 0x000000640a009985 */ /* 0x0001e6000c101b28 */
[--C-:B------:R-:W-:Y:S01]  /*9ea0*/  @!P3 IMAD.WIDE R14, R15, 0x4, R142.reuse ;  /* 0x000000040f0eb825 */ /* 0x100fe200078e028e */
[----:B------:R0:W-:Y:S03]  /*9eb0*/  @!P2 ST.E.64 desc[UR40][R12.64], R102 ;  /* 0x000000660c00a985 */ /* 0x0001e6000c101b28 */
[--C-:B------:R-:W-:Y:S01]  /*9ec0*/  @!P4 IMAD.WIDE R20, R21, 0x4, R142.reuse ;  /* 0x000000041514c825 */ /* 0x100fe200078e028e */
[----:B------:R0:W-:Y:S03]  /*9ed0*/  @!P3 ST.E.64 desc[UR40][R14.64], R106 ;  /* 0x0000006a0e00b985 */ /* 0x0001e6000c101b28 */
[--C-:B------:R-:W-:Y:S01]  /*9ee0*/  @!P5 IMAD.WIDE R22, R23, 0x4, R142.reuse ;  /* 0x000000041716d825 */ /* 0x100fe200078e028e */
[----:B------:R0:W-:Y:S03]  /*9ef0*/  @!P4 ST.E.64 desc[UR40][R20.64], R108 ;  /* 0x0000006c1400c985 */ /* 0x0001e6000c101b28 */
[----:B------:R-:W-:Y:S01]  /*9f00*/  @!P6 IMAD.WIDE R142, R25, 0x4, R142 ;  /* 0x00000004198ee825 */ /* 0x000fe200078e028e */
[----:B------:R0:W-:Y:S04]  /*9f10*/  @!P5 ST.E.64 desc[UR40][R22.64], R110 ;  /* 0x0000006e1600d985 */ /* 0x0001e8000c101b28 */
[----:B------:R0:W-:Y:S02]  /*9f20*/  @!P6 ST.E.64 desc[UR40][R142.64], R112 ;  /* 0x000000708e00e985 */ /* 0x0001e4000c101b28 */
.L_x_37:
[----:B------:R-:W-:Y:S05]  /*9f30*/  BSYNC B0 ;  /* 0x0000000000007941 */ /* 0x000fea0003800000 */
.L_x_36:
[----:B------:R-:W-:Y:S01]  /*9f40*/  ISETP.GE.AND P1, PT, R27, R16, PT ;  /* 0x000000101b00720c */ /* 0x000fe20003f26270 */
[----:B0-----:R1:W2:Y:S01]  /*9f50*/  SHFL.IDX PT, R11, R63, 0x1, 0x1c1f ;  /* 0x003c1f003f0b7f89 */ /* 0x0012a200000e0000 */
[----:B------:R-:W-:Y:S02]  /*9f60*/  SEL R13, R47, R24, P0 ;  /* 0x000000182f0d7207 */ /* 0x000fe40000000000 */
[----:B------:R-:W-:Y:S01]  /*9f70*/  SEL R15, R24, R47, P0 ;  /* 0x0000002f180f7207 */ /* 0x000fe20000000000 */
[----:B------:R1:W3:Y:S01]  /*9f80*/  SHFL.IDX PT, R10, R52, 0x1, 0x1c1f ;  /* 0x003c1f00340a7f89 */ /* 0x0002e200000e0000 */
        /* <DEDUP_REMOVED lines=19> */
[----:B------:R-:W-:Y:S01]  /*a0c0*/  SEL R8, R17, R28, P0 ;  /* 0x0000001c11087207 */ /* 0x000fe20000000000 */
[----:B-123--:R-:W-:Y:S06]  /*a0d0*/  @P1 BRA `(.L_x_10) ;  /* 0x0000004c008c1947 */ /* 0x00efec0003800000 */
[C---:B------:R-:W-:Y:S01]  /*a0e0*/  VIADD R0, R19.reuse, 0x8 ;  /* 0x0000000813007836 */ /* 0x040fe20000000000 */
[----:B------:R-:W-:Y:S01]  /*a0f0*/  ULDC UR4, c[0x0][0xac8] ;  /* 0x0002b20000047ab9 */ /* 0x000fe20000000800 */
[C---:B------:R-:W-:Y:S01]  /*a100*/  VIADD R16, R19.reuse, 0x10 ;  /* 0x0000001013107836 */ /* 0x040fe20000000000 */
[C---:B------:R-:W-:Y:S01]  /*a110*/  ISETP.GE.AND P3, PT, R19.reuse, UR4, PT ;  /* 0x0000000413007c0c */ /* 0x040fe2000bf66270 */
[C---:B------:R-:W-:Y:S01]  /*a120*/  VIADD R18, R19.reuse, 0x18 ;  /* 0x0000001813127836 */ /* 0x040fe20000000000 */
[----:B------:R-:W-:Y:S01]  /*a130*/  ISETP.GE.AND P4, PT, R0, UR4, PT ;  /* 0x0000000400007c0c */ /* 0x000fe2000bf86270 */
[C---:B------:R-:W-:Y:S01]  /*a140*/  VIADD R36, R19.reuse, 0x20 ;  /* 0x0000002013247836 */ /* 0x040fe20000000000 */
[----:B------:R-:W-:Y:S01]  /*a150*/  ISETP.GE.AND P5, PT, R16, UR4, PT ;  /* 0x0000000410007c0c */ /* 0x000fe2000bfa6270 */
[C---:B------:R-:W-:Y:S01]  /*a160*/  VIADD R37, R19.reuse, 0x28 ;  /* 0x0000002813257836 */ /* 0x040fe20000000000 */
[----:B------:R-:W-:Y:S01]  /*a170*/  ISETP.GE.AND P0, PT, R18, UR4, PT ;  /* 0x0000000412007c0c */ /* 0x000fe2000bf06270 */
[C---:B------:R-:W-:Y:S01]  /*a180*/  VIADD R38, R19.reuse, 0x30 ;  /* 0x0000003013267836 */ /* 0x040fe20000000000 */
[----:B------:R-:W-:Y:S01]  /*a190*/  ISETP.GE.AND P1, PT, R36, UR4, PT ;  /* 0x0000000424007c0c */ /* 0x000fe2000bf26270 */
[----:B------:R-:W-:Y:S01]  /*a1a0*/  VIADD R40, R19, 0x38 ;  /* 0x0000003813287836 */ /* 0x000fe20000000000 */
[----:B------:R-:W-:Y:S01]  /*a1b0*/  ISETP.GE.AND P2, PT, R37, UR4, PT ;  /* 0x0000000425007c0c */ /* 0x000fe2000bf46270 */
[----:B------:R-:W-:-:S04]  /*a1c0*/  VIADD R41, R19, 0x40 ;  /* 0x0000004013297836 */ /* 0x000fc80000000000 */
[----:B------:R-:W-:Y:S02]  /*a1d0*/  @!P4 LEA.HI R0, R0, R0, RZ, 0x1 ;  /* 0x000000000000c211 */ /* 0x000fe400078f08ff */
[----:B------:R-:W-:Y:S02]  /*a1e0*/  @!P5 LEA.HI R16, R16, R16, RZ, 0x1 ;  /* 0x000000101010d211 */ /* 0x000fe400078f08ff */
[----:B------:R-:W-:Y:S02]  /*a1f0*/  @!P4 LOP3.LUT R29, R0, 0xfffffffe, RZ, 0xc0, !PT ;  /* 0xfffffffe001dc812 */ /* 0x000fe400078ec0ff */
[----:B------:R-:W-:Y:S01]  /*a200*/  @!P5 LOP3.LUT R35, R16, 0xfffffffe, RZ, 0xc0, !PT ;  /* 0xfffffffe1023d812 */ /* 0x000fe200078ec0ff */
[--C-:B------:R-:W-:Y:S01]  /*a210*/  @!P3 IMAD.WIDE R16, R19, 0x4, R10.reuse ;  /* 0x000000041310b825 */ /* 0x100fe200078e020a */
[----:B------:R-:W-:Y:S02]  /*a220*/  @!P0 LEA.HI R18, R18, R18, RZ, 0x1 ;  /* 0x0000001212128211 */ /* 0x000fe400078f08ff */
[----:B------:R-:W-:Y:S01]  /*a230*/  @!P1 LEA.HI R36, R36, R36, RZ, 0x1 ;  /* 0x0000002424249211 */ /* 0x000fe200078f08ff */
[----:B------:R-:W-:Y:S01]  /*a240*/  @!P4 IMAD.WIDE R28, R29, 0x4, R10 ;  /* 0x000000041d1cc825 */ /* 0x000fe200078e020a */
[----:B------:R0:W-:Y:S01]  /*a250*/  @!P3 ST.E.64 desc[UR40][R16.64], R116 ;  /* 0x000000741000b985 */ /* 0x0001e2000c101b28 */
[----:B------:R-:W-:-:S02]  /*a260*/  @!P2 LEA.HI R0, R37, R37, RZ, 0x1 ;  /* 0x000000252500a211 */ /* 0x000fc400078f08ff */
[--C-:B------:R-:W-:Y:S01]  /*a270*/  @!P5 IMAD.WIDE R34, R35, 0x4, R10.reuse ;  /* 0x000000042322d825 */ /* 0x100fe200078e020a */
[----:B------:R1:W-:Y:S01]  /*a280*/  @!P4 ST.E.64 desc[UR40][R28.64], R118 ;  /* 0x000000761c00c985 */ /* 0x0003e2000c101b28 */
[----:B------:R-:W-:Y:S02]  /*a290*/  @!P0 LOP3.LUT R37, R18, 0xfffffffe, RZ, 0xc0, !PT ;  /* 0xfffffffe12258812 */ /* 0x000fe400078ec0ff */
[----:B------:R-:W-:Y:S01]  /*a2a0*/  ISETP.GE.AND P3, PT, R38, UR4, PT ;  /* 0x0000000426007c0c */ /* 0x000fe2000bf66270 */
[----:B------:R2:W-:Y:S01]  /*a2b0*/  @!P5 ST.E.64 desc[UR40][R34.64], R120 ;  /* 0x000000782200d985 */ /* 0x0005e2000c101b28 */
[----:B------:R-:W-:Y:S01]  /*a2c0*/  @!P1 LOP3.LUT R39, R36, 0xfffffffe, RZ, 0xc0, !PT ;  /* 0xfffffffe24279812 */ /* 0x000fe200078ec0ff */
[C---:B------:R-:W-:Y:S01]  /*a2d0*/  VIADD R18, R19.reuse, 0x50 ;  /* 0x0000005013127836 */ /* 0x040fe20000000000 */
[----:B------:R-:W-:Y:S01]  /*a2e0*/  ISETP.GE.AND P4, PT, R40, UR4, PT ;  /* 0x0000000428007c0c */ /* 0x000fe2000bf86270 */
[----:B------:R-:W-:Y:S01]  /*a2f0*/  VIADD R36, R19, 0x58 ;  /* 0x0000005813247836 */ /* 0x000fe20000000000 */
[----:B------:R-:W-:Y:S01]  /*a300*/  ISETP.GE.AND P5, PT, R41, UR4, PT ;  /* 0x0000000429007c0c */ /* 0x000fe2000bfa6270 */
[----:B0-----:R-:W-:-:S04]  /*a310*/  @!P0 IMAD.WIDE R16, R37, 0x4, R10 ;  /* 0x0000000425108825 */ /* 0x001fc800078e020a */
[--C-:B-1----:R-:W-:Y:S01]  /*a320*/  @!P1 IMAD.WIDE R28, R39, 0x4, R10.reuse ;  /* 0x00000004271c9825 */ /* 0x102fe200078e020a */
[----:B------:R0:W-:Y:S01]  /*a330*/  @!P0 ST.E.64 desc[UR40][R16.64], R122 ;  /* 0x0000007a10008985 */ /* 0x0001e2000c101b28 */
[----:B------:R-:W-:Y:S02]  /*a340*/  @!P3 LEA.HI R38, R38, R38, RZ, 0x1 ;  /* 0x000000262626b211 */ /* 0x000fe400078f08ff */
[----:B--2---:R-:W-:Y:S01]  /*a350*/  @!P2 LOP3.LUT R35, R0, 0xfffffffe, RZ, 0xc0, !PT ;  /* 0xfffffffe0023a812 */ /* 0x004fe200078ec0ff */
[----:B------:R-:W-:Y:S01]  /*a360*/  VIADD R0, R19, 0x48 ;  /* 0x0000004813007836 */ /* 0x000fe20000000000 */
[----:B------:R1:W-:Y:S01]  /*a370*/  @!P1 ST.E.64 desc[UR40][R28.64], R124 ;  /* 0x0000007c1c009985 */ /* 0x0003e2000c101b28 */
[----:B------:R-:W-:Y:S02]  /*a380*/  ISETP.GE.AND P1, PT, R18, UR4, PT ;  /* 0x0000000412007c0c */ /* 0x000fe4000bf26270 */
[----:B------:R-:W-:Y:S01]  /*a390*/  @!P2 IMAD.WIDE R34, R35, 0x4, R10 ;  /* 0x000000042322a825 */ /* 0x000fe200078e020a */
[----:B------:R-:W-:-:S02]  /*a3a0*/  ISETP.GE.AND P0, PT, R0, UR4, PT ;  /* 0x0000000400007c0c */ /* 0x000fc4000bf06270 */
[----:B------:R-:W-:Y:S02]  /*a3b0*/  @!P4 LEA.HI R40, R40, R40, RZ, 0x1 ;  /* 0x000000282828c211 */ /* 0x000fe400078f08ff */
[----:B------:R-:W-:Y:S01]  /*a3c0*/  @!P5 LEA.HI R41, R41, R41, RZ, 0x1 ;  /* 0x000000292929d211 */ /* 0x000fe200078f08ff */
[----:B------:R2:W-:Y:S01]  /*a3d0*/  @!P2 ST.E.64 desc[UR40][R34.64], R114 ;  /* 0x000000722200a985 */ /* 0x0005e2000c101b28 */
[----:B------:R-:W-:Y:S01]  /*a3e0*/  @!P3 LOP3.LUT R37, R38, 0xfffffffe, RZ, 0xc0, !PT ;  /* 0xfffffffe2625b812 */ /* 0x000fe200078ec0ff */
[C---:B------:R-:W-:Y:S01]  /*a3f0*/  VIADD R38, R19.reuse, 0x60 ;  /* 0x0000006013267836 */ /* 0x040fe20000000000 */
[----:B------:R-:W-:Y:S01]  /*a400*/  @!P4 LOP3.LUT R39, R40, 0xfffffffe, RZ, 0xc0, !PT ;  /* 0xfffffffe2827c812 */ /* 0x000fe200078ec0ff */
[----:B------:R-:W-:Y:S01]  /*a410*/  VIADD R40, R19, 0x68 ;  /* 0x0000006813287836 */ /* 0x000fe20000000000 */
[----:B------:R-:W-:Y:S01]  /*a420*/  ISETP.GE.AND P2, PT, R36, UR4, PT ;  /* 0x0000000424007c0c */ /* 0x000fe2000bf46270 */
[----:B0-----:R-:W-:Y:S01]  /*a430*/  @!P3 IMAD.WIDE R16, R37, 0x4, R10 ;  /* 0x000000042510b825 */ /* 0x001fe200078e020a */
[----:B------:R-:W-:-:S02]  /*a440*/  @!P1 LEA.HI R18, R18, R18, RZ, 0x1 ;  /* 0x0000001212129211 */ /* 0x000fc400078f08ff */
[----:B------:R-:W-:Y:S01]  /*a450*/  @!P0 LEA.HI R0, R0, R0, RZ, 0x1 ;  /* 0x0000000000008211 */ /* 0x000fe200078f08ff */
[--C-:B-1----:R-:W-:Y:S01]  /*a460*/  @!P4 IMAD.WIDE R28, R39, 0x4, R10.reuse ;  /* 0x00000004271cc825 */ /* 0x102fe200078e020a */
[----:B------:R0:W-:Y:S01]  /*a470*/  @!P3 ST.E.64 desc[UR40][R16.64], R126 ;  /* 0x0000007e1000b985 */ /* 0x0001e2000c101b28 */
[----:B------:R-:W-:Y:S02]  /*a480*/  ISETP.GE.AND P3, PT, R38, UR4, PT ;  /* 0x0000000426007c0c */ /* 0x000fe4000bf66270 */
[----:B--2---:R-:W-:Y:S01]  /*a490*/  @!P5 LOP3.LUT R35, R41, 0xfffffffe, RZ, 0xc0, !PT ;  /* 0xfffffffe2923d812 */ /* 0x004fe200078ec0ff */
[----:B------:R1:W-:Y:S01]  /*a4a0*/  @!P4 ST.E.64 desc[UR40][R28.64], R104 ;  /* 0x000000681c00c985 */ /* 0x0003e2000c101b28 */
[----:B------:R-:W-:Y:S01]  /*a4b0*/  @!P0 LOP3.LUT R37, R0, 0xfffffffe, RZ, 0xc0, !PT ;  /* 0xfffffffe00258812 */ /* 0x000fe200078ec0ff */
[----:B------:R-:W-:Y:S01]  /*a4c0*/  VIADD R41, R19, 0x70 ;  /* 0x0000007013297836 */ /* 0x000fe20000000000 */
[----:B------:R-:W-:Y:S01]  /*a4d0*/  @!P1 LOP3.LUT R39, R18, 0xfffffffe, RZ, 0xc0, !PT ;  /* 0xfffffffe12279812 */ /* 0x000fe200078ec0ff */
[----:B------:R-:W-:Y:S01]  /*a4e0*/  @!P5 IMAD.WIDE R34, R35, 0x4, R10 ;  /* 0x000000042322d825 */ /* 0x000fe200078e020a */
[----:B------:R-:W-:-:S02]  /*a4f0*/  @!P2 LEA.HI R36, R36, R36, RZ, 0x1 ;  /* 0x000000242424a211 */ /* 0x000fc400078f08ff */
[----:B------:R-:W-:Y:S01]  /*a500*/  ISETP.GE.AND P4, PT, R41, UR4, PT ;  /* 0x0000000429007c0c */ /* 0x000fe2000bf86270 */
[----:B------:R-:W-:Y:S01]  /*a510*/  VIADD R0, R19, 0x78 ;  /* 0x0000007813007836 */ /* 0x000fe20000000000 */
[----:B------:R2:W-:Y:S01]  /*a520*/  @!P5 ST.E.64 desc[UR40][R34.64], R128 ;  /* 0x000000802200d985 */ /* 0x0005e2000c101b28 */
[----:B------:R-:W-:Y:S01]  /*a530*/  ISETP.GE.AND P5, PT, R40, UR4, PT ;  /* 0x0000000428007c0c */ /* 0x000fe2000bfa6270 */
[--C-:B0-----:R-:W-:Y:S01]  /*a540*/  @!P0 IMAD.WIDE R16, R37, 0x4, R10.reuse ;  /* 0x0000000425108825 */ /* 0x101fe200078e020a */
[----:B------:R-:W-:Y:S02]  /*a550*/  @!P3 LEA.HI R38, R38, R38, RZ, 0x1 ;  /* 0x000000262626b211 */ /* 0x000fe400078f08ff */
[----:B------:R-:W-:Y:S01]  /*a560*/  ISETP.GE.AND P6, PT, R0, UR4, PT ;  /* 0x0000000400007c0c */ /* 0x000fe2000bfc6270 */
[----:B-1----:R-:W-:Y:S01]  /*a570*/  @!P1 IMAD.WIDE R28, R39, 0x4, R10 ;  /* 0x00000004271c9825 */ /* 0x002fe200078e020a */
[----:B------:R0:W-:Y:S01]  /*a580*/  @!P0 ST.E.64 desc[UR40][R16.64], R94 ;  /* 0x0000005e10008985 */ /* 0x0001e2000c101b28 */
[----:B------:R-:W-:-:S02]  /*a590*/  @!P3 LOP3.LUT R37, R38, 0xfffffffe, RZ, 0xc0, !PT ;  /* 0xfffffffe2625b812 */ /* 0x000fc400078ec0ff */
[----:B------:R-:W-:Y:S01]  /*a5a0*/  VIADD R18, R19, 0x80 ;  /* 0x0000008013127836 */ /* 0x000fe20000000000 */
[----:B------:R1:W-:Y:S01]  /*a5b0*/  @!P1 ST.E.64 desc[UR40][R28.64], R132 ;  /* 0x000000841c009985 */ /* 0x0003e2000c101b28 */
[----:B------:R-:W-:Y:S01]  /*a5c0*/  @!P4 LEA.HI R41, R41, R41, RZ, 0x1 ;  /* 0x000000292929c211 */ /* 0x000fe200078f08ff */
[C---:B------:R-:W-:Y:S01]  /*a5d0*/  VIADD R38, R19.reuse, 0x90 ;  /* 0x0000009013267836 */ /* 0x040fe20000000000 */
[----:B--2---:R-:W-:Y:S01]  /*a5e0*/  @!P2 LOP3.LUT R35, R36, 0xfffffffe, RZ, 0xc0, !PT ;  /* 0xfffffffe2423a812 */ /* 0x004fe200078ec0ff */
[----:B------:R-:W-:Y:S01]  /*a5f0*/  VIADD R36, R19, 0x88 ;  /* 0x0000008813247836 */ /* 0x000fe20000000000 */
[----:B------:R-:W-:Y:S02]  /*a600*/  ISETP.GE.AND P1, PT, R18, UR4, PT ;  /* 0x0000000412007c0c */ /* 0x000fe4000bf26270 */
[----:B------:R-:W-:Y:S01]  /*a610*/  @!P5 LEA.HI R40, R40, R40, RZ, 0x1 ;  /* 0x000000282828d211 */ /* 0x000fe200078f08ff */
[----:B------:R-:W-:Y:S01]  /*a620*/  @!P2 IMAD.WIDE R34, R35, 0x4, R10 ;  /* 0x000000042322a825 */ /* 0x000fe200078e020a */
[----:B------:R-:W-:-:S02]  /*a630*/  ISETP.GE.AND P0, PT, R36, UR4, PT ;  /* 0x0000000424007c0c */ /* 0x000fc4000bf06270 */
[----:B------:R-:W-:Y:S01]  /*a640*/  @!P5 LOP3.LUT R39, R40, 0xfffffffe, RZ, 0xc0, !PT ;  /* 0xfffffffe2827d812 */ /* 0x000fe200078ec0ff */
[--C-:B0-----:R-:W-:Y:S01]  /*a650*/  @!P3 IMAD.WIDE R16, R37, 0x4, R10.reuse ;  /* 0x000000042510b825 */ /* 0x101fe200078e020a */
[----:B------:R0:W-:Y:S01]  /*a660*/  @!P2 ST.E.64 desc[UR40][R34.64], R50 ;  /* 0x000000322200a985 */ /* 0x0001e2000c101b28 */
[----:B------:R-:W-:Y:S02]  /*a670*/  @!P6 LEA.HI R0, R0, R0, RZ, 0x1 ;  /* 0x000000000000e211 */ /* 0x000fe400078f08ff */
[----:B-1----:R-:W-:Y:S01]  /*a680*/  @!P5 IMAD.WIDE R28, R39, 0x4, R10 ;  /* 0x00000004271cd825 */ /* 0x002fe200078e020a */
[----:B------:R1:W-:Y:S01]  /*a690*/  @!P3 ST.E.64 desc[UR40][R16.64], R2 ;  /* 0x000000021000b985 */ /* 0x0003e2000c101b28 */
[----:B------:R-:W-:Y:S02]  /*a6a0*/  @!P1 LEA.HI R18, R18, R18, RZ, 0x1 ;  /* 0x0000001212129211 */ /* 0x000fe400078f08ff */
[----:B------:R-:W-:Y:S01]  /*a6b0*/  @!P6 LOP3.LUT R37, R0, 0xfffffffe, RZ, 0xc0, !PT ;  /* 0xfffffffe0025e812 */ /* 0x000fe200078ec0ff */
[----:B------:R2:W-:Y:S01]  /*a6c0*/  @!P5 ST.E.64 desc[UR40][R28.64], R134 ;  /* 0x000000861c00d985 */ /* 0x0005e2000c101b28 */
[----:B------:R-:W-:Y:S01]  /*a6d0*/  @!P0 LEA.HI R36, R36, R36, RZ, 0x1 ;  /* 0x0000002424248211 */ /* 0x000fe200078f08ff */
[C---:B------:R-:W-:Y:S01]  /*a6e0*/  VIADD R0, R19.reuse, 0x98 ;  /* 0x0000009813007836 */ /* 0x040fe20000000000 */
[----:B------:R-:W-:Y:S01]  /*a6f0*/  ISETP.GE.AND P2, PT, R38, UR4, PT ;  /* 0x0000000426007c0c */ /* 0x000fe2000bf46270 */
[----:B------:R-:W-:Y:S01]  /*a700*/  VIADD R39, R19, 0xa0 ;  /* 0x000000a013277836 */ /* 0x000fe20000000000 */
[----:B0-----:R-:W-:-:S02]  /*a710*/  @!P4 LOP3.LUT R35, R41, 0xfffffffe, RZ, 0xc0, !PT ;  /* 0xfffffffe2923c812 */ /* 0x001fc400078ec0ff */
[----:B------:R-:W-:Y:S02]  /*a720*/  ISETP.GE.AND P3, PT, R0, UR4, PT ;  /* 0x0000000400007c0c */ /* 0x000fe4000bf66270 */
[----:B-1----:R-:W-:Y:S01]  /*a730*/  @!P1 LOP3.LUT R17, R18, 0xfffffffe, RZ, 0xc0, !PT ;  /* 0xfffffffe12119812 */ /* 0x002fe200078ec0ff */
[----:B------:R-:W-:Y:S01]  /*a740*/  @!P4 IMAD.WIDE R34, R35, 0x4, R10 ;  /* 0x000000042322c825 */ /* 0x000fe200078e020a */
[----:B--2---:R-:W-:-:S03]  /*a750*/  @!P0 LOP3.LUT R29, R36, 0xfffffffe, RZ, 0xc0, !PT ;  /* 0xfffffffe241d8812 */ /* 0x004fc600078ec0ff */
[----:B------:R-:W-:Y:S01]  /*a760*/  VIADD R18, R19, 0xa8 ;  /* 0x000000a813127836 */ /* 0x000fe20000000000 */
[----:B------:R0:W-:Y:S01]  /*a770*/  @!P4 ST.E.64 desc[UR40][R34.64], R6 ;  /* 0x000000062200c985 */ /* 0x0001e2000c101b28 */
[--C-:B------:R-:W-:Y:S01]  /*a780*/  @!P6 IMAD.WIDE R2, R37, 0x4, R10.reuse ;  /* 0x000000042502e825 */ /* 0x100fe200078e020a */
[----:B------:R-:W-:Y:S02]  /*a790*/  ISETP.GE.AND P4, PT, R39, UR4, PT ;  /* 0x0000000427007c0c */ /* 0x000fe4000bf86270 */
[----:B------:R-:W-:Y:S01]  /*a7a0*/  ISETP.GE.AND P5, PT, R18, UR4, PT ;  /* 0x0000000412007c0c */ /* 0x000fe2000bfa6270 */
[----:B------:R-:W-:Y:S01]  /*a7b0*/  VIADD R28, R19, 0xb0 ;  /* 0x000000b0131c7836 */ /* 0x000fe20000000000 */
[----:B------:R1:W-:Y:S01]  /*a7c0*/  @!P6 ST.E.64 desc[UR40][R2.64], R54 ;  /* 0x000000360200e985 */ /* 0x0003e2000c101b28 */
[----:B------:R-:W-:Y:S02]  /*a7d0*/  @!P2 LEA.HI R38, R38, R38, RZ, 0x1 ;  /* 0x000000262626a211 */ /* 0x000fe400078f08ff */
[----:B------:R-:W-:Y:S01]  /*a7e0*/  @!P3 LEA.HI R0, R0, R0, RZ, 0x1 ;  /* 0x000000000000b211 */ /* 0x000fe200078f08ff */
[----:B0-----:R-:W-:-:S05]  /*a7f0*/  @!P1 IMAD.WIDE R6, R17, 0x4, R10 ;  /* 0x0000000411069825 */ /* 0x001fca00078e020a */
[----:B------:R-:W-:Y:S02]  /*a800*/  @!P4 LEA.HI R39, R39, R39, RZ, 0x1 ;  /* 0x000000272727c211 */ /* 0x000fe400078f08ff */
[----:B------:R-:W-:Y:S01]  /*a810*/  @!P5 LEA.HI R18, R18, R18, RZ, 0x1 ;  /* 0x000000121212d211 */ /* 0x000fe200078f08ff */
[--C-:B------:R-:W-:Y:S01]  /*a820*/  @!P0 IMAD.WIDE R16, R29, 0x4, R10.reuse ;  /* 0x000000041d108825 */ /* 0x100fe200078e020a */
[----:B------:R0:W-:Y:S01]  /*a830*/  @!P1 ST.E.64 desc[UR40][R6.64], R56 ;  /* 0x0000003806009985 */ /* 0x0001e2000c101b28 */
[----:B------:R-:W-:Y:S02]  /*a840*/  ISETP.GE.AND P1, PT, R28, UR4, PT ;  /* 0x000000041c007c0c */ /* 0x000fe4000bf26270 */
[C---:B------:R-:W-:Y:S01]  /*a850*/  VIADD R34, R19.reuse, 0xb8 ;  /* 0x000000b813227836 */ /* 0x040fe20000000000 */
[----:B------:R2:W-:Y:S01]  /*a860*/  @!P0 ST.E.64 desc[UR40][R16.64], R58 ;  /* 0x0000003a10008985 */ /* 0x0005e2000c101b28 */
[----:B-1----:R-:W-:Y:S02]  /*a870*/  @!P2 LOP3.LUT R3, R38, 0xfffffffe, RZ, 0xc0, !PT ;  /* 0xfffffffe2603a812 */ /* 0x002fe400078ec0ff */
[----:B------:R-:W-:Y:S01]  /*a880*/  @!P5 LOP3.LUT R29, R18, 0xfffffffe, RZ, 0xc0, !PT ;  /* 0xfffffffe121dd812 */ /* 0x000fe200078ec0ff */
[----:B------:R-:W-:Y:S01]  /*a890*/  VIADD R18, R19, 0xc0 ;  /* 0x000000c013127836 */ /* 0x000fe20000000000 */
[----:B------:R-:W-:Y:S01]  /*a8a0*/  ISETP.GE.AND P0, PT, R34, UR4, PT ;  /* 0x0000000422007c0c */ /* 0x000fe2000bf06270 */
[----:B------:R-:W-:Y:S01]  /*a8b0*/  @!P2 IMAD.WIDE R2, R3, 0x4, R10 ;  /* 0x000000040302a825 */ /* 0x000fe200078e020a */
[----:B0-----:R-:W-:-:S04]  /*a8c0*/  @!P3 LOP3.LUT R7, R0, 0xfffffffe, RZ, 0xc0, !PT ;  /* 0xfffffffe0007b812 */ /* 0x001fc800078ec0ff */
[----:B------:R0:W-:Y:S01]  /*a8d0*/  @!P2 ST.E.64 desc[UR40][R2.64], R136 ;  /* 0x000000880200a985 */ /* 0x0001e2000c101b28 */
[----:B------:R-:W-:Y:S01]  /*a8e0*/  @!P1 LEA.HI R0, R28, R28, RZ, 0x1 ;  /* 0x0000001c1c009211 */ /* 0x000fe200078f08ff */
[--C-:B------:R-:W-:Y:S01]  /*a8f0*/  @!P5 IMAD.WIDE R28, R29, 0x4, R10.reuse ;  /* 0x000000041d1cd825 */ /* 0x100fe200078e020a */
[----:B--2---:R-:W-:Y:S02]  /*a900*/  @!P4 LOP3.LUT R17, R39, 0xfffffffe, RZ, 0xc0, !PT ;  /* 0xfffffffe2711c812 */ /* 0x004fe400078ec0ff */
[----:B------:R-:W-:Y:S01]  /*a910*/  @!P1 LOP3.LUT R35, R0, 0xfffffffe, RZ, 0xc0, !PT ;  /* 0xfffffffe00239812 */ /* 0x000fe200078ec0ff */
[--C-:B------:R-:W-:Y:S01]  /*a920*/  @!P3 IMAD.WIDE R6, R7, 0x4, R10.reuse ;  /* 0x000000040706b825 */ /* 0x100fe200078e020a */
[----:B------:R-:W-:Y:S02]  /*a930*/  @!P0 LEA.HI R34, R34, R34, RZ, 0x1 ;  /* 0x0000002222228211 */ /* 0x000fe400078f08ff */
[----:B------:R-:W-:Y:S01]  /*a940*/  ISETP.GE.AND P2, PT, R18, UR4, PT ;  /* 0x0000000412007c0c */ /* 0x000fe2000bf46270 */
[----:B------:R-:W-:Y:S01]  /*a950*/  @!P4 IMAD.WIDE R16, R17, 0x4, R10 ;  /* 0x000000041110c825 */ /* 0x000fe200078e020a */
[----:B------:R-:W-:Y:S01]  /*a960*/  @!P0 LOP3.LUT R37, R34, 0xfffffffe, RZ, 0xc0, !PT ;  /* 0xfffffffe22258812 */ /* 0x000fe200078ec0ff */
[----:B------:R1:W-:Y:S02]  /*a970*/  @!P3 ST.E.64 desc[UR40][R6.64], R140 ;  /* 0x0000008c0600b985 */ /* 0x0003e4000c101b28 */
[----:B------:R-:W-:-:S02]  /*a980*/  VIADD R0, R19, 0xc8 ;  /* 0x000000c813007836 */ /* 0x000fc40000000000 */
[----:B------:R2:W-:Y:S01]  /*a990*/  @!P4 ST.E.64 desc[UR40][R16.64], R12 ;  /* 0x0000000c1000c985 */ /* 0x0005e2000c101b28 */
[--C-:B0-----:R-:W-:Y:S02]  /*a9a0*/  @!P1 IMAD.WIDE R2, R35, 0x4, R10.reuse ;  /* 0x0000000423029825 */ /* 0x101fe400078e020a */
[----:B------:R-:W-:Y:S01]  /*a9b0*/  ISETP.GE.AND P3, PT, R0, UR4, PT ;  /* 0x0000000400007c0c */ /* 0x000fe2000bf66270 */
[----:B------:R0:W-:Y:S02]  /*a9c0*/  @!P5 ST.E.64 desc[UR40][R28.64], R14 ;  /* 0x0000000e1c00d985 */ /* 0x0001e4000c101b28 */
[----:B------:R-:W-:Y:S02]  /*a9d0*/  @!P2 LEA.HI R18, R18, R18, RZ, 0x1 ;  /* 0x000000121212a211 */ /* 0x000fe400078f08ff */
[----:B------:R-:W-:Y:S01]  /*a9e0*/  @!P1 ST.E.64 desc[UR40][R2.64], R20 ;  /* 0x0000001402009985 */ /* 0x000fe2000c101b28 */
[----:B-1----:R-:W-:-:S04]  /*a9f0*/  @!P0 IMAD.WIDE R6, R37, 0x4, R10 ;  /* 0x0000000425068825 */ /* 0x002fc800078e020a */
[C---:B--2---:R-:W-:Y:S01]  /*aa00*/  VIADD R12, R19.reuse, 0xd0 ;  /* 0x000000d0130c7836 */ /* 0x044fe20000000000 */
[----:B------:R1:W-:Y:S01]  /*aa10*/  @!P0 ST.E.64 desc[UR40][R6.64], R46 ;  /* 0x0000002e06008985 */ /* 0x0003e2000c101b28 */
[C---:B------:R-:W-:Y:S01]  /*aa20*/  VIADD R16, R19.reuse, 0xe8 ;  /* 0x000000e813107836 */ /* 0x040fe20000000000 */
[----:B------:R-:W-:Y:S01]  /*aa30*/  @!P3 LEA.HI R0, R0, R0, RZ, 0x1 ;  /* 0x000000000000b211 */ /* 0x000fe200078f08ff */
[C---:B0-----:R-:W-:Y:S01]  /*aa40*/  VIADD R14, R19.reuse, 0xd8 ;  /* 0x000000d8130e7836 */ /* 0x041fe20000000000 */
[----:B------:R-:W-:Y:S01]  /*aa50*/  ISETP.GE.AND P1, PT, R12, UR4, PT ;  /* 0x000000040c007c0c */ /* 0x000fe2000bf26270 */
[C---:B------:R-:W-:Y:S01]  /*aa60*/  VIADD R15, R19.reuse, 0xe0 ;  /* 0x000000e0130f7836 */ /* 0x040fe20000000000 */
[----:B------:R-:W-:Y:S01]  /*aa70*/  ISETP.GE.AND P5, PT, R16, UR4, PT ;  /* 0x0000000410007c0c */ /* 0x000fe2000bfa6270 */
[C---:B------:R-:W-:Y:S01]  /*aa80*/  VIADD R17, R19.reuse, 0xf0 ;  /* 0x000000f013117836 */ /* 0x040fe20000000000 */
[----:B------:R-:W-:Y:S01]  /*aa90*/  ISETP.GE.AND P0, PT, R14, UR4, PT ;  /* 0x000000040e007c0c */ /* 0x000fe2000bf06270 */
[----:B------:R-:W-:Y:S01]  /*aaa0*/  VIADD R19, R19, 0xf8 ;  /* 0x000000f813137836 */ /* 0x000fe20000000000 */
[----:B------:R-:W-:-:S02]  /*aab0*/  ISETP.GE.AND P4, PT, R15, UR4, PT ;  /* 0x000000040f007c0c */ /* 0x000fc4000bf86270 */
[----:B------:R-:W-:Y:S02]  /*aac0*/  ISETP.GE.AND P6, PT, R17, UR4, PT ;  /* 0x0000000411007c0c */ /* 0x000fe4000bfc6270 */
[----:B------:R-:W-:Y:S02]  /*aad0*/  @!P2 LOP3.LUT R13, R18, 0xfffffffe, RZ, 0xc0, !PT ;  /* 0xfffffffe120da812 */ /* 0x000fe400078ec0ff */
[----:B-1----:R-:W-:Y:S02]  /*aae0*/  @!P3 LOP3.LUT R7, R0, 0xfffffffe, RZ, 0xc0, !PT ;  /* 0xfffffffe0007b812 */ /* 0x002fe400078ec0ff */
[----:B------:R-:W-:Y:S01]  /*aaf0*/  @!P1 LEA.HI R12, R12, R12, RZ, 0x1 ;  /* 0x0000000c0c0c9211 */ /* 0x000fe200078f08ff */
[--C-:B------:R-:W-:Y:S01]  /*ab00*/  @!P2 IMAD.WIDE R2, R13, 0x4, R10.reuse ;  /* 0x000000040d02a825 */ /* 0x100fe200078e020a */
[----:B------:R-:W-:Y:S02]  /*ab10*/  @!P5 LEA.HI R16, R16, R16, RZ, 0x1 ;  /* 0x000000101010d211 */ /* 0x000fe400078f08ff */
[----:B------:R-:W-:Y:S01]  /*ab20*/  @!P0 LEA.HI R14, R14, R14, RZ, 0x1 ;  /* 0x0000000e0e0e8211 */ /* 0x000fe200078f08ff */
[----:B------:R-:W-:Y:S01]  /*ab30*/  @!P3 IMAD.WIDE R6, R7, 0x4, R10 ;  /* 0x000000040706b825 */ /* 0x000fe200078e020a */
[----:B------:R-:W-:Y:S01]  /*ab40*/  @!P4 LEA.HI R0, R15, R15, RZ, 0x1 ;  /* 0x0000000f0f00c211 */ /* 0x000fe200078f08ff */
[----:B------:R0:W-:Y:S01]  /*ab50*/  @!P2 ST.E.64 desc[UR40][R2.64], R22 ;  /* 0x000000160200a985 */ /* 0x0001e2000c101b28 */
[----:B------:R-:W-:-:S02]  /*ab60*/  @!P1 LOP3.LUT R13, R12, 0xfffffffe, RZ, 0xc0, !PT ;  /* 0xfffffffe0c0d9812 */ /* 0x000fc400078ec0ff */
[----:B------:R-:W-:Y:S01]  /*ab70*/  @!P6 LEA.HI R18, R17, R17, RZ, 0x1 ;  /* 0x000000111112e211 */ /* 0x000fe200078f08ff */
[----:B------:R1:W-:Y:S01]  /*ab80*/  @!P3 ST.E.64 desc[UR40][R6.64], R24 ;  /* 0x000000180600b985 */ /* 0x0003e2000c101b28 */
[----:B------:R-:W-:Y:S01]  /*ab90*/  @!P0 LOP3.LUT R15, R14, 0xfffffffe, RZ, 0xc0, !PT ;  /* 0xfffffffe0e0f8812 */ /* 0x000fe200078ec0ff */
[--C-:B------:R-:W-:Y:S01]  /*aba0*/  @!P1 IMAD.WIDE R12, R13, 0x4, R10.reuse ;  /* 0x000000040d0c9825 */ /* 0x100fe200078e020a */
[----:B------:R-:W-:Y:S02]  /*abb0*/  @!P4 LOP3.LUT R17, R0, 0xfffffffe, RZ, 0xc0, !PT ;  /* 0xfffffffe0011c812 */ /* 0x000fe400078ec0ff */
[----:B------:R-:W-:Y:S01]  /*abc0*/  @!P5 LOP3.LUT R21, R16, 0xfffffffe, RZ, 0xc0, !PT ;  /* 0xfffffffe1015d812 */ /* 0x000fe200078ec0ff */
[--C-:B------:R-:W-:Y:S01]  /*abd0*/  @!P0 IMAD.WIDE R14, R15, 0x4, R10.reuse ;  /* 0x000000040f0e8825 */ /* 0x100fe200078e020a */
[----:B------:R2:W-:Y:S01]  /*abe0*/  @!P1 ST.E.64 desc[UR40][R12.64], R32 ;  /* 0x000000200c009985 */ /* 0x0005e2000c101b28 */
[----:B0-----:R-:W-:Y:S02]  /*abf0*/  @!P6 LOP3.LUT R23, R18, 0xfffffffe, RZ, 0xc0, !PT ;  /* 0xfffffffe1217e812 */ /* 0x001fe400078ec0ff */
[----:B------:R-:W-:Y:S01]  /*ac00*/  @!P4 IMAD.WIDE R2, R17, 0x4, R10 ;  /* 0x000000041102c825 */ /* 0x000fe200078e020a */
[----:B------:R2:W-:Y:S01]  /*ac10*/  @!P0 ST.E.64 desc[UR40][R14.64], R30 ;  /* 0x0000001e0e008985 */ /* 0x0005e2000c101b28 */
[----:B------:R-:W-:-:S02]  /*ac20*/  ISETP.GE.AND P0, PT, R19, UR4, PT ;  /* 0x0000000413007c0c */ /* 0x000fc4000bf06270 */
[--C-:B-1----:R-:W-:Y:S01]  /*ac30*/  @!P5 IMAD.WIDE R6, R21, 0x4, R10.reuse ;  /* 0x000000041506d825 */ /* 0x102fe200078e020a */
[----:B------:R2:W-:Y:S03]  /*ac40*/  @!P4 ST.E.64 desc[UR40][R2.64], R26 ;  /* 0x0000001a0200c985 */ /* 0x0005e6000c101b28 */
[----:B------:R-:W-:Y:S01]  /*ac50*/  @!P6 IMAD.WIDE R16, R23, 0x4, R10 ;  /* 0x000000041710e825 */ /* 0x000fe200078e020a */
[----:B------:R2:W-:Y:S04]  /*ac60*/  @!P5 ST.E.64 desc[UR40][R6.64], R138 ;  /* 0x0000008a0600d985 */ /* 0x0005e8000c101b28 */
[----:B------:R2:W-:Y:S02]  /*ac70*/  @!P6 ST.E.64 desc[UR40][R16.64], R4 ;  /* 0x000000041000e985 */ /* 0x0005e4000c101b28 */
[----:B------:R-:W-:Y:S05]  /*ac80*/  @P0 BRA `(.L_x_10) ;  /* 0x0000004000a00947 */ /* 0x000fea0003800000 */
[----:B------:R-:W-:-:S04]  /*ac90*/  LEA.HI R19, R19, R19, RZ, 0x1 ;  /* 0x0000001313137211 */ /* 0x000fc800078f08ff */
[----:B------:R-:W-:-:S05]  /*aca0*/  LOP3.LUT R19, R19, 0xfffffffe, RZ, 0xc0, !PT ;  /* 0xfffffffe13137812 */ /* 0x000fca00078ec0ff */
[----:B------:R-:W-:-:S05]  /*acb0*/  IMAD.WIDE R10, R19, 0x4, R10 ;  /* 0x00000004130a7825 */ /* 0x000fca00078e020a */
[----:B------:R1:W-:Y:S01]  /*acc0*/  ST.E.64 desc[UR40][R10.64], R8 ;  /* 0x000000080a007985 */ /* 0x0003e2000c101b28 */
[----:B------:R-:W-:Y:S05]  /*acd0*/  BRA `(.L_x_10) ;  /* 0x00000040008c7947 */ /* 0x000fea0003800000 */
.L_x_35:
[----:B------:R-:W0:Y:S02]  /*ace0*/  S2R R0, SR_TID.X ;  /* 0x0000000000007919 */ /* 0x000e240000002100 */
[----:B0-----:R-:W-:-:S05]  /*acf0*/  VIADD R2, R0, 0xffffff80 ;  /* 0xffffff8000027836 */ /* 0x001fca0000000000 */
[----:B------:R-:W-:-:S13]  /*ad00*/  ISETP.GT.AND P0, PT, R2, 0x7f, PT ;  /* 0x0000007f0200780c */ /* 0x000fda0003f04270 */
[----:B------:R-:W-:Y:S05]  /*ad10*/  @P0 BRA `(.L_x_10) ;  /* 0x00000040007c0947 */ /* 0x000fea0003800000 */
[----:B------:R-:W0:Y:S01]  /*ad20*/  S2R R3, SR_CTAID.X ;  /* 0x0000000000037919 */ /* 0x000e220000002500 */
[----:B------:R-:W1:Y:S01]  /*ad30*/  LDC R6, c[0x0][0xbe8] ;  /* 0x0002fa00ff067b82 */ /* 0x000e620000000800 */
[----:B------:R-:W-:Y:S01]  /*ad40*/  ULDC UR4, c[0x0][0xa88] ;  /* 0x0002a20000047ab9 */ /* 0x000fe20000000800 */
[----:B0-----:R-:W-:Y:S02]  /*ad50*/  IMAD R0, R3, 0x80, R0 ;  /* 0x0000008003007824 */ /* 0x001fe400078e0200 */
[----:B-1----:R-:W-:Y:S02]  /*ad60*/  IMAD R3, R6, UR4, RZ ;  /* 0x0000000406037c24 */ /* 0x002fe4000f8e02ff */
[----:B------:R-:W-:-:S05]  /*ad70*/  VIADD R0, R0, 0xffffff80 ;  /* 0xffffff8000007836 */ /* 0x000fca0000000000 */
[----:B------:R-:W-:-:S13]  /*ad80*/  ISETP.GE.AND P0, PT, R0, R3, PT ;  /* 0x000000030000720c */ /* 0x000fda0003f06270 */
[----:B------:R-:W-:Y:S05]  /*ad90*/  @P0 BRA `(.L_x_10) ;  /* 0x00000040005c0947 */ /* 0x000fea0003800000 */
[----:B------:R-:W-:Y:S01]  /*ada0*/  ISETP.NE.AND P0, PT, R6, 0x1, PT ;  /* 0x000000010600780c */ /* 0x000fe20003f05270 */
[----:B------:R-:W0:Y:S01]  /*adb0*/  LDC.64 R12, c[0x0][0xbd8] ;  /* 0x0002f600ff0c7b82 */ /* 0x000e220000000a00 */
[----:B------:R-:W-:Y:S01]  /*adc0*/  SHF.R.S32.HI R5, RZ, 0x1f, R16 ;  /* 0x0000001fff057819 */ /* 0x000fe20000011410 */
[----:B------:R-:W-:Y:S02]  /*add0*/  ULDC.64 UR4, c[0x0][0xbd0] ;  /* 0x0002f40000047ab9 */ /* 0x000fe40000000a00 */
[----:B------:R-:W-:-:S04]  /*ade0*/  IMAD.WIDE.U32 R2, R16, UR4, RZ ;  /* 0x0000000410027c25 */ /* 0x000fc8000f8e00ff */
[----:B------:R-:W1:Y:S01]  /*adf0*/  S2UR UR6, SR_CTAID.Y ;  /* 0x00000000000679c3 */ /* 0x000e620000002600 */
[----:B------:R-:W-:-:S04]  /*ae00*/  IMAD R5, R5, UR4, RZ ;  /* 0x0000000405057c24 */ /* 0x000fc8000f8e02ff */
[----:B------:R-:W-:Y:S01]  /*ae10*/  IMAD R5, R16, UR5, R5 ;  /* 0x0000000510057c24 */ /* 0x000fe2000f8e0205 */
[----:B------:R-:W-:Y:S01]  /*ae20*/  ULDC.64 UR4, c[0x0][0xbe0] ;  /* 0x0002f80000047ab9 */ /* 0x000fe20000000a00 */
[----:B------:R-:W-:Y:S01]  /*ae30*/  IMAD.MOV R16, RZ, RZ, -R16 ;  /* 0x000000ffff107224 */ /* 0x000fe200078e0a10 */
[----:B------:R-:W2:Y:S01]  /*ae40*/  @P0 LDC R9, c[0x0][0xbec] ;  /* 0x0002fb00ff090b82 */ /* 0x000ea20000000800 */
[----:B------:R-:W-:Y:S02]  /*ae50*/  IMAD.IADD R3, R3, 0x1, R5 ;  /* 0x0000000103037824 */ /* 0x000fe400078e0205 */
[----:B------:R-:W-:-:S05]  /*ae60*/  IMAD.MOV.U32 R5, RZ, RZ, R0 ;  /* 0x000000ffff057224 */ /* 0x000fca00078e0000 */
[----:B------:R-:W1:Y:S01]  /*ae70*/  LDC R7, c[0x0][0xc50] ;  /* 0x00031400ff077b82 */ /* 0x000e620000000800 */
[C---:B0-----:R-:W-:Y:S02]  /*ae80*/  IMAD R8, R12.reuse, UR38, RZ ;  /* 0x000000260c087c24 */ /* 0x041fe4000f8e02ff */
[----:B------:R-:W-:-:S04]  /*ae90*/  IMAD.WIDE.U32 R2, R12, UR39, R2 ;  /* 0x000000270c027c25 */ /* 0x000fc8000f8e0002 */
[----:B------:R-:W-:Y:S01]  /*aea0*/  IMAD R13, R13, UR39, R8 ;  /* 0x000000270d0d7c24 */ /* 0x000fe2000f8e0208 */
[----:B------:R-:W0:Y:S03]  /*aeb0*/  @P0 LDC R11, c[0x0][0xbf0] ;  /* 0x0002fc00ff0b0b82 */ /* 0x000e260000000800 */
[----:B------:R-:W-:Y:S02]  /*aec0*/  IMAD.IADD R3, R13, 0x1, R3 ;  /* 0x000000010d037824 */ /* 0x000fe400078e0203 */
[----:B--2---:R-:W-:-:S04]  /*aed0*/  @P0 IMAD.HI.U32 R4, R0, R9, RZ ;  /* 0x0000000900040227 */ /* 0x004fc800078e00ff */
[----:B-1----:R-:W-:-:S04]  /*aee0*/  IMAD R9, R7, R16, UR6 ;  /* 0x0000000607097e24 */ /* 0x002fc8000f8e0210 */
[----:B------:R-:W-:Y:S01]  /*aef0*/  IMAD.WIDE.U32 R2, R9, UR4, R2 ;  /* 0x0000000409027c25 */ /* 0x000fe2000f8e0002 */
[----:B0-----:R-:W-:Y:S02]  /*af00*/  @P0 SHF.R.U32.HI R5, RZ, R11, R4 ;  /* 0x0000000bff050219 */ /* 0x001fe40000011604 */
[----:B------:R-:W-:Y:S02]  /*af10*/  SHF.R.S32.HI R4, RZ, 0x1f, R9 ;  /* 0x0000001fff047819 */ /* 0x000fe40000011409 */
[----:B------:R-:W-:Y:S01]  /*af20*/  IADD3 R2, P0, R5, R2, RZ ;  /* 0x0000000205027210 */ /* 0x000fe20007f1e0ff */
[----:B------:R-:W-:Y:S02]  /*af30*/  IMAD.MOV R7, RZ, RZ, -R5 ;  /* 0x000000ffff077224 */ /* 0x000fe400078e0a05 */
[----:B------:R-:W-:Y:S02]  /*af40*/  IMAD R4, R4, UR4, RZ ;  /* 0x0000000404047c24 */ /* 0x000fe4000f8e02ff */
[----:B------:R-:W-:-:S02]  /*af50*/  IMAD R7, R6, R7, R0 ;  /* 0x0000000706077224 */ /* 0x000fc400078e0200 */
[----:B------:R-:W-:Y:S01]  /*af60*/  IMAD R4, R9, UR5, R4 ;  /* 0x0000000509047c24 */ /* 0x000fe2000f8e0204 */
[----:B------:R-:W-:Y:S01]  /*af70*/  SHF.R.S32.HI R9, RZ, 0x1f, R5 ;  /* 0x0000001fff097819 */ /* 0x000fe20000011405 */
[----:B------:R-:W-:Y:S01]  /*af80*/  ULDC.64 UR4, c[0x0][0xbc8] ;  /* 0x0002f20000047ab9 */ /* 0x000fe20000000a00 */
[----:B------:R-:W-:Y:S02]  /*af90*/  SHF.R.S32.HI R0, RZ, 0x1f, R7 ;  /* 0x0000001fff007819 */ /* 0x000fe40000011407 */
[----:B------:R-:W-:-:S03]  /*afa0*/  IADD3.X R3, R9, R3, R4, P0, !PT ;  /* 0x0000000309037210 */ /* 0x000fc600007fe404 */
[----:B------:R-:W-:Y:S02]  /*afb0*/  IMAD R0, R0, UR4, RZ ;  /* 0x0000000400007c24 */ /* 0x000fe4000f8e02ff */
[----:B------:R-:W-:-:S04]  /*afc0*/  IMAD.WIDE.U32 R2, R7, UR4, R2 ;  /* 0x0000000407027c25 */ /* 0x000fc8000f8e0002 */
[----:B------:R-:W-:Y:S01]  /*afd0*/  IMAD R5, R7, UR5, R0 ;  /* 0x0000000507057c24 */ /* 0x000fe2000f8e0200 */
[----:B------:R-:W-:Y:S02]  /*afe0*/  ULDC.64 UR4, c[0x0][0xba8] ;  /* 0x0002ea0000047ab9 */ /* 0x000fe40000000a00 */
[----:B------:R-:W-:Y:S01]  /*aff0*/  LEA R4, P0, R2, UR4, 0x2 ;  /* 0x0000000402047c11 */ /* 0x000fe2000f8010ff */
[----:B------:R-:W-:-:S05]  /*b000*/  IMAD.IADD R3, R3, 0x1, R5 ;  /* 0x0000000103037824 */ /* 0x000fca00078e0205 */
[----:B------:R-:W-:Y:S01]  /*b010*/  LEA.HI.X R5, R2, UR5, R3, 0x2, P0 ;  /* 0x0000000502057c11 */ /* 0x000fe200080f1403 */
[----:B------:R-:W-:-:S05]  /*b020*/  IMAD.MOV.U32 R3, RZ, RZ, -0x800000 ;  /* 0xff800000ff037424 */ /* 0x000fca00078e00ff */
[----:B------:R0:W-:Y:S01]  /*b030*/  STG.E desc[UR40][R4.64], R3 ;  /* 0x0000000304007986 */ /* 0x0001e2000c101928 */
[----:B------:R-:W-:Y:S05]  /*b040*/  BRA `(.L_x_10) ;  /* 0x0000003c00b07947 */ /* 0x000fea0003800000 */
.L_x_8:
[----:B------:R-:W-:-:S08]  /*b050*/  NOP ;  /* 0x0000000000007918 */ /* 0x000fd00000000000 */
[----:B--2---:R-:W0:-:S00]  /*b060*/  USETMAXREG.DEALLOC.CTAPOOL 0x18 ;  /* 0x00000018000079c8 */ /* 0x004e0000080e0500 */
[----:B0-----:R-:W-:Y:S01]  /*b070*/  LOP3.LUT R0, R0, 0x3, RZ, 0xc0, !PT ;  /* 0x0000000300007812 */ /* 0x001fe200078ec0ff */
[----:B------:R-:W0:Y:S05]  /*b080*/  S2R R18, SR_CTAID.Z ;  /* 0x0000000000127919 */ /* 0x000e2a0000002700 */
[----:B------:R-:W1:Y:S01]  /*b090*/  S2UR UR6, SR_CTAID.Y ;  /* 0x00000000000679c3 */ /* 0x000e620000002600 */
[----:B------:R-:W2:Y:S02]  /*b0a0*/  SHFL.IDX PT, R0, R0, RZ, 0x1f ;  /* 0x00001fff00007589 */ /* 0x000ea400000e0000 */
[----:B--2---:R-:W-:-:S13]  /*b0b0*/  ISETP.NE.AND P0, PT, R0, RZ, PT ;  /* 0x000000ff0000720c */ /* 0x004fda0003f05270 */
[----:B01----:R-:W-:Y:S05]  /*b0c0*/  @!P0 BRA `(.L_x_38) ;  /* 0x0000000000288947 */ /* 0x003fea0003800000 */
[----:B------:R-:W-:Y:S01]  /*b0d0*/  ULDC UR7, c[0x0][0xc50] ;  /* 0x0003140000077ab9 */ /* 0x000fe20000000800 */
[----:B------:R-:W-:Y:S01]  /*b0e0*/  UMOV UR36, UR6 ;  /* 0x0000000600247c82 */ /* 0x000fe20008000000 */
[----:B------:R-:W-:-:S06]  /*b0f0*/  UISETP.NE.AND UP0, UPT, UR7, 0x1, UPT ;  /* 0x000000010700788c */ /* 0x000fcc000bf05270 */
[----:B------:R-:W-:-:S13]  /*b100*/  PLOP3.LUT P0, PT, PT, PT, UP0, 0x80, 0x0 ;  /* 0x000000000000781c */ /* 0x000fda0003f0f008 */
[----:B------:R-:W-:Y:S05]  /*b110*/  @!P0 BRA `(.L_x_39) ;  /* 0x0000000000308947 */ /* 0x000fea0003800000 */
[----:B------:R-:W-:Y:S01]  /*b120*/  ULDC UR4, c[0x0][0xc54] ;  /* 0x0003150000047ab9 */ /* 0x000fe20000000800 */
[----:B------:R-:W-:Y:S01]  /*b130*/  ULDC UR36, c[0x0][0xc58] ;  /* 0x0003160000247ab9 */ /* 0x000fe20000000800 */
[----:B------:R-:W-:-:S04]  /*b140*/  UIMAD.WIDE.U32 UR4, UR6, UR4, URZ ;  /* 0x00000004060472a5 */ /* 0x000fc8000f8e003f */
[----:B------:R-:W-:Y:S01]  /*b150*/  USHF.R.U32.HI UR36, URZ, UR36, UR5 ;  /* 0x000000243f247299 */ /* 0x000fe20008011605 */
[----:B------:R-:W-:Y:S11]  /*b160*/  BRA `(.L_x_39) ;  /* 0x00000000001c7947 */ /* 0x000ff60003800000 */
.L_x_38:
[----:B------:R-:W-:Y:S01]  /*b170*/  ULDC UR7, c[0x0][0xc50] ;  /* 0x0003140000077ab9 */ /* 0x000fe20000000800 */
[----:B------:R-:W-:Y:S01]  /*b180*/  UMOV UR36, UR6 ;  /* 0x0000000600247c82 */ /* 0x000fe20008000000 */
[----:B------:R-:W-:-:S11]  /*b190*/  UISETP.NE.AND UP0, UPT, UR7, 0x1, UPT ;  /* 0x000000010700788c */ /* 0x000fd6000bf05270 */
[----:B------:R-:W-:Y:S01]  /*b1a0*/  @UP0 ULDC UR4, c[0x0][0xc54] ;  /* 0x0003150000040ab9 */ /* 0x000fe20000000800 */
[----:B------:R-:W-:Y:S01]  /*b1b0*/  @UP0 ULDC UR8, c[0x0][0xc58] ;  /* 0x0003160000080ab9 */ /* 0x000fe20000000800 */
[----:B------:R-:W-:-:S04]  /*b1c0*/  UIMAD.WIDE.U32 UR4, UR6, UR4, URZ ;  /* 0x00000004060472a5 */ /* 0x000fc8000f8e003f */
[----:B------:R-:W-:-:S12]  /*b1d0*/  @UP0 USHF.R.U32.HI UR36, URZ, UR8, UR5 ;  /* 0x000000083f240299 */ /* 0x000fd80008011605 */
.L_x_39:
[----:B------:R-:W-:Y:S01]  /*b1e0*/  ISETP.GE.AND P0, PT, R18, RZ, PT ;  /* 0x000000ff1200720c */ /* 0x000fe20003f06270 */
[----:B------:R-:W-:Y:S01]  /*b1f0*/  UIADD3 UR4, -UR36, URZ, URZ ;  /* 0x0000003f24047290 */ /* 0x000fe2000fffe13f */
[----:B------:R-:W-:Y:S02]  /*b200*/  IMAD.MOV.U32 R21, RZ, RZ, 0x1 ;  /* 0x00000001ff157424 */ /* 0x000fe400078e00ff */
[----:B------:R-:W-:Y:S01]  /*b210*/  IMAD.MOV.U32 R0, RZ, RZ, RZ ;  /* 0x000000ffff007224 */ /* 0x000fe200078e00ff */
[----:B------:R-:W-:Y:S01]  /*b220*/  UIMAD UR4, UR7, UR4, UR6 ;  /* 0x00000004070472a4 */ /* 0x000fe2000f8e0206 */
[----:B------:R-:W-:-:S07]  /*b230*/  IMAD.MOV.U32 R2, RZ, RZ, 0x1 ;  /* 0x00000001ff027424 */ /* 0x000fce00078e00ff */
[----:B------:R-:W-:Y:S05]  /*b240*/  @!P0 BRA `(.L_x_40) ;  /* 0x0000003800648947 */ /* 0x000fea0003800000 */
[----:B------:R-:W-:Y:S01]  /*b250*/  ULDC.64 UR6, c[0x0][0x418] ;  /* 0x0001060000067ab9 */ /* 0x000fe20000000a00 */
[----:B------:R-:W-:Y:S01]  /*b260*/  ULDC UR5, c[0x0][0x424] ;  /* 0x0001090000057ab9 */ /* 0x000fe20000000800 */
[----:B------:R-:W-:Y:S01]  /*b270*/  UISETP.NE.U32.AND UP0, UPT, UR6, URZ, UPT ;  /* 0x0000003f0600728c */ /* 0x000fe2000bf05070 */
[----:B------:R-:W-:Y:S02]  /*b280*/  IMAD.MOV.U32 R17, RZ, RZ, RZ ;  /* 0x000000ffff117224 */ /* 0x000fe400078e00ff */
[----:B------:R-:W-:Y:S01]  /*b290*/  ULDC UR6, c[0x0][0x2f0] ;  /* 0x0000bc0000067ab9 */ /* 0x000fe20000000800 */
[----:B------:R-:W-:Y:S02]  /*b2a0*/  UISETP.NE.AND.EX UP0, UPT, UR7, URZ, UPT, UP0 ;  /* 0x0000003f0700728c */ /* 0x000fe4000bf05300 */
[----:B------:R-:W-:Y:S02]  /*b2b0*/  ULOP3.LUT UR7, UR4, 0xffff, URZ, 0xc0, !UPT ;  /* 0x0000ffff04077892 */ /* 0x000fe4000f8ec03f */
[----:B------:R-:W-:-:S04]  /*b2c0*/  USEL UR5, UR5, 0x1, UP0 ;  /* 0x0000000105057887 */ /* 0x000fc80008000000 */
[----:B------:R-:W-:-:S04]  /*b2d0*/  UIMAD UR5, UR5, UR6, URZ ;  /* 0x00000006050572a4 */ /* 0x000fc8000f8e023f */
[----:B------:R-:W-:Y:S02]  /*b2e0*/  UISETP.GE.AND UP0, UPT, UR5, 0x1, UPT ;  /* 0x000000010500788c */ /* 0x000fe4000bf06270 */
[----:B------:R-:W-:-:S04]  /*b2f0*/  UIADD3 UR5, UR5, 0x7f, URZ ;  /* 0x0000007f05057890 */ /* 0x000fc8000fffe03f */
[----:B------:R-:W-:Y:S01]  /*b300*/  PLOP3.LUT P0, PT, PT, PT, UP0, 0x80, 0x0 ;  /* 0x000000000000781c */ /* 0x000fe20003f0f008 */
[----:B------:R-:W-:-:S04]  /*b310*/  USHF.R.S32.HI UR6, URZ, 0x1f, UR5 ;  /* 0x0000001f3f067899 */ /* 0x000fc80008011405 */
[----:B------:R-:W-:-:S04]  /*b320*/  ULEA.HI UR6, UR6, UR5, URZ, 0x7 ;  /* 0x0000000506067291 */ /* 0x000fc8000f8f383f */
[----:B------:R-:W-:-:S04]  /*b330*/  USHF.R.S32.HI UR6, URZ, 0x7, UR6 ;  /* 0x000000073f067899 */ /* 0x000fc80008011406 */
[----:B------:R-:W-:Y:S08]  /*b340*/  @!P0 BRA `(.L_x_41) ;  /* 0x00000000007c8947 */ /* 0x000ff00003800000 */
[----:B------:R-:W-:-:S04]  /*b350*/  USHF.R.U32.HI UR4, URZ, 0x10, UR4 ;  /* 0x000000103f047899 */ /* 0x000fc80008011604 */
[----:B------:R-:W-:-:S11]  /*b360*/  UISETP.NE.AND UP0, UPT, UR4, URZ, UPT ;  /* 0x0000003f0400728c */ /* 0x000fd6000bf05270 */
[----:B------:R-:W-:Y:S02]  /*b370*/  @!UP0 ULDC UR4, c[0x0][0x9f0] ;  /* 0x00027c0000048ab9 */ /* 0x000fe40000000800 */
[----:B------:R-:W-:Y:S01]  /*b380*/  IMAD.U32 R6, RZ, RZ, UR4 ;  /* 0x00000004ff067e24 */ /* 0x000fe2000f8e00ff */
[----:B------:R-:W-:-:S04]  /*b390*/  UIADD3 UR5, UR6, -0x1, UR4 ;  /* 0xffffffff06057890 */ /* 0x000fc8000fffe004 */
[-C--:B------:R-:W-:Y:S02]  /*b3a0*/  IABS R0, R6.reuse ;  /* 0x0000000600007213 */ /* 0x080fe40000000000 */
[----:B------:R-:W-:Y:S02]  /*b3b0*/  IABS R6, R6 ;  /* 0x0000000600067213 */ /* 0x000fe40000000000 */
[----:B------:R-:W0:Y:S08]  /*b3c0*/  I2F.RP R4, R0 ;  /* 0x0000000000047306 */ /* 0x000e300000209400 */
[----:B0-----:R-:W0:Y:S02]  /*b3d0*/  MUFU.RCP R4, R4 ;  /* 0x0000000400047308 */ /* 0x001e240000001000 */
[----:B0-----:R-:W-:-:S06]  /*b3e0*/  VIADD R2, R4, 0xffffffe ;  /* 0x0ffffffe04027836 */ /* 0x001fcc0000000000 */
[----:B------:R0:W1:Y:S02]  /*b3f0*/  F2I.FTZ.U32.TRUNC.NTZ R3, R2 ;  /* 0x0000000200037305 */ /* 0x000064000021f000 */
[----:B0-----:R-:W-:Y:S02]  /*b400*/  IMAD.MOV.U32 R2, RZ, RZ, RZ ;  /* 0x000000ffff027224 */ /* 0x001fe400078e00ff */
[----:B-1----:R-:W-:-:S04]  /*b410*/  IMAD.MOV R5, RZ, RZ, -R3 ;  /* 0x000000ffff057224 */ /* 0x002fc800078e0a03 */
[----:B------:R-:W-:-:S04]  /*b420*/  IMAD R5, R5, R0, RZ ;  /* 0x0000000005057224 */ /* 0x000fc800078e02ff */
[----:B------:R-:W-:-:S04]  /*b430*/  IMAD.HI.U32 R3, R3, R5, R2 ;  /* 0x0000000503037227 */ /* 0x000fc800078e0002 */
[----:B------:R-:W-:Y:S01]  /*b440*/  IMAD.U32 R5, RZ, RZ, UR5 ;  /* 0x00000005ff057e24 */ /* 0x000fe2000f8e00ff */
[----:B------:R-:W-:-:S04]  /*b450*/  ULOP3.LUT UR5, UR5, UR4, URZ, 0x3c, !UPT ;  /* 0x0000000405057292 */ /* 0x000fc8000f8e3c3f */
[----:B------:R-:W-:Y:S01]  /*b460*/  IABS R2, R5 ;  /* 0x0000000500027213 */ /* 0x000fe20000000000 */
[----:B------:R-:W-:Y:S01]  /*b470*/  IMAD.MOV R5, RZ, RZ, -R6 ;  /* 0x000000ffff057224 */ /* 0x000fe200078e0a06 */
[----:B------:R-:W-:-:S03]  /*b480*/  ISETP.LE.AND P2, PT, RZ, UR5, PT ;  /* 0x00000005ff007c0c */ /* 0x000fc6000bf43270 */
[----:B------:R-:W-:-:S04]  /*b490*/  IMAD.HI.U32 R3, R3, R2, RZ ;  /* 0x0000000203037227 */ /* 0x000fc800078e00ff */
[----:B------:R-:W-:-:S05]  /*b4a0*/  IMAD R5, R3, R5, R2 ;  /* 0x0000000503057224 */ /* 0x000fca00078e0202 */
[----:B------:R-:W-:-:S13]  /*b4b0*/  ISETP.GT.U32.AND P1, PT, R0, R5, PT ;  /* 0x000000050000720c */ /* 0x000fda0003f24070 */
[----:B------:R-:W-:Y:S02]  /*b4c0*/  @!P1 IMAD.IADD R5, R5, 0x1, -R0 ;  /* 0x0000000105059824 */ /* 0x000fe400078e0a00 */
[----:B------:R-:W-:Y:S01]  /*b4d0*/  @!P1 VIADD R3, R3, 0x1 ;  /* 0x0000000103039836 */ /* 0x000fe20000000000 */
[----:B------:R-:W-:Y:S02]  /*b4e0*/  ISETP.NE.AND P1, PT, RZ, UR4, PT ;  /* 0x00000004ff007c0c */ /* 0x000fe4000bf25270 */
[----:B------:R-:W-:-:S13]  /*b4f0*/  ISETP.GE.U32.AND P0, PT, R5, R0, PT ;  /* 0x000000000500720c */ /* 0x000fda0003f06070 */
[----:B------:R-:W-:-:S04]  /*b500*/  @P0 VIADD R3, R3, 0x1 ;  /* 0x0000000103030836 */ /* 0x000fc80000000000 */
[----:B------:R-:W-:Y:S01]  /*b510*/  @!P2 IMAD.MOV R3, RZ, RZ, -R3 ;  /* 0x000000ffff03a224 */ /* 0x000fe200078e0a03 */
[----:B------:R-:W-:-:S05]  /*b520*/  @!P1 LOP3.LUT R3, RZ, UR4, RZ, 0x33, !PT ;  /* 0x00000004ff039c12 */ /* 0x000fca000f8e33ff */
[----:B------:R-:W-:-:S07]  /*b530*/  IMAD.MOV.U32 R17, RZ, RZ, R3 ;  /* 0x000000ffff117224 */ /* 0x000fce00078e0003 */
.L_x_41:
[----:B------:R-:W-:Y:S02]  /*b540*/  IMAD R0, R17, UR7, RZ ;  /* 0x0000000711007c24 */ /* 0x000fe4000f8e02ff */
[----:B------:R-:W-:-:S03]  /*b550*/  IMAD.MOV.U32 R2, RZ, RZ, 0x1 ;  /* 0x00000001ff027424 */ /* 0x000fc600078e00ff */
[----:B------:R-:W-:Y:S01]  /*b560*/  VIADDMNMX R17, R0, R17, UR6, PT ;  /* 0x0000000600117e46 */ /* 0x000fe2000b800111 */
[----:B------:R0:W-:Y:S03]  /*b570*/  STL [R1+0x10], R0 ;  /* 0x0000100001007387 */ /* 0x0001e60000100800 */
[----:B------:R-:W-:Y:S01]  /*b580*/  ISETP.GT.AND P0, PT, R17, R0, PT ;  /* 0x000000001100720c */ /* 0x000fe20003f04270 */
[----:B0-----:R-:W-:-:S12]  /*b590*/  IMAD.MOV.U32 R0, RZ, RZ, RZ ;  /* 0x000000ffff007224 */ /* 0x001fd800078e00ff */
[----:B------:R-:W-:Y:S05]  /*b5a0*/  @!P0 BRA `(.L_x_40) ;  /* 0x00000034008c8947 */ /* 0x000fea0003800000 */
[----:B------:R-:W0:Y:S01]  /*b5b0*/  S2UR UR4, SR_CgaCtaId ;  /* 0x00000000000479c3 */ /* 0x000e220000008800 */
[----:B------:R-:W-:Y:S02]  /*b5c0*/  UMOV UR38, 0x400 ;  /* 0x0000040000267882 */ /* 0x000fe40000000000 */
[----:B0-----:R-:W-:-:S04]  /*b5d0*/  ULEA UR38, UR4, UR38, 0x18 ;  /* 0x0000002604267291 */ /* 0x001fc8000f8ec03f */
[----:B------:R-:W-:-:S04]  /*b5e0*/  UIADD3 UR4, UR38, 0x28400, URZ ;  /* 0x0002840026047890 */ /* 0x000fc8000fffe03f */
[----:B------:R-:W-:-:S06]  /*b5f0*/  ULOP3.LUT UP0, URZ, UR4, 0x3ff, URZ, 0xc0, !UPT ;  /* 0x000003ff043f7892 */ /* 0x000fcc000f80c03f */
[----:B------:R-:W-:-:S13]  /*b600*/  PLOP3.LUT P0, PT, PT, PT, UP0, 0x80, 0x0 ;  /* 0x000000000000781c */ /* 0x000fda0003f0f008 */
[----:B------:R-:W-:Y:S05]  /*b610*/  @!P0 BRA `(.L_x_42) ;  /* 0x0000000000408947 */ /* 0x000fea0003800000 */
[----:B------:R-:W-:Y:S01]  /*b620*/  MOV R2, 0x0 ;  /* 0x0000000000027802 */ /* 0x000fe20000000f00 */
[----:B------:R-:W-:Y:S01]  /*b630*/  ULDC.64 UR6, c[0x4][0xc0] ;  /* 0x0100300000067ab9 */ /* 0x000fe20000000a00 */
[----:B------:R-:W-:Y:S01]  /*b640*/  ULDC.64 UR8, c[0x4][0xc8] ;  /* 0x0100320000087ab9 */ /* 0x000fe20000000a00 */
[----:B------:R-:W-:Y:S01]  /*b650*/  ULDC.64 UR4, c[0x4][0x8] ;  /* 0x0100020000047ab9 */ /* 0x000fe20000000a00 */
[----:B------:R-:W-:Y:S02]  /*b660*/  IMAD.U32 R4, RZ, RZ, UR6 ;  /* 0x00000006ff047e24 */ /* 0x000fe4000f8e00ff */
[----:B------:R-:W0:Y:S01]  /*b670*/  LDC.64 R2, c[0x4][R2] ;  /* 0x0100000002027b82 */ /* 0x000e220000000a00 */
[----:B------:R-:W-:Y:S02]  /*b680*/  IMAD.U32 R5, RZ, RZ, UR7 ;  /* 0x00000007ff057e24 */ /* 0x000fe4000f8e00ff */
[----:B------:R-:W-:Y:S02]  /*b690*/  IMAD.U32 R6, RZ, RZ, UR8 ;  /* 0x00000008ff067e24 */ /* 0x000fe4000f8e00ff */
[----:B------:R-:W-:-:S02]  /*b6a0*/  IMAD.U32 R7, RZ, RZ, UR9 ;  /* 0x00000009ff077e24 */ /* 0x000fc4000f8e00ff */
[----:B------:R-:W-:Y:S02]  /*b6b0*/  IMAD.U32 R10, RZ, RZ, UR4 ;  /* 0x00000004ff0a7e24 */ /* 0x000fe4000f8e00ff */
[----:B------:R-:W-:Y:S02]  /*b6c0*/  IMAD.U32 R11, RZ, RZ, UR5 ;  /* 0x00000005ff0b7e24 */ /* 0x000fe4000f8e00ff */
[----:B------:R-:W-:Y:S02]  /*b6d0*/  IMAD.MOV.U32 R8, RZ, RZ, 0x70 ;  /* 0x00000070ff087424 */ /* 0x000fe400078e00ff */
[----:B------:R-:W-:Y:S02]  /*b6e0*/  IMAD.MOV.U32 R12, RZ, RZ, 0x1 ;  /* 0x00000001ff0c7424 */ /* 0x000fe400078e00ff */
[----:B------:R-:W-:-:S07]  /*b6f0*/  IMAD.MOV.U32 R13, RZ, RZ, RZ ;  /* 0x000000ffff0d7224 */ /* 0x000fce00078e00ff */
[----:B------:R-:W-:-:S07]  /*b700*/  LEPC R20, `(.L_x_42) ;  /* 0x000000001014794e */ /* 0x000fce0000000000 */
[----:B0-----:R-:W-:Y:S05]  /*b710*/  CALL.ABS.NOINC R2 ;  /* 0x0000000002007343 */ /* 0x001fea0003c00000 */
.L_x_42:
[----:B------:R-:W-:-:S06]  /*b720*/  UIADD3 UR4, UR38, 0x10400, URZ ;  /* 0x0001040026047890 */ /* 0x000fcc000fffe03f */
[----:B------:R-:W-:-:S05]  /*b730*/  IMAD.U32 R16, RZ, RZ, UR4 ;  /* 0x00000004ff107e24 */ /* 0x000fca000f8e00ff */
[----:B------:R-:W-:-:S13]  /*b740*/  LOP3.LUT P0, RZ, R16, 0x3ff, RZ, 0xc0, !PT ;  /* 0x000003ff10ff7812 */ /* 0x000fda000780c0ff */
        /* <DEDUP_REMOVED lines=17> */
.L_x_43:
        /* <DEDUP_REMOVED lines=20> */
.L_x_44:
        /* <DEDUP_REMOVED lines=18> */
.L_x_45:
[----:B------:R-:W0:Y:S01]  /*bac0*/  LDC.64 R2, c[0x0][0x9f8] ;  /* 0x00027e00ff027b82 */ /* 0x000e220000000a00 */
[----:B------:R-:W-:Y:S01]  /*bad0*/  IMAD.MOV.U32 R10, RZ, RZ, R18 ;  /* 0x000000ffff0a7224 */ /* 0x000fe200078e0012 */
[----:B0-----:R-:W-:-:S04]  /*bae0*/  ISETP.NE.U32.AND P0, PT, R2, RZ, PT ;  /* 0x000000ff0200720c */ /* 0x001fc80003f05070 */
[----:B------:R-:W-:Y:S01]  /*baf0*/  ISETP.NE.AND.EX P0, PT, R3, RZ, PT, P0 ;  /* 0x000000ff0300720c */ /* 0x000fe20003f05300 */
[----:B------:R-:W-:-:S12]  /*bb00*/  IMAD.SHL.U32 R0, R19, 0x80, RZ ;  /* 0x0000008013007824 */ /* 0x000fd800078e00ff */
[----:B------:R-:W0:Y:S01]  /*bb10*/  @P0 LDC.64 R2, c[0x0][0x9f8] ;  /* 0x00027e00ff020b82 */ /* 0x000e220000000a00 */
[----:B------:R-:W-:Y:S02]  /*bb20*/  LOP3.LUT R8, R19, 0x7f, RZ, 0xc0, !PT ;  /* 0x0000007f13087812 */ /* 0x000fe400078ec0ff */
[C---:B------:R-:W-:Y:S02]  /*bb30*/  LOP3.LUT R4, R0.reuse, 0x380, RZ, 0xc0, !PT ;  /* 0x0000038000047812 */ /* 0x040fe400078ec0ff */
[----:B------:R-:W-:Y:S02]  /*bb40*/  SHF.R.U32.HI R5, RZ, 0x5, R8 ;  /* 0x00000005ff057819 */ /* 0x000fe40000011608 */
[----:B------:R-:W-:-:S03]  /*bb50*/  LOP3.LUT R6, R0, 0x400, RZ, 0xc0, !PT ;  /* 0x0000040000067812 */ /* 0x000fc600078ec0ff */
[C---:B------:R-:W-:Y:S02]  /*bb60*/  IMAD R7, R5.reuse, 0x10, R4 ;  /* 0x0000001005077824 */ /* 0x040fe400078e0204 */
[----:B------:R-:W-:Y:S02]  /*bb70*/  IMAD R6, R5, 0x800, R6 ;  /* 0x0000080005067824 */ /* 0x000fe400078e0206 */
[----:B------:R-:W2:Y:S01]  /*bb80*/  LDL.LU R5, [R1] ;  /* 0x0000000001057983 */ /* 0x000ea20000300800 */
[----:B0-----:R-:W-:-:S05]  /*bb90*/  @P0 IMAD.WIDE R2, R18, 0x4, R2 ;  /* 0x0000000412020825 */ /* 0x001fca00078e0202 */
[----:B------:R0:W3:Y:S01]  /*bba0*/  @P0 LDG.E R10, desc[UR40][R2.64] ;  /* 0x00000028020a0981 */ /* 0x0000e2000c1e1900 */
[----:B------:R-:W-:Y:S01]  /*bbb0*/  IMAD.SHL.U32 R18, R19, 0x10, RZ ;  /* 0x0000001013127824 */ /* 0x000fe200078e00ff */
[----:B------:R-:W-:-:S04]  /*bbc0*/  LOP3.LUT R9, R4, 0x10, R19, 0xf8, !PT ;  /* 0x0000001004097812 */ /* 0x000fc800078ef813 */
[----:B------:R-:W-:Y:S01]  /*bbd0*/  LOP3.LUT R18, R18, 0x70, RZ, 0xc0, !PT ;  /* 0x0000007012127812 */ /* 0x000fe200078ec0ff */
[----:B0-----:R-:W0:Y:S03]  /*bbe0*/  LDC.64 R2, c[0x0][0x418] ;  /* 0x00010600ff027b82 */ /* 0x001e260000000a00 */
[-C--:B------:R-:W-:Y:S02]  /*bbf0*/  LOP3.LUT R7, R7, R18.reuse, RZ, 0x3c, !PT ;  /* 0x0000001207077212 */ /* 0x080fe400078e3cff */
[----:B------:R-:W-:Y:S02]  /*bc00*/  LOP3.LUT R9, R9, R18, RZ, 0x3c, !PT ;  /* 0x0000001209097212 */ /* 0x000fe400078e3cff */
[----:B------:R-:W-:-:S03]  /*bc10*/  LOP3.LUT R4, R7, 0xc00, R0, 0xf8, !PT ;  /* 0x00000c0007047812 */ /* 0x000fc600078ef800 */
[----:B------:R-:W-:Y:S02]  /*bc20*/  IMAD.IADD R0, R6, 0x1, R9 ;  /* 0x0000000106007824 */ /* 0x000fe400078e0209 */
[----:B------:R-:W-:Y:S04]  /*bc30*/  STL [R1+0x18], R4 ;  /* 0x0000180401007387 */ /* 0x000fe80000100800 */
[----:B------:R1:W-:Y:S01]  /*bc40*/  STL [R1+0x1c], R0 ;  /* 0x00001c0001007387 */ /* 0x0003e20000100800 */
[----:B0-----:R-:W-:-:S04]  /*bc50*/  ISETP.NE.U32.AND P0, PT, R2, RZ, PT ;  /* 0x000000ff0200720c */ /* 0x001fc80003f05070 */
[----:B------:R-:W-:Y:S02]  /*bc60*/  R2P PR, R19, 0x6 ;  /* 0x0000000613007804 */ /* 0x000fe40000000000 */
[----:B------:R-:W-:Y:S01]  /*bc70*/  ISETP.NE.AND.EX P3, PT, R3, RZ, PT, P0 ;  /* 0x000000ff0300720c */ /* 0x000fe20003f65300 */
[----:B-1----:R-:W-:Y:S02]  /*bc80*/  IMAD.MOV.U32 R0, RZ, RZ, 0x40 ;  /* 0x00000040ff007424 */ /* 0x002fe400078e00ff */
[----:B------:R-:W-:-:S03]  /*bc90*/  IMAD.MOV.U32 R4, RZ, RZ, 0x20 ;  /* 0x00000020ff047424 */ /* 0x000fc600078e00ff */
[----:B------:R-:W-:-:S05]  /*bca0*/  SEL R0, R0, 0xffffffc0, !P2 ;  /* 0xffffffc000007807 */ /* 0x000fca0005000000 */
[----:B------:R0:W-:Y:S02]  /*bcb0*/  STL [R1+0x8], R0 ;  /* 0x0000080001007387 */ /* 0x0001e40000100800 */
[----:B0-----:R-:W-:Y:S01]  /*bcc0*/  SEL R0, R4, 0xffffffe0, !P1 ;  /* 0xffffffe004007807 */ /* 0x001fe20004800000 */
[----:B------:R-:W-:Y:S01]  /*bcd0*/  UMOV UR4, 0xffffffff ;  /* 0xffffffff00047882 */ /* 0x000fe20000000000 */
[----:B------:R-:W-:-:S04]  /*bce0*/  SHF.R.U32.HI R7, RZ, 0x5, R19 ;  /* 0x00000005ff077819 */ /* 0x000fc80000011613 */
[----:B------:R-:W-:Y:S02]  /*bcf0*/  LOP3.LUT R7, R7, 0x3, RZ, 0xc0, !PT ;  /* 0x0000000307077812 */ /* 0x000fe400078ec0ff */
[----:B--2---:R-:W-:-:S04]  /*bd00*/  LOP3.LUT R5, R5, 0xfffffffe, RZ, 0xc0, !PT ;  /* 0xfffffffe05057812 */ /* 0x004fc800078ec0ff */
[----:B------:R-:W-:Y:S02]  /*bd10*/  @P3 LOP3.LUT R5, R5, 0x1, RZ, 0xfc, !PT ;  /* 0x0000000105053812 */ /* 0x000fe400078efcff */
[----:B---3--:R-:W-:Y:S01]  /*bd20*/  SHF.R.S32.HI R9, RZ, 0x1f, R10 ;  /* 0x0000001fff097819 */ /* 0x008fe2000001140a */
[----:B------:R0:W-:Y:S04]  /*bd30*/  STL [R1+0x4], R10 ;  /* 0x0000040a01007387 */ /* 0x0001e80000100800 */
[----:B------:R0:W-:Y:S04]  /*bd40*/  STL [R1], R5 ;  /* 0x0000000501007387 */ /* 0x0001e80000100800 */
[----:B------:R0:W-:Y:S04]  /*bd50*/  STL [R1+0xc], R0 ;  /* 0x00000c0001007387 */ /* 0x0001e80000100800 */
[----:B------:R0:W-:Y:S01]  /*bd60*/  STL [R1+0x14], R9 ;  /* 0x0000140901007387 */ /* 0x0001e20000100800 */
[----:B------:R-:W-:Y:S01]  /*bd70*/  SEL R16, R10, RZ, !P3 ;  /* 0x000000ff0a107207 */ /* 0x000fe20005800000 */
[----:B------:R-:W-:Y:S06]  /*bd80*/  BRA.DIV UR4, `(.L_x_46) ;  /* 0x0000003204e07947 */ /* 0x000fec000b800000 */
[----:B------:R1:W2:Y:S02]  /*bd90*/  SHFL.IDX PT, R14, R7, RZ, 0x1f ;  /* 0x00001fff070e7589 */ /* 0x0002a400000e0000 */
.L_x_99:
[----:B------:R-:W-:Y:S01]  /*bda0*/  PLOP3.LUT P1, PT, PT, PT, PT, 0x8, 0x0 ;  /* 0x000000000000781c */ /* 0x000fe20003f2e170 */
[----:B0-----:R-:W-:Y:S01]  /*bdb0*/  IMAD.MOV.U32 R0, RZ, RZ, R5 ;  /* 0x000000ffff007224 */ /* 0x001fe200078e0005 */
[----:B--2---:R-:W-:-:S04]  /*bdc0*/  ISETP.NE.AND P0, PT, R14, RZ, PT ;  /* 0x000000ff0e00720c */ /* 0x004fc80003f05270 */
[----:B------:R-:W-:-:S07]  /*bdd0*/  LOP3.LUT R0, R0, 0xfffffffd, RZ, 0xc0, !PT ;  /* 0xfffffffd00007812 */ /* 0x000fce00078ec0ff */
[----:B------:R-:W-:-:S05]  /*bde0*/  @P1 LOP3.LUT R0, R0, 0x2, RZ, 0xfc, !PT ;  /* 0x0000000200001812 */ /* 0x000fca00078efcff */
[----:B------:R0:W-:Y:S01]  /*bdf0*/  STL [R1], R0 ;  /* 0x0000000001007387 */ /* 0x0001e20000100800 */
[----:B------:R-:W-:Y:S05]  /*be00*/  @P0 BRA `(.L_x_47) ;  /* 0x0000000400580947 */ /* 0x000fea0003800000 */
[----:B------:R-:W-:Y:S01]  /*be10*/  UMOV UR4, 0xffffffff ;  /* 0xffffffff00047882 */ /* 0x000fe20000000000 */
[----:B0-----:R-:W-:Y:S02]  /*be20*/  VIADD R0, R17, 0xffffffff ;  /* 0xffffffff11007836 */ /* 0x001fe40000000000 */
[----:B------:R-:W-:Y:S05]  /*be30*/  BRA.DIV UR4, `(.L_x_48) ;  /* 0x0000003204d47947 */ /* 0x000fea000b800000 */
[----:B------:R-:W-:-:S13]  /*be40*/  ELECT P6, URZ, PT ;  /* 0x00000000003f782f */ /* 0x000fda00038c0000 */
.L_x_102:
[----:B------:R-:W-:Y:S05]  /*be50*/  @!P6 BRA `(.L_x_47) ;  /* 0x000000040044e947 */ /* 0x000fea0003800000 */
[----:B------:R-:W-:Y:S01]  /*be60*/  IMAD.MOV.U32 R16, RZ, RZ, R10 ;  /* 0x000000ffff107224 */ /* 0x000fe200078e000a */
[----:B------:R-:W-:Y:S06]  /*be70*/  @!P3 BRA `(.L_x_49) ;  /* 0x000000000044b947 */ /* 0x000fec0003800000 */
[----:B-1----:R-:W0:Y:S01]  /*be80*/  LDC R7, c[0x0][0x43c] ;  /* 0x00010f00ff077b82 */ /* 0x002e220000000800 */
[----:B------:R-:W-:Y:S01]  /*be90*/  ULDC.64 UR4, c[0x0][0x428] ;  /* 0x00010a0000047ab9 */ /* 0x000fe20000000a00 */
[----:B0-----:R-:W-:-:S13]  /*bea0*/  ISETP.NE.AND P0, PT, R7, 0x1, PT ;  /* 0x000000010700780c */ /* 0x001fda0003f05270 */
[----:B------:R-:W0:Y:S02]  /*beb0*/  @P0 LDC.64 R4, c[0x0][0x440] ;  /* 0x00011000ff040b82 */ /* 0x000e240000000a00 */
[----:B0-----:R-:W-:-:S04]  /*bec0*/  @P0 IMAD.HI.U32 R6, R0, R4, RZ ;  /* 0x0000000400060227 */ /* 0x001fc800078e00ff */
[----:B------:R-:W-:Y:S01]  /*bed0*/  IMAD.MOV.U32 R4, RZ, RZ, R0 ;  /* 0x000000ffff047224 */ /* 0x000fe200078e0000 */
[----:B------:R-:W-:Y:S01]  /*bee0*/  @P0 SHF.R.U32.HI R4, RZ, R5, R6 ;  /* 0x00000005ff040219 */ /* 0x000fe20000011606 */
[----:B------:R-:W-:-:S04]  /*bef0*/  IMAD R6, R9, UR4, RZ ;  /* 0x0000000409067c24 */ /* 0x000fc8000f8e02ff */
[----:B------:R-:W-:Y:S02]  /*bf00*/  IMAD.MOV R5, RZ, RZ, -R4 ;  /* 0x000000ffff057224 */ /* 0x000fe400078e0a04 */
[----:B------:R-:W-:Y:S02]  /*bf10*/  IMAD R6, R10, UR5, R6 ;  /* 0x000000050a067c24 */ /* 0x000fe4000f8e0206 */
[----:B------:R-:W-:Y:S01]  /*bf20*/  IMAD R0, R7, R5, R0 ;  /* 0x0000000507007224 */ /* 0x000fe200078e0200 */
[----:B------:R-:W-:-:S03]  /*bf30*/  SHF.R.S32.HI R5, RZ, 0x1f, R4 ;  /* 0x0000001fff057819 */ /* 0x000fc60000011404 */
[----:B------:R-:W-:-:S04]  /*bf40*/  IMAD.WIDE.U32 R4, R10, UR4, R4 ;  /* 0x000000040a047c25 */ /* 0x000fc8000f8e0004 */
[----:B------:R-:W-:Y:S01]  /*bf50*/  IMAD.IADD R6, R5, 0x1, R6 ;  /* 0x0000000105067824 */ /* 0x000fe200078e0206 */
[----:B------:R-:W-:-:S04]  /*bf60*/  LEA R2, P0, R4, R2, 0x2 ;  /* 0x0000000204027211 */ /* 0x000fc800078010ff */
[----:B------:R-:W-:-:S05]  /*bf70*/  LEA.HI.X R3, R4, R3, R6, 0x2, P0 ;  /* 0x0000000304037211 */ /* 0x000fca00000f1406 */
[----:B------:R0:W5:Y:S04]  /*bf80*/  LDG.E R16, desc[UR40][R2.64] ;  /* 0x0000002802107981 */ /* 0x000168000c1e1900 */
.L_x_49:
[----:B0-----:R-:W-:Y:S01]  /*bf90*/  IMAD.MOV.U32 R2, RZ, RZ, 0x1 ;  /* 0x00000001ff027424 */ /* 0x001fe200078e00ff */
[----:B------:R-:W-:-:S04]  /*bfa0*/  ISETP.NE.AND P1, PT, R8, RZ, PT ;  /* 0x000000ff0800720c */ /* 0x000fc80003f25270 */
[----:B------:R-:W-:-:S04]  /*bfb0*/  SHF.L.U32 R2, R2, 0x1f, RZ ;  /* 0x0000001f02027819 */ /* 0x000fc800000006ff */
[----:B------:R-:W0:Y:S02]  /*bfc0*/  SYNCS.PHASECHK.TRANS64.TRYWAIT P0, [UR38+0x38880], R2 ;  /* 0x03888002ff0075a7 */ /* 0x000e240008000166 */
[----:B0-----:R-:W-:Y:S05]  /*bfd0*/  @!P0 BRA `(.L_x_50) ;  /* 0x00000030008c8947 */ /* 0x001fea0003800000 */
.L_x_103:
[----:B------:R-:W-:Y:S05]  /*bfe0*/  @P1 BRA `(.L_x_51) ;  /* 0x0000000000141947 */ /* 0x000fea0003800000 */
[----:B------:R-:W-:Y:S01]  /*bff0*/  LOP3.LUT P0, RZ, R19, 0x1f, RZ, 0xc0, !PT ;  /* 0x0000001f13ff7812 */ /* 0x000fe2000780c0ff */
[----:B0-----:R-:W-:-:S04]  /*c000*/  IMAD.MOV.U32 R3, RZ, RZ, 0x8000 ;  /* 0x00008000ff037424 */ /* 0x001fc800078e00ff */
[----:B------:R2:W-:Y:S08]  /*c010*/  SYNCS.ARRIVE.TRANS64 RZ, [UR38+0x38870], R3 ;  /* 0x03887003ffff79a7 */ /* 0x0005f00008000026 */
[----:B--2---:R-:W-:Y:S05]  /*c020*/  @!P0 BRA `(.L_x_51) ;  /* 0x0000000000048947 */ /* 0x004fea0003800000 */
[----:B------:R-:W-:Y:S01]  /*c030*/  BPT.TRAP 0x1 ;  /* 0x000000040000795c */ /* 0x000fe20000300000 */
.L_x_51:
[----:B------:R-:W-:Y:S01]  /*c040*/  IMAD.SHL.U32 R0, R0, 0x80, RZ ;  /* 0x0000008000007824 */ /* 0x000fe200078e00ff */
[----:B------:R-:W-:Y:S01]  /*c050*/  ULDC.64 UR4, c[0x0][0x198] ;  /* 0x0000660000047ab9 */ /* 0x000fe20000000a00 */
[----:B-----5:R-:W-:Y:S01]  /*c060*/  R2UR UR13, R16 ;  /* 0x00000000100d72ca */ /* 0x020fe200000e0000 */
[----:B------:R-:W-:Y:S02]  /*c070*/  UIADD3 UR4, UP0, UR4, 0x470, URZ ;  /* 0x0000047004047890 */ /* 0x000fe4000ff1e03f */
[----:B------:R-:W-:Y:S01]  /*c080*/  R2UR UR11, R0 ;  /* 0x00000000000b72ca */ /* 0x000fe200000e0000 */
[----:B------:R-:W-:Y:S02]  /*c090*/  UIADD3 UR8, UR38, 0x10400, URZ ;  /* 0x0001040026087890 */ /* 0x000fe4000fffe03f */
[----:B------:R-:W-:Y:S02]  /*c0a0*/  UIADD3 UR9, UR38, 0x38870, URZ ;  /* 0x0003887026097890 */ /* 0x000fe4000fffe03f */
[----:B------:R-:W-:-:S02]  /*c0b0*/  UIADD3.X UR5, URZ, UR5, URZ, UP0, !UPT ;  /* 0x000000053f057290 */ /* 0x000fc400087fe43f */
[----:B------:R-:W-:Y:S01]  /*c0c0*/  UIADD3 UR32, UR38, 0x14400, URZ ;  /* 0x0001440026207890 */ /* 0x000fe2000fffe03f */
[----:B------:R-:W-:Y:S01]  /*c0d0*/  UMOV UR6, 0x0 ;  /* 0x0000000000067882 */ /* 0x000fe20000000000 */
[----:B------:R-:W-:Y:S01]  /*c0e0*/  UMOV UR7, 0x14f00000 ;  /* 0x14f0000000077882 */ /* 0x000fe20000000000 */
[----:B------:R-:W-:Y:S01]  /*c0f0*/  UMOV UR10, URZ ;  /* 0x0000003f000a7c82 */ /* 0x000fe20008000000 */
[----:B------:R-:W-:Y:S01]  /*c100*/  UMOV UR12, UR36 ;  /* 0x00000024000c7c82 */ /* 0x000fe20008000000 */
[----:B------:R-:W-:Y:S01]  /*c110*/  UMOV UR34, 0x80 ;  /* 0x0000008000227882 */ /* 0x000fe20000000000 */
[----:B------:R-:W-:Y:S01]  /*c120*/  UMOV UR33, UR9 ;  /* 0x0000000900217c82 */ /* 0x000fe20008000000 */
[----:B------:R-:W-:Y:S01]  /*c130*/  UMOV UR37, UR13 ;  /* 0x0000000d00257c82 */ /* 0x000fe20008000000 */
[----:B------:R-:W-:Y:S01]  /*c140*/  UMOV UR35, UR11 ;  /* 0x0000000b00237c82 */ /* 0x000fe20008000000 */
[----:B------:R2:W-:Y:S01]  /*c150*/  UTMALDG.4D [UR8], [UR4], desc[UR6] ;  /* 0x00000608040075b4 */ /* 0x0005e20008019000 */
[----:B------:R2:W-:Y:S01]  /*c160*/  UTMALDG.4D [UR32], [UR4], desc[UR6] ;  /* 0x00000620040075b4 */ /* 0x0005e20008019000 */
[----:B------:R-:W3:Y:S02]  /*c170*/  SYNCS.PHASECHK.TRANS64.TRYWAIT P0, [UR38+0x38840], R2 ;  /* 0x03884002ff0075a7 */ /* 0x000ee40008000166 */
[----:B--23--:R-:W-:Y:S05]  /*c180*/  @!P0 BRA `(.L_x_52) ;  /* 0x0000003000388947 */ /* 0x00cfea0003800000 */
.L_x_104:
[----:B------:R-:W-:Y:S05]  /*c190*/  @P1 BRA `(.L_x_53) ;  /* 0x0000000000141947 */ /* 0x000fea0003800000 */
[----:B------:R-:W-:Y:S01]  /*c1a0*/  LOP3.LUT P0, RZ, R19, 0x1f, RZ, 0xc0, !PT ;  /* 0x0000001f13ff7812 */ /* 0x000fe2000780c0ff */
[----:B0-----:R-:W-:-:S04]  /*c1b0*/  IMAD.MOV.U32 R2, RZ, RZ, 0x8000 ;  /* 0x00008000ff027424 */ /* 0x001fc800078e00ff */
[----:B------:R2:W-:Y:S08]  /*c1c0*/  SYNCS.ARRIVE.TRANS64 RZ, [UR38+0x38830], R2 ;  /* 0x03883002ffff79a7 */ /* 0x0005f00008000026 */
[----:B--2---:R-:W-:Y:S05]  /*c1d0*/  @!P0 BRA `(.L_x_53) ;  /* 0x0000000000048947 */ /* 0x004fea0003800000 */
[----:B------:R-:W-:Y:S01]  /*c1e0*/  BPT.TRAP 0x1 ;  /* 0x000000040000795c */ /* 0x000fe20000300000 */
.L_x_53:
[----:B0-----:R-:W2:Y:S01]  /*c1f0*/  LDL.LU R2, [R1] ;  /* 0x0000000001027983 */ /* 0x001ea20000300800 */
[----:B------:R-:W-:Y:S01]  /*c200*/  PLOP3.LUT P0, PT, PT, PT, PT, 0x80, 0x0 ;  /* 0x000000000000781c */ /* 0x000fe20003f0f070 */
[----:B------:R-:W-:Y:S01]  /*c210*/  ULDC.64 UR4, c[0x0][0x198] ;  /* 0x0000660000047ab9 */ /* 0x000fe20000000a00 */
[----:B------:R-:W-:Y:S01]  /*c220*/  R2UR UR11, R0 ;  /* 0x00000000000b72ca */ /* 0x000fe200000e0000 */
[----:B------:R-:W-:Y:S01]  /*c230*/  UIADD3 UR4, UP0, UR4, 0x370, URZ ;  /* 0x0000037004047890 */ /* 0x000fe2000ff1e03f */
        /* <DEDUP_REMOVED lines=15> */
[----:B--2---:R-:W-:-:S04]  /*c330*/  LOP3.LUT R2, R2, 0xfffffffd, RZ, 0xc0, !PT ;  /* 0xfffffffd02027812 */ /* 0x004fc800078ec0ff */
[----:B------:R-:W-:-:S05]  /*c340*/  @P0 LOP3.LUT R2, R2, 0x2, RZ, 0xfc, !PT ;  /* 0x0000000202020812 */ /* 0x000fca00078efcff */
[----:B------:R3:W-:Y:S01]  /*c350*/  STL [R1], R2 ;  /* 0x0000000201007387 */ /* 0x0007e20000100800 */
[----:B------:R-:W-:Y:S01]  /*c360*/  NOP ;  /* 0x0000000000007918 */ /* 0x000fe20000000000 */
.L_x_47:
[----:B------:R-:W-:Y:S05]  /*c370*/  WARPSYNC.ALL ;  /* 0x0000000000007948 */ /* 0x000fea0003800000 */
[----:B---3--:R-:W-:Y:S01]  /*c380*/  UIADD3 UR4, UR38, 0x20400, URZ ;  /* 0x0002040026047890 */ /* 0x008fe2000fffe03f */
[----:B------:R-:W-:Y:S03]  /*c390*/  BAR.SYNC.DEFER_BLOCKING 0x8, 0x180 ;  /* 0x0206000000007b1d */ /* 0x000fe60000010000 */
        /* <DEDUP_REMOVED lines=8> */
[----:B------:R-:W2:Y:S01]  /*c420*/  LDC.64 R2, c[0x4][R2] ;  /* 0x0100000002027b82 */ /* 0x000ea20000000a00 */
[----:B------:R-:W-:Y:S02]  /*c430*/  IMAD.U32 R5, RZ, RZ, UR7 ;  /* 0x00000007ff057e24 */ /* 0x000fe4000f8e00ff */
[----:B------:R-:W-:Y:S02]  /*c440*/  IMAD.U32 R6, RZ, RZ, UR8 ;  /* 0x00000008ff067e24 */ /* 0x000fe4000f8e00ff */
[----:B-1----:R-:W-:-:S02]  /*c450*/  IMAD.U32 R7, RZ, RZ, UR9 ;  /* 0x00000009ff077e24 */ /* 0x002fc4000f8e00ff */
[----:B------:R-:W-:Y:S02]  /*c460*/  IMAD.U32 R10, RZ, RZ, UR4 ;  /* 0x00000004ff0a7e24 */ /* 0x000fe4000f8e00ff */
[----:B------:R-:W-:Y:S02]  /*c470*/  IMAD.U32 R11, RZ, RZ, UR5 ;  /* 0x00000005ff0b7e24 */ /* 0x000fe4000f8e00ff */
[----:B------:R-:W-:Y:S02]  /*c480*/  IMAD.MOV.U32 R8, RZ, RZ, 0x70 ;  /* 0x00000070ff087424 */ /* 0x000fe400078e00ff */
[----:B------:R-:W-:Y:S02]  /*c490*/  IMAD.MOV.U32 R12, RZ, RZ, 0x1 ;  /* 0x00000001ff0c7424 */ /* 0x000fe400078e00ff */
[----:B------:R-:W-:-:S07]  /*c4a0*/  IMAD.MOV.U32 R13, RZ, RZ, RZ ;  /* 0x000000ffff0d7224 */ /* 0x000fce00078e00ff */
[----:B------:R-:W-:-:S07]  /*c4b0*/  LEPC R20, `(.L_x_54) ;  /* 0x000000001014794e */ /* 0x000fce0000000000 */
[----:B0-2---:R-:W-:Y:S05]  /*c4c0*/  CALL.ABS.NOINC R2 ;  /* 0x0000000002007343 */ /* 0x005fea0003c00000 */
.L_x_54:
[----:B------:R-:W2:Y:S01]  /*c4d0*/  S2R R4, SR_CTAID.Z ;  /* 0x0000000000047919 */ /* 0x000ea20000002700 */
[----:B------:R-:W3:Y:S01]  /*c4e0*/  LDC R8, c[0x0][0x448] ;  /* 0x00011200ff087b82 */ /* 0x000ee20000000800 */
[----:B------:R-:W-:Y:S01]  /*c4f0*/  USHF.R.S32.HI UR4, URZ, 0x1f, UR36 ;  /* 0x0000001f3f047899 */ /* 0x000fe20008011424 */
[----:B-1----:R-:W-:Y:S01]  /*c500*/  LOP3.LUT R7, R19, 0x7f, RZ, 0xc0, !PT ;  /* 0x0000007f13077812 */ /* 0x002fe200078ec0ff */
[----:B------:R-:W-:Y:S01]  /*c510*/  ULDC.64 UR8, c[0x0][0x2d8] ;  /* 0x0000b60000087ab9 */ /* 0x000fe20000000a00 */
[----:B------:R-:W1:Y:S01]  /*c520*/  S2R R10, SR_CTAID.X ;  /* 0x00000000000a7919 */ /* 0x000e620000002500 */
[----:B------:R-:W-:Y:S01]  /*c530*/  UIMAD UR6, UR4, UR8, URZ ;  /* 0x00000008040672a4 */ /* 0x000fe2000f8e023f */
[----:B------:R-:W-:Y:S01]  /*c540*/  SHF.R.U32.HI R9, RZ, 0x3, R19 ;  /* 0x00000003ff097819 */ /* 0x000fe20000011613 */
[----:B------:R-:W-:Y:S01]  /*c550*/  UIMAD.WIDE.U32 UR4, UR36, UR8, URZ ;  /* 0x00000008240472a5 */ /* 0x000fe2000f8e003f */
[----:B------:R-:W0:Y:S01]  /*c560*/  LDC.64 R2, c[0x0][0x2e0] ;  /* 0x0000b800ff027b82 */ /* 0x000e220000000a00 */
[----:B------:R-:W-:-:S04]  /*c570*/  UIMAD UR6, UR36, UR9, UR6 ;  /* 0x00000009240672a4 */ /* 0x000fc8000f8e0206 */
[----:B------:R-:W-:Y:S01]  /*c580*/  UIADD3 UR5, UR5, UR6, URZ ;  /* 0x0000000605057290 */ /* 0x000fe2000fffe03f */
[----:B---3--:R-:W-:Y:S02]  /*c590*/  ISETP.NE.AND P0, PT, R8, 0x1, PT ;  /* 0x000000010800780c */ /* 0x008fe40003f05270 */
[----:B--2---:R-:W-:-:S05]  /*c5a0*/  SHF.R.S32.HI R5, RZ, 0x1f, R4 ;  /* 0x0000001fff057819 */ /* 0x004fca0000011404 */
[----:B0-----:R-:W-:-:S06]  /*c5b0*/  IMAD R0, R5, R2, RZ ;  /* 0x0000000205007224 */ /* 0x001fcc00078e02ff */
[----:B------:R-:W0:Y:S01]  /*c5c0*/  @P0 LDC R6, c[0x0][0x44c] ;  /* 0x00011300ff060b82 */ /* 0x000e220000000800 */
[----:B------:R-:W-:Y:S01]  /*c5d0*/  LEA.HI R5, R7, R18, RZ, 0x1d ;  /* 0x0000001207057211 */ /* 0x000fe200078fe8ff */
[C---:B------:R-:W-:Y:S02]  /*c5e0*/  IMAD R0, R4.reuse, R3, R0 ;  /* 0x0000000304007224 */ /* 0x040fe400078e0200 */
[----:B------:R-:W-:Y:S01]  /*c5f0*/  IMAD.WIDE.U32 R2, R4, R2, UR4 ;  /* 0x0000000404027e25 */ /* 0x000fe2000f8e0002 */
[----:B------:R-:W-:-:S03]  /*c600*/  ULDC.64 UR4, c[0x0][0x2d0] ;  /* 0x0000b40000047ab9 */ /* 0x000fc60000000a00 */
[----:B------:R-:W-:Y:S02]  /*c610*/  IMAD.IADD R3, R3, 0x1, R0 ;  /* 0x0000000103037824 */ /* 0x000fe400078e0200 */
[----:B------:R-:W2:Y:S01]  /*c620*/  @P0 LDC R0, c[0x0][0x450] ;  /* 0x00011400ff000b82 */ /* 0x000ea20000000800 */
[----:B-1----:R-:W-:-:S04]  /*c630*/  IMAD R5, R10, 0x80, R5 ;  /* 0x000000800a057824 */ /* 0x002fc800078e0205 */
[----:B------:R-:W-:Y:S02]  /*c640*/  IMAD.MOV.U32 R4, RZ, RZ, R5 ;  /* 0x000000ffff047224 */ /* 0x000fe400078e0005 */
[----:B0-----:R-:W-:-:S05]  /*c650*/  @P0 IMAD.HI.U32 R6, R5, R6, RZ ;  /* 0x0000000605060227 */ /* 0x001fca00078e00ff */
[----:B--2---:R-:W-:-:S05]  /*c660*/  @P0 SHF.R.U32.HI R4, RZ, R0, R6 ;  /* 0x00000000ff040219 */ /* 0x004fca0000011606 */
[----:B------:R-:W-:Y:S02]  /*c670*/  IMAD.MOV R0, RZ, RZ, -R4 ;  /* 0x000000ffff007224 */ /* 0x000fe400078e0a04 */
[----:B------:R-:W-:-:S04]  /*c680*/  IMAD.WIDE.U32 R2, R4, UR4, R2 ;  /* 0x0000000404027c25 */ /* 0x000fc8000f8e0002 */
[----:B------:R-:W-:Y:S01]  /*c690*/  IMAD R0, R8, R0, R5 ;  /* 0x0000000008007224 */ /* 0x000fe200078e0205 */
[----:B------:R-:W-:-:S05]  /*c6a0*/  SHF.R.S32.HI R5, RZ, 0x1f, R4 ;  /* 0x0000001fff057819 */ /* 0x000fca0000011404 */
[----:B------:R-:W-:-:S04]  /*c6b0*/  IMAD R5, R5, UR4, RZ ;  /* 0x0000000405057c24 */ /* 0x000fc8000f8e02ff */
[----:B------:R-:W-:Y:S01]  /*c6c0*/  IMAD R5, R4, UR5, R5 ;  /* 0x0000000504057c24 */ /* 0x000fe2000f8e0205 */
[----:B------:R-:W-:Y:S01]  /*c6d0*/  SHF.R.S32.HI R4, RZ, 0x1f, R0 ;  /* 0x0000001fff047819 */ /* 0x000fe20000011400 */
[----:B------:R-:W-:Y:S02]  /*c6e0*/  ULDC.64 UR4, c[0x0][0x2c8] ;  /* 0x0000b20000047ab9 */ /* 0x000fe40000000a00 */
[----:B------:R-:W-:Y:S02]  /*c6f0*/  IMAD.IADD R3, R3, 0x1, R5 ;  /* 0x0000000103037824 */ /* 0x000fe400078e0205 */
[----:B------:R-:W-:Y:S02]  /*c700*/  IMAD R4, R4, UR4, RZ ;  /* 0x0000000404047c24 */ /* 0x000fe4000f8e02ff */
[----:B------:R-:W-:-:S04]  /*c710*/  IMAD.WIDE.U32 R2, R0, UR4, R2 ;  /* 0x0000000400027c25 */ /* 0x000fc8000f8e0002 */
[----:B------:R-:W-:Y:S01]  /*c720*/  IMAD R4, R0, UR5, R4 ;  /* 0x0000000500047c24 */ /* 0x000fe2000f8e0204 */
[----:B------:R-:W-:Y:S01]  /*c730*/  ULDC.64 UR4, c[0x0][0x280] ;  /* 0x0000a00000047ab9 */ /* 0x000fe20000000a00 */
[----:B------:R-:W-:Y:S01]  /*c740*/  IMAD.SHL.U32 R5, R9, 0x80, RZ ;  /* 0x0000008009057824 */ /* 0x000fe200078e00ff */
[----:B------:R-:W-:Y:S01]  /*c750*/  IADD3 R0, P0, R2, UR4, RZ ;  /* 0x0000000402007c10 */ /* 0x000fe2000ff1e0ff */
[----:B------:R-:W-:Y:S01]  /*c760*/  ULDC UR4, c[0x0][0x2b8] ;  /* 0x0000ae0000047ab9 */ /* 0x000fe20000000800 */
[----:B------:R-:W-:Y:S02]  /*c770*/  LOP3.LUT R2, R18, 0x80, RZ, 0xfc, !PT ;  /* 0x0000008012027812 */ /* 0x000fe400078efcff */
[----:B------:R-:W-:Y:S02]  /*c780*/  IADD3.X R3, R3, UR5, R4, P0, !PT ;  /* 0x0000000503037c10 */ /* 0x000fe400087fe404 */
[----:B------:R-:W-:Y:S01]  /*c790*/  ISETP.GE.AND P0, PT, R2, UR4, PT ;  /* 0x0000000402007c0c */ /* 0x000fe2000bf06270 */
[----:B------:R-:W-:Y:S01]  /*c7a0*/  IMAD.SHL.U32 R2, R9, 0x10, RZ ;  /* 0x0000001009027824 */ /* 0x000fe200078e00ff */
[----:B------:R-:W-:-:S02]  /*c7b0*/  LOP3.LUT R5, R18, 0x380, R5, 0xf8, !PT ;  /* 0x0000038012057812 */ /* 0x000fc400078ef805 */
[----:B------:R-:W-:Y:S01]  /*c7c0*/  ISETP.GE.AND P1, PT, R18, UR4, PT ;  /* 0x0000000412007c0c */ /* 0x000fe2000bf26270 */
[----:B------:R-:W-:Y:S01]  /*c7d0*/  UMOV UR4, 0xffffffff ;  /* 0xffffffff00047882 */ /* 0x000fe20000000000 */
[----:B------:R-:W-:Y:S01]  /*c7e0*/  LOP3.LUT R2, R5, 0x70, R2, 0x78, !PT ;  /* 0x0000007005027812 */ /* 0x000fe200078e7802 */
[----:B------:R-:W-:-:S05]  /*c7f0*/  IMAD.SHL.U32 R5, R7, 0x10, RZ ;  /* 0x0000001007057824 */ /* 0x000fca00078e00ff */
[----:B------:R-:W-:Y:S02]  /*c800*/  LOP3.LUT R4, R2, 0x400, R5, 0xf8, !PT ;  /* 0x0000040002047812 */ /* 0x000fe400078ef805 */
[----:B------:R-:W-:Y:S01]  /*c810*/  SHF.R.U32.HI R5, RZ, 0x3, R7 ;  /* 0x00000003ff057819 */ /* 0x000fe20000011607 */
[----:B------:R-:W-:Y:S06]  /*c820*/  BRA.DIV UR4, `(.L_x_55) ;  /* 0x0000002a04a87947 */ /* 0x000fec000b800000 */
[----:B------:R-:W0:Y:S01]  /*c830*/  SHFL.IDX PT, R7, R0, RZ, 0x181f ;  /* 0x00181fff00077589 */ /* 0x000e2200000e0000 */
[----:B------:R-:W-:Y:S01]  /*c840*/  ULDC UR4, c[0x0][0x288] ;  /* 0x0000a20000047ab9 */ /* 0x000fe20000000800 */
[----:B------:R-:W-:Y:S02]  /*c850*/  IMAD R5, R10, 0x80, R5 ;  /* 0x000000800a057824 */ /* 0x000fe400078e0205 */
[----:B------:R-:W1:Y:S01]  /*c860*/  SHFL.IDX PT, R6, R3, RZ, 0x181f ;  /* 0x00181fff03067589 */ /* 0x000e6200000e0000 */
[----:B------:R-:W-:Y:S02]  /*c870*/  IMAD R2, R8, UR4, RZ ;  /* 0x0000000408027c24 */ /* 0x000fe4000f8e02ff */
[C---:B------:R-:W-:Y:S01]  /*c880*/  VIADD R9, R5.reuse, 0x10 ;  /* 0x0000001005097836 */ /* 0x040fe20000000000 */
[----:B------:R-:W-:Y:S02]  /*c890*/  SHFL.IDX PT, R14, R0, 0x7, 0x181f ;  /* 0x00f81f00000e7f89 */ /* 0x000fe400000e0000 */
[----:B------:R-:W-:-:S13]  /*c8a0*/  ISETP.GE.AND P2, PT, R5, R2, PT ;  /* 0x000000020500720c */ /* 0x000fda0003f46270 */
[----:B------:R-:W-:Y:S01]  /*c8b0*/  @!P2 VIADD R8, R4, UR38 ;  /* 0x000000260408ac36 */ /* 0x000fe20008000000 */
[----:B0-----:R-:W-:-:S05]  /*c8c0*/  @!P2 IADD3 R7, P3, R18, R7, RZ ;  /* 0x000000071207a210 */ /* 0x001fca0007f7e0ff */
[----:B-1----:R-:W-:-:S05]  /*c8d0*/  @!P2 IMAD.X R6, RZ, RZ, R6, P3 ;  /* 0x000000ffff06a224 */ /* 0x002fca00018e0606 */
[----:B------:R-:W-:-:S04]  /*c8e0*/  @!P2 LOP3.LUT R7, R7, R6, RZ, 0x3c, !PT ;  /* 0x000000060707a212 */ /* 0x000fc800078e3cff */
[----:B------:R-:W-:-:S04]  /*c8f0*/  @!P2 LOP3.LUT R6, R7, R6, RZ, 0x3c, !PT ;  /* 0x000000060706a212 */ /* 0x000fc800078e3cff */
[----:B------:R-:W-:-:S05]  /*c900*/  @!P2 LOP3.LUT R7, R7, R6, RZ, 0x3c, !PT ;  /* 0x000000060707a212 */ /* 0x000fca00078e3cff */
[----:B------:R-:W-:Y:S04]  /*c910*/  @!P2 LDGSTS.E.BYPASS.LTC128B.128 [R8+0x20400], desc[UR40][R6.64], !P1 ;  /* 0x204000000608afae */ /* 0x000fe8000c901d68 */
[----:B------:R0:W-:Y:S01]  /*c920*/  @!P2 LDGSTS.E.BYPASS.LTC128B.128 [R8+0x24400], desc[UR40][R6.64+0x80], !P0 ;  /* 0x244000800608afae */ /* 0x0001e2000c101d68 */
[----:B------:R-:W-:Y:S01]  /*c930*/  ISETP.GE.AND P2, PT, R9, R2, PT ;  /* 0x000000020900720c */ /* 0x000fe20003f46270 */
[----:B------:R-:W-:Y:S02]  /*c940*/  VIADD R9, R5, 0x20 ;  /* 0x0000002005097836 */ /* 0x000fe40000000000 */
[----:B0-----:R-:W0:Y:S10]  /*c950*/  SHFL.IDX PT, R7, R0, 0x1, 0x181f ;  /* 0x00381f0000077f89 */ /* 0x001e3400000e0000 */
[----:B------:R-:W-:Y:S01]  /*c960*/  @!P2 VIADD R8, R4, UR38 ;  /* 0x000000260408ac36 */ /* 0x000fe20008000000 */
[----:B------:R-:W1:Y:S01]  /*c970*/  SHFL.IDX PT, R6, R3, 0x1, 0x181f ;  /* 0x00381f0003067f89 */ /* 0x000e6200000e0000 */
        /* <DEDUP_REMOVED lines=55> */
[----:B------:R-:W-:-:S03]  /*ccf0*/  ISETP.GE.AND P2, PT, R9, R2, PT ;  /* 0x000000020900720c */ /* 0x000fc60003f46270 */
[----:B0-----:R-:W0:Y:S10]  /*cd00*/  SHFL.IDX PT, R7, R0, 0x6, 0x181f ;  /* 0x00d81f0000077f89 */ /* 0x001e3400000e0000 */
[----:B------:R-:W-:Y:S01]  /*cd10*/  @!P2 VIADD R8, R4, UR38 ;  /* 0x000000260408ac36 */ /* 0x000fe20008000000 */
[----:B------:R-:W1:Y:S04]  /*cd20*/  SHFL.IDX PT, R6, R3, 0x6, 0x181f ;  /* 0x00d81f0003067f89 */ /* 0x000e6800000e0000 */
[----:B------:R-:W2:Y:S01]  /*cd30*/  SHFL.IDX PT, R3, R3, 0x7, 0x181f ;  /* 0x00f81f0003037f89 */ /* 0x000ea200000e0000 */
[----:B0-----:R-:W-:-:S05]  /*cd40*/  @!P2 IADD3 R7, P3, R18, R7, RZ ;  /* 0x000000071207a210 */ /* 0x001fca0007f7e0ff */
[----:B-1----:R-:W-:-:S05]  /*cd50*/  @!P2 IMAD.X R6, RZ, RZ, R6, P3 ;  /* 0x000000ffff06a224 */ /* 0x002fca00018e0606 */
[----:B------:R-:W-:-:S04]  /*cd60*/  @!P2 LOP3.LUT R7, R7, R6, RZ, 0x3c, !PT ;  /* 0x000000060707a212 */ /* 0x000fc800078e3cff */
[----:B------:R-:W-:-:S04]  /*cd70*/  @!P2 LOP3.LUT R6, R7, R6, RZ, 0x3c, !PT ;  /* 0x000000060706a212 */ /* 0x000fc800078e3cff */
[----:B------:R-:W-:-:S05]  /*cd80*/  @!P2 LOP3.LUT R7, R7, R6, RZ, 0x3c, !PT ;  /* 0x000000060707a212 */ /* 0x000fca00078e3cff */
[----:B------:R0:W-:Y:S04]  /*cd90*/  @!P2 LDGSTS.E.BYPASS.LTC128B.128 [R8+0x23400], desc[UR40][R6.64], !P1 ;  /* 0x234000000608afae */ /* 0x0001e8000c901d68 */
[----:B--2---:R0:W-:Y:S02]  /*cda0*/  @!P2 LDGSTS.E.BYPASS.LTC128B.128 [R8+0x27400], desc[UR40][R6.64+0x80], !P0 ;  /* 0x274000800608afae */ /* 0x0041e4000c101d68 */
.L_x_121:
[----:B------:R-:W-:Y:S01]  /*cdb0*/  VIADD R5, R5, 0x70 ;  /* 0x0000007005057836 */ /* 0x000fe20000000000 */
[----:B------:R-:W-:Y:S04]  /*cdc0*/  BSSY B0, `(.L_x_56) ;  /* 0x000000b000007945 */ /* 0x000fe80003800000 */
[----:B------:R-:W-:-:S13]  /*cdd0*/  ISETP.GE.AND P2, PT, R5, R2, PT ;  /* 0x000000020500720c */ /* 0x000fda0003f46270 */
[----:B------:R-:W-:Y:S05]  /*cde0*/  @P2 BRA `(.L_x_57) ;  /* 0x0000000000202947 */ /* 0x000fea0003800000 */
[----:B------:R-:W-:Y:S01]  /*cdf0*/  IADD3 R2, P2, R18, R14, RZ ;  /* 0x0000000e12027210 */ /* 0x000fe20007f5e0ff */
[----:B------:R-:W-:-:S04]  /*ce00*/  VIADD R5, R4, UR38 ;  /* 0x0000002604057c36 */ /* 0x000fc80008000000 */
[----:B------:R-:W-:-:S05]  /*ce10*/  IMAD.X R3, RZ, RZ, R3, P2 ;  /* 0x000000ffff037224 */ /* 0x000fca00010e0603 */
[----:B------:R-:W-:Y:S01]  /*ce20*/  @!PT LDS RZ, [RZ] ;  /* 0x00000000fffff984 */ /* 0x000fe20000000800 */
[----:B------:R-:W-:Y:S01]  /*ce30*/  @!PT LDS RZ, [RZ] ;  /* 0x00000000fffff984 */ /* 0x000fe20000000800 */
[----:B------:R-:W-:Y:S01]  /*ce40*/  @!PT LDS RZ, [RZ] ;  /* 0x00000000fffff984 */ /* 0x000fe20000000800 */
[----:B------:R1:W-:Y:S04]  /*ce50*/  LDGSTS.E.BYPASS.LTC128B.128 [R5+0x23c00], desc[UR40][R2.64], !P1 ;  /* 0x23c0000002057fae */ /* 0x0003e8000c901d68 */
[----:B------:R1:W-:Y:S02]  /*ce60*/  LDGSTS.E.BYPASS.LTC128B.128 [R5+0x27c00], desc[UR40][R2.64+0x80], !P0 ;  /* 0x27c0008002057fae */ /* 0x0003e4000c101d68 */
.L_x_57:
[----:B------:R-:W-:Y:S05]  /*ce70*/  BSYNC B0 ;  /* 0x0000000000007941 */ /* 0x000fea0003800000 */
.L_x_56:
[----:B------:R-:W-:Y:S01]  /*ce80*/  NOP ;  /* 0x0000000000007918 */ /* 0x000fe20000000000 */
[----:B------:R-:W-:Y:S01]  /*ce90*/  SYNCS.ARRIVE.TRANS64.RED.A0T1 RZ, [UR38+0x38800], RZ ;  /* 0x038800ffffff79a7 */ /* 0x000fe20008200426 */
[----:B------:R-:W-:Y:S01]  /*cea0*/  IMAD.MOV.U32 R0, RZ, RZ, 0x1 ;  /* 0x00000001ff007424 */ /* 0x000fe200078e00ff */
[----:B------:R-:W-:Y:S04]  /*ceb0*/  ARRIVES.LDGSTSBAR.64.TRANSCNT [UR38+0x38800] ;  /* 0x03880000ff0079b0 */ /* 0x000fe80008000aa6 */
[----:B------:R-:W-:Y:S01]  /*cec0*/  SHF.L.U32 R0, R0, 0x1f, RZ ;  /* 0x0000001f00007819 */ /* 0x000fe200000006ff */
[----:B------:R-:W-:Y:S01]  /*ced0*/  NOP ;  /* 0x0000000000007918 */ /* 0x000fe20000000000 */
[----:B-1----:R-:W2:Y:S01]  /*cee0*/  LDL R3, [R1+0x10] ;  /* 0x0000100001037983 */ /* 0x002ea20000100800 */
[----:B------:R-:W-:Y:S01]  /*cef0*/  SYNCS.ARRIVE.TRANS64.A1T0 RZ, [UR38+0x38800], RZ ;  /* 0x038800ffffff79a7 */ /* 0x000fe20008100026 */
[----:B------:R-:W-:Y:S01]  /*cf00*/  VIADD R17, R17, 0xfffffffe ;  /* 0xfffffffe11117836 */ /* 0x000fe20000000000 */
[----:B------:R-:W1:Y:S04]  /*cf10*/  SYNCS.PHASECHK.TRANS64.TRYWAIT P0, [UR38+0x38820], R0 ;  /* 0x03882000ff0075a7 */ /* 0x000e680008000166 */
[----:B--2---:R-:W-:Y:S01]  /*cf20*/  ISETP.GE.AND P1, PT, R17, R3, PT ;  /* 0x000000031100720c */ /* 0x004fe20003f26270 */
[----:B-1----:R-:W-:-:S12]  /*cf30*/  @!P0 BRA `(.L_x_58) ;  /* 0x0000002c00c08947 */ /* 0x002fd80003800000 */
.L_x_122:
[----:B------:R-:W-:Y:S01]  /*cf40*/  IMAD.MOV.U32 R21, RZ, RZ, 0x1 ;  /* 0x00000001ff157424 */ /* 0x000fe200078e00ff */
[----:B------:R-:W-:Y:S06]  /*cf50*/  @!P1 BRA `(.L_x_59) ;  /* 0x0000001000a09947 */ /* 0x000fec0003800000 */
[----:B------:R-:W2:Y:S01]  /*cf60*/  LDL R2, [R1+0x20] ;  /* 0x0000200001027983 */ /* 0x000ea20000100800 */
[----:B-1----:R-:W-:Y:S02]  /*cf70*/  IMAD.MOV.U32 R0, RZ, RZ, 0x1 ;  /* 0x00000001ff007424 */ /* 0x002fe400078e00ff */
[----:B0-----:R-:W-:Y:S01]  /*cf80*/  IMAD.MOV.U32 R6, RZ, RZ, RZ ;  /* 0x000000ffff067224 */ /* 0x001fe200078e00ff */
[C---:B--2---:R-:W-:Y:S02]  /*cf90*/  LOP3.LUT R3, R2.reuse, 0x1, RZ, 0xfc, !PT ;  /* 0x0000000102037812 */ /* 0x044fe400078efcff */
[----:B------:R-:W-:-:S03]  /*cfa0*/  LOP3.LUT R2, R2, 0x2, RZ, 0xfc, !PT ;  /* 0x0000000202027812 */ /* 0x000fc600078efcff */
[----:B------:R0:W-:Y:S04]  /*cfb0*/  STL [R1+0x28], R3 ;  /* 0x0000280301007387 */ /* 0x0001e80000100800 */
[----:B------:R0:W-:Y:S02]  /*cfc0*/  STL [R1+0x24], R2 ;  /* 0x0000240201007387 */ /* 0x0001e40000100800 */
.L_x_78:
[----:B0-----:R-:W2:Y:S01]  /*cfd0*/  LDL R2, [R1] ;  /* 0x0000000001027983 */ /* 0x001ea20000100800 */
[----:B------:R-:W-:Y:S01]  /*cfe0*/  VIADD R20, R6, 0x1 ;  /* 0x0000000106147836 */ /* 0x000fe20000000000 */
[----:B------:R-:W-:Y:S04]  /*cff0*/  BSSY B0, `(.L_x_60) ;  /* 0x0000081000007945 */ /* 0x000fe80003800000 */
[----:B------:R-:W-:-:S04]  /*d000*/  ISETP.NE.AND P0, PT, R20, 0x2, PT ;  /* 0x000000021400780c */ /* 0x000fc80003f05270 */
[----:B------:R-:W-:Y:S02]  /*d010*/  SEL R21, RZ, 0x1, P0 ;  /* 0x00000001ff157807 */ /* 0x000fe40000000000 */
[----:B------:R-:W-:Y:S02]  /*d020*/  SEL R20, R20, RZ, P0 ;  /* 0x000000ff14147207 */ /* 0x000fe40000000000 */
[----:B------:R-:W-:Y:S02]  /*d030*/  LOP3.LUT R21, R0, R21, RZ, 0x3c, !PT ;  /* 0x0000001500157212 */ /* 0x000fe400078e3cff */
[----:B--2---:R-:W-:-:S13]  /*d040*/  LOP3.LUT P1, RZ, R2, 0x2, RZ, 0xc0, !PT ;  /* 0x0000000202ff7812 */ /* 0x004fda000782c0ff */
[----:B------:R-:W-:Y:S05]  /*d050*/  @!P1 BRA `(.L_x_61) ;  /* 0x0000000400e89947 */ /* 0x000fea0003800000 */
[----:B------:R-:W-:Y:S01]  /*d060*/  LOP3.LUT P1, RZ, R2, 0x1, RZ, 0xc0, !PT ;  /* 0x0000000102ff7812 */ /* 0x000fe2000782c0ff */
[----:B------:R-:W-:-:S12]  /*d070*/  IMAD.MOV.U32 R7, RZ, RZ, R17 ;  /* 0x000000ffff077224 */ /* 0x000fd800078e0011 */
[----:B------:R-:W-:Y:S05]  /*d080*/  @!P1 BRA `(.L_x_62) ;  /* 0x0000000000509947 */ /* 0x000fea0003800000 */
[----:B------:R-:W2:Y:S01]  /*d090*/  LDL R8, [R1+0x14] ;  /* 0x0000140001087983 */ /* 0x000ea20000100800 */
[----:B------:R-:W0:Y:S01]  /*d0a0*/  LDC R7, c[0x0][0x43c] ;  /* 0x00010f00ff077b82 */ /* 0x000e220000000800 */
[----:B------:R-:W-:Y:S02]  /*d0b0*/  ULDC.64 UR4, c[0x0][0x428] ;  /* 0x00010a0000047ab9 */ /* 0x000fe40000000a00 */
[----:B------:R-:W3:Y:S01]  /*d0c0*/  LDL R9, [R1+0x4] ;  /* 0x0000040001097983 */ /* 0x000ee20000100800 */
[----:B0-----:R-:W-:-:S13]  /*d0d0*/  ISETP.NE.AND P0, PT, R7, 0x1, PT ;  /* 0x000000010700780c */ /* 0x001fda0003f05270 */
[----:B------:R-:W0:Y:S02]  /*d0e0*/  @P0 LDC.64 R2, c[0x0][0x440] ;  /* 0x00011000ff020b82 */ /* 0x000e240000000a00 */
[----:B0-----:R-:W-:-:S04]  /*d0f0*/  @P0 IMAD.HI.U32 R4, R17, R2, RZ ;  /* 0x0000000211040227 */ /* 0x001fc800078e00ff */
[----:B------:R-:W-:Y:S01]  /*d100*/  IMAD.MOV.U32 R2, RZ, RZ, R17 ;  /* 0x000000ffff027224 */ /* 0x000fe200078e0011 */
[----:B------:R-:W-:Y:S02]  /*d110*/  @P0 SHF.R.U32.HI R2, RZ, R3, R4 ;  /* 0x00000003ff020219 */ /* 0x000fe40000011604 */
[----:B------:R-:W0:Y:S03]  /*d120*/  LDC.64 R4, c[0x0][0x418] ;  /* 0x00010600ff047b82 */ /* 0x000e260000000a00 */
[----:B------:R-:W-:-:S04]  /*d130*/  IMAD.MOV R3, RZ, RZ, -R2 ;  /* 0x000000ffff037224 */ /* 0x000fc800078e0a02 */
[----:B------:R-:W-:Y:S01]  /*d140*/  IMAD R7, R7, R3, R17 ;  /* 0x0000000307077224 */ /* 0x000fe200078e0211 */
[----:B------:R-:W-:Y:S01]  /*d150*/  SHF.R.S32.HI R3, RZ, 0x1f, R2 ;  /* 0x0000001fff037819 */ /* 0x000fe20000011402 */
[----:B--2---:R-:W-:-:S04]  /*d160*/  IMAD R8, R8, UR4, RZ ;  /* 0x0000000408087c24 */ /* 0x004fc8000f8e02ff */
[C---:B---3--:R-:W-:Y:S02]  /*d170*/  IMAD R8, R9.reuse, UR5, R8 ;  /* 0x0000000509087c24 */ /* 0x048fe4000f8e0208 */
[----:B------:R-:W-:-:S04]  /*d180*/  IMAD.WIDE.U32 R2, R9, UR4, R2 ;  /* 0x0000000409027c25 */ /* 0x000fc8000f8e0002 */
[----:B------:R-:W-:Y:S01]  /*d190*/  IMAD.IADD R8, R8, 0x1, R3 ;  /* 0x0000000108087824 */ /* 0x000fe200078e0203 */
[----:B0-----:R-:W-:-:S04]  /*d1a0*/  LEA R4, P0, R2, R4, 0x2 ;  /* 0x0000000402047211 */ /* 0x001fc800078010ff */
[----:B------:R-:W-:-:S05]  /*d1b0*/  LEA.HI.X R5, R2, R5, R8, 0x2, P0 ;  /* 0x0000000502057211 */ /* 0x000fca00000f1408 */
[----:B------:R0:W5:Y:S04]  /*d1c0*/  LDG.E R16, desc[UR40][R4.64] ;  /* 0x0000002804107981 */ /* 0x000168000c1e1900 */
.L_x_62:
[----:B0-----:R-:W-:Y:S01]  /*d1d0*/  LEA R4, R20, UR38, 0x3 ;  /* 0x0000002614047c11 */ /* 0x001fe2000f8e18ff */
[----:B------:R-:W0:Y:S01]  /*d1e0*/  S2R R2, SR_TID.X ;  /* 0x0000000000027919 */ /* 0x000e220000002100 */
[----:B------:R-:W-:-:S04]  /*d1f0*/  SHF.L.U32 R3, R21, 0x1f, RZ ;  /* 0x0000001f15037819 */ /* 0x000fc800000006ff */
[----:B------:R-:W1:Y:S01]  /*d200*/  SYNCS.PHASECHK.TRANS64.TRYWAIT P0, [R4+URZ+0x38880], R3 ;  /* 0x03888003040075a7 */ /* 0x000e62000800017f */
[----:B0-----:R-:W-:-:S04]  /*d210*/  LOP3.LUT R2, R2, 0x7f, RZ, 0xc0, !PT ;  /* 0x0000007f02027812 */ /* 0x001fc800078ec0ff */
[----:B------:R-:W-:Y:S01]  /*d220*/  ISETP.NE.AND P1, PT, R2, RZ, PT ;  /* 0x000000ff0200720c */ /* 0x000fe20003f25270 */
[----:B-1----:R-:W-:-:S12]  /*d230*/  @!P0 BRA `(.L_x_63) ;  /* 0x0000002c00188947 */ /* 0x002fd80003800000 */
.L_x_123:
[----:B------:R-:W-:Y:S04]  /*d240*/  BSSY B1, `(.L_x_64) ;  /* 0x0000009000017945 */ /* 0x000fe80003800000 */
[----:B------:R-:W-:Y:S05]  /*d250*/  @P1 BRA `(.L_x_65) ;  /* 0x00000000001c1947 */ /* 0x000fea0003800000 */
[----:B------:R-:W1:Y:S01]  /*d260*/  S2R R5, SR_TID.X ;  /* 0x0000000000057919 */ /* 0x000e620000002100 */
[----:B------:R-:W-:-:S04]  /*d270*/  IMAD.MOV.U32 R2, RZ, RZ, 0x8000 ;  /* 0x00008000ff027424 */ /* 0x000fc800078e00ff */
[----:B------:R2:W-:Y:S01]  /*d280*/  SYNCS.ARRIVE.TRANS64 RZ, [R4+URZ+0x38870], R2 ;  /* 0x0388700204ff79a7 */ /* 0x0005e2000800003f */
[----:B-1----:R-:W-:-:S04]  /*d290*/  LOP3.LUT R5, R5, 0x1f, RZ, 0xc0, !PT ;  /* 0x0000001f05057812 */ /* 0x002fc800078ec0ff */
[----:B------:R-:W-:-:S13]  /*d2a0*/  ISETP.NE.AND P0, PT, R5, RZ, PT ;  /* 0x000000ff0500720c */ /* 0x000fda0003f05270 */
[----:B--2---:R-:W-:Y:S05]  /*d2b0*/  @!P0 BRA `(.L_x_65) ;  /* 0x0000000000048947 */ /* 0x004fea0003800000 */
[----:B------:R-:W-:Y:S01]  /*d2c0*/  BPT.TRAP 0x1 ;  /* 0x000000040000795c */ /* 0x000fe20000300000 */
.L_x_65:
[----:B------:R-:W-:Y:S05]  /*d2d0*/  BSYNC B1 ;  /* 0x0000000000017941 */ /* 0x000fea0003800000 */
.L_x_64:
[----:B------:R-:W-:Y:S01]  /*d2e0*/  LEA R2, R20, UR38, 0xf ;  /* 0x0000002614027c11 */ /* 0x000fe2000f8e78ff */
[----:B------:R-:W-:Y:S01]  /*d2f0*/  IMAD.SHL.U32 R5, R7, 0x80, RZ ;  /* 0x0000008007057824 */ /* 0x000fe200078e00ff */
[----:B------:R-:W-:Y:S01]  /*d300*/  R2UR UR33, R4 ;  /* 0x00000000042172ca */ /* 0x000fe200000e0000 */
[----:B------:R-:W-:Y:S01]  /*d310*/  IMAD.MOV.U32 R10, RZ, RZ, RZ ;  /* 0x000000ffff0a7224 */ /* 0x000fe200078e00ff */
[----:B------:R-:W-:Y:S01]  /*d320*/  R2UR UR8, R2 ;  /* 0x00000000020872ca */ /* 0x000fe200000e0000 */
[----:B------:R-:W-:Y:S01]  /*d330*/  ULDC.64 UR4, c[0x0][0x198] ;  /* 0x0000660000047ab9 */ /* 0x000fe20000000a00 */
[----:B------:R-:W-:Y:S01]  /*d340*/  R2UR UR35, R5 ;  /* 0x00000000052372ca */ /* 0x000fe200000e0000 */
[----:B------:R-:W-:Y:S01]  /*d350*/  UIADD3 UR4, UP0, UR4, 0x470, URZ ;  /* 0x0000047004047890 */ /* 0x000fe2000ff1e03f */
[----:B------:R-:W-:Y:S01]  /*d360*/  R2UR UR34, R10 ;  /* 0x000000000a2272ca */ /* 0x000fe200000e0000 */
[----:B------:R-:W-:Y:S01]  /*d370*/  UMOV UR6, 0x0 ;  /* 0x0000000000067882 */ /* 0x000fe20000000000 */
[----:B------:R-:W-:Y:S01]  /*d380*/  PLOP3.LUT P0, PT, PT, PT, PT, 0x80, 0x0 ;  /* 0x000000000000781c */ /* 0x000fe20003f0f070 */
[----:B------:R-:W-:Y:S01]  /*d390*/  UIADD3.X UR5, URZ, UR5, URZ, UP0, !UPT ;  /* 0x000000053f057290 */ /* 0x000fe200087fe43f */
[----:B------:R-:W-:-:S03]  /*d3a0*/  UMOV UR7, 0x14f00000 ;  /* 0x14f0000000077882 */ /* 0x000fc60000000000 */
[----:B------:R-:W-:Y:S02]  /*d3b0*/  UIADD3 UR33, UR33, 0x38870, URZ ;  /* 0x0003887021217890 */ /* 0x000fe4000fffe03f */
[----:B------:R-:W-:-:S12]  /*d3c0*/  UIADD3 UR32, UR8, 0x10400, URZ ;  /* 0x0001040008207890 */ /* 0x000fd8000fffe03f */
.L_x_66:
[----:B------:R-:W-:-:S13]  /*d3d0*/  @P0 ELECT P2, URZ, PT ;  /* 0x00000000003f082f */ /* 0x000fda0003840000 */
[----:B-----5:R-:W-:Y:S02]  /*d3e0*/  @P2 R2UR UR37, R16 ;  /* 0x00000000102522ca */ /* 0x020fe400000e0000 */
[----:B------:R-:W-:-:S11]  /*d3f0*/  @P2 PLOP3.LUT P0, PT, P2, PT, PT, 0x8, 0x0 ;  /* 0x000000000000281c */ /* 0x000fd6000170e170 */
[----:B------:R1:W-:Y:S01]  /*d400*/  UTMALDG.4D [UR32], [UR4], desc[UR6] ;  /* 0x00000620040075b4 */ /* 0x0003e20008019000 */
[----:B------:R-:W-:Y:S01]  /*d410*/  PLOP3.LUT P2, PT, PT, PT, PT, 0x8, 0x0 ;  /* 0x000000000000781c */ /* 0x000fe20003f4e170 */
[----:B-1----:R-:W-:-:S12]  /*d420*/  @P0 BRA.U.ANY `(.L_x_66) ;  /* 0xfffffffd00e80947 */ /* 0x002fd8000393ffff */
[----:B------:R-:W-:Y:S01]  /*d430*/  IMAD.MOV.U32 R7, RZ, RZ, 0x80 ;  /* 0x00000080ff077424 */ /* 0x000fe200078e00ff */
[----:B------:R-:W-:Y:S01]  /*d440*/  R2UR UR11, R5 ;  /* 0x00000000050b72ca */ /* 0x000fe200000e0000 */
[----:B------:R-:W-:Y:S01]  /*d450*/  UIADD3 UR8, UR8, 0x14400, URZ ;  /* 0x0001440008087890 */ /* 0x000fe2000fffe03f */
[----:B------:R-:W-:Y:S01]  /*d460*/  PLOP3.LUT P0, PT, PT, PT, PT, 0x80, 0x0 ;  /* 0x000000000000781c */ /* 0x000fe20003f0f070 */
[----:B------:R-:W-:Y:S01]  /*d470*/  UMOV UR6, 0x0 ;  /* 0x0000000000067882 */ /* 0x000fe20000000000 */
[----:B------:R-:W-:Y:S01]  /*d480*/  R2UR UR10, R7 ;  /* 0x00000000070a72ca */ /* 0x000fe200000e0000 */
[----:B------:R-:W-:-:S14]  /*d490*/  UMOV UR7, 0x14f00000 ;  /* 0x14f0000000077882 */ /* 0x000fdc0000000000 */
.L_x_67:
[----:B------:R-:W-:-:S13]  /*d4a0*/  @P0 ELECT P2, URZ, PT ;  /* 0x00000000003f082f */ /* 0x000fda0003840000 */
[----:B------:R-:W-:Y:S01]  /*d4b0*/  @P2 R2UR UR13, R16 ;  /* 0x00000000100d22ca */ /* 0x000fe200000e0000 */
[----:B------:R-:W-:Y:S01]  /*d4c0*/  UMOV UR9, UR33 ;  /* 0x0000002100097c82 */ /* 0x000fe20008000000 */
[----:B------:R-:W-:Y:S01]  /*d4d0*/  UMOV UR12, UR36 ;  /* 0x00000024000c7c82 */ /* 0x000fe20008000000 */
[----:B------:R-:W-:-:S10]  /*d4e0*/  @P2 PLOP3.LUT P0, PT, P2, PT, PT, 0x8, 0x0 ;  /* 0x000000000000281c */ /* 0x000fd4000170e170 */
[----:B------:R1:W-:Y:S01]  /*d4f0*/  UTMALDG.4D [UR8], [UR4], desc[UR6] ;  /* 0x00000608040075b4 */ /* 0x0003e20008019000 */
[----:B------:R-:W-:Y:S02]  /*d500*/  PLOP3.LUT P2, PT, PT, PT, PT, 0x8, 0x0 ;  /* 0x000000000000781c */ /* 0x000fe40003f4e170 */
[----:B-1----:R-:W-:Y:S11]  /*d510*/  @P0 BRA.U.ANY `(.L_x_67) ;  /* 0xfffffffd00e00947 */ /* 0x002ff6000393ffff */
[----:B------:R-:W1:Y:S02]  /*d520*/  SYNCS.PHASECHK.TRANS64.TRYWAIT P0, [R4+URZ+0x38840], R3 ;  /* 0x03884003040075a7 */ /* 0x000e64000800017f */
[----:B-1----:R-:W-:Y:S05]  /*d530*/  @!P0 BRA `(.L_x_68) ;  /* 0x00000028006c8947 */ /* 0x002fea0003800000 */
.L_x_124:
[----:B------:R-:W-:Y:S01]  /*d540*/  BSSY B1, `(.L_x_69) ;  /* 0x000000b000017945 */ /* 0x000fe20003800000 */
[----:B------:R-:W-:Y:S02]  /*d550*/  IMAD.MOV.U32 R8, RZ, RZ, 0x0 ;  /* 0x00000000ff087424 */ /* 0x000fe400078e00ff */
[----:B------:R-:W-:Y:S01]  /*d560*/  IMAD.MOV.U32 R9, RZ, RZ, 0x14f00000 ;  /* 0x14f00000ff097424 */ /* 0x000fe200078e00ff */
[----:B------:R-:W-:Y:S06]  /*d570*/  @P1 BRA `(.L_x_70) ;  /* 0x00000000001c1947 */ /* 0x000fec0003800000 */
[----:B------:R-:W2:Y:S01]  /*d580*/  S2R R11, SR_TID.X ;  /* 0x00000000000b7919 */ /* 0x000ea20000002100 */
[----:B01----:R-:W-:-:S04]  /*d590*/  IMAD.MOV.U32 R3, RZ, RZ, 0x8000 ;  /* 0x00008000ff037424 */ /* 0x003fc800078e00ff */
[----:B------:R3:W-:Y:S01]  /*d5a0*/  SYNCS.ARRIVE.TRANS64 RZ, [R4+URZ+0x38830], R3 ;  /* 0x0388300304ff79a7 */ /* 0x0007e2000800003f */
[----:B--2---:R-:W-:-:S04]  /*d5b0*/  LOP3.LUT R11, R11, 0x1f, RZ, 0xc0, !PT ;  /* 0x0000001f0b0b7812 */ /* 0x004fc800078ec0ff */
[----:B------:R-:W-:-:S13]  /*d5c0*/  ISETP.NE.AND P0, PT, R11, RZ, PT ;  /* 0x000000ff0b00720c */ /* 0x000fda0003f05270 */
[----:B---3--:R-:W-:Y:S05]  /*d5d0*/  @!P0 BRA `(.L_x_70) ;  /* 0x0000000000048947 */ /* 0x008fea0003800000 */
[----:B------:R-:W-:Y:S01]  /*d5e0*/  BPT.TRAP 0x1 ;  /* 0x000000040000795c */ /* 0x000fe20000300000 */
.L_x_70:
[----:B------:R-:W-:Y:S05]  /*d5f0*/  BSYNC B1 ;  /* 0x0000000000017941 */ /* 0x000fea0003800000 */
.L_x_69:
[----:B------:R-:W-:Y:S01]  /*d600*/  R2UR UR4, R2 ;  /* 0x00000000020472ca */ /* 0x000fe200000e0000 */
[----:B------:R-:W-:Y:S01]  /*d610*/  ULDC.64 UR6, c[0x0][0x198] ;  /* 0x0000660000067ab9 */ /* 0x000fe20000000a00 */
[----:B------:R-:W-:Y:S01]  /*d620*/  R2UR UR9, R4 ;  /* 0x00000000040972ca */ /* 0x000fe200000e0000 */
[----:B------:R-:W-:Y:S01]  /*d630*/  UIADD3 UR6, UP0, UR6, 0x370, URZ ;  /* 0x0000037006067890 */ /* 0x000fe2000ff1e03f */
[----:B------:R-:W-:Y:S02]  /*d640*/  R2UR UR10, R10 ;  /* 0x000000000a0a72ca */ /* 0x000fe400000e0000 */
[----:B------:R-:W-:Y:S01]  /*d650*/  R2UR UR14, R8 ;  /* 0x00000000080e72ca */ /* 0x000fe200000e0000 */
[----:B------:R-:W-:Y:S01]  /*d660*/  UIADD3.X UR7, URZ, UR7, URZ, UP0, !UPT ;  /* 0x000000073f077290 */ /* 0x000fe200087fe43f */
[----:B------:R-:W-:Y:S02]  /*d670*/  R2UR UR15, R9 ;  /* 0x00000000090f72ca */ /* 0x000fe400000e0000 */
[----:B------:R-:W-:-:S02]  /*d680*/  R2UR UR11, R5 ;  /* 0x00000000050b72ca */ /* 0x000fc400000e0000 */
[----:B------:R-:W-:Y:S01]  /*d690*/  PLOP3.LUT P0, PT, PT, PT, PT, 0x80, 0x0 ;  /* 0x000000000000781c */ /* 0x000fe20003f0f070 */
[----:B------:R-:W-:Y:S02]  /*d6a0*/  UIADD3 UR8, UR4, 0x28400, URZ ;  /* 0x0002840004087890 */ /* 0x000fe4000fffe03f */
[----:B------:R-:W-:-:S12]  /*d6b0*/  UIADD3 UR9, UR9, 0x38830, URZ ;  /* 0x0003883009097890 */ /* 0x000fd8000fffe03f */
.L_x_71:
[----:B------:R-:W-:-:S13]  /*d6c0*/  @P0 ELECT P1, URZ, PT ;  /* 0x00000000003f082f */ /* 0x000fda0003820000 */
[----:B------:R-:W-:Y:S01]  /*d6d0*/  @P1 R2UR UR13, R16 ;  /* 0x00000000100d12ca */ /* 0x000fe200000e0000 */
[----:B------:R-:W-:Y:S01]  /*d6e0*/  UMOV UR12, UR36 ;  /* 0x00000024000c7c82 */ /* 0x000fe20008000000 */
[----:B------:R-:W-:-:S11]  /*d6f0*/  @P1 PLOP3.LUT P0, PT, P1, PT, PT, 0x8, 0x0 ;  /* 0x000000000000181c */ /* 0x000fd60000f0e170 */
[----:B------:R2:W-:Y:S01]  /*d700*/  UTMALDG.4D [UR8], [UR6], desc[UR14] ;  /* 0x00000e08060075b4 */ /* 0x0005e20008019000 */
[----:B------:R-:W-:Y:S01]  /*d710*/  PLOP3.LUT P1, PT, PT, PT, PT, 0x8, 0x0 ;  /* 0x000000000000781c */ /* 0x000fe20003f2e170 */
[----:B--2---:R-:W-:-:S12]  /*d720*/  @P0 BRA.U.ANY `(.L_x_71) ;  /* 0xfffffffd00e40947 */ /* 0x004fd8000393ffff */
[----:B------:R-:W-:Y:S01]  /*d730*/  R2UR UR10, R7 ;  /* 0x00000000070a72ca */ /* 0x000fe200000e0000 */
[----:B------:R-:W-:Y:S01]  /*d740*/  UIADD3 UR8, UR4, 0x2c400, URZ ;  /* 0x0002c40004087890 */ /* 0x000fe2000fffe03f */
[----:B------:R-:W-:Y:S02]  /*d750*/  R2UR UR14, R8 ;  /* 0x00000000080e72ca */ /* 0x000fe400000e0000 */
[----:B------:R-:W-:Y:S02]  /*d760*/  R2UR UR15, R9 ;  /* 0x00000000090f72ca */ /* 0x000fe400000e0000 */
[----:B------:R-:W-:Y:S02]  /*d770*/  R2UR UR11, R5 ;  /* 0x00000000050b72ca */ /* 0x000fe400000e0000 */
[----:B------:R-:W-:-:S13]  /*d780*/  PLOP3.LUT P0, PT, PT, PT, PT, 0x80, 0x0 ;  /* 0x000000000000781c */ /* 0x000fda0003f0f070 */
.L_x_72:
[----:B------:R-:W-:-:S13]  /*d790*/  @P0 ELECT P1, URZ, PT ;  /* 0x00000000003f082f */ /* 0x000fda0003820000 */
[----:B------:R-:W-:Y:S01]  /*d7a0*/  @P1 R2UR UR13, R16 ;  /* 0x00000000100d12ca */ /* 0x000fe200000e0000 */
[----:B------:R-:W-:Y:S01]  /*d7b0*/  UMOV UR12, UR36 ;  /* 0x00000024000c7c82 */ /* 0x000fe20008000000 */
[----:B------:R-:W-:-:S11]  /*d7c0*/  @P1 PLOP3.LUT P0, PT, P1, PT, PT, 0x8, 0x0 ;  /* 0x000000000000181c */ /* 0x000fd60000f0e170 */
[----:B------:R2:W-:Y:S01]  /*d7d0*/  UTMALDG.4D [UR8], [UR6], desc[UR14] ;  /* 0x00000e08060075b4 */ /* 0x0005e20008019000 */
[----:B------:R-:W-:Y:S01]  /*d7e0*/  PLOP3.LUT P1, PT, PT, PT, PT, 0x8, 0x0 ;  /* 0x000000000000781c */ /* 0x000fe20003f2e170 */
[----:B--2---:R-:W-:-:S12]  /*d7f0*/  @P0 BRA.U.ANY `(.L_x_72) ;  /* 0xfffffffd00e40947 */ /* 0x004fd8000393ffff */
.L_x_61:
[----:B------:R-:W-:Y:S05]  /*d800*/  BSYNC B0 ;  /* 0x0000000000007941 */ /* 0x000fea0003800000 */
.L_x_60:
[----:B------:R-:W2:Y:S02]  /*d810*/  LDL R2, [R1+0x28] ;  /* 0x0000280001027983 */ /* 0x000ea40000100800 */
[----:B--2---:R-:W-:-:S13]  /*d820*/  ISETP.NE.AND P0, PT, R2, 0x3, PT ;  /* 0x000000030200780c */ /* 0x004fda0003f05270 */
[----:B------:R-:W-:Y:S05]  /*d830*/  @!P0 BRA `(.L_x_73) ;  /* 0x0000000000048947 */ /* 0x000fea0003800000 */
[----:B------:R-:W-:Y:S01]  /*d840*/  BPT.TRAP 0x1 ;  /* 0x000000040000795c */ /* 0x000fe20000300000 */
.L_x_73:
[----:B01----:R-:W2:Y:S01]  /*d850*/  LDL R3, [R1+0x24] ;  /* 0x0000240001037983 */ /* 0x003ea20000100800 */
[----:B------:R-:W-:Y:S02]  /*d860*/  LOP3.LUT R2, R0, 0x1, RZ, 0x3c, !PT ;  /* 0x0000000100027812 */ /* 0x000fe400078e3cff */
[----:B------:R-:W-:Y:S02]  /*d870*/  LEA R19, R6, UR38, 0x3 ;  /* 0x0000002606137c11 */ /* 0x000fe4000f8e18ff */
[----:B------:R-:W-:-:S04]  /*d880*/  SHF.L.U32 R2, R2, 0x1f, RZ ;  /* 0x0000001f02027819 */ /* 0x000fc800000006ff */
[----:B------:R-:W0:Y:S01]  /*d890*/  SYNCS.PHASECHK.TRANS64.TRYWAIT P0, [R19+URZ+0x38870], R2 ;  /* 0x03887002130075a7 */ /* 0x000e22000800017f */
[----:B--2---:R-:W-:Y:S01]  /*d8a0*/  ISETP.NE.AND P1, PT, R3, 0x3, PT ;  /* 0x000000030300780c */ /* 0x004fe20003f25270 */
[----:B0-----:R-:W-:-:S12]  /*d8b0*/  @!P0 BRA `(.L_x_74) ;  /* 0x0000002400a08947 */ /* 0x001fd80003800000 */
.L_x_125:
[----:B------:R-:W-:Y:S05]  /*d8c0*/  @!P1 BRA `(.L_x_75) ;  /* 0x0000000000049947 */ /* 0x000fea0003800000 */
[----:B------:R-:W-:Y:S01]  /*d8d0*/  BPT.TRAP 0x1 ;  /* 0x000000040000795c */ /* 0x000fe20000300000 */
.L_x_75:
[----:B------:R-:W-:Y:S01]  /*d8e0*/  SHF.L.U32 R0, R0, 0x1f, RZ ;  /* 0x0000001f00007819 */ /* 0x000fe200000006ff */
[----:B------:R-:W-:-:S03]  /*d8f0*/  IMAD.SHL.U32 R3, R6, 0x8000, RZ ;  /* 0x0000800006037824 */ /* 0x000fc600078e00ff */
[----:B------:R-:W1:Y:S02]  /*d900*/  SYNCS.PHASECHK.TRANS64.TRYWAIT P0, [R19+URZ+0x38860], R0 ;  /* 0x03886000130075a7 */ /* 0x000e64000800017f */
[----:B-1----:R-:W-:Y:S05]  /*d910*/  @!P0 BRA `(.L_x_76) ;  /* 0x00000024009c8947 */ /* 0x002fea0003800000 */
.L_x_126:
[----:B0-----:R-:W1:Y:S04]  /*d920*/  LDL R2, [R1+0x18] ;  /* 0x0000180001027983 */ /* 0x001e680000100800 */
[----:B------:R-:W2:Y:S04]  /*d930*/  LDL R18, [R1+0x8] ;  /* 0x0000080001127983 */ /* 0x000ea80000100800 */
[----:B------:R-:W3:Y:S01]  /*d940*/  LDL R12, [R1+0x1c] ;  /* 0x00001c00010c7983 */ /* 0x000ee20000100800 */
[----:B------:R-:W-:Y:S05]  /*d950*/  WARPSYNC.ALL ;  /* 0x0000000000007948 */ /* 0x000fea0003800000 */
[----:B-1----:R-:W-:-:S05]  /*d960*/  LOP3.LUT R0, R3, R2, RZ, 0xfc, !PT ;  /* 0x0000000203007212 */ /* 0x002fca00078efcff */
[----:B------:R-:W0:Y:S01]  /*d970*/  LDSM.16.MT88.4 R8, [R0+UR38+0x10400] ;  /* 0x010400260008783b */ /* 0x000e220008004200 */
[----:B------:R-:W-:-:S04]  /*d980*/  VIADD R2, R0, UR38 ;  /* 0x0000002600027c36 */ /* 0x000fc80008000000 */
[----:B--2---:R-:W-:Y:S01]  /*d990*/  IMAD.IADD R2, R18, 0x1, R2 ;  /* 0x0000000112027824 */ /* 0x004fe200078e0202 */
[C-C-:B0-----:R-:W-:Y:S02]  /*d9a0*/  PRMT R4, R8.reuse, 0x6420, R9.reuse ;  /* 0x0000642008047816 */ /* 0x141fe40000000009 */
[----:B------:R-:W-:Y:S02]  /*d9b0*/  PRMT R5, R8, 0x7531, R9 ;  /* 0x0000753108057816 */ /* 0x000fe40000000009 */
[C-C-:B------:R-:W-:Y:S02]  /*d9c0*/  PRMT R6, R10.reuse, 0x6420, R11.reuse ;  /* 0x000064200a067816 */ /* 0x140fe4000000000b */
[----:B------:R-:W-:Y:S02]  /*d9d0*/  PRMT R7, R10, 0x7531, R11 ;  /* 0x000075310a077816 */ /* 0x000fe4000000000b */
[----:B------:R-:W0:Y:S01]  /*d9e0*/  LDSM.16.MT88.4 R8, [R2+0x10400] ;  /* 0x010400000208783b */ /* 0x000e220000004200 */
[----:B---3--:R-:W-:-:S05]  /*d9f0*/  IADD3 R3, R3, UR38, R12 ;  /* 0x0000002603037c10 */ /* 0x008fca000fffe00c */
[----:B------:R-:W-:Y:S01]  /*da00*/  STSM.16.M88.4 [R3+0x400], R4 ;  /* 0x0004000403007844 */ /* 0x000fe20000000200 */
[C-C-:B0-----:R-:W-:Y:S02]  /*da10*/  PRMT R12, R8.reuse, 0x6420, R9.reuse ;  /* 0x00006420080c7816 */ /* 0x141fe40000000009 */
[----:B------:R-:W-:Y:S02]  /*da20*/  PRMT R13, R8, 0x7531, R9 ;  /* 0x00007531080d7816 */ /* 0x000fe40000000009 */
[C-C-:B------:R-:W-:Y:S02]  /*da30*/  PRMT R14, R10.reuse, 0x6420, R11.reuse ;  /* 0x000064200a0e7816 */ /* 0x140fe4000000000b */
[----:B------:R-:W-:-:S05]  /*da40*/  PRMT R15, R10, 0x7531, R11 ;  /* 0x000075310a0f7816 */ /* 0x000fca000000000b */
[----:B------:R-:W-:Y:S04]  /*da50*/  STSM.16.M88.4 [R3+0x2400], R12 ;  /* 0x0024000c03007844 */ /* 0x000fe80000000200 */
[----:B------:R-:W0:Y:S02]  /*da60*/  LDSM.16.MT88.4 R8, [R0+UR38+0x14400] ;  /* 0x014400260008783b */ /* 0x000e240008004200 */
[C-C-:B0-----:R-:W-:Y:S02]  /*da70*/  PRMT R4, R8.reuse, 0x6420, R9.reuse ;  /* 0x0000642008047816 */ /* 0x141fe40000000009 */
[----:B------:R-:W-:Y:S02]  /*da80*/  PRMT R5, R8, 0x7531, R9 ;  /* 0x0000753108057816 */ /* 0x000fe40000000009 */
[----:B------:R-:W-:-:S02]  /*da90*/  PRMT R6, R10, 0x6420, R11 ;  /* 0x000064200a067816 */ /* 0x000fc4000000000b */
[----:B------:R-:W-:Y:S02]  /*daa0*/  PRMT R7, R10, 0x7531, R11 ;  /* 0x000075310a077816 */ /* 0x000fe4000000000b */
[----:B------:R-:W0:Y:S04]  /*dab0*/  LDSM.16.MT88.4 R8, [R2+0x14400] ;  /* 0x014400000208783b */ /* 0x000e280000004200 */
[----:B------:R-:W-:Y:S01]  /*dac0*/  STSM.16.M88.4 [R3+0x4400], R4 ;  /* 0x0044000403007844 */ /* 0x000fe20000000200 */
[C-C-:B0-----:R-:W-:Y:S02]  /*dad0*/  PRMT R12, R8.reuse, 0x6420, R9.reuse ;  /* 0x00006420080c7816 */ /* 0x141fe40000000009 */
[----:B------:R-:W-:Y:S02]  /*dae0*/  PRMT R13, R8, 0x7531, R9 ;  /* 0x00007531080d7816 */ /* 0x000fe40000000009 */
[----:B------:R-:W-:-:S02]  /*daf0*/  PRMT R14, R10, 0x6420, R11 ;  /* 0x000064200a0e7816 */ /* 0x000fc4000000000b */
[----:B------:R-:W-:-:S05]  /*db00*/  PRMT R15, R10, 0x7531, R11 ;  /* 0x000075310a0f7816 */ /* 0x000fca000000000b */
[----:B------:R0:W-:Y:S04]  /*db10*/  STSM.16.M88.4 [R3+0x6400], R12 ;  /* 0x0064000c03007844 */ /* 0x0001e80000000200 */
[----:B------:R-:W1:Y:S04]  /*db20*/  LDSM.16.MT88.4 R8, [R0+UR38+0x11400] ;  /* 0x011400260008783b */ /* 0x000e680008004200 */
[----:B0-----:R-:W2:Y:S01]  /*db30*/  LDL R15, [R1+0xc] ;  /* 0x00000c00010f7983 */ /* 0x001ea20000100800 */
[C-C-:B-1----:R-:W-:Y:S02]  /*db40*/  PRMT R4, R8.reuse, 0x6420, R9.reuse ;  /* 0x0000642008047816 */ /* 0x142fe40000000009 */
[----:B------:R-:W-:-:S02]  /*db50*/  PRMT R5, R8, 0x7531, R9 ;  /* 0x0000753108057816 */ /* 0x000fc40000000009 */
[C-C-:B------:R-:W-:Y:S02]  /*db60*/  PRMT R6, R10.reuse, 0x6420, R11.reuse ;  /* 0x000064200a067816 */ /* 0x140fe4000000000b */
[----:B------:R-:W-:Y:S02]  /*db70*/  PRMT R7, R10, 0x7531, R11 ;  /* 0x000075310a077816 */ /* 0x000fe4000000000b */
[----:B------:R-:W0:Y:S01]  /*db80*/  LDSM.16.MT88.4 R8, [R2+0x11400] ;  /* 0x011400000208783b */ /* 0x000e220000004200 */
[----:B------:R-:W-:Y:S01]  /*db90*/  IMAD.MOV.U32 R14, RZ, RZ, R18 ;  /* 0x000000ffff0e7224 */ /* 0x000fe200078e0012 */
[C-C-:B0-----:R-:W-:Y:S02]  /*dba0*/  PRMT R12, R8.reuse, 0x6420, R9.reuse ;  /* 0x00006420080c7816 */ /* 0x141fe40000000009 */
[----:B------:R-:W-:Y:S02]  /*dbb0*/  PRMT R13, R8, 0x7531, R9 ;  /* 0x00007531080d7816 */ /* 0x000fe40000000009 */
[----:B--2---:R-:W-:-:S05]  /*dbc0*/  IADD3 R18, R15, 0x400, R3 ;  /* 0x000004000f127810 */ /* 0x004fca0007ffe003 */
[----:B------:R0:W-:Y:S02]  /*dbd0*/  STSM.16.M88.4 [R18], R4 ;  /* 0x0000000412007844 */ /* 0x0001e40000000200 */
[----:B0-----:R-:W-:Y:S01]  /*dbe0*/  IMAD.MOV.U32 R6, RZ, RZ, R14 ;  /* 0x000000ffff067224 */ /* 0x001fe200078e000e */
[C---:B------:R-:W-:Y:S01]  /*dbf0*/  PRMT R14, R10.reuse, 0x6420, R11 ;  /* 0x000064200a0e7816 */ /* 0x040fe2000000000b */
[----:B------:R-:W-:Y:S01]  /*dc00*/  IMAD.MOV.U32 R7, RZ, RZ, R15 ;  /* 0x000000ffff077224 */ /* 0x000fe200078e000f */
[----:B------:R-:W-:-:S05]  /*dc10*/  PRMT R15, R10, 0x7531, R11 ;  /* 0x000075310a0f7816 */ /* 0x000fca000000000b */
[----:B------:R0:W-:Y:S04]  /*dc20*/  STSM.16.M88.4 [R18+0x2000], R12 ;  /* 0x0020000c12007844 */ /* 0x0001e80000000200 */
[----:B------:R-:W1:Y:S01]  /*dc30*/  LDSM.16.MT88.4 R8, [R0+UR38+0x15400] ;  /* 0x015400260008783b */ /* 0x000e620008004200 */
[----:B0-----:R-:W-:Y:S02]  /*dc40*/  IMAD.MOV.U32 R14, RZ, RZ, R6 ;  /* 0x000000ffff0e7224 */ /* 0x001fe400078e0006 */
[----:B------:R-:W-:Y:S01]  /*dc50*/  IMAD.MOV.U32 R15, RZ, RZ, R7 ;  /* 0x000000ffff0f7224 */ /* 0x000fe200078e0007 */
[C-C-:B-1----:R-:W-:Y:S02]  /*dc60*/  PRMT R4, R8.reuse, 0x6420, R9.reuse ;  /* 0x0000642008047816 */ /* 0x142fe40000000009 */
[----:B------:R-:W-:-:S02]  /*dc70*/  PRMT R5, R8, 0x7531, R9 ;  /* 0x0000753108057816 */ /* 0x000fc40000000009 */
[C-C-:B------:R-:W-:Y:S02]  /*dc80*/  PRMT R6, R10.reuse, 0x6420, R11.reuse ;  /* 0x000064200a067816 */ /* 0x140fe4000000000b */
[----:B------:R-:W-:Y:S02]  /*dc90*/  PRMT R7, R10, 0x7531, R11 ;  /* 0x000075310a077816 */ /* 0x000fe4000000000b */
[----:B------:R-:W0:Y:S04]  /*dca0*/  LDSM.16.MT88.4 R8, [R2+0x15400] ;  /* 0x015400000208783b */ /* 0x000e280000004200 */
[----:B------:R1:W-:Y:S02]  /*dcb0*/  STSM.16.M88.4 [R18+0x4000], R4 ;  /* 0x0040000412007844 */ /* 0x0003e40000000200 */
[----:B-1----:R-:W-:-:S02]  /*dcc0*/  IMAD.MOV.U32 R6, RZ, RZ, R14 ;  /* 0x000000ffff067224 */ /* 0x002fc400078e000e */
[----:B------:R-:W-:Y:S01]  /*dcd0*/  IMAD.MOV.U32 R7, RZ, RZ, R15 ;  /* 0x000000ffff077224 */ /* 0x000fe200078e000f */
[C-C-:B0-----:R-:W-:Y:S02]  /*dce0*/  PRMT R12, R8.reuse, 0x6420, R9.reuse ;  /* 0x00006420080c7816 */ /* 0x141fe40000000009 */
[----:B------:R-:W-:Y:S02]  /*dcf0*/  PRMT R13, R8, 0x7531, R9 ;  /* 0x00007531080d7816 */ /* 0x000fe40000000009 */
[C-C-:B------:R-:W-:Y:S02]  /*dd00*/  PRMT R14, R10.reuse, 0x6420, R11.reuse ;  /* 0x000064200a0e7816 */ /* 0x140fe4000000000b */
        /* <DEDUP_REMOVED lines=9> */
[----:B------:R-:W0:Y:S01]  /*dda0*/  LDSM.16.MT88.4 R8, [R2+0x12400] ;  /* 0x012400000208783b */ /* 0x000e220000004200 */
[----:B------:R-:W-:-:S05]  /*ddb0*/  IADD3 R3, R15, 0x400, R3 ;  /* 0x000004000f037810 */ /* 0x000fca0007ffe003 */
[----:B------:R-:W-:Y:S01]  /*ddc0*/  STSM.16.M88.4 [R3], R4 ;  /* 0x0000000403007844 */ /* 0x000fe20000000200 */
        /* <DEDUP_REMOVED lines=16> */
[----:B------:R-:W-:Y:S04]  /*ded0*/  STSM.16.M88.4 [R3+0x6000], R12 ;  /* 0x0060000c03007844 */ /* 0x000fe80000000200 */
[----:B------:R-:W0:Y:S02]  /*dee0*/  LDSM.16.MT88.4 R8, [R0+UR38+0x13400] ;  /* 0x013400260008783b */ /* 0x000e240008004200 */
[C-C-:B0-----:R-:W-:Y:S02]  /*def0*/  PRMT R4, R8.reuse, 0x6420, R9.reuse ;  /* 0x0000642008047816 */ /* 0x141fe40000000009 */
[----:B------:R-:W-:Y:S02]  /*df00*/  PRMT R5, R8, 0x7531, R9 ;  /* 0x0000753108057816 */ /* 0x000fe40000000009 */
[----:B------:R-:W-:-:S02]  /*df10*/  PRMT R6, R10, 0x6420, R11 ;  /* 0x000064200a067816 */ /* 0x000fc4000000000b */
[----:B------:R-:W-:Y:S02]  /*df20*/  PRMT R7, R10, 0x7531, R11 ;  /* 0x000075310a077816 */ /* 0x000fe4000000000b */
[----:B------:R-:W0:Y:S01]  /*df30*/  LDSM.16.MT88.4 R8, [R2+0x13400] ;  /* 0x013400000208783b */ /* 0x000e220000004200 */
[----:B------:R-:W-:-:S05]  /*df40*/  IMAD.IADD R3, R18, 0x1, R3 ;  /* 0x0000000112037824 */ /* 0x000fca00078e0203 */
[----:B------:R0:W-:Y:S02]  /*df50*/  STSM.16.M88.4 [R3], R4 ;  /* 0x0000000403007844 */ /* 0x0001e40000000200 */
[C-C-:B0-----:R-:W-:Y:S02]  /*df60*/  PRMT R4, R8.reuse, 0x6420, R9.reuse ;  /* 0x0000642008047816 */ /* 0x141fe40000000009 */
[----:B------:R-:W-:Y:S02]  /*df70*/  PRMT R5, R8, 0x7531, R9 ;  /* 0x0000753108057816 */ /* 0x000fe40000000009 */
[C-C-:B------:R-:W-:Y:S02]  /*df80*/  PRMT R6, R10.reuse, 0x6420, R11.reuse ;  /* 0x000064200a067816 */ /* 0x140fe4000000000b */
[----:B------:R-:W-:-:S05]  /*df90*/  PRMT R7, R10, 0x7531, R11 ;  /* 0x000075310a077816 */ /* 0x000fca000000000b */
[----:B------:R-:W-:Y:S04]  /*dfa0*/  STSM.16.M88.4 [R3+0x2000], R4 ;  /* 0x0020000403007844 */ /* 0x000fe80000000200 */
[----:B------:R-:W0:Y:S04]  /*dfb0*/  LDSM.16.MT88.4 R8, [R0+UR38+0x17400] ;  /* 0x017400260008783b */ /* 0x000e280008004200 */
[----:B------:R-:W1:Y:S01]  /*dfc0*/  LDSM.16.MT88.4 R4, [R2+0x17400] ;  /* 0x017400000204783b */ /* 0x000e620000004200 */
[C-C-:B0-----:R-:W-:Y:S02]  /*dfd0*/  PRMT R12, R8.reuse, 0x6420, R9.reuse ;  /* 0x00006420080c7816 */ /* 0x141fe40000000009 */
[----:B------:R-:W-:-:S02]  /*dfe0*/  PRMT R13, R8, 0x7531, R9 ;  /* 0x00007531080d7816 */ /* 0x000fc40000000009 */
[C-C-:B------:R-:W-:Y:S02]  /*dff0*/  PRMT R14, R10.reuse, 0x6420, R11.reuse ;  /* 0x000064200a0e7816 */ /* 0x140fe4000000000b */
[----:B------:R-:W-:Y:S02]  /*e000*/  PRMT R15, R10, 0x7531, R11 ;  /* 0x000075310a0f7816 */ /* 0x000fe4000000000b */
[C-C-:B-1----:R-:W-:Y:S02]  /*e010*/  PRMT R8, R4.reuse, 0x6420, R5.reuse ;  /* 0x0000642004087816 */ /* 0x142fe40000000005 */
[----:B------:R-:W-:Y:S02]  /*e020*/  PRMT R9, R4, 0x7531, R5 ;  /* 0x0000753104097816 */ /* 0x000fe40000000005 */
[C-C-:B------:R-:W-:Y:S02]  /*e030*/  PRMT R10, R6.reuse, 0x6420, R7.reuse ;  /* 0x00006420060a7816 */ /* 0x140fe40000000007 */
[----:B------:R-:W-:Y:S01]  /*e040*/  PRMT R11, R6, 0x7531, R7 ;  /* 0x00007531060b7816 */ /* 0x000fe20000000007 */
[----:B------:R0:W-:Y:S04]  /*e050*/  STSM.16.M88.4 [R3+0x4000], R12 ;  /* 0x0040000c03007844 */ /* 0x0001e80000000200 */
[----:B------:R0:W-:Y:S01]  /*e060*/  STSM.16.M88.4 [R3+0x6000], R8 ;  /* 0x0060000803007844 */ /* 0x0001e20000000200 */
[----:B------:R-:W-:Y:S01]  /*e070*/  @!PT LDS RZ, [RZ] ;  /* 0x00000000fffff984 */ /* 0x000fe20000000800 */
[----:B------:R-:W-:Y:S01]  /*e080*/  @!PT LDS RZ, [RZ] ;  /* 0x00000000fffff984 */ /* 0x000fe20000000800 */
[----:B------:R-:W-:Y:S01]  /*e090*/  @!PT LDS RZ, [RZ] ;  /* 0x00000000fffff984 */ /* 0x000fe20000000800 */
[----:B------:R-:W-:Y:S01]  /*e0a0*/  @!PT LDS RZ, [RZ] ;  /* 0x00000000fffff984 */ /* 0x000fe20000000800 */
[----:B------:R1:W-:Y:S06]  /*e0b0*/  MEMBAR.ALL.CTA ;  /* 0x0000000000007992 */ /* 0x0003ec0000008000 */
[----:B-1----:R-:W1:Y:S01]  /*e0c0*/  FENCE.VIEW.ASYNC.S ;  /* 0x00000000000073c6 */ /* 0x002e620000000000 */
[----:B------:R-:W-:Y:S05]  /*e0d0*/  @!P1 BRA `(.L_x_77) ;  /* 0x0000000000049947 */ /* 0x000fea0003800000 */
[----:B------:R-:W-:Y:S01]  /*e0e0*/  BPT.TRAP 0x1 ;  /* 0x000000040000795c */ /* 0x000fe20000300000 */
.L_x_77:
[----:B------:R-:W2:Y:S01]  /*e0f0*/  LDL R0, [R1+0x10] ;  /* 0x0000100001007983 */ /* 0x000ea20000100800 */
[----:B-1----:R1:W-:Y:S01]  /*e100*/  SYNCS.ARRIVE.TRANS64.A1T0 RZ, [R19+URZ+0x38850], RZ ;  /* 0x038850ff13ff79a7 */ /* 0x0023e2000810003f */
[----:B------:R-:W3:Y:S02]  /*e110*/  S2R R2, SR_TID.X ;  /* 0x0000000000027919 */ /* 0x000ee40000002100 */
[----:B---3--:R-:W-:Y:S01]  /*e120*/  LOP3.LUT R2, R2, 0x7f, RZ, 0xc0, !PT ;  /* 0x0000007f02027812 */ /* 0x008fe200078ec0ff */
[----:B------:R-:W-:Y:S03]  /*e130*/  BAR.SYNC.DEFER_BLOCKING 0x2, 0x80 ;  /* 0x0082000000007b1d */ /* 0x000fe60000010000 */
[----:B------:R-:W-:-:S13]  /*e140*/  ISETP.NE.AND P0, PT, R2, RZ, PT ;  /* 0x000000ff0200720c */ /* 0x000fda0003f05270 */
[----:B-1----:R-:W-:-:S05]  /*e150*/  @!P0 VIADD R19, R19, 0x38880 ;  /* 0x0003888013138836 */ /* 0x002fca0000000000 */
[----:B------:R-:W-:-:S04]  /*e160*/  @!P0 PRMT R19, RZ, 0x654, R19 ;  /* 0x00000654ff138816 */ /* 0x000fc80000000013 */
[----:B------:R1:W-:Y:S01]  /*e170*/  @!P0 SYNCS.ARRIVE.TRANS64.RED.A1T0 RZ, [R19+URZ], RZ ;  /* 0x000000ff13ff89a7 */ /* 0x0003e2000810043f */
[----:B------:R-:W-:Y:S01]  /*e180*/  IMAD.MOV.U32 R6, RZ, RZ, R20 ;  /* 0x000000ffff067224 */ /* 0x000fe200078e0014 */
[C---:B--2---:R-:W-:Y:S01]  /*e190*/  ISETP.GT.AND P0, PT, R17.reuse, R0, PT ;  /* 0x000000001100720c */ /* 0x044fe20003f04270 */
[----:B------:R-:W-:Y:S02]  /*e1a0*/  VIADD R17, R17, 0xffffffff ;  /* 0xffffffff11117836 */ /* 0x000fe40000000000 */
[----:B------:R-:W-:-:S10]  /*e1b0*/  IMAD.MOV.U32 R0, RZ, RZ, R21 ;  /* 0x000000ffff007224 */ /* 0x000fd400078e0015 */
[----:B-1----:R-:W-:Y:S05]  /*e1c0*/  @P0 BRA `(.L_x_78) ;  /* 0xffffffec00800947 */ /* 0x002fea000383ffff */
[----:B------:R-:W-:Y:S05]  /*e1d0*/  BRA `(.L_x_79) ;  /* 0x0000000000047947 */ /* 0x000fea0003800000 */
.L_x_59:
[----:B------:R-:W-:-:S07]  /*e1e0*/  IMAD.MOV.U32 R20, RZ, RZ, RZ ;  /* 0x000000ffff147224 */ /* 0x000fce00078e00ff */
.L_x_79:
[----:B------:R-:W1:Y:S02]  /*e1f0*/  LDL R2, [R1+0x20] ;  /* 0x0000200001027983 */ /* 0x000e640000100800 */
[----:B-1----:R-:W-:-:S04]  /*e200*/  LOP3.LUT R0, R2, 0x1, RZ, 0xfc, !PT ;  /* 0x0000000102007812 */ /* 0x002fc800078efcff */
[----:B------:R-:W-:-:S13]  /*e210*/  ISETP.NE.AND P0, PT, R0, 0x3, PT ;  /* 0x000000030000780c */ /* 0x000fda0003f05270 */
[----:B------:R-:W-:Y:S05]  /*e220*/  @!P0 BRA `(.L_x_80) ;  /* 0x0000000000048947 */ /* 0x000fea0003800000 */
[----:B------:R-:W-:Y:S01]  /*e230*/  BPT.TRAP 0x1 ;  /* 0x000000040000795c */ /* 0x000fe20000300000 */
.L_x_80:
[----:B------:R-:W-:Y:S01]  /*e240*/  LOP3.LUT R0, R21, 0x1, RZ, 0x3c, !PT ;  /* 0x0000000115007812 */ /* 0x000fe200078e3cff */
[----:B------:R-:W-:Y:S01]  /*e250*/  BSSY B0, `(.L_x_81) ;  /* 0x0000008000007945 */ /* 0x000fe20003800000 */
[----:B0-----:R-:W-:Y:S02]  /*e260*/  LEA R3, R20, UR38, 0x3 ;  /* 0x0000002614037c11 */ /* 0x001fe4000f8e18ff */
[----:B------:R-:W-:Y:S02]  /*e270*/  SHF.L.U32 R0, R0, 0x1f, RZ ;  /* 0x0000001f00007819 */ /* 0x000fe400000006ff */
[----:B------:R-:W-:Y:S01]  /*e280*/  LOP3.LUT R2, R2, 0x2, RZ, 0xfc, !PT ;  /* 0x0000000202027812 */ /* 0x000fe200078efcff */
[----:B------:R0:W-:Y:S01]  /*e290*/  STL [R1+0x4], R3 ;  /* 0x0000040301007387 */ /* 0x0001e20000100800 */
[----:B------:R-:W1:Y:S02]  /*e2a0*/  SYNCS.PHASECHK.TRANS64.TRYWAIT P0, [R3+URZ+0x38870], R0 ;  /* 0x03887000030075a7 */ /* 0x000e64000800017f */
[----:B------:R-:W-:Y:S01]  /*e2b0*/  ISETP.NE.AND P1, PT, R2, 0x3, PT ;  /* 0x000000030200780c */ /* 0x000fe20003f25270 */
[----:B01----:R-:W-:-:S12]  /*e2c0*/  @!P0 BRA `(.L_x_82) ;  /* 0x0000001c00448947 */ /* 0x003fd80003800000 */
.L_x_127:
[----:B------:R-:W-:Y:S05]  /*e2d0*/  BSYNC B0 ;  /* 0x0000000000007941 */ /* 0x000fea0003800000 */
.L_x_81:
[----:B------:R-:W-:Y:S05]  /*e2e0*/  @!P1 BRA `(.L_x_83) ;  /* 0x0000000000049947 */ /* 0x000fea0003800000 */
[----:B------:R-:W-:Y:S01]  /*e2f0*/  BPT.TRAP 0x1 ;  /* 0x000000040000795c */ /* 0x000fe20000300000 */
.L_x_83:
[----:B0-----:R-:W2:Y:S01]  /*e300*/  LDL R2, [R1+0x4] ;  /* 0x0000040001027983 */ /* 0x001ea20000100800 */
[----:B------:R-:W-:-:S04]  /*e310*/  SHF.L.U32 R0, R21, 0x1f, RZ ;  /* 0x0000001f15007819 */ /* 0x000fc800000006ff */
[----:B--2---:R-:W0:Y:S02]  /*e320*/  SYNCS.PHASECHK.TRANS64.TRYWAIT P0, [R2+URZ+0x38860], R0 ;  /* 0x03886000020075a7 */ /* 0x004e24000800017f */
[----:B0-----:R-:W-:Y:S05]  /*e330*/  @!P0 BRA `(.L_x_84) ;  /* 0x0000001c00408947 */ /* 0x001fea0003800000 */
.L_x_128:
[----:B------:R-:W2:Y:S04]  /*e340*/  LDL.LU R4, [R1+0x18] ;  /* 0x0000180001047983 */ /* 0x000ea80000300800 */
[----:B0-----:R-:W3:Y:S04]  /*e350*/  LDL.LU R2, [R1+0x1c] ;  /* 0x00001c0001027983 */ /* 0x001ee80000300800 */
[----:B------:R-:W4:Y:S01]  /*e360*/  LDL.LU R12, [R1+0x8] ;  /* 0x00000800010c7983 */ /* 0x000f220000300800 */
[----:B------:R-:W-:Y:S01]  /*e370*/  IMAD.SHL.U32 R3, R20, 0x8000, RZ ;  /* 0x0000800014037824 */ /* 0x000fe200078e00ff */
[----:B------:R-:W-:Y:S05]  /*e380*/  WARPSYNC.ALL ;  /* 0x0000000000007948 */ /* 0x000fea0003800000 */
[----:B--2---:R-:W-:-:S02]  /*e390*/  LOP3.LUT R0, R3, R4, RZ, 0xfc, !PT ;  /* 0x0000000403007212 */ /* 0x004fc400078efcff */
[----:B---3--:R-:W-:-:S03]  /*e3a0*/  IADD3 R3, R3, UR38, R2 ;  /* 0x0000002603037c10 */ /* 0x008fc6000fffe002 */
[----:B------:R-:W0:Y:S01]  /*e3b0*/  LDSM.16.MT88.4 R4, [R0+UR38+0x10400] ;  /* 0x010400260004783b */ /* 0x000e220008004200 */
[----:B------:R-:W-:-:S04]  /*e3c0*/  VIADD R2, R0, UR38 ;  /* 0x0000002600027c36 */ /* 0x000fc80008000000 */
[----:B----4-:R-:W-:Y:S01]  /*e3d0*/  IMAD.IADD R2, R12, 0x1, R2 ;  /* 0x000000010c027824 */ /* 0x010fe200078e0202 */
[C-C-:B0-----:R-:W-:Y:S02]  /*e3e0*/  PRMT R8, R4.reuse, 0x6420, R5.reuse ;  /* 0x0000642004087816 */ /* 0x141fe40000000005 */
[----:B------:R-:W-:Y:S02]  /*e3f0*/  PRMT R9, R4, 0x7531, R5 ;  /* 0x0000753104097816 */ /* 0x000fe40000000005 */
[C-C-:B------:R-:W-:Y:S02]  /*e400*/  PRMT R10, R6.reuse, 0x6420, R7.reuse ;  /* 0x00006420060a7816 */ /* 0x140fe40000000007 */
[----:B------:R-:W-:Y:S02]  /*e410*/  PRMT R11, R6, 0x7531, R7 ;  /* 0x00007531060b7816 */ /* 0x000fe40000000007 */
[----:B------:R-:W0:Y:S04]  /*e420*/  LDSM.16.MT88.4 R4, [R2+0x10400] ;  /* 0x010400000204783b */ /* 0x000e280000004200 */
[----:B------:R0:W-:Y:S02]  /*e430*/  STSM.16.M88.4 [R3+0x400], R8 ;  /* 0x0004000803007844 */ /* 0x0001e40000000200 */
[----:B0-----:R-:W-:-:S02]  /*e440*/  PRMT R8, R4, 0x6420, R5 ;  /* 0x0000642004087816 */ /* 0x001fc40000000005 */
        /* <DEDUP_REMOVED lines=10> */
[----:B------:R1:W-:Y:S04]  /*e4f0*/  STSM.16.M88.4 [R3+0x4400], R16 ;  /* 0x0044001003007844 */ /* 0x0003e80000000200 */
[----:B-1----:R-:W2:Y:S01]  /*e500*/  LDL.LU R19, [R1+0xc] ;  /* 0x00000c0001137983 */ /* 0x002ea20000300800 */
[----:B------:R-:W-:Y:S01]  /*e510*/  IMAD.MOV.U32 R18, RZ, RZ, R12 ;  /* 0x000000ffff127224 */ /* 0x000fe200078e000c */
[----:B0-----:R-:W-:-:S02]  /*e520*/  PRMT R8, R4, 0x6420, R5 ;  /* 0x0000642004087816 */ /* 0x001fc40000000005 */
[----:B------:R-:W-:Y:S02]  /*e530*/  PRMT R9, R4, 0x7531, R5 ;  /* 0x0000753104097816 */ /* 0x000fe40000000005 */
[C-C-:B------:R-:W-:Y:S02]  /*e540*/  PRMT R10, R6.reuse, 0x6420, R7.reuse ;  /* 0x00006420060a7816 */ /* 0x140fe40000000007 */
[----:B------:R-:W-:-:S05]  /*e550*/  PRMT R11, R6, 0x7531, R7 ;  /* 0x00007531060b7816 */ /* 0x000fca0000000007 */
[----:B------:R-:W-:Y:S04]  /*e560*/  STSM.16.M88.4 [R3+0x6400], R8 ;  /* 0x0064000803007844 */ /* 0x000fe80000000200 */
[----:B------:R-:W0:Y:S01]  /*e570*/  LDSM.16.MT88.4 R4, [R0+UR38+0x11400] ;  /* 0x011400260004783b */ /* 0x000e220008004200 */
[----:B------:R-:W-:Y:S02]  /*e580*/  IADD3 R18, R18, 0x400, R3 ;  /* 0x0000040012127810 */ /* 0x000fe40007ffe003 */
[C-C-:B0-----:R-:W-:Y:S02]  /*e590*/  PRMT R12, R4.reuse, 0x6420, R5.reuse ;  /* 0x00006420040c7816 */ /* 0x141fe40000000005 */
[----:B------:R-:W-:Y:S02]  /*e5a0*/  PRMT R13, R4, 0x7531, R5 ;  /* 0x00007531040d7816 */ /* 0x000fe40000000005 */
[----:B------:R-:W-:-:S02]  /*e5b0*/  PRMT R14, R6, 0x6420, R7 ;  /* 0x00006420060e7816 */ /* 0x000fc40000000007 */
[----:B------:R-:W-:Y:S02]  /*e5c0*/  PRMT R15, R6, 0x7531, R7 ;  /* 0x00007531060f7816 */ /* 0x000fe40000000007 */
[----:B------:R-:W0:Y:S02]  /*e5d0*/  LDSM.16.MT88.4 R4, [R2+0x11400] ;  /* 0x011400000204783b */ /* 0x000e240000004200 */
[C-C-:B0-----:R-:W-:Y:S02]  /*e5e0*/  PRMT R8, R4.reuse, 0x6420, R5.reuse ;  /* 0x0000642004087816 */ /* 0x141fe40000000005 */
[----:B------:R-:W-:Y:S02]  /*e5f0*/  PRMT R9, R4, 0x7531, R5 ;  /* 0x0000753104097816 */ /* 0x000fe40000000005 */
[C-C-:B------:R-:W-:Y:S02]  /*e600*/  PRMT R10, R6.reuse, 0x6420, R7.reuse ;  /* 0x00006420060a7816 */ /* 0x140fe40000000007 */
[----:B------:R-:W-:-:S02]  /*e610*/  PRMT R11, R6, 0x7531, R7 ;  /* 0x00007531060b7816 */ /* 0x000fc40000000007 */
[----:B--2---:R-:W-:-:S05]  /*e620*/  IADD3 R3, R19, 0x400, R3 ;  /* 0x0000040013037810 */ /* 0x004fca0007ffe003 */
[----:B------:R0:W-:Y:S04]  /*e630*/  STSM.16.M88.4 [R3], R12 ;  /* 0x0000000c03007844 */ /* 0x0001e80000000200 */
[----:B------:R-:W-:Y:S04]  /*e640*/  STSM.16.M88.4 [R3+0x2000], R8 ;  /* 0x0020000803007844 */ /* 0x000fe80000000200 */
[----:B------:R-:W1:Y:S01]  /*e650*/  LDSM.16.MT88.4 R4, [R0+UR38+0x15400] ;  /* 0x015400260004783b */ /* 0x000e620008004200 */
[----:B0-----:R-:W-:Y:S02]  /*e660*/  IMAD.MOV.U32 R14, RZ, RZ, R18 ;  /* 0x000000ffff0e7224 */ /* 0x001fe400078e0012 */
[----:B------:R-:W-:Y:S01]  /*e670*/  IMAD.MOV.U32 R15, RZ, RZ, R19 ;  /* 0x000000ffff0f7224 */ /* 0x000fe200078e0013 */
[----:B-1----:R-:W-:-:S02]  /*e680*/  PRMT R16, R4, 0x6420, R5 ;  /* 0x0000642004107816 */ /* 0x002fc40000000005 */
[----:B------:R-:W-:Y:S02]  /*e690*/  PRMT R17, R4, 0x7531, R5 ;  /* 0x0000753104117816 */ /* 0x000fe40000000005 */
[C-C-:B------:R-:W-:Y:S02]  /*e6a0*/  PRMT R18, R6.reuse, 0x6420, R7.reuse ;  /* 0x0000642006127816 */ /* 0x140fe40000000007 */
[----:B------:R-:W-:Y:S02]  /*e6b0*/  PRMT R19, R6, 0x7531, R7 ;  /* 0x0000753106137816 */ /* 0x000fe40000000007 */
[----:B------:R-:W0:Y:S04]  /*e6c0*/  LDSM.16.MT88.4 R4, [R2+0x15400] ;  /* 0x015400000204783b */ /* 0x000e280000004200 */
[----:B------:R1:W-:Y:S01]  /*e6d0*/  STSM.16.M88.4 [R3+0x4000], R16 ;  /* 0x0040001003007844 */ /* 0x0003e20000000200 */
[----:B0-----:R-:W-:-:S02]  /*e6e0*/  PRMT R8, R4, 0x6420, R5 ;  /* 0x0000642004087816 */ /* 0x001fc40000000005 */
[----:B------:R-:W-:Y:S02]  /*e6f0*/  PRMT R9, R4, 0x7531, R5 ;  /* 0x0000753104097816 */ /* 0x000fe40000000005 */
[C-C-:B------:R-:W-:Y:S02]  /*e700*/  PRMT R10, R6.reuse, 0x6420, R7.reuse ;  /* 0x00006420060a7816 */ /* 0x140fe40000000007 */
[----:B------:R-:W-:-:S05]  /*e710*/  PRMT R11, R6, 0x7531, R7 ;  /* 0x00007531060b7816 */ /* 0x000fca0000000007 */
[----:B------:R0:W-:Y:S04]  /*e720*/  STSM.16.M88.4 [R3+0x6000], R8 ;  /* 0x0060000803007844 */ /* 0x0001e80000000200 */
[----:B------:R-:W2:Y:S01]  /*e730*/  LDSM.16.MT88.4 R4, [R0+UR38+0x12400] ;  /* 0x012400260004783b */ /* 0x000ea20008004200 */
[----:B-1----:R-:W-:Y:S02]  /*e740*/  IMAD.MOV.U32 R19, RZ, RZ, R14 ;  /* 0x000000ffff137224 */ /* 0x002fe400078e000e */
[----:B0-----:R-:W-:Y:S01]  /*e750*/  IMAD.MOV.U32 R3, RZ, RZ, R15 ;  /* 0x000000ffff037224 */ /* 0x001fe200078e000f */
[C-C-:B--2---:R-:W-:Y:S02]  /*e760*/  PRMT R12, R4.reuse, 0x6420, R5.reuse ;  /* 0x00006420040c7816 */ /* 0x144fe40000000005 */
[----:B------:R-:W-:-:S02]  /*e770*/  PRMT R13, R4, 0x7531, R5 ;  /* 0x00007531040d7816 */ /* 0x000fc40000000005 */
[C-C-:B------:R-:W-:Y:S02]  /*e780*/  PRMT R14, R6.reuse, 0x6420, R7.reuse ;  /* 0x00006420060e7816 */ /* 0x140fe40000000007 */
[----:B------:R-:W-:Y:S02]  /*e790*/  PRMT R15, R6, 0x7531, R7 ;  /* 0x00007531060f7816 */ /* 0x000fe40000000007 */
[----:B------:R-:W0:Y:S04]  /*e7a0*/  LDSM.16.MT88.4 R4, [R2+0x12400] ;  /* 0x012400000204783b */ /* 0x000e280000004200 */
[----:B------:R1:W-:Y:S02]  /*e7b0*/  STSM.16.M88.4 [R19], R12 ;  /* 0x0000000c13007844 */ /* 0x0003e40000000200 */
[----:B-1----:R-:W-:Y:S01]  /*e7c0*/  IMAD.MOV.U32 R15, RZ, RZ, R19 ;  /* 0x000000ffff0f7224 */ /* 0x002fe200078e0013 */
        /* <DEDUP_REMOVED lines=17> */
[----:B------:R-:W0:Y:S04]  /*e8e0*/  LDSM.16.MT88.4 R8, [R0+UR38+0x13400] ;  /* 0x013400260008783b */ /* 0x000e280008004200 */
[----:B------:R-:W1:Y:S01]  /*e8f0*/  LDSM.16.MT88.4 R4, [R2+0x13400] ;  /* 0x013400000204783b */ /* 0x000e620000004200 */
[----:B------:R-:W-:Y:S01]  /*e900*/  IMAD.IADD R3, R3, 0x1, R15 ;  /* 0x0000000103037824 */ /* 0x000fe200078e020f */
[----:B0-----:R-:W-:-:S02]  /*e910*/  PRMT R12, R8, 0x6420, R9 ;  /* 0x00006420080c7816 */ /* 0x001fc40000000009 */
[----:B------:R-:W-:Y:S02]  /*e920*/  PRMT R13, R8, 0x7531, R9 ;  /* 0x00007531080d7816 */ /* 0x000fe40000000009 */
[C-C-:B------:R-:W-:Y:S02]  /*e930*/  PRMT R14, R10.reuse, 0x6420, R11.reuse ;  /* 0x000064200a0e7816 */ /* 0x140fe4000000000b */
[----:B------:R-:W-:Y:S02]  /*e940*/  PRMT R15, R10, 0x7531, R11 ;  /* 0x000075310a0f7816 */ /* 0x000fe4000000000b */
[C-C-:B-1----:R-:W-:Y:S02]  /*e950*/  PRMT R8, R4.reuse, 0x6420, R5.reuse ;  /* 0x0000642004087816 */ /* 0x142fe40000000005 */
[----:B------:R-:W-:Y:S02]  /*e960*/  PRMT R9, R4, 0x7531, R5 ;  /* 0x0000753104097816 */ /* 0x000fe40000000005 */
[----:B------:R-:W-:-:S02]  /*e970*/  PRMT R10, R6, 0x6420, R7 ;  /* 0x00006420060a7816 */ /* 0x000fc40000000007 */
[----:B------:R-:W-:Y:S01]  /*e980*/  PRMT R11, R6, 0x7531, R7 ;  /* 0x00007531060b7816 */ /* 0x000fe20000000007 */
[----:B------:R-:W-:Y:S04]  /*e990*/  STSM.16.M88.4 [R3], R12 ;  /* 0x0000000c03007844 */ /* 0x000fe80000000200 */
[----:B------:R-:W-:Y:S04]  /*e9a0*/  STSM.16.M88.4 [R3+0x2000], R8 ;  /* 0x0020000803007844 */ /* 0x000fe80000000200 */
[----:B------:R-:W0:Y:S04]  /*e9b0*/  LDSM.16.MT88.4 R8, [R0+UR38+0x17400] ;  /* 0x017400260008783b */ /* 0x000e280008004200 */
[----:B------:R-:W1:Y:S01]  /*e9c0*/  LDSM.16.MT88.4 R4, [R2+0x17400] ;  /* 0x017400000204783b */ /* 0x000e620000004200 */
        /* <DEDUP_REMOVED lines=18> */
.L_x_85:
[----:B------:R-:W1:Y:S01]  /*eaf0*/  LDL.LU R2, [R1+0x4] ;  /* 0x0000040001027983 */ /* 0x000e620000300800 */
[----:B------:R-:W2:Y:S02]  /*eb00*/  S2R R0, SR_TID.X ;  /* 0x0000000000007919 */ /* 0x000ea40000002100 */
[----:B--2---:R-:W-:-:S04]  /*eb10*/  LOP3.LUT R0, R0, 0x7f, RZ, 0xc0, !PT ;  /* 0x0000007f00007812 */ /* 0x004fc800078ec0ff */
[----:B------:R-:W-:Y:S01]  /*eb20*/  ISETP.NE.AND P0, PT, R0, RZ, PT ;  /* 0x000000ff0000720c */ /* 0x000fe20003f05270 */
[----:B-1----:R-:W-:-:S12]  /*eb30*/  SYNCS.ARRIVE.TRANS64.A1T0 RZ, [R2+URZ+0x38850], RZ ;  /* 0x038850ff02ff79a7 */ /* 0x002fd8000810003f */
[----:B------:R-:W-:-:S05]  /*eb40*/  @!P0 VIADD R0, R2, 0x38880 ;  /* 0x0003888002008836 */ /* 0x000fca0000000000 */
[----:B------:R-:W-:Y:S01]  /*eb50*/  @!P0 PRMT R0, RZ, 0x654, R0 ;  /* 0x00000654ff008816 */ /* 0x000fe20000000000 */
[----:B------:R-:W-:Y:S06]  /*eb60*/  BAR.SYNC.DEFER_BLOCKING 0x2, 0x80 ;  /* 0x0082000000007b1d */ /* 0x000fec0000010000 */
[----:B------:R1:W-:Y:S02]  /*eb70*/  @!P0 SYNCS.ARRIVE.TRANS64.RED.A1T0 RZ, [R0+URZ], RZ ;  /* 0x000000ff00ff89a7 */ /* 0x0003e4000810043f */
[----:B-1----:R-:W-:-:S05]  /*eb80*/  VIADD R0, R20, 0x1 ;  /* 0x0000000114007836 */ /* 0x002fca0000000000 */
[----:B------:R-:W-:-:S04]  /*eb90*/  ISETP.NE.AND P0, PT, R0, 0x2, PT ;  /* 0x000000020000780c */ /* 0x000fc80003f05270 */
[----:B------:R-:W-:Y:S02]  /*eba0*/  SEL R2, RZ, 0x1, P0 ;  /* 0x00000001ff027807 */ /* 0x000fe40000000000 */
[----:B------:R-:W-:Y:S02]  /*ebb0*/  SEL R0, R0, RZ, P0 ;  /* 0x000000ff00007207 */ /* 0x000fe40000000000 */
[----:B------:R-:W-:Y:S01]  /*ebc0*/  LOP3.LUT R21, R21, R2, RZ, 0x3c, !PT ;  /* 0x0000000215157212 */ /* 0x000fe200078e3cff */
[----:B------:R-:W-:-:S07]  /*ebd0*/  IMAD.MOV.U32 R2, RZ, RZ, RZ ;  /* 0x000000ffff027224 */ /* 0x000fce00078e00ff */
.L_x_40:
[----:B------:R-:W1:Y:S01]  /*ebe0*/  S2R R4, SR_CgaCtaId ;  /* 0x0000000000047919 */ /* 0x000e620000008800 */
[----:B0-----:R-:W-:Y:S02]  /*ebf0*/  MOV R3, 0x400 ;  /* 0x0000040000037802 */ /* 0x001fe40000000f00 */
[----:B------:R-:W-:Y:S02]  /*ec00*/  SHF.L.U32 R2, R2, 0x1f, RZ ;  /* 0x0000001f02027819 */ /* 0x000fe400000006ff */
[----:B-1----:R-:W-:-:S04]  /*ec10*/  LEA R7, R4, R3, 0x18 ;  /* 0x0000000304077211 */ /* 0x002fc800078ec0ff */
[----:B------:R-:W0:Y:S02]  /*ec20*/  SYNCS.PHASECHK.TRANS64.TRYWAIT P0, [R7+URZ+0x38820], R2 ;  /* 0x03882002070075a7 */ /* 0x000e24000800017f */
[----:B0-----:R-:W-:Y:S05]  /*ec30*/  @!P0 BRA `(.L_x_86) ;  /* 0x0000001400188947 */ /* 0x001fea0003800000 */
.L_x_129:
[----:B------:R-:W1:Y:S02]  /*ec40*/  S2R R3, SR_TID.X ;  /* 0x0000000000037919 */ /* 0x000e640000002100 */
[----:B-1----:R-:W-:-:S04]  /*ec50*/  SHF.R.U32.HI R3, RZ, 0x5, R3 ;  /* 0x00000005ff037819 */ /* 0x002fc80000011603 */
[----:B------:R-:W-:-:S05]  /*ec60*/  LOP3.LUT R3, R3, 0x3, RZ, 0xc0, !PT ;  /* 0x0000000303037812 */ /* 0x000fca00078ec0ff */
[----:B0-----:R-:W0:Y:S02]  /*ec70*/  SHFL.IDX PT, R2, R3, RZ, 0x1f ;  /* 0x00001fff03027589 */ /* 0x001e2400000e0000 */
[----:B0-----:R-:W-:-:S13]  /*ec80*/  ISETP.NE.AND P0, PT, R2, RZ, PT ;  /* 0x000000ff0200720c */ /* 0x001fda0003f05270 */
[----:B------:R-:W-:Y:S05]  /*ec90*/  @P0 BRA `(.L_x_10) ;  /* 0x00000000009c0947 */ /* 0x000fea0003800000 */
[----:B------:R-:W-:-:S13]  /*eca0*/  ELECT P0, URZ, PT ;  /* 0x00000000003f782f */ /* 0x000fda0003800000 */
[----:B------:R-:W-:Y:S05]  /*ecb0*/  @!P0 BRA `(.L_x_10) ;  /* 0x0000000000948947 */ /* 0x000fea0003800000 */
[----:B------:R-:W2:Y:S02]  /*ecc0*/  LDL.LU R3, [R1+0x20] ;  /* 0x0000200001037983 */ /* 0x000ea40000300800 */
[----:B--2---:R-:W-:-:S04]  /*ecd0*/  LOP3.LUT R2, R3, 0x2, RZ, 0xfc, !PT ;  /* 0x0000000203027812 */ /* 0x004fc800078efcff */
[----:B------:R-:W-:-:S13]  /*ece0*/  ISETP.NE.AND P0, PT, R2, 0x3, PT ;  /* 0x000000030200780c */ /* 0x000fda0003f05270 */
[----:B------:R-:W-:Y:S05]  /*ecf0*/  @!P0 BRA `(.L_x_87) ;  /* 0x0000000000048947 */ /* 0x000fea0003800000 */
[----:B------:R-:W-:Y:S01]  /*ed00*/  BPT.TRAP 0x1 ;  /* 0x000000040000795c */ /* 0x000fe20000300000 */
.L_x_87:
[----:B------:R-:W-:Y:S01]  /*ed10*/  VIADD R5, R7, 0x38840 ;  /* 0x0003884007057836 */ /* 0x000fe20000000000 */
[----:B------:R-:W-:Y:S01]  /*ed20*/  SHF.L.U32 R3, R21, 0x1f, RZ ;  /* 0x0000001f15037819 */ /* 0x000fe200000006ff */
[C---:B------:R-:W-:Y:S02]  /*ed30*/  VIADD R2, R0.reuse, 0x1 ;  /* 0x0000000100027836 */ /* 0x040fe40000000000 */
[----:B------:R-:W-:-:S03]  /*ed40*/  IMAD R6, R0, 0x8, R5 ;  /* 0x0000000800067824 */ /* 0x000fc600078e0205 */
[----:B------:R-:W-:Y:S01]  /*ed50*/  ISETP.NE.AND P2, PT, R2, 0x2, PT ;  /* 0x000000020200780c */ /* 0x000fe20003f45270 */
[----:B------:R-:W0:Y:S03]  /*ed60*/  SYNCS.PHASECHK.TRANS64.TRYWAIT P1, [R6+URZ], R3 ;  /* 0x00000003060075a7 */ /* 0x000e26000802017f */
[----:B------:R-:W-:-:S04]  /*ed70*/  SEL R4, RZ, 0x1, P2 ;  /* 0x00000001ff047807 */ /* 0x000fc80001000000 */
[----:B------:R-:W-:Y:S02]  /*ed80*/  LOP3.LUT R21, R21, R4, RZ, 0x3c, !PT ;  /* 0x0000000415157212 */ /* 0x000fe400078e3cff */
[----:B------:R-:W-:Y:S02]  /*ed90*/  SEL R4, R2, RZ, P2 ;  /* 0x000000ff02047207 */ /* 0x000fe40001000000 */
[----:B------:R-:W-:-:S03]  /*eda0*/  SHF.L.U32 R2, R21, 0x1f, RZ ;  /* 0x0000001f15027819 */ /* 0x000fc600000006ff */
[----:B------:R-:W-:Y:S01]  /*edb0*/  IMAD R5, R4, 0x8, R5 ;  /* 0x0000000804057824 */ /* 0x000fe200078e0205 */
[----:B0-----:R-:W-:Y:S06]  /*edc0*/  @!P1 BRA `(.L_x_88) ;  /* 0x0000001000c89947 */ /* 0x001fec0003800000 */
.L_x_130:
[----:B------:R-:W1:Y:S02]  /*edd0*/  SYNCS.PHASECHK.TRANS64.TRYWAIT P1, [R5+URZ], R2 ;  /* 0x00000002050075a7 */ /* 0x000e64000802017f */
[----:B-1----:R-:W-:Y:S05]  /*ede0*/  @!P1 BRA `(.L_x_89) ;  /* 0x0000001000d49947 */ /* 0x002fea0003800000 */
.L_x_131:
[----:B------:R-:W-:Y:S05]  /*edf0*/  @!P0 BRA `(.L_x_90) ;  /* 0x0000000000048947 */ /* 0x000fea0003800000 */
[----:B------:R-:W-:Y:S01]  /*ee00*/  BPT.TRAP 0x1 ;  /* 0x000000040000795c */ /* 0x000fe20000300000 */
.L_x_90:
[----:B------:R-:W-:-:S04]  /*ee10*/  IMAD R0, R0, 0x8, R7 ;  /* 0x0000000800007824 */ /* 0x000fc800078e0207 */
[----:B------:R-:W2:Y:S02]  /*ee20*/  SYNCS.PHASECHK.TRANS64.TRYWAIT P1, [R0+URZ+0x38860], R3 ;  /* 0x03886003000075a7 */ /* 0x000ea4000802017f */
[----:B--2---:R-:W-:Y:S05]  /*ee30*/  @!P1 BRA `(.L_x_91) ;  /* 0x0000001000d49947 */ /* 0x004fea0003800000 */
.L_x_132:
[----:B------:R-:W-:Y:S05]  /*ee40*/  @!P0 BRA `(.L_x_92) ;  /* 0x0000000000048947 */ /* 0x000fea0003800000 */
[----:B------:R-:W-:Y:S01]  /*ee50*/  BPT.TRAP 0x1 ;  /* 0x000000040000795c */ /* 0x000fe20000300000 */
.L_x_92:
[----:B-1----:R-:W-:-:S04]  /*ee60*/  IMAD R5, R4, 0x8, R7 ;  /* 0x0000000804057824 */ /* 0x002fc800078e0207 */
[----:B------:R-:W1:Y:S02]  /*ee70*/  SYNCS.PHASECHK.TRANS64.TRYWAIT P1, [R5+URZ+0x38860], R2 ;  /* 0x03886002050075a7 */ /* 0x000e64000802017f */
[----:B-1----:R-:W-:Y:S05]  /*ee80*/  @!P1 BRA `(.L_x_93) ;  /* 0x0000001000d49947 */ /* 0x002fea0003800000 */
.L_x_133:
[----:B------:R-:W-:Y:S05]  /*ee90*/  @!P0 BRA `(.L_x_94) ;  /* 0x0000000000048947 */ /* 0x000fea0003800000 */
[----:B------:R-:W-:Y:S01]  /*eea0*/  BPT.TRAP 0x1 ;  /* 0x000000040000795c */ /* 0x000fe20000300000 */
.L_x_94:
[----:B------:R-:W3:Y:S02]  /*eeb0*/  SYNCS.PHASECHK.TRANS64.TRYWAIT P0, [R0+URZ+0x38880], R3 ;  /* 0x03888003000075a7 */ /* 0x000ee4000800017f */
[----:B---3--:R-:W-:Y:S05]  /*eec0*/  @!P0 BRA `(.L_x_95) ;  /* 0x0000001000d88947 */ /* 0x008fea0003800000 */
.L_x_96:
[----:B----4-:R4:W0:Y:S02]  /*eed0*/  SYNCS.PHASECHK.TRANS64.TRYWAIT P0, [R5+URZ+0x38880], R2 ;  /* 0x03888002050075a7 */ /* 0x010824000800017f */
[----:B0-----:R-:W-:Y:S05]  /*eee0*/  @!P0 NANOSLEEP.SYNCS 0x989680 ;  /* 0x009896800000895d */ /* 0x001fea0003900000 */
[----:B------:R-:W0:Y:S02]  /*eef0*/  @!P0 SYNCS.PHASECHK.TRANS64 P0, [R5+URZ+0x38880], R2 ;  /* 0x03888002050085a7 */ /* 0x000e24000800007f */
[----:B0-----:R-:W-:Y:S05]  /*ef00*/  @!P0 BRA `(.L_x_96) ;  /* 0xfffffffc00f08947 */ /* 0x001fea000383ffff */
.L_x_10:
[----:B------:R-:W-:Y:S05]  /*ef10*/  BSYNC B6 ;  /* 0x0000000000067941 */ /* 0x000fea0003800000 */
.L_x_7:
[----:B------:R-:W-:Y:S05]  /*ef20*/  EXIT ;  /* 0x000000000000794d */ /* 0x000fea0003800000 */
.L_x_14:
[----:B0-----:R-:W-:-:S04]  /*ef30*/  IMAD.U32 R0, RZ, RZ, UR36 ;  /* 0x00000024ff007e24 */ /* 0x001fc8000f8e00ff */
[----:B------:R0:W1:Y:S03]  /*ef40*/  SYNCS.PHASECHK.TRANS64.TRYWAIT P1, [R0+URZ+0x38800], R3 ;  /* 0x03880003000075a7 */ /* 0x000066000802017f */
[----:B-1----:R-:W-:Y:S05]  /*ef50*/  @!P1 NANOSLEEP.SYNCS 0x989680 ;  /* 0x009896800000995d */ /* 0x002fea0003900000 */
[----:B------:R-:W1:Y:S02]  /*ef60*/  @!P1 SYNCS.PHASECHK.TRANS64 P1, [R0+URZ+0x38800], R3 ;  /* 0x03880003000095a7 */ /* 0x000e64000802007f */
[----:B-1----:R-:W-:Y:S05]  /*ef70*/  @!P1 BRA `(.L_x_14) ;  /* 0xfffffffc00ec9947 */ /* 0x002fea000383ffff */
[----:B------:R-:W-:Y:S05]  /*ef80*/  BRA `(.L_x_97) ;  /* 0xffffff2400ec7947 */ /* 0x000fea000383ffff */
.L_x_18:
[----:B0-----:R-:W-:-:S04]  /*ef90*/  IMAD.U32 R0, RZ, RZ, UR36 ;  /* 0x00000024ff007e24 */ /* 0x001fc8000f8e00ff */
[----:B------:R0:W2:Y:S03]  /*efa0*/  SYNCS.PHASECHK.TRANS64.TRYWAIT P2, [R0+URZ+0x38830], R3 ;  /* 0x03883003000075a7 */ /* 0x0000a6000804017f */
[----:B--2---:R-:W-:Y:S05]  /*efb0*/  @!P2 NANOSLEEP.SYNCS 0x989680 ;  /* 0x009896800000a95d */ /* 0x004fea0003900000 */
[----:B------:R-:W2:Y:S02]  /*efc0*/  @!P2 SYNCS.PHASECHK.TRANS64 P2, [R0+URZ+0x38830], R3 ;  /* 0x038830030000a5a7 */ /* 0x000ea4000804007f */
[----:B--2---:R-:W-:Y:S05]  /*efd0*/  @!P2 BRA `(.L_x_18) ;  /* 0xfffffffc00eca947 */ /* 0x004fea000383ffff */
[----:B------:R-:W-:Y:S05]  /*efe0*/  BRA `(.L_x_17) ;  /* 0xffffff2800047947 */ /* 0x000fea000383ffff */
.L_x_23:
[----:B-1----:R-:W-:-:S04]  /*eff0*/  IMAD.U32 R14, RZ, RZ, UR7 ;  /* 0x00000007ff0e7e24 */ /* 0x002fc8000f8e00ff */
[----:B------:R1:W2:Y:S03]  /*f000*/  SYNCS.PHASECHK.TRANS64.TRYWAIT P2, [R14+URZ+0x38830], R3 ;  /* 0x038830030e0075a7 */ /* 0x0002a6000804017f */
[----:B--2---:R-:W-:Y:S05]  /*f010*/  @!P2 NANOSLEEP.SYNCS 0x989680 ;  /* 0x009896800000a95d */ /* 0x004fea0003900000 */
[----:B------:R-:W2:Y:S02]  /*f020*/  @!P2 SYNCS.PHASECHK.TRANS64 P2, [R14+URZ+0x38830], R3 ;  /* 0x038830030e00a5a7 */ /* 0x000ea4000804007f */
[----:B--2---:R-:W-:Y:S05]  /*f030*/  @!P2 BRA `(.L_x_23) ;  /* 0xfffffffc00eca947 */ /* 0x004fea000383ffff */
[----:B------:R-:W-:Y:S05]  /*f040*/  BRA `(.L_x_20) ;  /* 0xffffff5000f07947 */ /* 0x000fea000383ffff */
.L_x_27:
[----:B-1----:R-:W-:-:S04]  /*f050*/  IMAD.U32 R12, RZ, RZ, UR10 ;  /* 0x0000000aff0c7e24 */ /* 0x002fc8000f8e00ff */
[----:B------:R1:W2:Y:S03]  /*f060*/  SYNCS.PHASECHK.TRANS64.TRYWAIT P2, [R12+URZ+0x38850], R3 ;  /* 0x038850030c0075a7 */ /* 0x0002a6000804017f */
[----:B--2---:R-:W-:Y:S05]  /*f070*/  @!P2 NANOSLEEP.SYNCS 0x989680 ;  /* 0x009896800000a95d */ /* 0x004fea0003900000 */
[----:B------:R-:W2:Y:S02]  /*f080*/  @!P2 SYNCS.PHASECHK.TRANS64 P2, [R12+URZ+0x38850], R3 ;  /* 0x038850030c00a5a7 */ /* 0x000ea4000804007f */
[----:B--2---:R-:W-:Y:S05]  /*f090*/  @!P2 BRA `(.L_x_27) ;  /* 0xfffffffc00eca947 */ /* 0x004fea000383ffff */
[----:B------:R-:W-:Y:S05]  /*f0a0*/  BRA `(.L_x_24) ;  /* 0xffffff5400c07947 */ /* 0x000fea000383ffff */
.L_x_33:
[----:B-1----:R-:W-:-:S04]  /*f0b0*/  IMAD.U32 R4, RZ, RZ, UR7 ;  /* 0x00000007ff047e24 */ /* 0x002fc8000f8e00ff */
[----:B------:R1:W2:Y:S03]  /*f0c0*/  SYNCS.PHASECHK.TRANS64.TRYWAIT P1, [R4+URZ+0x38850], R9 ;  /* 0x03885009040075a7 */ /* 0x0002a6000802017f */
[----:B--2---:R-:W-:Y:S05]  /*f0d0*/  @!P1 NANOSLEEP.SYNCS 0x989680 ;  /* 0x009896800000995d */ /* 0x004fea0003900000 */
[----:B------:R-:W2:Y:S02]  /*f0e0*/  @!P1 SYNCS.PHASECHK.TRANS64 P1, [R4+URZ+0x38850], R9 ;  /* 0x03885009040095a7 */ /* 0x000ea4000802007f */
[----:B--2---:R-:W-:Y:S05]  /*f0f0*/  @!P1 BRA `(.L_x_33) ;  /* 0xfffffffc00ec9947 */ /* 0x004fea000383ffff */
[----:B------:R-:W-:Y:S05]  /*f100*/  BRA `(.L_x_32) ;  /* 0xffffff74004c7947 */ /* 0x000fea000383ffff */
.L_x_46:
[----:B------:R-:W-:Y:S02]  /*f110*/  IMAD.MOV.U32 R13, RZ, RZ, R7 ;  /* 0x000000ffff0d7224 */ /* 0x000fe400078e0007 */
[----:B------:R-:W-:Y:S02]  /*f120*/  IMAD.MOV.U32 R12, RZ, RZ, RZ ;  /* 0x000000ffff0c7224 */ /* 0x000fe400078e00ff */
[----:B------:R-:W-:Y:S02]  /*f130*/  IMAD.MOV.U32 R11, RZ, RZ, 0x1f ;  /* 0x0000001fff0b7424 */ /* 0x000fe400078e00ff */
[----:B------:R-:W-:-:S07]  /*f140*/  IMAD.MOV.U32 R15, RZ, RZ, -0x1 ;  /* 0xffffffffff0f7424 */ /* 0x000fce00078e00ff */
[----:B0-----:R-:W-:Y:S05]  /*f150*/  WARPSYNC.COLLECTIVE R15, `(.L_x_98) ;  /* 0x000000000f087348 */ /* 0x001fea0003c00000 */
[----:B------:R1:W2:Y:S02]  /*f160*/  SHFL.IDX P6, R14, R13, R12, R11 ;  /* 0x0000000c0d0e7389 */ /* 0x0002a400000c000b */
[----:B012---:R-:W-:Y:S01]  /*f170*/  ENDCOLLECTIVE ;  /* 0x000000000000791b */ /* 0x007fe20003800000 */
.L_x_98:
[----:B------:R-:W-:Y:S05]  /*f180*/  BRA `(.L_x_99) ;  /* 0xffffffcc00047947 */ /* 0x000fea000383ffff */
.L_x_48:
[----:B------:R-:W-:Y:S01]  /*f190*/  BSSY B0, `(.L_x_100) ;  /* 0x0000006000007945 */ /* 0x000fe20003800000 */
[----:B------:R-:W-:-:S07]  /*f1a0*/  IMAD.MOV.U32 R15, RZ, RZ, -0x1 ;  /* 0xffffffffff0f7424 */ /* 0x000fce00078e00ff */
[----:B-1----:R-:W-:Y:S05]  /*f1b0*/  WARPSYNC.COLLECTIVE R15, `(.L_x_101) ;  /* 0x000000000f0c7348 */ /* 0x002fea0003c00000 */
[----:B------:R-:W-:Y:S02]  /*f1c0*/  ELECT P6, UR62, PT ;  /* 0x00000000003e782f */ /* 0x000fe400038c0000 */
[----:B------:R-:W-:Y:S01]  /*f1d0*/  MOV R14, UR62 ;  /* 0x0000003e000e7c02 */ /* 0x000fe20008000f00 */
[----:B-1----:R-:W-:Y:S10]  /*f1e0*/  ENDCOLLECTIVE ;  /* 0x000000000000791b */ /* 0x002ff40003800000 */
.L_x_101:
[----:B------:R-:W-:Y:S05]  /*f1f0*/  BSYNC B0 ;  /* 0x0000000000007941 */ /* 0x000fea0003800000 */
.L_x_100:
[----:B------:R-:W-:Y:S05]  /*f200*/  BRA `(.L_x_102) ;  /* 0xffffffcc00107947 */ /* 0x000fea000383ffff */
.L_x_50:
[----:B0-----:R-:W-:-:S04]  /*f210*/  IMAD.U32 R3, RZ, RZ, UR38 ;  /* 0x00000026ff037e24 */ /* 0x001fc8000f8e00ff */
[----:B------:R0:W2:Y:S03]  /*f220*/  SYNCS.PHASECHK.TRANS64.TRYWAIT P0, [R3+URZ+0x38880], R2 ;  /* 0x03888002030075a7 */ /* 0x0000a6000800017f */
[----:B--2---:R-:W-:Y:S05]  /*f230*/  @!P0 NANOSLEEP.SYNCS 0x989680 ;  /* 0x009896800000895d */ /* 0x004fea0003900000 */
[----:B------:R-:W2:Y:S02]  /*f240*/  @!P0 SYNCS.PHASECHK.TRANS64 P0, [R3+URZ+0x38880], R2 ;  /* 0x03888002030085a7 */ /* 0x000ea4000800007f */
[----:B--2---:R-:W-:Y:S05]  /*f250*/  @!P0 BRA `(.L_x_50) ;  /* 0xfffffffc00ec8947 */ /* 0x004fea000383ffff */
[----:B------:R-:W-:Y:S05]  /*f260*/  BRA `(.L_x_103) ;  /* 0xffffffcc005c7947 */ /* 0x000fea000383ffff */
.L_x_52:
[----:B0-----:R-:W-:-:S04]  /*f270*/  IMAD.U32 R3, RZ, RZ, UR38 ;  /* 0x00000026ff037e24 */ /* 0x001fc8000f8e00ff */
[----:B------:R0:W2:Y:S03]  /*f280*/  SYNCS.PHASECHK.TRANS64.TRYWAIT P0, [R3+URZ+0x38840], R2 ;  /* 0x03884002030075a7 */ /* 0x0000a6000800017f */
[----:B--2---:R-:W-:Y:S05]  /*f290*/  @!P0 NANOSLEEP.SYNCS 0x989680 ;  /* 0x009896800000895d */ /* 0x004fea0003900000 */
[----:B------:R-:W2:Y:S02]  /*f2a0*/  @!P0 SYNCS.PHASECHK.TRANS64 P0, [R3+URZ+0x38840], R2 ;  /* 0x03884002030085a7 */ /* 0x000ea4000800007f */
[----:B--2---:R-:W-:Y:S05]  /*f2b0*/  @!P0 BRA `(.L_x_52) ;  /* 0xfffffffc00ec8947 */ /* 0x004fea000383ffff */
[----:B------:R-:W-:Y:S05]  /*f2c0*/  BRA `(.L_x_104) ;  /* 0xffffffcc00b07947 */ /* 0x000fea000383ffff */
.L_x_55:
[----:B------:R-:W-:Y:S02]  /*f2d0*/  IMAD.MOV.U32 R13, RZ, RZ, R3 ;  /* 0x000000ffff0d7224 */ /* 0x000fe400078e0003 */
[----:B------:R-:W-:Y:S02]  /*f2e0*/  IMAD.MOV.U32 R12, RZ, RZ, RZ ;  /* 0x000000ffff0c7224 */ /* 0x000fe400078e00ff */
[----:B------:R-:W-:Y:S02]  /*f2f0*/  IMAD.MOV.U32 R11, RZ, RZ, 0x181f ;  /* 0x0000181fff0b7424 */ /* 0x000fe400078e00ff */
[----:B------:R-:W-:Y:S02]  /*f300*/  IMAD.MOV.U32 R15, RZ, RZ, -0x1 ;  /* 0xffffffffff0f7424 */ /* 0x000fe400078e00ff */
[----:B------:R-:W-:-:S07]  /*f310*/  IMAD R5, R10, 0x80, R5 ;  /* 0x000000800a057824 */ /* 0x000fce00078e0205 */
[----:B------:R-:W-:Y:S05]  /*f320*/  WARPSYNC.COLLECTIVE R15, `(.L_x_105) ;  /* 0x000000000f087348 */ /* 0x000fea0003c00000 */
[----:B------:R0:W1:Y:S02]  /*f330*/  SHFL.IDX P6, R14, R13, R12, R11 ;  /* 0x0000000c0d0e7389 */ /* 0x00006400000c000b */
[----:B01----:R-:W-:Y:S01]  /*f340*/  ENDCOLLECTIVE ;  /* 0x000000000000791b */ /* 0x003fe20003800000 */
.L_x_105:
[----:B------:R-:W-:Y:S02]  /*f350*/  VIADD R9, R5, 0x10 ;  /* 0x0000001005097836 */ /* 0x000fe40000000000 */
[----:B------:R-:W-:Y:S02]  /*f360*/  IMAD.MOV.U32 R13, RZ, RZ, R0 ;  /* 0x000000ffff0d7224 */ /* 0x000fe400078e0000 */
[----:B------:R-:W-:-:S07]  /*f370*/  IMAD.MOV.U32 R6, RZ, RZ, R14 ;  /* 0x000000ffff067224 */ /* 0x000fce00078e000e */
[----:B------:R-:W-:Y:S05]  /*f380*/  WARPSYNC.COLLECTIVE R15, `(.L_x_106) ;  /* 0x000000000f087348 */ /* 0x000fea0003c00000 */
[----:B------:R0:W1:Y:S02]  /*f390*/  SHFL.IDX P6, R14, R13, R12, R11 ;  /* 0x0000000c0d0e7389 */ /* 0x00006400000c000b */
[----:B01----:R-:W-:Y:S01]  /*f3a0*/  ENDCOLLECTIVE ;  /* 0x000000000000791b */ /* 0x003fe20003800000 */
.L_x_106:
[----:B------:R-:W-:Y:S02]  /*f3b0*/  ULDC UR4, c[0x0][0x288] ;  /* 0x0000a20000047ab9 */ /* 0x000fe40000000800 */
[----:B------:R-:W-:-:S05]  /*f3c0*/  IMAD R2, R8, UR4, RZ ;  /* 0x0000000408027c24 */ /* 0x000fca000f8e02ff */
[----:B------:R-:W-:Y:S01]  /*f3d0*/  ISETP.GE.AND P2, PT, R5, R2, PT ;  /* 0x000000020500720c */ /* 0x000fe20003f46270 */
[----:B------:R-:W-:Y:S02]  /*f3e0*/  IMAD.MOV.U32 R13, RZ, RZ, R3 ;  /* 0x000000ffff0d7224 */ /* 0x000fe400078e0003 */
[----:B------:R-:W-:-:S10]  /*f3f0*/  IMAD.MOV.U32 R12, RZ, RZ, 0x1 ;  /* 0x00000001ff0c7424 */ /* 0x000fd400078e00ff */
[----:B------:R-:W-:Y:S02]  /*f400*/  @!P2 VIADD R8, R4, UR38 ;  /* 0x000000260408ac36 */ /* 0x000fe40008000000 */
[----:B------:R-:W-:-:S07]  /*f410*/  IMAD.MOV.U32 R7, RZ, RZ, R14 ;  /* 0x000000ffff077224 */ /* 0x000fce00078e000e */
[----:B------:R-:W-:Y:S05]  /*f420*/  WARPSYNC.COLLECTIVE R15, `(.L_x_107) ;  /* 0x000000000f087348 */ /* 0x000fea0003c00000 */
[----:B------:R0:W1:Y:S02]  /*f430*/  SHFL.IDX P6, R14, R13, R12, R11 ;  /* 0x0000000c0d0e7389 */ /* 0x00006400000c000b */
[----:B01----:R-:W-:Y:S01]  /*f440*/  ENDCOLLECTIVE ;  /* 0x000000000000791b */ /* 0x003fe20003800000 */
.L_x_107:
[----:B------:R-:W-:-:S05]  /*f450*/  @!P2 IADD3 R7, P3, R18, R7, RZ ;  /* 0x000000071207a210 */ /* 0x000fca0007f7e0ff */
[----:B------:R-:W-:-:S05]  /*f460*/  @!P2 IMAD.X R6, RZ, RZ, R6, P3 ;  /* 0x000000ffff06a224 */ /* 0x000fca00018e0606 */
[----:B------:R-:W-:Y:S01]  /*f470*/  @!P2 LOP3.LUT R7, R7, R6, RZ, 0x3c, !PT ;  /* 0x000000060707a212 */ /* 0x000fe200078e3cff */
[----:B------:R-:W-:-:S03]  /*f480*/  IMAD.MOV.U32 R13, RZ, RZ, R0 ;  /* 0x000000ffff0d7224 */ /* 0x000fc600078e0000 */
[----:B------:R-:W-:-:S04]  /*f490*/  @!P2 LOP3.LUT R6, R7, R6, RZ, 0x3c, !PT ;  /* 0x000000060706a212 */ /* 0x000fc800078e3cff */
[----:B------:R-:W-:-:S05]  /*f4a0*/  @!P2 LOP3.LUT R7, R7, R6, RZ, 0x3c, !PT ;  /* 0x000000060707a212 */ /* 0x000fca00078e3cff */
[----:B------:R-:W-:Y:S01]  /*f4b0*/  @!PT LDS RZ, [RZ] ;  /* 0x00000000fffff984 */ /* 0x000fe20000000800 */
[----:B------:R-:W-:Y:S01]  /*f4c0*/  @!PT LDS RZ, [RZ] ;  /* 0x00000000fffff984 */ /* 0x000fe20000000800 */
[----:B------:R-:W-:Y:S01]  /*f4d0*/  @!PT LDS RZ, [RZ] ;  /* 0x00000000fffff984 */ /* 0x000fe20000000800 */
[----:B------:R-:W-:Y:S04]  /*f4e0*/  @!P2 LDGSTS.E.BYPASS.LTC128B.128 [R8+0x20400], desc[UR40][R6.64], !P1 ;  /* 0x204000000608afae */ /* 0x000fe8000c901d68 */
[----:B------:R0:W-:Y:S01]  /*f4f0*/  @!P2 LDGSTS.E.BYPASS.LTC128B.128 [R8+0x24400], desc[UR40][R6.64+0x80], !P0 ;  /* 0x244000800608afae */ /* 0x0001e2000c101d68 */
[----:B------:R-:W-:Y:S01]  /*f500*/  ISETP.GE.AND P2, PT, R9, R2, PT ;  /* 0x000000020900720c */ /* 0x000fe20003f46270 */
[----:B------:R-:W-:Y:S02]  /*f510*/  VIADD R9, R5, 0x20 ;  /* 0x0000002005097836 */ /* 0x000fe40000000000 */
[----:B0-----:R-:W-:-:S10]  /*f520*/  IMAD.MOV.U32 R6, RZ, RZ, R14 ;  /* 0x000000ffff067224 */ /* 0x001fd400078e000e */
[----:B------:R-:W-:Y:S05]  /*f530*/  WARPSYNC.COLLECTIVE R15, `(.L_x_108) ;  /* 0x000000000f087348 */ /* 0x000fea0003c00000 */
[----:B------:R0:W1:Y:S02]  /*f540*/  SHFL.IDX P6, R14, R13, R12, R11 ;  /* 0x0000000c0d0e7389 */ /* 0x00006400000c000b */
[----:B01----:R-:W-:Y:S01]  /*f550*/  ENDCOLLECTIVE ;  /* 0x000000000000791b */ /* 0x003fe20003800000 */
.L_x_108:
[----:B------:R-:W-:Y:S02]  /*f560*/  @!P2 VIADD R8, R4, UR38 ;  /* 0x000000260408ac36 */ /* 0x000fe40008000000 */
[----:B------:R-:W-:Y:S02]  /*f570*/  IMAD.MOV.U32 R13, RZ, RZ, R3 ;  /* 0x000000ffff0d7224 */ /* 0x000fe400078e0003 */
[----:B------:R-:W-:Y:S02]  /*f580*/  IMAD.MOV.U32 R12, RZ, RZ, 0x2 ;  /* 0x00000002ff0c7424 */ /* 0x000fe400078e00ff */
[----:B------:R-:W-:-:S07]  /*f590*/  IMAD.MOV.U32 R7, RZ, RZ, R14 ;  /* 0x000000ffff077224 */ /* 0x000fce00078e000e */
[----:B------:R-:W-:Y:S05]  /*f5a0*/  WARPSYNC.COLLECTIVE R15, `(.L_x_109) ;  /* 0x000000000f087348 */ /* 0x000fea0003c00000 */
[----:B------:R0:W1:Y:S02]  /*f5b0*/  SHFL.IDX P6, R14, R13, R12, R11 ;  /* 0x0000000c0d0e7389 */ /* 0x00006400000c000b */
[----:B01----:R-:W-:Y:S01]  /*f5c0*/  ENDCOLLECTIVE ;  /* 0x000000000000791b */ /* 0x003fe20003800000 */
.L_x_109:
        /* <DEDUP_REMOVED lines=17> */
.L_x_110:
[----:B------:R-:W-:Y:S02]  /*f6e0*/  @!P2 VIADD R8, R4, UR38 ;  /* 0x000000260408ac36 */ /* 0x000fe40008000000 */
[----:B------:R-:W-:Y:S02]  /*f6f0*/  IMAD.MOV.U32 R13, RZ, RZ, R3 ;  /* 0x000000ffff0d7224 */ /* 0x000fe400078e0003 */
[----:B------:R-:W-:Y:S02]  /*f700*/  IMAD.MOV.U32 R12, RZ, RZ, 0x3 ;  /* 0x00000003ff0c7424 */ /* 0x000fe400078e00ff */
[----:B------:R-:W-:-:S07]  /*f710*/  IMAD.MOV.U32 R7, RZ, RZ, R14 ;  /* 0x000000ffff077224 */ /* 0x000fce00078e000e */
[----:B------:R-:W-:Y:S05]  /*f720*/  WARPSYNC.COLLECTIVE R15, `(.L_x_111) ;  /* 0x000000000f087348 */ /* 0x000fea0003c00000 */
[----:B------:R0:W1:Y:S02]  /*f730*/  SHFL.IDX P6, R14, R13, R12, R11 ;  /* 0x0000000c0d0e7389 */ /* 0x00006400000c000b */
[----:B01----:R-:W-:Y:S01]  /*f740*/  ENDCOLLECTIVE ;  /* 0x000000000000791b */ /* 0x003fe20003800000 */
.L_x_111:
        /* <DEDUP_REMOVED lines=17> */
.L_x_112:
[----:B------:R-:W-:Y:S02]  /*f860*/  @!P2 VIADD R8, R4, UR38 ;  /* 0x000000260408ac36 */ /* 0x000fe40008000000 */
[----:B------:R-:W-:Y:S02]  /*f870*/  IMAD.MOV.U32 R13, RZ, RZ, R3 ;  /* 0x000000ffff0d7224 */ /* 0x000fe400078e0003 */
[----:B------:R-:W-:Y:S02]  /*f880*/  IMAD.MOV.U32 R12, RZ, RZ, 0x4 ;  /* 0x00000004ff0c7424 */ /* 0x000fe400078e00ff */
[----:B------:R-:W-:-:S07]  /*f890*/  IMAD.MOV.U32 R7, RZ, RZ, R14 ;  /* 0x000000ffff077224 */ /* 0x000fce00078e000e */
[----:B------:R-:W-:Y:S05]  /*f8a0*/  WARPSYNC.COLLECTIVE R15, `(.L_x_113) ;  /* 0x000000000f087348 */ /* 0x000fea0003c00000 */
[----:B------:R0:W1:Y:S02]  /*f8b0*/  SHFL.IDX P6, R14, R13, R12, R11 ;  /* 0x0000000c0d0e7389 */ /* 0x00006400000c000b */
[----:B01----:R-:W-:Y:S01]  /*f8c0*/  ENDCOLLECTIVE ;  /* 0x000000000000791b */ /* 0x003fe20003800000 */
.L_x_113:
        /* <DEDUP_REMOVED lines=17> */
.L_x_114:
[----:B------:R-:W-:Y:S02]  /*f9e0*/  @!P2 VIADD R8, R4, UR38 ;  /* 0x000000260408ac36 */ /* 0x000fe40008000000 */
[----:B------:R-:W-:Y:S02]  /*f9f0*/  IMAD.MOV.U32 R13, RZ, RZ, R3 ;  /* 0x000000ffff0d7224 */ /* 0x000fe400078e0003 */
[----:B------:R-:W-:Y:S02]  /*fa00*/  IMAD.MOV.U32 R12, RZ, RZ, 0x5 ;  /* 0x00000005ff0c7424 */ /* 0x000fe400078e00ff */
[----:B------:R-:W-:-:S07]  /*fa10*/  IMAD.MOV.U32 R7, RZ, RZ, R14 ;  /* 0x000000ffff077224 */ /* 0x000fce00078e000e */
[----:B------:R-:W-:Y:S05]  /*fa20*/  WARPSYNC.COLLECTIVE R15, `(.L_x_115) ;  /* 0x000000000f087348 */ /* 0x000fea0003c00000 */
[----:B------:R0:W1:Y:S02]  /*fa30*/  SHFL.IDX P6, R14, R13, R12, R11 ;  /* 0x0000000c0d0e7389 */ /* 0x00006400000c000b */
[----:B01----:R-:W-:Y:S01]  /*fa40*/  ENDCOLLECTIVE ;  /* 0x000000000000791b */ /* 0x003fe20003800000 */
.L_x_115:
        /* <DEDUP_REMOVED lines=17> */
.L_x_116:
[----:B------:R-:W-:Y:S02]  /*fb60*/  @!P2 VIADD R8, R4, UR38 ;  /* 0x000000260408ac36 */ /* 0x000fe40008000000 */
[----:B------:R-:W-:Y:S02]  /*fb70*/  IMAD.MOV.U32 R13, RZ, RZ, R3 ;  /* 0x000000ffff0d7224 */ /* 0x000fe400078e0003 */
[----:B------:R-:W-:Y:S02]  /*fb80*/  IMAD.MOV.U32 R12, RZ, RZ, 0x6 ;  /* 0x00000006ff0c7424 */ /* 0x000fe400078e00ff */
[----:B------:R-:W-:-:S07]  /*fb90*/  IMAD.MOV.U32 R7, RZ, RZ, R14 ;  /* 0x000000ffff077224 */ /* 0x000fce00078e000e */
[----:B------:R-:W-:Y:S05]  /*fba0*/  WARPSYNC.COLLECTIVE R15, `(.L_x_117) ;  /* 0x000000000f087348 */ /* 0x000fea0003c00000 */
[----:B------:R0:W1:Y:S02]  /*fbb0*/  SHFL.IDX P6, R14, R13, R12, R11 ;  /* 0x0000000c0d0e7389 */ /* 0x00006400000c000b */
[----:B01----:R-:W-:Y:S01]  /*fbc0*/  ENDCOLLECTIVE ;  /* 0x000000000000791b */ /* 0x003fe20003800000 */
.L_x_117:
        /* <DEDUP_REMOVED lines=12> */
[----:B0-----:R-:W-:-:S12]  /*fc90*/  IMAD.MOV.U32 R6, RZ, RZ, R14 ;  /* 0x000000ffff067224 */ /* 0x001fd800078e000e */
[----:B------:R-:W-:Y:S05]  /*fca0*/  WARPSYNC.COLLECTIVE R15, `(.L_x_118) ;  /* 0x000000000f087348 */ /* 0x000fea0003c00000 */
[----:B------:R0:W1:Y:S02]  /*fcb0*/  SHFL.IDX P6, R14, R13, R12, R11 ;  /* 0x0000000c0d0e7389 */ /* 0x00006400000c000b */
[----:B01----:R-:W-:Y:S01]  /*fcc0*/  ENDCOLLECTIVE ;  /* 0x000000000000791b */ /* 0x003fe20003800000 */
.L_x_118:
[----:B------:R-:W-:Y:S02]  /*fcd0*/  @!P2 VIADD R8, R4, UR38 ;  /* 0x000000260408ac36 */ /* 0x000fe40008000000 */
[----:B------:R-:W-:Y:S02]  /*fce0*/  IMAD.MOV.U32 R13, RZ, RZ, R3 ;  /* 0x000000ffff0d7224 */ /* 0x000fe400078e0003 */
[----:B------:R-:W-:Y:S02]  /*fcf0*/  IMAD.MOV.U32 R12, RZ, RZ, 0x7 ;  /* 0x00000007ff0c7424 */ /* 0x000fe400078e00ff */
[----:B------:R-:W-:-:S07]  /*fd00*/  IMAD.MOV.U32 R7, RZ, RZ, R14 ;  /* 0x000000ffff077224 */ /* 0x000fce00078e000e */
[----:B------:R-:W-:Y:S05]  /*fd10*/  WARPSYNC.COLLECTIVE R15, `(.L_x_119) ;  /* 0x000000000f087348 */ /* 0x000fea0003c00000 */
[----:B------:R0:W1:Y:S02]  /*fd20*/  SHFL.IDX P6, R14, R13, R12, R11 ;  /* 0x0000000c0d0e7389 */ /* 0x00006400000c000b */
[----:B01----:R-:W-:Y:S01]  /*fd30*/  ENDCOLLECTIVE ;  /* 0x000000000000791b */ /* 0x003fe20003800000 */
.L_x_119:
[----:B------:R-:W-:-:S05]  /*fd40*/  @!P2 IADD3 R7, P3, R18, R7, RZ ;  /* 0x000000071207a210 */ /* 0x000fca0007f7e0ff */
[----:B------:R-:W-:-:S05]  /*fd50*/  @!P2 IMAD.X R6, RZ, RZ, R6, P3 ;  /* 0x000000ffff06a224 */ /* 0x000fca00018e0606 */
[----:B------:R-:W-:Y:S01]  /*fd60*/  @!P2 LOP3.LUT R7, R7, R6, RZ, 0x3c, !PT ;  /* 0x000000060707a212 */ /* 0x000fe200078e3cff */
[----:B------:R-:W-:-:S03]  /*fd70*/  IMAD.MOV.U32 R13, RZ, RZ, R0 ;  /* 0x000000ffff0d7224 */ /* 0x000fc600078e0000 */
[----:B------:R-:W-:-:S04]  /*fd80*/  @!P2 LOP3.LUT R6, R7, R6, RZ, 0x3c, !PT ;  /* 0x000000060706a212 */ /* 0x000fc800078e3cff */
[----:B------:R-:W-:Y:S01]  /*fd90*/  @!P2 LOP3.LUT R7, R7, R6, RZ, 0x3c, !PT ;  /* 0x000000060707a212 */ /* 0x000fe200078e3cff */
[----:B------:R-:W-:-:S04]  /*fda0*/  IMAD.MOV.U32 R3, RZ, RZ, R14 ;  /* 0x000000ffff037224 */ /* 0x000fc800078e000e */
[----:B------:R-:W-:Y:S01]  /*fdb0*/  @!PT LDS RZ, [RZ] ;  /* 0x00000000fffff984 */ /* 0x000fe20000000800 */
[----:B------:R-:W-:Y:S01]  /*fdc0*/  @!PT LDS RZ, [RZ] ;  /* 0x00000000fffff984 */ /* 0x000fe20000000800 */
[----:B------:R-:W-:Y:S01]  /*fdd0*/  @!PT LDS RZ, [RZ] ;  /* 0x00000000fffff984 */ /* 0x000fe20000000800 */
[----:B------:R0:W-:Y:S04]  /*fde0*/  @!P2 LDGSTS.E.BYPASS.LTC128B.128 [R8+0x23400], desc[UR40][R6.64], !P1 ;  /* 0x234000000608afae */ /* 0x0001e8000c901d68 */
[----:B------:R0:W-:Y:S02]  /*fdf0*/  @!P2 LDGSTS.E.BYPASS.LTC128B.128 [R8+0x27400], desc[UR40][R6.64+0x80], !P0 ;  /* 0x274000800608afae */ /* 0x0001e4000c101d68 */
[----:B0-----:R-:W-:Y:S05]  /*fe00*/  WARPSYNC.COLLECTIVE R15, `(.L_x_120) ;  /* 0x000000000f087348 */ /* 0x001fea0003c00000 */
[----:B------:R1:W2:Y:S02]  /*fe10*/  SHFL.IDX P6, R14, R13, R12, R11 ;  /* 0x0000000c0d0e7389 */ /* 0x0002a400000c000b */
[----:B012---:R-:W-:Y:S01]  /*fe20*/  ENDCOLLECTIVE ;  /* 0x000000000000791b */ /* 0x007fe20003800000 */
.L_x_120:
[----:B------:R-:W-:Y:S05]  /*fe30*/  BRA `(.L_x_121) ;  /* 0xffffffcc00dc7947 */ /* 0x000fea000383ffff */
.L_x_58:
[----:B-1----:R-:W-:-:S04]  /*fe40*/  IMAD.U32 R3, RZ, RZ, UR38 ;  /* 0x00000026ff037e24 */ /* 0x002fc8000f8e00ff */
[----:B------:R1:W2:Y:S03]  /*fe50*/  SYNCS.PHASECHK.TRANS64.TRYWAIT P0, [R3+URZ+0x38820], R0 ;  /* 0x03882000030075a7 */ /* 0x0002a6000800017f */
[----:B--2---:R-:W-:Y:S05]  /*fe60*/  @!P0 NANOSLEEP.SYNCS 0x989680 ;  /* 0x009896800000895d */ /* 0x004fea0003900000 */
[----:B------:R-:W2:Y:S02]  /*fe70*/  @!P0 SYNCS.PHASECHK.TRANS64 P0, [R3+URZ+0x38820], R0 ;  /* 0x03882000030085a7 */ /* 0x000ea4000800007f */
[----:B--2---:R-:W-:Y:S05]  /*fe80*/  @!P0 BRA `(.L_x_58) ;  /* 0xfffffffc00ec8947 */ /* 0x004fea000383ffff */
[----:B------:R-:W-:Y:S05]  /*fe90*/  BRA `(.L_x_122) ;  /* 0xffffffd000287947 */ /* 0x000fea000383ffff */
.L_x_63:
[----:B0-----:R0:W1:Y:S02]  /*fea0*/  SYNCS.PHASECHK.TRANS64.TRYWAIT P0, [R4+URZ+0x38880], R3 ;  /* 0x03888003040075a7 */ /* 0x001064000800017f */
[----:B-1----:R-:W-:Y:S05]  /*feb0*/  @!P0 NANOSLEEP.SYNCS 0x989680 ;  /* 0x009896800000895d */ /* 0x002fea0003900000 */
[----:B------:R-:W1:Y:S02]  /*fec0*/  @!P0 SYNCS.PHASECHK.TRANS64 P0, [R4+URZ+0x38880], R3 ;  /* 0x03888003040085a7 */ /* 0x000e64000800007f */
[----:B-1----:R-:W-:Y:S05]  /*fed0*/  @!P0 BRA `(.L_x_63) ;  /* 0xfffffffc00f08947 */ /* 0x002fea000383ffff */
[----:B------:R-:W-:Y:S05]  /*fee0*/  BRA `(.L_x_123) ;  /* 0xffffffd000d47947 */ /* 0x000fea000383ffff */
.L_x_68:
[----:B-1----:R1:W2:Y:S02]  /*fef0*/  SYNCS.PHASECHK.TRANS64.TRYWAIT P0, [R4+URZ+0x38840], R3 ;  /* 0x03884003040075a7 */ /* 0x0022a4000800017f */
[----:B--2---:R-:W-:Y:S05]  /*ff00*/  @!P0 NANOSLEEP.SYNCS 0x989680 ;  /* 0x009896800000895d */ /* 0x004fea0003900000 */
[----:B------:R-:W2:Y:S02]  /*ff10*/  @!P0 SYNCS.PHASECHK.TRANS64 P0, [R4+URZ+0x38840], R3 ;  /* 0x03884003040085a7 */ /* 0x000ea4000800007f */
[----:B--2---:R-:W-:Y:S05]  /*ff20*/  @!P0 BRA `(.L_x_68) ;  /* 0xfffffffc00f08947 */ /* 0x004fea000383ffff */
[----:B------:R-:W-:Y:S05]  /*ff30*/  BRA `(.L_x_124) ;  /* 0xffffffd400807947 */ /* 0x000fea000383ffff */
.L_x_74:
[----:B0-----:R0:W1:Y:S02]  /*ff40*/  SYNCS.PHASECHK.TRANS64.TRYWAIT P0, [R19+URZ+0x38870], R2 ;  /* 0x03887002130075a7 */ /* 0x001064000800017f */
[----:B-1----:R-:W-:Y:S05]  /*ff50*/  @!P0 NANOSLEEP.SYNCS 0x989680 ;  /* 0x009896800000895d */ /* 0x002fea0003900000 */
[----:B------:R-:W1:Y:S02]  /*ff60*/  @!P0 SYNCS.PHASECHK.TRANS64 P0, [R19+URZ+0x38870], R2 ;  /* 0x03887002130085a7 */ /* 0x000e64000800007f */
[----:B-1----:R-:W-:Y:S05]  /*ff70*/  @!P0 BRA `(.L_x_74) ;  /* 0xfffffffc00f08947 */ /* 0x002fea000383ffff */
[----:B------:R-:W-:Y:S05]  /*ff80*/  BRA `(.L_x_125) ;  /* 0xffffffd8004c7947 */ /* 0x000fea000383ffff */
.L_x_76:
[----:B-1----:R1:W2:Y:S02]  /*ff90*/  SYNCS.PHASECHK.TRANS64.TRYWAIT P0, [R19+URZ+0x38860], R0 ;  /* 0x03886000130075a7 */ /* 0x0022a4000800017f */
[----:B--2---:R-:W-:Y:S05]  /*ffa0*/  @!P0 NANOSLEEP.SYNCS 0x989680 ;  /* 0x009896800000895d */ /* 0x004fea0003900000 */
[----:B------:R-:W2:Y:S02]  /*ffb0*/  @!P0 SYNCS.PHASECHK.TRANS64 P0, [R19+URZ+0x38860], R0 ;  /* 0x03886000130085a7 */ /* 0x000ea4000800007f */
[----:B--2---:R-:W-:Y:S05]  /*ffc0*/  @!P0 BRA `(.L_x_76) ;  /* 0xfffffffc00f08947 */ /* 0x004fea000383ffff */
[----:B------:R-:W-:Y:S05]  /*ffd0*/  BRA `(.L_x_126) ;  /* 0xffffffd800507947 */ /* 0x000fea000383ffff */
.L_x_82:
[----:B0-----:R-:W2:Y:S02]  /*ffe0*/  LDL R2, [R1+0x4] ;  /* 0x0000040001027983 */ /* 0x001ea40000100800 */
[----:B--2---:R0:W1:Y:S02]  /*fff0*/  SYNCS.PHASECHK.TRANS64.TRYWAIT P0, [R2+URZ+0x38870], R0 ;  /* 0x03887000020075a7 */ /* 0x004064000800017f */
[----:B-1----:R-:W-:Y:S05]  /*10000*/  @!P0 NANOSLEEP.SYNCS 0x989680 ;  /* 0x009896800000895d */ /* 0x002fea0003900000 */
[----:B------:R-:W1:Y:S02]  /*10010*/  @!P0 SYNCS.PHASECHK.TRANS64 P0, [R2+URZ+0x38870], R0 ;  /* 0x03887000020085a7 */ /* 0x000e64000800007f */
[----:B-1----:R-:W-:Y:S05]  /*10020*/  @!P0 BRA `(.L_x_82) ;  /* 0xfffffffc00ec8947 */ /* 0x002fea000383ffff */
[----:B------:R-:W-:Y:S05]  /*10030*/  BRA `(.L_x_127) ;  /* 0xffffffe000a47947 */ /* 0x000fea000383ffff */
.L_x_84:
[----:B0-----:R-:W2:Y:S02]  /*10040*/  LDL R2, [R1+0x4] ;  /* 0x0000040001027983 */ /* 0x001ea40000100800 */
[----:B--2---:R0:W1:Y:S02]  /*10050*/  SYNCS.PHASECHK.TRANS64.TRYWAIT P0, [R2+URZ+0x38860], R0 ;  /* 0x03886000020075a7 */ /* 0x004064000800017f */
[----:B-1----:R-:W-:Y:S05]  /*10060*/  @!P0 NANOSLEEP.SYNCS 0x989680 ;  /* 0x009896800000895d */ /* 0x002fea0003900000 */
[----:B------:R-:W1:Y:S02]  /*10070*/  @!P0 SYNCS.PHASECHK.TRANS64 P0, [R2+URZ+0x38860], R0 ;  /* 0x03886000020085a7 */ /* 0x000e64000800007f */
[----:B-1----:R-:W-:Y:S05]  /*10080*/  @!P0 BRA `(.L_x_84) ;  /* 0xfffffffc00ec8947 */ /* 0x002fea000383ffff */
[----:B------:R-:W-:Y:S05]  /*10090*/  BRA `(.L_x_128) ;  /* 0xffffffe000a87947 */ /* 0x000fea000383ffff */
.L_x_86:
[----:B0-----:R0:W1:Y:S02]  /*100a0*/  SYNCS.PHASECHK.TRANS64.TRYWAIT P0, [R7+URZ+0x38820], R2 ;  /* 0x03882002070075a7 */ /* 0x001064000800017f */
[----:B-1----:R-:W-:Y:S05]  /*100b0*/  @!P0 NANOSLEEP.SYNCS 0x989680 ;  /* 0x009896800000895d */ /* 0x002fea0003900000 */
[----:B------:R-:W1:Y:S02]  /*100c0*/  @!P0 SYNCS.PHASECHK.TRANS64 P0, [R7+URZ+0x38820], R2 ;  /* 0x03882002070085a7 */ /* 0x000e64000800007f */
[----:B-1----:R-:W-:Y:S05]  /*100d0*/  @!P0 BRA `(.L_x_86) ;  /* 0xfffffffc00f08947 */ /* 0x002fea000383ffff */
[----:B------:R-:W-:Y:S05]  /*100e0*/  BRA `(.L_x_129) ;  /* 0xffffffe800d47947 */ /* 0x000fea000383ffff */
.L_x_88:
[----:B0-----:R0:W1:Y:S02]  /*100f0*/  SYNCS.PHASECHK.TRANS64.TRYWAIT P1, [R6+URZ], R3 ;  /* 0x00000003060075a7 */ /* 0x001064000802017f */
[----:B-1----:R-:W-:Y:S05]  /*10100*/  @!P1 NANOSLEEP.SYNCS 0x989680 ;  /* 0x009896800000995d */ /* 0x002fea0003900000 */
[----:B------:R-:W1:Y:S02]  /*10110*/  @!P1 SYNCS.PHASECHK.TRANS64 P1, [R6+URZ], R3 ;  /* 0x00000003060095a7 */ /* 0x000e64000802007f */
[----:B-1----:R-:W-:Y:S05]  /*10120*/  @!P1 BRA `(.L_x_88) ;  /* 0xfffffffc00f09947 */ /* 0x002fea000383ffff */
[----:B------:R-:W-:Y:S05]  /*10130*/  BRA `(.L_x_130) ;  /* 0xffffffec00247947 */ /* 0x000fea000383ffff */
.L_x_89:
[----:B-1----:R1:W2:Y:S02]  /*10140*/  SYNCS.PHASECHK.TRANS64.TRYWAIT P1, [R5+URZ], R2 ;  /* 0x00000002050075a7 */ /* 0x0022a4000802017f */
[----:B--2---:R-:W-:Y:S05]  /*10150*/  @!P1 NANOSLEEP.SYNCS 0x989680 ;  /* 0x009896800000995d */ /* 0x004fea0003900000 */
[----:B------:R-:W2:Y:S02]  /*10160*/  @!P1 SYNCS.PHASECHK.TRANS64 P1, [R5+URZ], R2 ;  /* 0x00000002050095a7 */ /* 0x000ea4000802007f */
[----:B--2---:R-:W-:Y:S05]  /*10170*/  @!P1 BRA `(.L_x_89) ;  /* 0xfffffffc00f09947 */ /* 0x004fea000383ffff */
[----:B------:R-:W-:Y:S05]  /*10180*/  BRA `(.L_x_131) ;  /* 0xffffffec00187947 */ /* 0x000fea000383ffff */
.L_x_91:
[----:B--2---:R2:W3:Y:S02]  /*10190*/  SYNCS.PHASECHK.TRANS64.TRYWAIT P1, [R0+URZ+0x38860], R3 ;  /* 0x03886003000075a7 */ /* 0x0044e4000802017f */
[----:B---3--:R-:W-:Y:S05]  /*101a0*/  @!P1 NANOSLEEP.SYNCS 0x989680 ;  /* 0x009896800000995d */ /* 0x008fea0003900000 */
[----:B------:R-:W3:Y:S02]  /*101b0*/  @!P1 SYNCS.PHASECHK.TRANS64 P1, [R0+URZ+0x38860], R3 ;  /* 0x03886003000095a7 */ /* 0x000ee4000802007f */
[----:B---3--:R-:W-:Y:S05]  /*101c0*/  @!P1 BRA `(.L_x_91) ;  /* 0xfffffffc00f09947 */ /* 0x008fea000383ffff */
[----:B------:R-:W-:Y:S05]  /*101d0*/  BRA `(.L_x_132) ;  /* 0xffffffec00187947 */ /* 0x000fea000383ffff */
.L_x_93:
[----:B-1----:R1:W3:Y:S02]  /*101e0*/  SYNCS.PHASECHK.TRANS64.TRYWAIT P1, [R5+URZ+0x38860], R2 ;  /* 0x03886002050075a7 */ /* 0x0022e4000802017f */
[----:B---3--:R-:W-:Y:S05]  /*101f0*/  @!P1 NANOSLEEP.SYNCS 0x989680 ;  /* 0x009896800000995d */ /* 0x008fea0003900000 */
[----:B------:R-:W3:Y:S02]  /*10200*/  @!P1 SYNCS.PHASECHK.TRANS64 P1, [R5+URZ+0x38860], R2 ;  /* 0x03886002050095a7 */ /* 0x000ee4000802007f */
[----:B---3--:R-:W-:Y:S05]  /*10210*/  @!P1 BRA `(.L_x_93) ;  /* 0xfffffffc00f09947 */ /* 0x008fea000383ffff */
[----:B------:R-:W-:Y:S05]  /*10220*/  BRA `(.L_x_133) ;  /* 0xffffffec00187947 */ /* 0x000fea000383ffff */
.L_x_95:
[----:B---3--:R3:W4:Y:S02]  /*10230*/  SYNCS.PHASECHK.TRANS64.TRYWAIT P0, [R0+URZ+0x38880], R3 ;  /* 0x03888003000075a7 */ /* 0x008724000800017f */
[----:B----4-:R-:W-:Y:S05]  /*10240*/  @!P0 NANOSLEEP.SYNCS 0x989680 ;  /* 0x009896800000895d */ /* 0x010fea0003900000 */
[----:B------:R-:W4:Y:S02]  /*10250*/  @!P0 SYNCS.PHASECHK.TRANS64 P0, [R0+URZ+0x38880], R3 ;  /* 0x03888003000085a7 */ /* 0x000f24000800007f */
[----:B----4-:R-:W-:Y:S05]  /*10260*/  @!P0 BRA `(.L_x_95) ;  /* 0xfffffffc00f08947 */ /* 0x010fea000383ffff */
[----:B------:R-:W-:Y:S05]  /*10270*/  BRA `(.L_x_96) ;  /* 0xffffffec00147947 */ /* 0x000fea000383ffff */
.L_x_134:
[----:B------:R-:W-:-:S00]  /*10280*/  BRA `(.L_x_134) ;  /* 0xfffffffc00fc7947 */ /* 0x000fc0000383ffff */
[----:B------:R-:W-:-:S00]  /*10290*/  NOP ;  /* 0x0000000000007918 */ /* 0x000fc00000000000 */
        /* <DEDUP_REMOVED lines=14> */
.L_x_3134:


//--------------------- .text._ZN7cutlass13device_kernelIN5flash11enable_sm90INS1_16FlashAttnFwdSm90INS1_25CollectiveMainloopFwdSm90ILi2EN4cute5tupleIJNS5_1CILi1EEES8_S8_EEENS6_IJNS7_ILi128EEESA_NS7_ILi256EEEEEELi256ENS_12float_e4m3_tEfNS_4arch4Sm90ELb0ELb0ELb0ELb1ELb0ELb0ELb0ELb1ELb1ELb1ELb1ELb0EEENS1_21CollectiveEpilogueFwdINS6_IJSA_SB_SA_EEES9_NS_10bfloat16_tESF_Li256ELb1ELb1ELb1ELb1EEENS1_36VarlenDynamicPersistentTileSchedulerILi128ELi128ELi256ELi128ELb1ELb1ELb1ELb0ELb1ELb1EEEEEEEEEvNT_6ParamsE --------------------------
	.section	.text._ZN7cutlass13device_kernelIN5flash11enable_sm90INS1_16FlashAttnFwdSm90INS1_25CollectiveMainloopFwdSm90ILi2EN4cute5tupleIJNS5_1CILi1EEES8_S8_EEENS6_IJNS7_ILi128EEESA_NS7_ILi256EEEEEELi256ENS_12float_e4m3_tEfNS_4arch4Sm90ELb0ELb0ELb0ELb1ELb0ELb0ELb0ELb1ELb1ELb1ELb1ELb0EEENS1_21CollectiveEpilogueFwdINS6_IJSA_SB_SA_EEES9_NS_10bfloat16_tESF_Li256ELb1ELb1ELb1ELb1EEENS1_36VarlenDynamicPersistentTileSchedulerILi128ELi128ELi256ELi128ELb1ELb1ELb1ELb0ELb1ELb1EEEEEEEEEvNT_6ParamsE,"ax",@progbits
	.align	128
.text._ZN7cutlass13device_kernelIN5flash11enable_sm90INS1_16FlashAttnFwdSm90INS1_25CollectiveMainloopFwdSm90ILi2EN4cute5tupleIJNS5_1CILi1EEES8_S8_EEENS6_IJNS7_ILi128EEESA_NS7_ILi256EEEEEELi256ENS_12float_e4m3_tEfNS_4arch4Sm90ELb0ELb0ELb0ELb1ELb0ELb0ELb0ELb1ELb1ELb1ELb1ELb0EEENS1_21CollectiveEpilogueFwdINS6_IJSA_SB_SA_EEES9_NS_10bfloat16_tESF_Li256ELb1ELb1ELb1ELb1EEENS1_36VarlenDynamicPersistentTileSchedulerILi128ELi128ELi256ELi128ELb1ELb1ELb1ELb0ELb1ELb1EEEEEEEEEvNT_6ParamsE:
        .type           _ZN7cutlass13device_kernelIN5flash11enable_sm90INS1_16FlashAttnFwdSm90INS1_25CollectiveMainloopFwdSm90ILi2EN4cute5tupleIJNS5_1CILi1EEES8_S8_EEENS6_IJNS7_ILi128EEESA_NS7_ILi256EEEEEELi256ENS_12float_e4m3_tEfNS_4arch4Sm90ELb0ELb0ELb0ELb1ELb0ELb0ELb0ELb1ELb1ELb1ELb1ELb0EEENS1_21CollectiveEpilogueFwdINS6_IJSA_SB_SA_EEES9_NS_10bfloat16_tESF_Li256ELb1ELb1ELb1ELb1EEENS1_36VarlenDynamicPersistentTileSchedulerILi128ELi128ELi256ELi128ELb1ELb1ELb1ELb0ELb1ELb1EEEEEEEEEvNT_6ParamsE,@function
        .size           _ZN7cutlass13device_kernelIN5flash11enable_sm90INS1_16FlashAttnFwdSm90INS1_25CollectiveMainloopFwdSm90ILi2EN4cute5tupleIJNS5_1CILi1EEES8_S8_EEENS6_IJNS7_ILi128EEESA_NS7_ILi256EEEEEELi256ENS_12float_e4m3_tEfNS_4arch4Sm90ELb0ELb0ELb0ELb1ELb0ELb0ELb0ELb1ELb1ELb1ELb1ELb0EEENS1_21CollectiveEpilogueFwdINS6_IJSA_SB_SA_EEES9_NS_10bfloat16_tESF_Li256ELb1ELb1ELb1ELb1EEENS1_36VarlenDynamicPersistentTileSchedulerILi128ELi128ELi256ELi128ELb1ELb1ELb1ELb0ELb1ELb1EEEEEEEEEvNT_6ParamsE,(.L_x_3135 - _ZN7cutlass13device_kernelIN5flash11enable_sm90INS1_16FlashAttnFwdSm90INS1_25CollectiveMainloopFwdSm90ILi2EN4cute5tupleIJNS5_1CILi1EEES8_S8_EEENS6_IJNS7_ILi128EEESA_NS7_ILi256EEEEEELi256ENS_12float_e4m3_tEfNS_4arch4Sm90ELb0ELb0ELb0ELb1ELb0ELb0ELb0ELb1ELb1ELb1ELb1ELb0EEENS1_21CollectiveEpilogueFwdINS6_IJSA_SB_SA_EEES9_NS_10bfloat16_tESF_Li256ELb1ELb1ELb1ELb1EEENS1_36VarlenDynamicPersistentTileSchedulerILi128ELi128ELi256ELi128ELb1ELb1ELb1ELb0ELb1ELb1EEEEEEEEEvNT_6ParamsE)
        .other          _ZN7cutlass13device_kernelIN5flash11enable_sm90INS1_16FlashAttnFwdSm90INS1_25CollectiveMainloopFwdSm90ILi2EN4cute5tupleIJNS5_1CILi1EEES8_S8_EEENS6_IJNS7_ILi128EEESA_NS7_ILi256EEEEEELi256ENS_12float_e4m3_tEfNS_4arch4Sm90ELb0ELb0ELb0ELb1ELb0ELb0ELb0ELb1ELb1ELb1ELb1ELb0EEENS1_21CollectiveEpilogueFwdINS6_IJSA_SB_SA_EEES9_NS_10bfloat16_tESF_Li256ELb1ELb1ELb1ELb1EEENS1_36VarlenDynamicPersistentTileSchedulerILi128ELi128ELi256ELi128ELb1ELb1ELb1ELb0ELb1ELb1EEEEEEEEEvNT_6ParamsE,@"STO_CUDA_ENTRY STV_DEFAULT"
_ZN7cutlass13device_kernelIN5flash11enable_sm90INS1_16FlashAttnFwdSm90INS1_25CollectiveMainloopFwdSm90ILi2EN4cute5tupleIJNS5_1CILi1EEES8_S8_EEENS6_IJNS7_ILi128EEESA_NS7_ILi256EEEEEELi256ENS_12float_e4m3_tEfNS_4arch4Sm90ELb0ELb0ELb0ELb1ELb0ELb0ELb0ELb1ELb1ELb1ELb1ELb0EEENS1_21CollectiveEpilogueFwdINS6_IJSA_SB_SA_EEES9_NS_10bfloat16_tESF_Li256ELb1ELb1ELb1ELb1EEENS1_36VarlenDynamicPersistentTileSchedulerILi128ELi128ELi256ELi128ELb1ELb1ELb1ELb0ELb1ELb1EEEEEEEEEvNT_6ParamsE:
[----:B------:R-:W0:Y:S02]  /*0000*/  LDC R1, c[0x0][0x28] ;  /* 0x00000a00ff017b82 */ /* 0x000e240000000800 */
[----:B0-----:R-:W-:Y:S01]  /*0010*/  VIADD R1, R1, 0xffffffb8 ;  /* 0xffffffb801017836 */ /* 0x001fe20000000000 */
[----:B------:R-:W0:Y:S01]  /*0020*/  S2R R3, SR_TID.X ;  /* 0x0000000000037919 */ /* 0x000e220000002100 */
[----:B------:R-:W-:Y:S01]  /*0030*/  ELECT P0, URZ, PT ;  /* 0x00000000003f782f */ /* 0x000fe20003800000 */
[----:B------:R-:W-:Y:S01]  /*0040*/  BSSY B0, `(.L_x_135) ;  /* 0x000000e000007945 */ /* 0x000fe20003800000 */
[--C-:B0-----:R-:W-:Y:S02]  /*0050*/  SHF.R.U32.HI R0, RZ, 0x5, R3.reuse ;  /* 0x00000005ff007819 */ /* 0x101fe40000011603 */
[----:B------:R-:W-:-:S03]  /*0060*/  SHF.R.U32.HI R3, RZ, 0x7, R3 ;  /* 0x00000007ff037819 */ /* 0x000fc60000011603 */
        /* <DEDUP_REMOVED lines=11> */
.L_x_136:
[----:B------:R-:W-:Y:S05]  /*0120*/  BSYNC B0 ;  /* 0x0000000000007941 */ /* 0x000fea0003800000 */
.L_x_135:
[----:B------:R-:W-:Y:S01]  /*0130*/  VOTEU.ANY UP0, P0 ;  /* 0x00000000003f7886 */ /* 0x000fe20000000100 */
[----:B------:R-:W0:Y:S01]  /*0140*/  SHFL.IDX PT, R3, R3, RZ, 0x1f ;  /* 0x00001fff03037589 */ /* 0x000e2200000e0000 */
[----:B------:R-:W-:Y:S01]  /*0150*/  UMOV UR4, 0x80 ;  /* 0x0000008000047882 */ /* 0x000fe20000000000 */
[----:B------:R-:W-:Y:S01]  /*0160*/  UMOV UR7, 0x100 ;  /* 0x0000010000077882 */ /* 0x000fe20000000000 */
[----:B------:R-:W-:Y:S01]  /*0170*/  VOTEU.ANY UP1, P0 ;  /* 0x00000000003f7886 */ /* 0x000fe20000020100 */
[----:B------:R-:W1:Y:S01]  /*0180*/  @UP0 S2UR UR8, SR_CgaCtaId ;  /* 0x00000000000809c3 */ /* 0x000e620000008800 */
[----:B------:R-:W2:Y:S01]  /*0190*/  SHFL.IDX PT, R2, R0, RZ, 0x1f ;  /* 0x00001fff00027589 */ /* 0x000ea200000e0000 */
[----:B------:R-:W-:Y:S01]  /*01a0*/  @UP0 UMOV UR6, 0x400 ;  /* 0x0000040000060882 */ /* 0x000fe20000000000 */
[----:B------:R-:W-:-:S04]  /*01b0*/  @UP0 UIADD3 UR4, -UR4, 0x100000, URZ ;  /* 0x0010000004040890 */ /* 0x000fc8000fffe13f */
[----:B------:R-:W-:Y:S02]  /*01c0*/  @UP0 USHF.L.U32 UR5, UR4, 0xb, URZ ;  /* 0x0000000b04050899 */ /* 0x000fe4000800063f */
[----:B------:R-:W-:Y:S01]  /*01d0*/  @UP0 USHF.L.U32 UR4, UR4, 0x1, URZ ;  /* 0x0000000104040899 */ /* 0x000fe2000800063f */
[----:B------:R-:W-:Y:S01]  /*01e0*/  VOTEU.ANY UP2, P0 ;  /* 0x00000000003f7886 */ /* 0x000fe20000040100 */
[----:B0-----:R-:W-:Y:S01]  /*01f0*/  R2UR UR9, R3 ;  /* 0x00000000030972ca */ /* 0x001fe200000e0000 */
[----:B-1----:R-:W-:Y:S01]  /*0200*/  @UP0 ULEA UR8, UR8, UR6, 0x18 ;  /* 0x0000000608080291 */ /* 0x002fe2000f8ec03f */
[----:B--2---:R-:W-:Y:S01]  /*0210*/  ISETP.NE.AND P1, PT, R2, RZ, PT ;  /* 0x000000ff0200720c */ /* 0x004fe20003f25270 */
[----:B------:R-:W-:-:S04]  /*0220*/  @UP0 UIADD3 UR6, -UR7, 0x100000, URZ ;  /* 0x0010000007060890 */ /* 0x000fc8000fffe13f */
[----:B------:R-:W-:Y:S02]  /*0230*/  @UP0 USHF.L.U32 UR7, UR6, 0xb, URZ ;  /* 0x0000000b06070899 */ /* 0x000fe4000800063f */
[----:B------:R-:W-:-:S04]  /*0240*/  @UP0 USHF.L.U32 UR6, UR6, 0x1, URZ ;  /* 0x0000000106060899 */ /* 0x000fc8000800063f */
[----:B------:R-:W-:Y:S01]  /*0250*/  UISETP.NE.AND UP0, UPT, UR9, URZ, UPT ;  /* 0x0000003f0900728c */ /* 0x000fe2000bf05270 */
[----:B------:R-:W0:Y:S02]  /*0260*/  FENCE.VIEW.ASYNC.S ;  /* 0x00000000000073c6 */ /* 0x000e240000000000 */
[----:B0-----:R0:W1:Y:S05]  /*0270*/  @UP1 SYNCS.EXCH.64 URZ, [UR8+0x38800], UR4 ;  /* 0x03880004083f15b2 */ /* 0x00106a0008000100 */
[----:B------:R0:W2:Y:S01]  /*0280*/  @UP2 SYNCS.EXCH.64 URZ, [UR8+0x38820], UR6 ;  /* 0x03882006083f25b2 */ /* 0x0000a20008000100 */
        /* <DEDUP_REMOVED lines=17> */
[----:B------:R3:W0:Y:S02]  /*03a0*/  SYNCS.EXCH.64 URZ, [UR8+0x38848], UR6 ;  /* 0x03884806083f75b2 */ /* 0x0006240008000100 */
[----:B---3--:R-:W-:Y:S01]  /*03b0*/  NOP ;  /* 0x0000000000007918 */ /* 0x008fe20000000000 */
.L_x_137:
[----:B------:R-:W3:Y:S01]  /*03c0*/  SHFL.IDX PT, R2, R0, RZ, 0x1f ;  /* 0x00001fff00027589 */ /* 0x000ee200000e0000 */
[----:B------:R-:W-:Y:S01]  /*03d0*/  NOP ;  /* 0x0000000000007918 */ /* 0x000fe20000000000 */
[----:B---3--:R-:W-:-:S13]  /*03e0*/  ISETP.NE.AND P0, PT, R2, RZ, PT ;  /* 0x000000ff0200720c */ /* 0x008fda0003f05270 */
        /* <DEDUP_REMOVED lines=17> */
[----:B------:R3:W0:Y:S02]  /*0500*/  SYNCS.EXCH.64 URZ, [UR8+0x38868], UR6 ;  /* 0x03886806083f75b2 */ /* 0x0006240008000100 */
[----:B---3--:R-:W-:Y:S01]  /*0510*/  NOP ;  /* 0x0000000000007918 */ /* 0x008fe20000000000 */
.L_x_138:
[----:B------:R-:W3:Y:S01]  /*0520*/  SHFL.IDX PT, R2, R0, RZ, 0x1f ;  /* 0x00001fff00027589 */ /* 0x000ee200000e0000 */
[----:B------:R-:W-:Y:S01]  /*0530*/  NOP ;  /* 0x0000000000007918 */ /* 0x000fe20000000000 */
[----:B---3--:R-:W-:-:S13]  /*0540*/  ISETP.NE.AND P0, PT, R2, RZ, PT ;  /* 0x000000ff0200720c */ /* 0x008fda0003f05270 */
        /* <DEDUP_REMOVED lines=13> */
[----:B------:R3:W0:Y:S02]  /*0620*/  SYNCS.EXCH.64 URZ, [UR6+0x38888], UR4 ;  /* 0x03888804063f75b2 */ /* 0x0006240008000100 */
[----:B---3--:R-:W-:Y:S01]  /*0630*/  NOP ;  /* 0x0000000000007918 */ /* 0x008fe20000000000 */
.L_x_139:
        /* <DEDUP_REMOVED lines=22> */
.L_x_140:
        /* <DEDUP_REMOVED lines=22> */
.L_x_141:
[----:B------:R-:W-:Y:S01]  /*0900*/  PLOP3.LUT P0, PT, PT, PT, UP0, 0x80, 0x0 ;  /* 0x000000000000781c */ /* 0x000fe20003f0f008 */
[----:B------:R-:W-:Y:S01]  /*0910*/  UMOV UR38, 0x1 ;  /* 0x0000000100267882 */ /* 0x000fe20000000000 */
[----:B------:R-:W-:Y:S01]  /*0920*/  NOP ;  /* 0x0000000000007918 */ /* 0x000fe20000000000 */
[----:B------:R-:W-:Y:S01]  /*0930*/  USEL UR38, UR38, 0x2, !UP0 ;  /* 0x0000000226267887 */ /* 0x000fe2000c000000 */
[----:B------:R-:W-:Y:S01]  /*0940*/  ULDC.64 UR50, c[0x0][0x208] ;  /* 0x0000820000327ab9 */ /* 0x000fe20000000a00 */
[----:B012-4-:R-:W-:Y:S08]  /*0950*/  BAR.SYNC.DEFER_BLOCKING 0x0 ;  /* 0x0000000000007b1d */ /* 0x017ff00000010000 */
[----:B------:R-:W-:Y:S05]  /*0960*/  @!P0 BRA `(.L_x_142) ;  /* 0x000000d800888947 */ /* 0x000fea0003800000 */
.L_x_143:
[----:B------:R-:W-:-:S08]  /*0970*/  NOP ;  /* 0x0000000000007918 */ /* 0x000fd00000000000 */
[----:B------:R-:W0:Y:S02]  /*0980*/  USETMAXREG.TRY_ALLOC.CTAPOOL UP0, 0xf0 ;  /* 0x000000f0000079c8 */ /* 0x000e240008000600 */
[----:B0-----:R-:W-:-:S13]  /*0990*/  PLOP3.LUT P0, PT, PT, PT, UP0, 0x80, 0x0 ;  /* 0x000000000000781c */ /* 0x001fda0003f0f008 */
[----:B------:R-:W-:Y:S05]  /*09a0*/  @!P0 BRA `(.L_x_143) ;  /* 0xfffffffc00f08947 */ /* 0x000fea000383ffff */
[----:B------:R-:W0:Y:S01]  /*09b0*/  S2R R2, SR_TID.X ;  /* 0x0000000000027919 */ /* 0x000e220000002100 */
[----:B------:R-:W1:Y:S01]  /*09c0*/  S2UR UR5, SR_CgaCtaId ;  /* 0x00000000000579c3 */ /* 0x000e620000008800 */
[----:B------:R-:W-:-:S07]  /*09d0*/  UMOV UR4, 0x400 ;  /* 0x0000040000047882 */ /* 0x000fce0000000000 */
[----:B------:R-:W-:Y:S06]  /*09e0*/  BAR.ARV 0x8, 0x180 ;  /* 0x0206000000007b1d */ /* 0x000fec0000002000 */
[----:B-1----:R-:W-:Y:S01]  /*09f0*/  ULEA UR4, UR5, UR4, 0x18 ;  /* 0x0000000405047291 */ /* 0x002fe2000f8ec03f */
[----:B0-----:R-:W-:-:S04]  /*0a00*/  LOP3.LUT R0, R2, 0xffffff80, RZ, 0xc0, !PT ;  /* 0xffffff8002007812 */ /* 0x001fc800078ec0ff */
[----:B------:R-:W-:-:S13]  /*0a10*/  ISETP.NE.AND P0, PT, R0, 0x80, PT ;  /* 0x000000800000780c */ /* 0x000fda0003f05270 */
[----:B------:R-:W-:Y:S08]  /*0a20*/  @!P0 BAR.ARV 0x9, 0x100 ;  /* 0x0244000000008b1d */ /* 0x000ff00000002000 */
[----:B------:R-:W-:Y:S06]  /*0a30*/  BAR.SYNC.DEFER_BLOCKING 0x5, 0x180 ;  /* 0x0146000000007b1d */ /* 0x000fec0000010000 */
[----:B------:R-:W0:Y:S01]  /*0a40*/  LDS.128 R8, [UR4+0x388d0] ;  /* 0x0388d004ff087984 */ /* 0x000e220008000c00 */
[----:B------:R-:W-:Y:S01]  /*0a50*/  ULDC UR4, c[0x0][0xc3c] ;  /* 0x00030f0000047ab9 */ /* 0x000fe20000000800 */
[----:B------:R-:W-:Y:S06]  /*0a60*/  BAR.ARV 0x4, 0x180 ;  /* 0x0106000000007b1d */ /* 0x000fec0000002000 */
[----:B0-----:R-:W-:-:S13]  /*0a70*/  ISETP.GE.AND P0, PT, R11, UR4, PT ;  /* 0x000000040b007c0c */ /* 0x001fda000bf06270 */
[----:B------:R-:W-:Y:S05]  /*0a80*/  @P0 EXIT ;  /* 0x000000000000094d */ /* 0x000fea0003800000 */
[----:B------:R-:W-:Y:S01]  /*0a90*/  VIADD R0, R2, 0xffffff80 ;  /* 0xffffff8002007836 */ /* 0x000fe20000000000 */
[----:B------:R-:W-:Y:S01]  /*0aa0*/  R2UR UR7, R11 ;  /* 0x000000000b0772ca */ /* 0x000fe200000e0000 */
[----:B------:R-:W-:Y:S01]  /*0ab0*/  ULOP3.LUT UR48, UR38, 0x1, URZ, 0xfc, !UPT ;  /* 0x0000000126307892 */ /* 0x000fe2000f8efc3f */
[----:B------:R-:W-:Y:S01]  /*0ac0*/  R2UR UR5, R9 ;  /* 0x00000000090572ca */ /* 0x000fe200000e0000 */
[----:B------:R-:W-:Y:S01]  /*0ad0*/  UMOV UR47, URZ ;  /* 0x0000003f002f7c82 */ /* 0x000fe20008000000 */
[----:B------:R-:W-:Y:S01]  /*0ae0*/  SHF.R.S32.HI R3, RZ, 0x1f, R0 ;  /* 0x0000001fff037819 */ /* 0x000fe20000011400 */
[----:B------:R-:W-:Y:S01]  /*0af0*/  UMOV UR46, URZ ;  /* 0x0000003f002e7c82 */ /* 0x000fe20008000000 */
[----:B------:R-:W-:Y:S01]  /*0b00*/  R2UR UR6, R10 ;  /* 0x000000000a0672ca */ /* 0x000fe200000e0000 */
[----:B------:R-:W-:Y:S01]  /*0b10*/  UMOV UR54, URZ ;  /* 0x0000003f00367c82 */ /* 0x000fe20008000000 */
[CC--:B------:R-:W-:Y:S02]  /*0b20*/  LEA.HI R2, R3.reuse, R0.reuse, RZ, 0x7 ;  /* 0x0000000003027211 */ /* 0x0c0fe400078f38ff */
[----:B------:R-:W-:-:S02]  /*0b30*/  LEA.HI R4, R3, R0, RZ, 0x5 ;  /* 0x0000000003047211 */ /* 0x000fc400078f28ff */
[----:B------:R-:W-:-:S03]  /*0b40*/  LOP3.LUT R5, R2, 0xffffff80, RZ, 0xc0, !PT ;  /* 0xffffff8002057812 */ /* 0x000fc600078ec0ff */
[----:B------:R-:W-:Y:S02]  /*0b50*/  IMAD.SHL.U32 R6, R4, 0x20, RZ ;  /* 0x0000002004067824 */ /* 0x000fe400078e00ff */
[----:B------:R-:W-:Y:S01]  /*0b60*/  IMAD.IADD R13, R0, 0x1, -R5 ;  /* 0x00000001000d7824 */ /* 0x000fe200078e0a05 */
[CC--:B------:R-:W-:Y:S02]  /*0b70*/  LEA.HI R5, R3.reuse, R0.reuse, RZ, 0x2 ;  /* 0x0000000003057211 */ /* 0x0c0fe400078f10ff */
[----:B------:R-:W-:Y:S02]  /*0b80*/  LEA.HI R3, R3, R0, RZ, 0x4 ;  /* 0x0000000003037211 */ /* 0x000fe400078f20ff */
[----:B------:R-:W-:Y:S01]  /*0b90*/  SHF.R.S32.HI R8, RZ, 0x1f, R13 ;  /* 0x0000001fff087819 */ /* 0x000fe2000001140d */
[----:B------:R-:W-:Y:S01]  /*0ba0*/  STL [R1+0x38], R13 ;  /* 0x0000380d01007387 */ /* 0x000fe20000100800 */
[----:B------:R-:W-:Y:S02]  /*0bb0*/  LOP3.LUT R11, R5, 0xfffffffc, RZ, 0xc0, !PT ;  /* 0xfffffffc050b7812 */ /* 0x000fe400078ec0ff */
[----:B------:R-:W-:-:S02]  /*0bc0*/  LOP3.LUT R5, R3, 0x3fffff0, RZ, 0xc0, !PT ;  /* 0x03fffff003057812 */ /* 0x000fc400078ec0ff */
[----:B------:R-:W-:Y:S01]  /*0bd0*/  SHF.R.S32.HI R4, RZ, 0x4, R3 ;  /* 0x00000004ff047819 */ /* 0x000fe20000011403 */
[----:B------:R-:W-:Y:S01]  /*0be0*/  IMAD.IADD R12, R0, 0x1, -R11 ;  /* 0x00000001000c7824 */ /* 0x000fe200078e0a0b */
[----:B------:R-:W-:Y:S01]  /*0bf0*/  LEA.HI R9, R8, R13, RZ, 0x2 ;  /* 0x0000000d08097211 */ /* 0x000fe200078f10ff */
[----:B------:R-:W-:Y:S01]  /*0c00*/  IMAD.IADD R5, R0, 0x1, -R5 ;  /* 0x0000000100057824 */ /* 0x000fe200078e0a05 */
[----:B------:R-:W-:Y:S02]  /*0c10*/  LEA.HI R0, R3, R4, RZ, 0x1 ;  /* 0x0000000403007211 */ /* 0x000fe400078f08ff */
[--C-:B------:R-:W-:Y:S02]  /*0c20*/  SHF.R.S32.HI R10, RZ, 0x2, R9.reuse ;  /* 0x00000002ff0a7819 */ /* 0x100fe40000011409 */
[----:B------:R-:W-:Y:S02]  /*0c30*/  SHF.R.S32.HI R7, RZ, 0x1f, R9 ;  /* 0x0000001fff077819 */ /* 0x000fe40000011409 */
[----:B------:R-:W-:-:S02]  /*0c40*/  SHF.R.S32.HI R3, RZ, 0x7, R2 ;  /* 0x00000007ff037819 */ /* 0x000fc40000011402 */
[----:B------:R-:W-:Y:S02]  /*0c50*/  LEA.HI R11, R7, R10, RZ, 0x3 ;  /* 0x0000000a070b7211 */ /* 0x000fe400078f18ff */
[----:B------:R-:W-:Y:S02]  /*0c60*/  LEA.HI R2, R2, R3, RZ, 0x1 ;  /* 0x0000000302027211 */ /* 0x000fe400078f08ff */
[----:B------:R-:W-:Y:S02]  /*0c70*/  LOP3.LUT R6, R6, 0xfffffc00, RZ, 0xc0, !PT ;  /* 0xfffffc0006067812 */ /* 0x000fe400078ec0ff */
[----:B------:R-:W-:Y:S02]  /*0c80*/  LOP3.LUT R7, R0, 0x1ffffffe, RZ, 0xc0, !PT ;  /* 0x1ffffffe00077812 */ /* 0x000fe400078ec0ff */
[----:B------:R-:W-:Y:S01]  /*0c90*/  LOP3.LUT R11, R11, 0xfffffff8, RZ, 0xc0, !PT ;  /* 0xfffffff80b0b7812 */ /* 0x000fe200078ec0ff */
[----:B------:R-:W-:Y:S01]  /*0ca0*/  IMAD R6, R5, 0x40, R6 ;  /* 0x0000004005067824 */ /* 0x000fe200078e0206 */
[----:B------:R-:W-:Y:S01]  /*0cb0*/  LEA.HI R8, R8, R13, RZ, 0x5 ;  /* 0x0000000d08087211 */ /* 0x000fe200078f28ff */
[----:B------:R-:W-:Y:S01]  /*0cc0*/  IMAD.IADD R7, R4, 0x1, -R7 ;  /* 0x0000000104077824 */ /* 0x000fe200078e0a07 */
[----:B------:R-:W-:Y:S01]  /*0cd0*/  LOP3.LUT R2, R2, 0x3fffffe, RZ, 0xc0, !PT ;  /* 0x03fffffe02027812 */ /* 0x000fe200078ec0ff */
[----:B------:R-:W-:Y:S01]  /*0ce0*/  IMAD.IADD R11, R10, 0x1, -R11 ;  /* 0x000000010a0b7824 */ /* 0x000fe200078e0a0b */
[----:B------:R-:W-:-:S02]  /*0cf0*/  LEA.HI R0, R12, R12, RZ, 0x1 ;  /* 0x0000000c0c007211 */ /* 0x000fc400078f08ff */
[----:B------:R-:W-:Y:S01]  /*0d00*/  SHF.R.S32.HI R8, RZ, 0x5, R8 ;  /* 0x00000005ff087819 */ /* 0x000fe20000011408 */
[----:B------:R-:W-:Y:S01]  /*0d10*/  IMAD.IADD R2, R3, 0x1, -R2 ;  /* 0x0000000103027824 */ /* 0x000fe200078e0a02 */
[----:B------:R-:W-:Y:S01]  /*0d20*/  LOP3.LUT R3, R0, 0x1ffffffe, RZ, 0xc0, !PT ;  /* 0x1ffffffe00037812 */ /* 0x000fe200078ec0ff */
[----:B------:R-:W-:Y:S01]  /*0d30*/  IMAD R0, R7, 0x8, R6 ;  /* 0x0000000807007824 */ /* 0x000fe200078e0206 */
[----:B------:R-:W-:Y:S01]  /*0d40*/  LOP3.LUT R9, R9, 0x7ffffffc, RZ, 0xc0, !PT ;  /* 0x7ffffffc09097812 */ /* 0x000fe200078ec0ff */
[----:B------:R-:W-:Y:S02]  /*0d50*/  IMAD R11, R8, 0x10, R11 ;  /* 0x00000010080b7824 */ /* 0x000fe400078e020b */
[----:B------:R-:W-:Y:S01]  /*0d60*/  IMAD.IADD R3, R12, 0x1, -R3 ;  /* 0x000000010c037824 */ /* 0x000fe200078e0a03 */
[----:B------:R0:W-:Y:S01]  /*0d70*/  STL [R1+0x44], R0 ;  /* 0x0000440001007387 */ /* 0x0001e20000100800 */
[----:B------:R-:W-:-:S04]  /*0d80*/  IMAD.IADD R9, R13, 0x1, -R9 ;  /* 0x000000010d097824 */ /* 0x000fc800078e0a09 */
[----:B------:R-:W-:-:S04]  /*0d90*/  IMAD.SHL.U32 R16, R9, 0x2, RZ ;  /* 0x0000000209107824 */ /* 0x000fc800078e00ff */
[----:B------:R-:W-:Y:S02]  /*0da0*/  VIADD R32, R16, 0x8 ;  /* 0x0000000810207836 */ /* 0x000fe40000000000 */
[----:B0-----:R-:W-:Y:S02]  /*0db0*/  IMAD R0, R2, 0x40, R11 ;  /* 0x0000004002007824 */ /* 0x001fe400078e020b */
[C---:B------:R-:W-:Y:S01]  /*0dc0*/  VIADD R29, R16.reuse, 0x20 ;  /* 0x00000020101d7836 */ /* 0x040fe20000000000 */
[----:B------:R-:W-:Y:S01]  /*0dd0*/  SHF.R.S32.HI R2, RZ, 0x1f, R32 ;  /* 0x0000001fff027819 */ /* 0x000fe20000011420 */
[C---:B------:R-:W-:Y:S01]  /*0de0*/  VIADD R26, R16.reuse, 0x38 ;  /* 0x00000038101a7836 */ /* 0x040fe20000000000 */
[----:B------:R0:W-:Y:S01]  /*0df0*/  STL [R1+0x3c], R0 ;  /* 0x00003c0001007387 */ /* 0x0001e20000100800 */
[C---:B------:R-:W-:Y:S01]  /*0e00*/  VIADD R21, R16.reuse, 0x50 ;  /* 0x0000005010157836 */ /* 0x040fe20000000000 */
[----:B------:R-:W-:Y:S01]  /*0e10*/  SHF.R.S32.HI R2, RZ, 0x1f, R29 ;  /* 0x0000001fff027819 */ /* 0x000fe2000001141d */
        /* <DEDUP_REMOVED lines=8> */
[----:B0-----:R-:W-:Y:S01]  /*0ea0*/  IMAD R0, R3, 0x8, R0 ;  /* 0x0000000803007824 */ /* 0x001fe200078e0200 */
[----:B------:R-:W-:Y:S01]  /*0eb0*/  SHF.R.S32.HI R6, RZ, 0x1f, R30 ;  /* 0x0000001fff067819 */ /* 0x000fe2000001141e */
        /* <DEDUP_REMOVED lines=40> */
[----:B------:R-:W-:Y:S01]  /*1140*/  VIADD R17, R16, 0xe8 ;  /* 0x000000e810117836 */ /* 0x000fe20000000000 */
[----:B------:R-:W-:-:S02]  /*1150*/  SHF.R.S32.HI R4, RZ, 0x1f, R19 ;  /* 0x0000001fff047819 */ /* 0x000fc40000011413 */
[----:B0-----:R-:W-:-:S07]  /*1160*/  SHF.R.S32.HI R2, RZ, 0x1f, R18 ;  /* 0x0000001fff027819 */ /* 0x001fce0000011412 */
.L_x_191:
[----:B------:R-:W-:Y:S01]  /*1170*/  ULDC.64 UR8, c[0x0][0xc88] ;  /* 0x0003220000087ab9 */ /* 0x000fe20000000a00 */
[----:B------:R-:W-:Y:S01]  /*1180*/  ULDC.64 UR14, c[0x0][0x998] ;  /* 0x00026600000e7ab9 */ /* 0x000fe20000000a00 */
[----:B------:R-:W-:Y:S01]  /*1190*/  UIMAD.WIDE UR8, UR7, 0x4, UR8 ;  /* 0x00000004070878a5 */ /* 0x000fe2000f8e0208 */
[----:B------:R-:W-:Y:S01]  /*11a0*/  ULDC.64 UR12, c[0x0][0x990] ;  /* 0x00026400000c7ab9 */ /* 0x000fe20000000a00 */
[----:B------:R-:W-:Y:S01]  /*11b0*/  ULDC.64 UR10, c[0x0][0xa20] ;  /* 0x00028800000a7ab9 */ /* 0x000fe20000000a00 */
[----:B------:R-:W-:-:S03]  /*11c0*/  ULOP3.LUT UR42, UR6, 0xffff, URZ, 0xc0, !UPT ;  /* 0x0000ffff062a7892 */ /* 0x000fc6000f8ec03f */
[----:B0-23--:R-:W-:Y:S01]  /*11d0*/  IMAD.U32 R2, RZ, RZ, UR8 ;  /* 0x00000008ff027e24 */ /* 0x00dfe2000f8e00ff */
[----:B------:R-:W-:Y:S01]  /*11e0*/  ULDC UR4, c[0x0][0x424] ;  /* 0x0001090000047ab9 */ /* 0x000fe20000000800 */
[----:B-1----:R-:W-:Y:S01]  /*11f0*/  IMAD.U32 R3, RZ, RZ, UR9 ;  /* 0x00000009ff037e24 */ /* 0x002fe2000f8e00ff */
[----:B------:R-:W-:Y:S01]  /*1200*/  ISETP.NE.U32.AND P1, PT, RZ, UR14, PT ;  /* 0x0000000eff007c0c */ /* 0x000fe2000bf25070 */
[----:B------:R-:W-:-:S03]  /*1210*/  ULDC.64 UR8, c[0x0][0xa28] ;  /* 0x00028a0000087ab9 */ /* 0x000fc60000000a00 */
[----:B------:R-:W2:Y:S01]  /*1220*/  LDG.E R2, desc[UR50][R2.64] ;  /* 0x0000003202027981 */ /* 0x000ea2000c1e1900 */
[----:B------:R-:W-:Y:S01]  /*1230*/  ISETP.NE.U32.AND P0, PT, RZ, UR12, PT ;  /* 0x0000000cff007c0c */ /* 0x000fe2000bf05070 */
[----:B------:R-:W-:Y:S01]  /*1240*/  UISETP.NE.U32.AND UP0, UPT, UR8, URZ, UPT ;  /* 0x0000003f0800728c */ /* 0x000fe2000bf05070 */
[----:B------:R-:W-:Y:S01]  /*1250*/  ISETP.NE.AND.EX P1, PT, RZ, UR15, PT, P1 ;  /* 0x0000000fff007c0c */ /* 0x000fe2000bf25310 */
[----:B------:R-:W-:Y:S01]  /*1260*/  UISETP.NE.U32.AND UP1, UPT, UR10, URZ, UPT ;  /* 0x0000003f0a00728c */ /* 0x000fe2000bf25070 */
[----:B------:R-:W-:Y:S01]  /*1270*/  ISETP.NE.AND.EX P0, PT, RZ, UR13, PT, P0 ;  /* 0x0000000dff007c0c */ /* 0x000fe2000bf05300 */
[----:B------:R-:W-:Y:S02]  /*1280*/  UISETP.NE.AND.EX UP0, UPT, UR9, URZ, UPT, UP0 ;  /* 0x0000003f0900728c */ /* 0x000fe4000bf05300 */
[----:B------:R-:W-:-:S04]  /*1290*/  UISETP.NE.AND.EX UP1, UPT, UR11, URZ, UPT, UP1 ;  /* 0x0000003f0b00728c */ /* 0x000fc8000bf25310 */
[----:B------:R-:W-:Y:S02]  /*12a0*/  PLOP3.LUT P4, PT, PT, PT, UP0, 0x80, 0x0 ;  /* 0x000000000000781c */ /* 0x000fe40003f8f008 */
[----:B------:R-:W-:Y:S02]  /*12b0*/  PLOP3.LUT P5, PT, PT, PT, UP1, 0x80, 0x0 ;  /* 0x000000000000781c */ /* 0x000fe40003faf018 */
[----:B------:R-:W0:Y:S08]  /*12c0*/  @P1 LDC.64 R8, c[0x0][0x9b8] ;  /* 0x00026e00ff081b82 */ /* 0x000e300000000a00 */
[----:B----4-:R-:W1:Y:S08]  /*12d0*/  @P0 LDC.64 R6, c[0x0][0x9a8] ;  /* 0x00026a00ff060b82 */ /* 0x010e700000000a00 */
[----:B------:R-:W3:Y:S08]  /*12e0*/  @P0 LDC.64 R14, c[0x0][0x9b0] ;  /* 0x00026c00ff0e0b82 */ /* 0x000ef00000000a00 */
[----:B------:R-:W4:Y:S01]  /*12f0*/  @P1 LDC.64 R20, c[0x0][0x9c0] ;  /* 0x00027000ff141b82 */ /* 0x000f220000000a00 */
[----:B--2---:R-:W-:-:S13]  /*1300*/  R2UR UR36, R2 ;  /* 0x00000000022472ca */ /* 0x004fda00000e0000 */
[----:B------:R-:W-:Y:S02]  /*1310*/  USHF.R.S32.HI UR37, URZ, 0x1f, UR36 ;  /* 0x0000001f3f257899 */ /* 0x000fe40008011424 */
[----:B0-----:R-:W-:Y:S01]  /*1320*/  @P1 IMAD.WIDE.U32 R4, R8, UR36, RZ ;  /* 0x0000002408041c25 */ /* 0x001fe2000f8e00ff */
[----:B------:R-:W-:-:S03]  /*1330*/  @UP0 ULEA UR8, UP2, UR36, UR8, 0x2 ;  /* 0x0000000824080291 */ /* 0x000fc6000f84103f */
[----:B------:R-:W-:Y:S01]  /*1340*/  @P1 IMAD R2, R8, UR37, RZ ;  /* 0x0000002508021c24 */ /* 0x000fe2000f8e02ff */
[----:B------:R-:W-:Y:S02]  /*1350*/  @UP0 ULEA.HI.X UR9, UR36, UR9, UR37, 0x2, UP2 ;  /* 0x0000000924090291 */ /* 0x000fe400090f1425 */
[C---:B-1---5:R-:W-:Y:S01]  /*1360*/  @P0 IMAD R0, R6.reuse, UR37, RZ ;  /* 0x0000002506000c24 */ /* 0x062fe2000f8e02ff */
[----:B------:R-:W-:Y:S02]  /*1370*/  @UP1 ULEA UR10, UP0, UR36, UR10, 0x2 ;  /* 0x0000000a240a1291 */ /* 0x000fe4000f80103f */
[----:B------:R-:W-:Y:S02]  /*1380*/  @P1 IMAD R9, R9, UR36, R2 ;  /* 0x0000002409091c24 */ /* 0x000fe4000f8e0202 */
[----:B------:R-:W-:Y:S01]  /*1390*/  @P0 IMAD R7, R7, UR36, R0 ;  /* 0x0000002407070c24 */ /* 0x000fe2000f8e0200 */
[----:B------:R-:W-:Y:S02]  /*13a0*/  @UP1 ULEA.HI.X UR11, UR36, UR11, UR37, 0x2, UP0 ;  /* 0x0000000b240b1291 */ /* 0x000fe400080f1425 */
[----:B------:R-:W-:-:S04]  /*13b0*/  @P0 IMAD.WIDE.U32 R2, R6, UR36, RZ ;  /* 0x0000002406020c25 */ /* 0x000fc8000f8e00ff */
[----:B------:R-:W-:Y:S02]  /*13c0*/  @P0 IMAD.IADD R3, R3, 0x1, R7 ;  /* 0x0000000103030824 */ /* 0x000fe400078e0207 */
[----:B------:R-:W-:Y:S02]  /*13d0*/  @P1 IMAD.IADD R5, R5, 0x1, R9 ;  /* 0x0000000105051824 */ /* 0x000fe400078e0209 */
[----:B---3--:R-:W-:-:S04]  /*13e0*/  @P0 IMAD.WIDE.U32 R2, R14, UR42, R2 ;  /* 0x0000002a0e020c25 */ /* 0x008fc8000f8e0002 */
[----:B----4-:R-:W-:-:S04]  /*13f0*/  @P1 IMAD.WIDE.U32 R6, R20, UR42, R4 ;  /* 0x0000002a14061c25 */ /* 0x010fc8000f8e0004 */
[----:B------:R-:W-:Y:S02]  /*1400*/  IMAD.U32 R10, RZ, RZ, UR8 ;  /* 0x00000008ff0a7e24 */ /* 0x000fe4000f8e00ff */
[----:B------:R-:W-:Y:S02]  /*1410*/  IMAD.U32 R12, RZ, RZ, UR10 ;  /* 0x0000000aff0c7e24 */ /* 0x000fe4000f8e00ff */
[----:B------:R-:W-:Y:S02]  /*1420*/  IMAD.U32 R11, RZ, RZ, UR9 ;  /* 0x00000009ff0b7e24 */ /* 0x000fe4000f8e00ff */
[----:B------:R-:W-:Y:S02]  /*1430*/  IMAD.U32 R13, RZ, RZ, UR11 ;  /* 0x0000000bff0d7e24 */ /* 0x000fe4000f8e00ff */
[----:B------:R-:W-:Y:S01]  /*1440*/  @P0 IMAD R5, R15, UR42, R3 ;  /* 0x0000002a0f050c24 */ /* 0x000fe2000f8e0203 */
[----:B------:R-:W-:Y:S01]  /*1450*/  @P0 LEA R4, P2, R2, UR12, 0x2 ;  /* 0x0000000c02040c11 */ /* 0x000fe2000f8410ff */
[----:B------:R-:W-:Y:S01]  /*1460*/  @P1 IMAD R3, R21, UR42, R7 ;  /* 0x0000002a15031c24 */ /* 0x000fe2000f8e0207 */
[----:B------:R-:W-:Y:S01]  /*1470*/  @P1 LEA R8, P3, R6, UR14, 0x2 ;  /* 0x0000000e06081c11 */ /* 0x000fe2000f8610ff */
[----:B------:R-:W2:Y:S01]  /*1480*/  @P4 LDG.E R10, desc[UR50][R10.64] ;  /* 0x000000320a0a4981 */ /* 0x000ea2000c1e1900 */
[----:B------:R-:W-:Y:S01]  /*1490*/  IMAD.MOV.U32 R7, RZ, RZ, 0x3f800000 ;  /* 0x3f800000ff077424 */ /* 0x000fe200078e00ff */
[----:B------:R-:W-:Y:S01]  /*14a0*/  @P0 LEA.HI.X R5, R2, UR13, R5, 0x2, P2 ;  /* 0x0000000d02050c11 */ /* 0x000fe200090f1405 */
[----:B------:R-:W-:Y:S01]  /*14b0*/  IMAD.MOV.U32 R0, RZ, RZ, 0x3f800000 ;  /* 0x3f800000ff007424 */ /* 0x000fe200078e00ff */
[----:B------:R-:W3:Y:S01]  /*14c0*/  @P5 LDG.E R12, desc[UR50][R12.64] ;  /* 0x000000320c0c5981 */ /* 0x000ee2000c1e1900 */
[----:B------:R-:W-:Y:S01]  /*14d0*/  @P1 LEA.HI.X R9, R6, UR15, R3, 0x2, P3 ;  /* 0x0000000f06091c11 */ /* 0x000fe200098f1403 */
[----:B------:R-:W-:-:S02]  /*14e0*/  ULDC.64 UR8, c[0x0][0x418] ;  /* 0x0001060000087ab9 */ /* 0x000fc40000000a00 */
[----:B------:R0:W5:Y:S04]  /*14f0*/  @P0 LDG.E R7, desc[UR50][R4.64] ;  /* 0x0000003204070981 */ /* 0x000168000c1e1900 */
[----:B------:R0:W5:Y:S01]  /*1500*/  @P1 LDG.E R0, desc[UR50][R8.64] ;  /* 0x0000003208001981 */ /* 0x000162000c1e1900 */
[----:B------:R-:W-:Y:S01]  /*1510*/  UISETP.NE.U32.AND UP0, UPT, UR8, URZ, UPT ;  /* 0x0000003f0800728c */ /* 0x000fe2000bf05070 */
[----:B------:R-:W-:Y:S01]  /*1520*/  UMOV UR43, UR5 ;  /* 0x00000005002b7c82 */ /* 0x000fe20008000000 */
[----:B------:R-:W-:Y:S02]  /*1530*/  ULDC UR5, c[0x0][0x2f0] ;  /* 0x0000bc0000057ab9 */ /* 0x000fe40000000800 */
[----:B------:R-:W-:Y:S01]  /*1540*/  UISETP.NE.AND.EX UP0, UPT, UR9, URZ, UPT, UP0 ;  /* 0x0000003f0900728c */ /* 0x000fe2000bf05300 */
[----:B------:R-:W-:Y:S01]  /*1550*/  UMOV UR53, URZ ;  /* 0x0000003f00357c82 */ /* 0x000fe20008000000 */
[----:B------:R-:W-:-:S02]  /*1560*/  ULOP3.LUT UR7, UR6, 0xff0000, URZ, 0xc0, !UPT ;  /* 0x00ff000006077892 */ /* 0x000fc4000f8ec03f */
[----:B------:R-:W-:Y:S02]  /*1570*/  USEL UR4, UR4, 0x1, UP0 ;  /* 0x0000000104047887 */ /* 0x000fe40008000000 */
[----:B------:R-:W-:Y:S02]  /*1580*/  ULOP3.LUT UR6, UR6, 0xff000000, URZ, 0xc0, !UPT ;  /* 0xff00000006067892 */ /* 0x000fe4000f8ec03f */
[----:B------:R-:W-:Y:S01]  /*1590*/  UIMAD UR4, UR4, UR5, URZ ;  /* 0x00000005040472a4 */ /* 0x000fe2000f8e023f */
[----:B--2---:R-:W-:-:S06]  /*15a0*/  @P4 R2UR UR53, R10 ;  /* 0x000000000a3542ca */ /* 0x004fcc00000e0000 */
[----:B---3--:R-:W-:Y:S01]  /*15b0*/  @P5 R2UR UR4, R12 ;  /* 0x000000000c0452ca */ /* 0x008fe200000e0000 */
[----:B0-----:R-:W-:-:S14]  /*15c0*/  @P5 BRA `(.L_x_144) ;  /* 0x0000000000345947 */ /* 0x001fdc0003800000 */
[----:B------:R-:W-:Y:S02]  /*15d0*/  ULDC.64 UR8, c[0x0][0xa08] ;  /* 0x0002820000087ab9 */ /* 0x000fe40000000a00 */
[----:B------:R-:W-:-:S04]  /*15e0*/  ISETP.NE.U32.AND P0, PT, RZ, UR8, PT ;  /* 0x00000008ff007c0c */ /* 0x000fc8000bf05070 */
[----:B------:R-:W-:-:S13]  /*15f0*/  ISETP.NE.AND.EX P0, PT, RZ, UR9, PT, P0 ;  /* 0x00000009ff007c0c */ /* 0x000fda000bf05300 */
[----:B------:R-:W-:Y:S05]  /*1600*/  @!P0 BRA `(.L_x_144) ;  /* 0x0000000000248947 */ /* 0x000fea0003800000 */
[----:B------:R-:W-:Y:S02]  /*1610*/  ULDC.64 UR4, c[0x0][0xa08] ;  /* 0x0002820000047ab9 */ /* 0x000fe40000000a00 */
[----:B------:R-:W-:-:S06]  /*1620*/  UIMAD.WIDE UR4, UR36, 0x4, UR4 ;  /* 0x00000004240478a5 */ /* 0x000fcc000f8e0204 */
[----:B------:R-:W-:Y:S02]  /*1630*/  IMAD.U32 R2, RZ, RZ, UR4 ;  /* 0x00000004ff027e24 */ /* 0x000fe4000f8e00ff */
[----:B------:R-:W-:-:S05]  /*1640*/  IMAD.U32 R3, RZ, RZ, UR5 ;  /* 0x00000005ff037e24 */ /* 0x000fca000f8e00ff */
[----:B------:R-:W2:Y:S04]  /*1650*/  LDG.E R5, desc[UR50][R2.64] ;  /* 0x0000003202057981 */ /* 0x000ea8000c1e1900 */
[----:B------:R-:W3:Y:S01]  /*1660*/  LDG.E R4, desc[UR50][R2.64+0x4] ;  /* 0x0000043202047981 */ /* 0x000ee2000c1e1900 */
[----:B--2---:R-:W-:Y:S02]  /*1670*/  R2UR UR4, R5 ;  /* 0x00000000050472ca */ /* 0x004fe400000e0000 */
[----:B---3--:R-:W-:-:S13]  /*1680*/  R2UR UR5, R4 ;  /* 0x00000000040572ca */ /* 0x008fda00000e0000 */
[----:B------:R-:W-:-:S12]  /*1690*/  UIADD3 UR4, -UR4, UR5, URZ ;  /* 0x0000000504047290 */ /* 0x000fd8000fffe13f */
.L_x_144:
[----:B------:R-:W-:Y:S01]  /*16a0*/  UIADD3 UR53, -UR53, UR4, URZ ;  /* 0x0000000435357290 */ /* 0x000fe2000fffe13f */
[----:B-----5:R-:W-:Y:S01]  /*16b0*/  FMUL.FTZ R0, R7, R0 ;  /* 0x0000000007007220 */ /* 0x020fe20000410000 */
[----:B------:R-:W-:Y:S02]  /*16c0*/  USHF.R.U32.HI UR6, URZ, 0x8, UR6 ;  /* 0x000000083f067899 */ /* 0x000fe40008011606 */
[----:B------:R-:W-:Y:S02]  /*16d0*/  UISETP.GE.AND UP0, UPT, UR53, 0x1, UPT ;  /* 0x000000013500788c */ /* 0x000fe4000bf06270 */
[----:B------:R-:W-:Y:S02]  /*16e0*/  UIADD3 UR5, UR53, 0x7f, URZ ;  /* 0x0000007f35057890 */ /* 0x000fe4000fffe03f */
[----:B------:R-:W-:Y:S02]  /*16f0*/  ULEA.HI UR7, UR7, UR6, URZ, 0x10 ;  /* 0x0000000607077291 */ /* 0x000fe4000f8f803f */
[----:B------:R-:W-:Y:S01]  /*1700*/  PLOP3.LUT P0, PT, PT, PT, UP0, 0x80, 0x0 ;  /* 0x000000000000781c */ /* 0x000fe20003f0f008 */
[----:B------:R-:W-:Y:S01]  /*1710*/  USHF.R.S32.HI UR6, URZ, 0x1f, UR5 ;  /* 0x0000001f3f067899 */ /* 0x000fe20008011405 */
[----:B------:R-:W-:Y:S01]  /*1720*/  ULDC UR11, c[0x0][0x988] ;  /* 0x00026200000b7ab9 */ /* 0x000fe20000000800 */
[----:B------:R-:W-:-:S02]  /*1730*/  UMOV UR4, URZ ;  /* 0x0000003f00047c82 */ /* 0x000fc40008000000 */
[----:B------:R-:W-:Y:S02]  /*1740*/  ULEA.HI UR6, UR6, UR5, URZ, 0x7 ;  /* 0x0000000506067291 */ /* 0x000fe4000f8f383f */
[----:B------:R-:W-:Y:S02]  /*1750*/  ULOP3.LUT UR39, UR7, 0xff, URZ, 0xc0, !UPT ;  /* 0x000000ff07277892 */ /* 0x000fe4000f8ec03f */
[----:B------:R-:W-:Y:S02]  /*1760*/  USHF.R.U32.HI UR45, URZ, 0x10, UR7 ;  /* 0x000000103f2d7899 */ /* 0x000fe40008011607 */
[----:B------:R-:W-:Y:S02]  /*1770*/  USHF.R.S32.HI UR9, URZ, 0x7, UR6 ;  /* 0x000000073f097899 */ /* 0x000fe40008011406 */
[----:B------:R-:W-:Y:S10]  /*1780*/  @!P0 BRA `(.L_x_145) ;  /* 0x0000000000908947 */ /* 0x000ff40003800000 */
[----:B------:R-:W-:Y:S01]  /*1790*/  UISETP.NE.AND UP0, UPT, UR45, URZ, UPT ;  /* 0x0000003f2d00728c */ /* 0x000fe2000bf05270 */
[----:B------:R-:W-:-:S03]  /*17a0*/  ULDC UR4, c[0x0][0x9f0] ;  /* 0x00027c0000047ab9 */ /* 0x000fc60000000800 */
[----:B------:R-:W-:-:S03]  /*17b0*/  USEL UR10, UR45, UR4, UP0 ;  /* 0x000000042d0a7287 */ /* 0x000fc60008000000 */
[----:B------:R-:W-:Y:S01]  /*17c0*/  UMOV UR4, URZ ;  /* 0x0000003f00047c82 */ /* 0x000fe20008000000 */
[----:B------:R-:W-:Y:S02]  /*17d0*/  UIADD3 UR6, UR9, -0x1, UR10 ;  /* 0xffffffff09067890 */ /* 0x000fe4000fffe00a */
[----:B------:R-:W-:-:S04]  /*17e0*/  IMAD.U32 R4, RZ, RZ, UR10 ;  /* 0x0000000aff047e24 */ /* 0x000fc8000f8e00ff */
[----:B------:R-:W-:Y:S01]  /*17f0*/  IMAD.U32 R5, RZ, RZ, UR6 ;  /* 0x00000006ff057e24 */ /* 0x000fe2000f8e00ff */
[-C--:B------:R-:W-:Y:S01]  /*1800*/  IABS R2, R4.reuse ;  /* 0x0000000400027213 */ /* 0x080fe20000000000 */
[----:B------:R-:W-:Y:S01]  /*1810*/  ULOP3.LUT UR6, UR6, UR10, URZ, 0x3c, !UPT ;  /* 0x0000000a06067292 */ /* 0x000fe2000f8e3c3f */
[----:B------:R-:W-:Y:S02]  /*1820*/  IABS R6, R4 ;  /* 0x0000000400067213 */ /* 0x000fe40000000000 */
[----:B------:R-:W-:Y:S02]  /*1830*/  R2UR UR12, R2 ;  /* 0x00000000020c72ca */ /* 0x000fe400000e0000 */
[----:B------:R-:W-:-:S05]  /*1840*/  IABS R5, R5 ;  /* 0x0000000500057213 */ /* 0x000fca0000000000 */
[----:B------:R-:W-:-:S05]  /*1850*/  IMAD.MOV.U32 R4, RZ, RZ, R5 ;  /* 0x000000ffff047224 */ /* 0x000fca00078e0005 */
[----:B------:R-:W-:Y:S01]  /*1860*/  R2UR UR8, R4 ;  /* 0x00000000040872ca */ /* 0x000fe200000e0000 */
[----:B------:R-:W0:Y:S08]  /*1870*/  I2F.RP R2, UR12 ;  /* 0x0000000c00027d06 */ /* 0x000e300008209400 */
[----:B0-----:R-:W0:Y:S02]  /*1880*/  MUFU.RCP R2, R2 ;  /* 0x0000000200027308 */ /* 0x001e240000001000 */
[----:B0-----:R-:W-:-:S02]  /*1890*/  VIADD R3, R2, 0xffffffe ;  /* 0x0ffffffe02037836 */ /* 0x001fc40000000000 */
[----:B------:R-:W-:-:S04]  /*18a0*/  IMAD.MOV R2, RZ, RZ, -R6 ;  /* 0x000000ffff027224 */ /* 0x000fc800078e0a06 */
[----:B------:R-:W0:Y:S02]  /*18b0*/  F2I.FTZ.U32.TRUNC.NTZ R3, R3 ;  /* 0x0000000300037305 */ /* 0x000e24000021f000 */
[----:B0-----:R-:W-:-:S13]  /*18c0*/  R2UR UR5, R3 ;  /* 0x00000000030572ca */ /* 0x001fda00000e0000 */
[----:B------:R-:W-:-:S04]  /*18d0*/  UIADD3 UR7, URZ, -UR5, URZ ;  /* 0x800000053f077290 */ /* 0x000fc8000fffe03f */
[----:B------:R-:W-:-:S04]  /*18e0*/  UIMAD UR7, UR7, UR12, URZ ;  /* 0x0000000c070772a4 */ /* 0x000fc8000f8e023f */
[----:B------:R-:W-:-:S03]  /*18f0*/  UIMAD.WIDE.U32 UR4, UR5, UR7, UR4 ;  /* 0x00000007050472a5 */ /* 0x000fc6000f8e0004 */
[----:B------:R-:W-:Y:S01]  /*1900*/  R2UR UR7, R2 ;  /* 0x00000000020772ca */ /* 0x000fe200000e0000 */
[----:B------:R-:W-:-:S12]  /*1910*/  UIMAD.WIDE.U32 UR4, UR5, UR8, URZ ;  /* 0x00000008050472a5 */ /* 0x000fd8000f8e003f */
[----:B------:R-:W-:-:S04]  /*1920*/  UIMAD UR4, UR5, UR7, UR8 ;  /* 0x00000007050472a4 */ /* 0x000fc8000f8e0208 */
[----:B------:R-:W-:-:S11]  /*1930*/  UISETP.GT.U32.AND UP1, UPT, UR12, UR4, UPT ;  /* 0x000000040c00728c */ /* 0x000fd6000bf24070 */
[----:B------:R-:W-:Y:S02]  /*1940*/  @!UP1 UIADD3 UR4, UR4, -UR12, URZ ;  /* 0x8000000c04049290 */ /* 0x000fe4000fffe03f */
[----:B------:R-:W-:Y:S02]  /*1950*/  @!UP1 UIADD3 UR5, UR5, 0x1, URZ ;  /* 0x0000000105059890 */ /* 0x000fe4000fffe03f */
[----:B------:R-:W-:Y:S02]  /*1960*/  UISETP.GE.U32.AND UP0, UPT, UR4, UR12, UPT ;  /* 0x0000000c0400728c */ /* 0x000fe4000bf06070 */
[----:B------:R-:W-:-:S09]  /*1970*/  UISETP.GE.AND UP1, UPT, UR6, URZ, UPT ;  /* 0x0000003f0600728c */ /* 0x000fd2000bf26270 */
[----:B------:R-:W-:Y:S02]  /*1980*/  @UP0 UIADD3 UR5, UR5, 0x1, URZ ;  /* 0x0000000105050890 */ /* 0x000fe4000fffe03f */
[----:B------:R-:W-:-:S05]  /*1990*/  UISETP.NE.AND UP0, UPT, UR10, URZ, UPT ;  /* 0x0000003f0a00728c */ /* 0x000fca000bf05270 */
[----:B------:R-:W-:Y:S02]  /*19a0*/  UMOV UR4, UR5 ;  /* 0x0000000500047c82 */ /* 0x000fe40008000000 */
[----:B------:R-:W-:-:S04]  /*19b0*/  @!UP1 UIADD3 UR4, -UR4, URZ, URZ ;  /* 0x0000003f04049290 */ /* 0x000fc8000fffe13f */
[----:B------:R-:W-:-:S12]  /*19c0*/  @!UP0 ULOP3.LUT UR4, URZ, UR10, URZ, 0x33, !UPT ;  /* 0x0000000a3f048292 */ /* 0x000fd8000f8e333f */
.L_x_145:
[----:B------:R-:W-:Y:S01]  /*19d0*/  UIMAD UR40, UR39, UR4, URZ ;  /* 0x00000004272872a4 */ /* 0x000fe2000f8e023f */
[----:B------:R-:W-:Y:S02]  /*19e0*/  IMAD.U32 R2, RZ, RZ, UR9 ;  /* 0x00000009ff027e24 */ /* 0x000fe4000f8e00ff */
[----:B------:R-:W-:Y:S01]  /*19f0*/  FMUL.FTZ R0, R0, UR11 ;  /* 0x0000000b00007c20 */ /* 0x000fe20008410000 */
[----:B------:R-:W-:Y:S01]  /*1a00*/  IMAD.U32 R3, RZ, RZ, UR4 ;  /* 0x00000004ff037e24 */ /* 0x000fe2000f8e00ff */
[----:B------:R-:W-:Y:S02]  /*1a10*/  PLOP3.LUT P0, PT, PT, PT, PT, 0x80, 0x0 ;  /* 0x000000000000781c */ /* 0x000fe40003f0f070 */
[----:B------:R-:W-:Y:S01]  /*1a20*/  CS2R R28, SRZ ;  /* 0x00000000001c7805 */ /* 0x000fe2000001ff00 */
[----:B------:R-:W-:Y:S01]  /*1a30*/  IMAD.MOV.U32 R160, RZ, RZ, RZ ;  /* 0x000000ffffa07224 */ /* 0x000fe200078e00ff */
[----:B------:R-:W-:Y:S01]  /*1a40*/  R2UR UR41, R0 ;  /* 0x00000000002972ca */ /* 0x000fe200000e0000 */
[----:B------:R-:W-:Y:S01]  /*1a50*/  IMAD.MOV.U32 R0, RZ, RZ, RZ ;  /* 0x000000ffff007224 */ /* 0x000fe200078e00ff */
[----:B------:R-:W-:-:S02]  /*1a60*/  VIADDMNMX R2, R3, UR40, R2, PT ;  /* 0x0000002803027c46 */ /* 0x000fc4000b800102 */
[----:B------:R-:W-:Y:S02]  /*1a70*/  CS2R R4, SRZ ;  /* 0x0000000000047805 */ /* 0x000fe4000001ff00 */
[----:B------:R-:W-:Y:S02]  /*1a80*/  CS2R R30, SRZ ;  /* 0x00000000001e7805 */ /* 0x000fe4000001ff00 */
[----:B------:R-:W-:Y:S02]  /*1a90*/  CS2R R26, SRZ ;  /* 0x00000000001a7805 */ /* 0x000fe4000001ff00 */
[----:B------:R-:W-:Y:S02]  /*1aa0*/  R2UR UR52, R2 ;  /* 0x00000000023472ca */ /* 0x000fe400000e0000 */
        /* <DEDUP_REMOVED lines=12> */
[----:B------:R-:W-:Y:S01]  /*1b70*/  UISETP.GT.AND UP0, UPT, UR52, UR40, UPT ;  /* 0x000000283400728c */ /* 0x000fe2000bf04270 */
[----:B------:R-:W-:Y:S02]  /*1b80*/  CS2R R52, SRZ ;  /* 0x0000000000347805 */ /* 0x000fe4000001ff00 */
[----:B------:R-:W-:-:S02]  /*1b90*/  CS2R R54, SRZ ;  /* 0x0000000000367805 */ /* 0x000fc4000001ff00 */
[----:B------:R-:W-:Y:S02]  /*1ba0*/  CS2R R50, SRZ ;  /* 0x0000000000327805 */ /* 0x000fe4000001ff00 */
[----:B------:R-:W-:Y:S02]  /*1bb0*/  CS2R R10, SRZ ;  /* 0x00000000000a7805 */ /* 0x000fe4000001ff00 */
[----:B------:R-:W-:Y:S02]  /*1bc0*/  CS2R R48, SRZ ;  /* 0x0000000000307805 */ /* 0x000fe4000001ff00 */
[----:B------:R-:W-:Y:S02]  /*1bd0*/  PLOP3.LUT P1, PT, PT, PT, UP0, 0x80, 0x0 ;  /* 0x000000000000781c */ /* 0x000fe40003f2f008 */
        /* <DEDUP_REMOVED lines=28> */
[----:B------:R-:W-:Y:S01]  /*1da0*/  CS2R R106, SRZ ;  /* 0x00000000006a7805 */ /* 0x000fe2000001ff00 */
[----:B------:R-:W-:Y:S01]  /*1db0*/  IMAD.MOV.U32 R116, RZ, RZ, RZ ;  /* 0x000000ffff747224 */ /* 0x000fe200078e00ff */
[----:B------:R-:W-:Y:S02]  /*1dc0*/  CS2R R118, SRZ ;  /* 0x0000000000767805 */ /* 0x000fe4000001ff00 */
[----:B------:R-:W-:Y:S01]  /*1dd0*/  CS2R R114, SRZ ;  /* 0x0000000000727805 */ /* 0x000fe2000001ff00 */
[----:B------:R-:W-:Y:S01]  /*1de0*/  IMAD.MOV.U32 R113, RZ, RZ, RZ ;  /* 0x000000ffff717224 */ /* 0x000fe200078e00ff */
        /* <DEDUP_REMOVED lines=13> */
[----:B------:R-:W-:-:S02]  /*1ec0*/  IMAD.MOV.U32 R148, RZ, RZ, RZ ;  /* 0x000000ffff947224 */ /* 0x000fc400078e00ff */
[----:B------:R-:W-:Y:S02]  /*1ed0*/  IMAD.MOV.U32 R146, RZ, RZ, RZ ;  /* 0x000000ffff927224 */ /* 0x000fe400078e00ff */
[----:B------:R-:W-:Y:S01]  /*1ee0*/  IMAD.MOV.U32 R145, RZ, RZ, RZ ;  /* 0x000000ffff917224 */ /* 0x000fe200078e00ff */
[----:B------:R-:W-:Y:S06]  /*1ef0*/  @!P1 BRA `(.L_x_146) ;  /* 0x0000006000589947 */ /* 0x000fec0003800000 */
[----:B------:R-:W0:Y:S01]  /*1f00*/  S2R R64, SR_TID.X ;  /* 0x0000000000407919 */ /* 0x000e220000002100 */
[----:B------:R-:W1:Y:S01]  /*1f10*/  S2UR UR6, SR_CgaCtaId ;  /* 0x00000000000679c3 */ /* 0x000e620000008800 */
[----:B------:R-:W-:Y:S02]  /*1f20*/  UMOV UR5, 0x400 ;  /* 0x0000040000057882 */ /* 0x000fe40000000000 */
[----:B-1----:R-:W-:-:S04]  /*1f30*/  ULEA UR5, UR6, UR5, 0x18 ;  /* 0x0000000506057291 */ /* 0x002fc8000f8ec03f */
[----:B------:R-:W-:Y:S01]  /*1f40*/  UIADD3 UR5, UR5, 0x20400, URZ ;  /* 0x0002040005057890 */ /* 0x000fe2000fffe03f */
[----:B0-----:R-:W-:-:S03]  /*1f50*/  VIADD R0, R64, 0xffffff80 ;  /* 0xffffff8040007836 */ /* 0x001fc60000000000 */
[----:B------:R-:W-:Y:S02]  /*1f60*/  ULOP3.LUT UP0, URZ, UR5, 0x3ff, URZ, 0xc0, !UPT ;  /* 0x000003ff053f7892 */ /* 0x000fe4000f80c03f */
[----:B------:R-:W-:-:S04]  /*1f70*/  SHF.R.S32.HI R3, RZ, 0x1f, R0 ;  /* 0x0000001fff037819 */ /* 0x000fc80000011400 */
[----:B------:R-:W-:Y:S02]  /*1f80*/  PLOP3.LUT P0, PT, PT, PT, UP0, 0x80, 0x0 ;  /* 0x000000000000781c */ /* 0x000fe40003f0f008 */
[----:B------:R-:W-:-:S04]  /*1f90*/  LEA.HI R3, R3, R0, RZ, 0x7 ;  /* 0x0000000003037211 */ /* 0x000fc800078f38ff */
[----:B------:R-:W-:-:S06]  /*1fa0*/  SHF.R.S32.HI R3, RZ, 0x7, R3 ;  /* 0x00000007ff037819 */ /* 0x000fcc0000011403 */
[----:B------:R-:W0:Y:S02]  /*1fb0*/  SHFL.IDX PT, R3, R3, RZ, 0x1f ;  /* 0x00001fff03037589 */ /* 0x000e2400000e0000 */
[----:B0-----:R-:W-:-:S13]  /*1fc0*/  R2UR UR44, R3 ;  /* 0x00000000032c72ca */ /* 0x001fda00000e0000 */
        /* <DEDUP_REMOVED lines=23> */
.L_x_147:
[----:B------:R-:W0:Y:S01]  /*2140*/  S2UR UR5, SR_CgaCtaId ;  /* 0x00000000000579c3 */ /* 0x000e220000008800 */
[----:B------:R-:W-:Y:S01]  /*2150*/  ULEA.HI UR4, UR47, UR47, URZ, 0x1 ;  /* 0x0000002f2f047291 */ /* 0x000fe2000f8f083f */
[----:B------:R-:W-:-:S03]  /*2160*/  MOV R3, 0x400 ;  /* 0x0000040000037802 */ /* 0x000fc60000000f00 */
[----:B------:R-:W-:-:S04]  /*2170*/  ULOP3.LUT UR4, UR4, 0xfffffffe, URZ, 0xc0, !UPT ;  /* 0xfffffffe04047892 */ /* 0x000fc8000f8ec03f */
[----:B------:R-:W-:-:S06]  /*2180*/  UIADD3 UR4, UR47, -UR4, URZ ;  /* 0x800000042f047290 */ /* 0x000fcc000fffe03f */
[----:B------:R-:W-:Y:S02]  /*2190*/  IMAD.U32 R4, RZ, RZ, UR4 ;  /* 0x00000004ff047e24 */ /* 0x000fe4000f8e00ff */
[----:B0-----:R-:W-:-:S05]  /*21a0*/  IMAD.U32 R2, RZ, RZ, UR5 ;  /* 0x00000005ff027e24 */ /* 0x001fca000f8e00ff */
[----:B------:R-:W-:Y:S02]  /*21b0*/  LEA R0, R2, R3, 0x18 ;  /* 0x0000000302007211 */ /* 0x000fe400078ec0ff */
[----:B------:R-:W-:Y:S01]  /*21c0*/  SHF.L.U32 R3, R4, 0x1f, RZ ;  /* 0x0000001f04037819 */ /* 0x000fe200000006ff */
[----:B------:R-:W-:-:S03]  /*21d0*/  IMAD.U32 R4, RZ, RZ, UR48 ;  /* 0x00000030ff047e24 */ /* 0x000fc6000f8e00ff */
[----:B------:R-:W0:Y:S02]  /*21e0*/  SYNCS.PHASECHK.TRANS64.TRYWAIT P1, [R0+URZ+0x38800], R3 ;  /* 0x03880003000075a7 */ /* 0x000e24000802017f */
[----:B------:R-:W-:Y:S01]  /*21f0*/  ISETP.NE.AND P0, PT, R4, 0x3, PT ;  /* 0x000000030400780c */ /* 0x000fe20003f05270 */
[----:B0-----:R-:W-:-:S12]  /*2200*/  @!P1 BRA `(.L_x_148) ;  /* 0x0000012000c89947 */ /* 0x001fd80003800000 */
.L_x_286:
[----:B------:R-:W-:Y:S05]  /*2210*/  @!P0 BRA `(.L_x_149) ;  /* 0x0000000000048947 */ /* 0x000fea0003800000 */
[----:B------:R-:W-:Y:S01]  /*2220*/  BPT.TRAP 0x1 ;  /* 0x000000040000795c */ /* 0x000fe20000300000 */
.L_x_149:
[----:B------:R-:W-:Y:S02]  /*2230*/  IMAD.U32 R4, RZ, RZ, UR46 ;  /* 0x0000002eff047e24 */ /* 0x000fe4000f8e00ff */
[----:B------:R-:W-:-:S03]  /*2240*/  IMAD.U32 R5, RZ, RZ, UR54 ;  /* 0x00000036ff057e24 */ /* 0x000fc6000f8e00ff */
[----:B------:R-:W-:Y:S01]  /*2250*/  SHF.L.U32 R4, R4, 0x1f, RZ ;  /* 0x0000001f04047819 */ /* 0x000fe200000006ff */
[----:B------:R-:W-:-:S04]  /*2260*/  IMAD R5, R5, 0x8, R0 ;  /* 0x0000000805057824 */ /* 0x000fc800078e0200 */
[----:B------:R1:W2:Y:S01]  /*2270*/  SYNCS.PHASECHK.TRANS64.TRYWAIT P1, [R5+URZ+0x38830], R4 ;  /* 0x03883004050075a7 */ /* 0x0002a2000802017f */
[----:B------:R-:W-:Y:S05]  /*2280*/  @!P0 BRA `(.L_x_150) ;  /* 0x0000000000048947 */ /* 0x000fea0003800000 */
[----:B------:R-:W-:Y:S01]  /*2290*/  BPT.TRAP 0x1 ;  /* 0x000000040000795c */ /* 0x000fe20000300000 */
.L_x_150:
[----:B0-----:R-:W0:Y:S01]  /*22a0*/  S2R R3, SR_TID.X ;  /* 0x0000000000037919 */ /* 0x001e220000002100 */
[----:B------:R-:W-:Y:S01]  /*22b0*/  IMAD.MOV.U32 R25, RZ, RZ, RZ ;  /* 0x000000ffff197224 */ /* 0x000fe200078e00ff */
[----:B0-----:R-:W-:Y:S01]  /*22c0*/  LOP3.LUT P2, RZ, R3, 0x7f, RZ, 0xc0, !PT ;  /* 0x0000007f03ff7812 */ /* 0x001fe2000784c0ff */
[----:B--2---:R-:W-:-:S12]  /*22d0*/  @P1 BRA `(.L_x_151) ;  /* 0x0000000000081947 */ /* 0x004fd80003800000 */
[----:B------:R-:W0:Y:S02]  /*22e0*/  SYNCS.PHASECHK.TRANS64.TRYWAIT P1, [R5+URZ+0x38830], R4 ;  /* 0x03883004050075a7 */ /* 0x000e24000802017f */
[----:B0-----:R-:W-:Y:S05]  /*22f0*/  @!P1 BRA `(.L_x_152) ;  /* 0x0000012000a09947 */ /* 0x001fea0003800000 */
.L_x_151:
[----:B------:R-:W-:Y:S05]  /*2300*/  WARPSYNC.ALL ;  /* 0x0000000000007948 */ /* 0x000fea0003800000 */
[----:B------:R-:W-:Y:S01]  /*2310*/  R2UR UR4, R0 ;  /* 0x00000000000472ca */ /* 0x000fe200000e0000 */
[----:B------:R-:W-:Y:S01]  /*2320*/  ULOP3.LUT UR32, UR55, 0x10000, URZ, 0xfc, !UPT ;  /* 0x0001000037207892 */ /* 0x000fe2000f8efc3f */
[----:B------:R-:W-:Y:S01]  /*2330*/  WARPGROUP.ARRIVE ;  /* 0x00000000000079c5 */ /* 0x000fe20000000000 */
[----:B------:R-:W-:Y:S01]  /*2340*/  UMOV UR33, 0x40000040 ;  /* 0x4000004000217882 */ /* 0x000fe20000000000 */
[----:B------:R-:W-:Y:S01]  /*2350*/  UMOV UR35, 0x40000040 ;  /* 0x4000004000237882 */ /* 0x000fe20000000000 */
[----:B------:R-:W-:Y:S01]  /*2360*/  UMOV UR5, 0x40000040 ;  /* 0x4000004000057882 */ /* 0x000fe20000000000 */
[----:B------:R-:W-:Y:S01]  /*2370*/  UMOV UR7, 0x40000040 ;  /* 0x4000004000077882 */ /* 0x000fe20000000000 */
[----:B------:R-:W-:Y:S01]  /*2380*/  UIADD3 UR8, UR32, 0x4, URZ ;  /* 0x0000000420087890 */ /* 0x000fe2000fffe03f */
[----:B------:R-:W-:Y:S01]  /*2390*/  IMAD.U32 R3, RZ, RZ, UR53 ;  /* 0x00000035ff037e24 */ /* 0x000fe2000f8e00ff */
[----:B------:R-:W-:Y:S01]  /*23a0*/  UMOV UR9, 0x40000040 ;  /* 0x4000004000097882 */ /* 0x000fe20000000000 */
[----:B------:R-:W-:Y:S01]  /*23b0*/  UMOV UR11, 0x40000040 ;  /* 0x40000040000b7882 */ /* 0x000fe20000000000 */
[----:B------:R-:W-:Y:S01]  /*23c0*/  UIADD3 UR12, UR32, 0x6, URZ ;  /* 0x00000006200c7890 */ /* 0x000fe2000fffe03f */
[----:B01----:R-:W-:Y:S01]  /*23d0*/  IMAD.U32 R4, RZ, RZ, UR52 ;  /* 0x00000034ff047e24 */ /* 0x003fe2000f8e00ff */
[----:B------:R-:W-:Y:S01]  /*23e0*/  UIADD3 UR4, UR4, 0x28400, URZ ;  /* 0x0002840004047890 */ /* 0x000fe2000fffe03f */
[----:B------:R-:W-:Y:S01]  /*23f0*/  IADD3 R3, R3, 0x80, -R16 ;  /* 0x0000008003037810 */ /* 0x000fe20007ffe810 */
[----:B------:R-:W-:Y:S01]  /*2400*/  UMOV UR13, 0x40000040 ;  /* 0x40000040000d7882 */ /* 0x000fe20000000000 */
[----:B------:R-:W-:Y:S01]  /*2410*/  UMOV UR15, 0x40000040 ;  /* 0x40000040000f7882 */ /* 0x000fe20000000000 */
[----:B------:R-:W-:Y:S01]  /*2420*/  USHF.R.U32.HI UR4, URZ, 0x4, UR4 ;  /* 0x000000043f047899 */ /* 0x000fe20008011604 */
[----:B------:R-:W-:Y:S01]  /*2430*/  P2R R21, PR, RZ, 0x1 ;  /* 0x00000001ff157803 */ /* 0x000fe20000000000 */
[----:B------:R-:W-:Y:S01]  /*2440*/  UIADD3 UR16, UR32, 0x400, URZ ;  /* 0x0000040020107890 */ /* 0x000fe2000fffe03f */
[----:B------:R-:W-:Y:S01]  /*2450*/  IMAD R4, R4, -0x80, R3 ;  /* 0xffffff8004047824 */ /* 0x000fe200078e0203 */
[----:B------:R-:W-:Y:S01]  /*2460*/  ULOP3.LUT UR4, UR4, 0x3fff, URZ, 0xc0, !UPT ;  /* 0x00003fff04047892 */ /* 0x000fe2000f8ec03f */
[----:B------:R-:W-:Y:S01]  /*2470*/  IMAD.U32 R8, RZ, RZ, UR41 ;  /* 0x00000029ff087e24 */ /* 0x000fe2000f8e00ff */
[----:B------:R-:W-:Y:S01]  /*2480*/  UMOV UR17, 0x40000040 ;  /* 0x4000004000117882 */ /* 0x000fe20000000000 */
[----:B------:R-:W-:Y:S01]  /*2490*/  UMOV UR19, 0x40000040 ;  /* 0x4000004000137882 */ /* 0x000fe20000000000 */
[----:B------:R-:W-:Y:S01]  /*24a0*/  ULOP3.LUT UR49, UR4, 0x10000, URZ, 0xfc, !UPT ;  /* 0x0001000004317892 */ /* 0x000fe2000f8efc3f */
[C---:B------:R-:W-:Y:S01]  /*24b0*/  ISETP.GT.AND P3, PT, R4.reuse, RZ, PT ;  /* 0x000000ff0400720c */ /* 0x040fe20003f64270 */
[----:B------:R-:W-:Y:S01]  /*24c0*/  UIADD3 UR4, UR32, 0x2, URZ ;  /* 0x0000000220047890 */ /* 0x000fe2000fffe03f */
[C---:B------:R-:W-:Y:S01]  /*24d0*/  ISETP.GT.AND P1, PT, R4.reuse, 0x1, PT ;  /* 0x000000010400780c */ /* 0x040fe20003f24270 */
[----:B------:R-:W-:Y:S01]  /*24e0*/  ULEA UR34, UR54, UR49, 0xb ;  /* 0x0000003136227291 */ /* 0x000fe2000f8e583f */
[C---:B------:R-:W-:Y:S01]  /*24f0*/  ISETP.GT.AND P2, PT, R4.reuse, 0x8, PT ;  /* 0x000000080400780c */ /* 0x040fe20003f44270 */
[----:B------:R-:W-:Y:S01]  /*2500*/  UIADD3 UR20, UR32, 0x402, URZ ;  /* 0x0000040220147890 */ /* 0x000fe2000fffe03f */
[C---:B------:R-:W-:Y:S01]  /*2510*/  ISETP.GT.AND P5, PT, R4.reuse, 0x9, PT ;  /* 0x000000090400780c */ /* 0x040fe20003fa4270 */
[----:B------:R-:W-:Y:S01]  /*2520*/  UIADD3 UR6, UR34, 0x2, URZ ;  /* 0x0000000222067890 */ /* 0x000fe2000fffe03f */
[C---:B------:R-:W-:Y:S01]  /*2530*/  ISETP.GT.AND P4, PT, R4.reuse, 0x10, PT ;  /* 0x000000100400780c */ /* 0x040fe20003f84270 */
[----:B------:R-:W-:Y:S01]  /*2540*/  UIADD3 UR10, UR34, 0x4, URZ ;  /* 0x00000004220a7890 */ /* 0x000fe2000fffe03f */
[----:B------:R-:W-:Y:S01]  /*2550*/  ISETP.GT.AND P0, PT, R4, 0x59, PT ;  /* 0x000000590400780c */ /* 0x000fe20003f04270 */
[----:B------:R-:W-:-:S02]  /*2560*/  UIADD3 UR14, UR34, 0x6, URZ ;  /* 0x00000006220e7890 */ /* 0x000fc4000fffe03f */
[----:B------:R-:W-:Y:S01]  /*2570*/  QGMMA.64x128x32.F32.E4M3.E4M3 R28, gdesc[UR32], RZ, !UPT, gsb0 ;  /* 0x01e00000201c79f3 */ /* 0x000fe2000c0008ff */
[----:B------:R-:W-:Y:S01]  /*2580*/  UIADD3 UR18, UR34, 0x400, URZ ;  /* 0x0000040022127890 */ /* 0x000fe2000fffe03f */
[----:B------:R-:W-:Y:S01]  /*2590*/  ISETP.GT.AND P6, PT, R4, 0x60, PT ;  /* 0x000000600400780c */ /* 0x000fe20003fc4270 */
[----:B------:R-:W-:Y:S01]  /*25a0*/  UIADD3 UR22, UR34, 0x402, URZ ;  /* 0x0000040222167890 */ /* 0x000fe2000fffe03f */
[----:B------:R-:W0:Y:S01]  /*25b0*/  S2R R92, SR_TID.X ;  /* 0x00000000005c7919 */ /* 0x000e220000002100 */
[----:B------:R-:W-:Y:S01]  /*25c0*/  UMOV UR21, 0x40000040 ;  /* 0x4000004000157882 */ /* 0x000fe20000000000 */
[----:B------:R-:W-:Y:S01]  /*25d0*/  UMOV UR23, 0x40000040 ;  /* 0x4000004000177882 */ /* 0x000fe20000000000 */
[----:B------:R-:W-:Y:S01]  /*25e0*/  UIADD3 UR24, UR32, 0x404, URZ ;  /* 0x0000040420187890 */ /* 0x000fe2000fffe03f */
[--C-:B------:R-:W-:Y:S01]  /*25f0*/  IMAD.MOV.U32 R93, RZ, RZ, R25.reuse ;  /* 0x000000ffff5d7224 */ /* 0x100fe200078e0019 */
[----:B------:R-:W-:Y:S01]  /*2600*/  UIADD3 UR26, UR34, 0x404, URZ ;  /* 0x00000404221a7890 */ /* 0x000fe2000fffe03f */
[--C-:B------:R-:W-:Y:S01]  /*2610*/  IMAD.MOV.U32 R95, RZ, RZ, R25.reuse ;  /* 0x000000ffff5f7224 */ /* 0x100fe200078e0019 */
        /* <DEDUP_REMOVED lines=8> */
[----:B------:R-:W-:Y:S01]  /*26a0*/  UIADD3 UR52, UR52, -0x2, URZ ;  /* 0xfffffffe34347890 */ /* 0x000fe2000fffe03f */
[----:B------:R-:W-:-:S02]  /*26b0*/  IMAD.MOV.U32 R96, RZ, RZ, R25 ;  /* 0x000000ffff607224 */ /* 0x000fc400078e0019 */
[--C-:B------:R-:W-:Y:S01]  /*26c0*/  IMAD.MOV.U32 R99, RZ, RZ, R25.reuse ;  /* 0x000000ffff637224 */ /* 0x100fe200078e0019 */
[----:B------:R-:W-:Y:S01]  /*26d0*/  UISETP.GE.AND UP0, UPT, UR52, UR40, UPT ;  /* 0x000000283400728c */ /* 0x000fe2000bf06270 */
        /* <DEDUP_REMOVED lines=52> */
[----:B------:R-:W-:Y:S01]  /*2a20*/  IMAD.MOV.U32 R150, RZ, RZ, R25 ;  /* 0x000000ffff967224 */ /* 0x000fe200078e0019 */
[----:B------:R-:W-:-:S02]  /*2a30*/  WARPGROUP.DEPBAR.LE gsb0, 0x0 ;  /* 0x00008000000079c5 */ /* 0x000fc40000010000 */
        /* <DEDUP_REMOVED lines=100> */
[----:B------:R-:W-:Y:S02]  /*3080*/  FMNMX.FTZ R3, R69, R6, !PT ;  /* 0x0000000645037209 */ /* 0x000fe40007810000 */
[----:B------:R-:W-:Y:S02]  /*3090*/  FSEL R73, R73, -INF , P0 ;  /* 0xff80000049497808 */ /* 0x000fe40000000000 */
[----:B------:R-:W-:-:S02]  /*30a0*/  FMNMX.FTZ R6, R72, R3, !PT ;  /* 0x0000000348067209 */ /* 0x000fc40007810000 */
[----:B------:R-:W-:Y:S02]  /*30b0*/  ISETP.GT.AND P0, PT, R4, 0x61, PT ;  /* 0x000000610400780c */ /* 0x000fe40003f04270 */
[----:B------:R-:W-:Y:S02]  /*30c0*/  FSEL R76, R76, -INF , P6 ;  /* 0xff8000004c4c7808 */ /* 0x000fe40003000000 */
[----:B------:R-:W-:Y:S02]  /*30d0*/  FMNMX.FTZ R3, R73, R6, !PT ;  /* 0x0000000649037209 */ /* 0x000fe40007810000 */
[----:B------:R-:W-:Y:S02]  /*30e0*/  FSEL R71, R71, -INF , P1 ;  /* 0xff80000047477808 */ /* 0x000fe40000800000 */
[----:B------:R-:W-:Y:S02]  /*30f0*/  ISETP.GT.AND P1, PT, R4, 0x68, PT ;  /* 0x000000680400780c */ /* 0x000fe40003f24270 */
[----:B------:R-:W-:-:S02]  /*3100*/  FSEL R77, R77, -INF , P0 ;  /* 0xff8000004d4d7808 */ /* 0x000fc40000000000 */
[----:B------:R-:W-:Y:S02]  /*3110*/  FMNMX.FTZ R6, R76, R3, !PT ;  /* 0x000000034c067209 */ /* 0x000fe40007810000 */
[----:B------:R-:W-:Y:S02]  /*3120*/  FSEL R74, R74, -INF , P2 ;  /* 0xff8000004a4a7808 */ /* 0x000fe40001000000 */
[----:B------:R-:W-:Y:S02]  /*3130*/  ISETP.GT.AND P2, PT, R4, 0x69, PT ;  /* 0x000000690400780c */ /* 0x000fe40003f44270 */
[----:B------:R-:W-:Y:S02]  /*3140*/  FSEL R80, R80, -INF , P1 ;  /* 0xff80000050507808 */ /* 0x000fe40000800000 */
[----:B------:R-:W-:Y:S02]  /*3150*/  FMNMX.FTZ R3, R77, R6, !PT ;  /* 0x000000064d037209 */ /* 0x000fe40007810000 */
[----:B------:R-:W-:-:S02]  /*3160*/  FSEL R70, R70, -INF , P3 ;  /* 0xff80000046467808 */ /* 0x000fc40001800000 */
[----:B------:R-:W-:Y:S02]  /*3170*/  FSEL R81, R81, -INF , P2 ;  /* 0xff80000051517808 */ /* 0x000fe40001000000 */
[----:B------:R-:W-:Y:S02]  /*3180*/  FMNMX.FTZ R6, R80, R3, !PT ;  /* 0x0000000350067209 */ /* 0x000fe40007810000 */
[----:B------:R-:W-:Y:S02]  /*3190*/  ISETP.GT.AND P3, PT, R4, 0x70, PT ;  /* 0x000000700400780c */ /* 0x000fe40003f64270 */
[----:B------:R-:W-:Y:S02]  /*31a0*/  FSEL R67, R67, -INF , P4 ;  /* 0xff80000043437808 */ /* 0x000fe40002000000 */
[----:B------:R-:W-:Y:S02]  /*31b0*/  FSEL R84, R84, -INF , P3 ;  /* 0xff80000054547808 */ /* 0x000fe40001800000 */
[----:B------:R-:W-:-:S02]  /*31c0*/  FMNMX.FTZ R3, R81, R6, !PT ;  /* 0x0000000651037209 */ /* 0x000fc40007810000 */
[----:B------:R-:W-:Y:S02]  /*31d0*/  ISETP.GT.AND P4, PT, R4, 0x71, PT ;  /* 0x000000710400780c */ /* 0x000fe40003f84270 */
[----:B------:R-:W-:Y:S02]  /*31e0*/  FSEL R66, R66, -INF , P5 ;  /* 0xff80000042427808 */ /* 0x000fe40002800000 */
[----:B------:R-:W-:Y:S02]  /*31f0*/  FSEL R85, R85, -INF , P4 ;  /* 0xff80000055557808 */ /* 0x000fe40002000000 */
[----:B------:R-:W-:Y:S02]  /*3200*/  FMNMX.FTZ R6, R84, R3, !PT ;  /* 0x0000000354067209 */ /* 0x000fe40007810000 */
[----:B------:R-:W-:Y:S02]  /*3210*/  ISETP.GT.AND P5, PT, R4, 0x78, PT ;  /* 0x000000780400780c */ /* 0x000fe40003fa4270 */
[----:B------:R-:W-:-:S02]  /*3220*/  FMNMX.FTZ R3, R85, R6, !PT ;  /* 0x0000000655037209 */ /* 0x000fc40007810000 */
[----:B------:R-:W-:Y:S02]  /*3230*/  FSEL R88, R88, -INF , P5 ;  /* 0xff80000058587808 */ /* 0x000fe40002800000 */
[----:B------:R-:W-:Y:S02]  /*3240*/  ISETP.GT.AND P6, PT, R4, 0x79, PT ;  /* 0x000000790400780c */ /* 0x000fe40003fc4270 */
[----:B------:R-:W-:Y:S02]  /*3250*/  FMNMX.FTZ R6, R88, R3, !PT ;  /* 0x0000000358067209 */ /* 0x000fe40007810000 */
[----:B------:R-:W-:Y:S02]  /*3260*/  FSEL R89, R89, -INF , P6 ;  /* 0xff80000059597808 */ /* 0x000fe40003000000 */
[----:B------:R-:W-:Y:S02]  /*3270*/  P2R R12, PR, RZ, 0x4 ;  /* 0x00000004ff0c7803 */ /* 0x000fe40000000000 */
[----:B------:R-:W-:-:S02]  /*3280*/  FMNMX.FTZ R6, R89, R6, !PT ;  /* 0x0000000659067209 */ /* 0x000fc40007810000 */
[----:B------:R-:W-:Y:S02]  /*3290*/  P2R R20, PR, RZ, 0x1 ;  /* 0x00000001ff147803 */ /* 0x000fe40000000000 */
[----:B------:R-:W-:Y:S01]  /*32a0*/  ISETP.GT.AND P0, PT, R4, 0x60, PT ;  /* 0x000000600400780c */ /* 0x000fe20003f04270 */
[----:B------:R-:W1:Y:S01]  /*32b0*/  SHFL.BFLY PT, R3, R6, 0x2, 0x1f ;  /* 0x0c401f0006037f89 */ /* 0x000e6200000e0000 */
[----:B------:R-:W-:Y:S02]  /*32c0*/  P2R R14, PR, RZ, 0x2 ;  /* 0x00000002ff0e7803 */ /* 0x000fe40000000000 */
[----:B------:R-:W-:Y:S02]  /*32d0*/  FSEL R78, R78, -INF , P0 ;  /* 0xff8000004e4e7808 */ /* 0x000fe40000000000 */
[----:B------:R-:W-:Y:S02]  /*32e0*/  ISETP.NE.AND P0, PT, R20, RZ, PT ;  /* 0x000000ff1400720c */ /* 0x000fe40003f05270 */
[----:B------:R-:W-:-:S02]  /*32f0*/  ISETP.GT.AND P1, PT, R4, 0x59, PT ;  /* 0x000000590400780c */ /* 0x000fc40003f24270 */
[----:B------:R-:W-:Y:S02]  /*3300*/  FSEL R79, R79, -INF , P0 ;  /* 0xff8000004f4f7808 */ /* 0x000fe40000000000 */
[----:B------:R-:W-:Y:S02]  /*3310*/  ISETP.NE.AND P0, PT, R21, RZ, PT ;  /* 0x000000ff1500720c */ /* 0x000fe40003f05270 */
[----:B------:R-:W-:Y:S02]  /*3320*/  FSEL R75, R75, -INF , P1 ;  /* 0xff8000004b4b7808 */ /* 0x000fe40000800000 */
[----:B------:R-:W-:Y:S02]  /*3330*/  ISETP.NE.AND P1, PT, R14, RZ, PT ;  /* 0x000000ff0e00720c */ /* 0x000fe40003f25270 */
[----:B------:R-:W-:Y:S02]  /*3340*/  FSEL R86, R86, -INF , P3 ;  /* 0xff80000056567808 */ /* 0x000fe40001800000 */
[----:B------:R-:W-:-:S02]  /*3350*/  FSEL R82, R82, -INF , P1 ;  /* 0xff80000052527808 */ /* 0x000fc40000800000 */
[----:B------:R-:W-:Y:S02]  /*3360*/  FSEL R87, R87, -INF , P4 ;  /* 0xff80000057577808 */ /* 0x000fe40002000000 */
[----:B------:R-:W-:Y:S02]  /*3370*/  FSEL R90, R90, -INF , P5 ;  /* 0xff8000005a5a7808 */ /* 0x000fe40002800000 */
[----:B-1----:R-:W-:Y:S02]  /*3380*/  FMNMX.FTZ R10, R6, R3, !PT ;  /* 0x00000003060a7209 */ /* 0x002fe40007810000 */
[----:B------:R-:W-:-:S03]  /*3390*/  FSEL R91, R91, -INF , P6 ;  /* 0xff8000005b5b7808 */ /* 0x000fc60003000000 */
[----:B------:R-:W1:Y:S02]  /*33a0*/  SHFL.BFLY PT, R3, R10, 0x1, 0x1f ;  /* 0x0c201f000a037f89 */ /* 0x000e6400000e0000 */
[----:B-1----:R-:W-:-:S04]  /*33b0*/  FMNMX.FTZ R3, R10, R3, !PT ;  /* 0x000000030a037209 */ /* 0x002fc80007810000 */
[C---:B------:R-:W-:Y:S01]  /*33c0*/  FSETP.NEU.FTZ.AND P2, PT, R3.reuse, -INF , PT ;  /* 0xff8000000300780b */ /* 0x040fe20003f5d000 */
[----:B------:R-:W-:-:S05]  /*33d0*/  FFMA.FTZ R8, R3, R8, -8 ;  /* 0xc100000003087423 */ /* 0x000fca0000010008 */
[----:B------:R-:W-:Y:S02]  /*33e0*/  FSEL R8, R8, RZ, P2 ;  /* 0x000000ff08087208 */ /* 0x000fe40001000000 */
[----:B------:R-:W-:-:S03]  /*33f0*/  ISETP.NE.AND P2, PT, R12, RZ, PT ;  /* 0x000000ff0c00720c */ /* 0x000fc60003f45270 */
[--C-:B------:R-:W-:Y:S01]  /*3400*/  FFMA.FTZ R6, R9, UR41, -R8.reuse ;  /* 0x0000002909067c23 */ /* 0x100fe20008010808 */
[----:B------:R-:W-:Y:S01]  /*3410*/  FMNMX.FTZ R9, R30, R31, !PT ;  /* 0x0000001f1e097209 */ /* 0x000fe20007810000 */
[--C-:B------:R-:W-:Y:S01]  /*3420*/  FFMA.FTZ R218, R11, UR41, -R8.reuse ;  /* 0x000000290bda7c23 */ /* 0x100fe20008010808 */
[----:B------:R-:W-:-:S01]  /*3430*/  FFMA.FTZ R10, R13, UR41, -R8 ;  /* 0x000000290d0a7c23 */ /* 0x000fc20008010808 */
[--C-:B------:R-:W-:Y:S01]  /*3440*/  FFMA.FTZ R220, R15, UR41, -R8.reuse ;  /* 0x000000290fdc7c23 */ /* 0x100fe20008010808 */
[----:B------:R-:W-:Y:S01]  /*3450*/  FMNMX.FTZ R4, R34, R9, !PT ;  /* 0x0000000922047209 */ /* 0x000fe20007810000 */
[--C-:B------:R-:W-:Y:S01]  /*3460*/  FFMA.FTZ R216, R7, UR41, -R8.reuse ;  /* 0x0000002907d87c23 */ /* 0x100fe20008010808 */
[----:B------:R-:W-:-:S01]  /*3470*/  FFMA.FTZ R7, R29, UR41, -R8 ;  /* 0x000000291d077c23 */ /* 0x000fc20008010808 */
[--C-:B------:R-:W-:Y:S01]  /*3480*/  FFMA.FTZ R33, R33, UR41, -R8.reuse ;  /* 0x0000002921217c23 */ /* 0x100fe20008010808 */
[----:B------:R-:W-:Y:S01]  /*3490*/  FMNMX.FTZ R21, R35, R4, !PT ;  /* 0x0000000423157209 */ /* 0x000fe20007810000 */
[--C-:B------:R-:W-:Y:S01]  /*34a0*/  FFMA.FTZ R45, R45, UR41, -R8.reuse ;  /* 0x000000292d2d7c23 */ /* 0x100fe20008010808 */
[----:B------:R-:W-:Y:S01]  /*34b0*/  FSEL R83, R83, -INF , P2 ;  /* 0xff80000053537808 */ /* 0x000fe20001000000 */
[----:B------:R-:W-:Y:S01]  /*34c0*/  MUFU.EX2 R9, R33 ;  /* 0x0000002100097308 */ /* 0x000fe20000000800 */
        /* <DEDUP_REMOVED lines=10> */
[----:B------:R1:W-:Y:S01]  /*3570*/  MUFU.EX2 R11, R37 ;  /* 0x00000025000b7308 */ /* 0x0003e20000000800 */
[----:B------:R-:W-:-:S01]  /*3580*/  FFMA.FTZ R222, R52, UR41, -R8 ;  /* 0x0000002934de7c23 */ /* 0x000fc20008010808 */
[----:B------:R-:W-:Y:S01]  /*3590*/  FMNMX.FTZ R21, R43, R4, !PT ;  /* 0x000000042b157209 */ /* 0x000fe20007810000 */
[----:B------:R-:W-:-:S01]  /*35a0*/  FFMA.FTZ R14, R56, UR41, -R8 ;  /* 0x00000029380e7c23 */ /* 0x000fc20008010808 */
[--C-:B------:R-:W-:Y:S01]  /*35b0*/  FFMA.FTZ R224, R60, UR41, -R8.reuse ;  /* 0x000000293ce07c23 */ /* 0x100fe20008010808 */
[----:B------:R-:W-:-:S01]  /*35c0*/  FFMA.FTZ R20, R64, UR41, -R8 ;  /* 0x0000002940147c23 */ /* 0x000fc20008010808 */
[----:B------:R-:W-:Y:S01]  /*35d0*/  FMNMX.FTZ R4, R46, R21, !PT ;  /* 0x000000152e047209 */ /* 0x000fe20007810000 */
[----:B------:R-:W-:-:S01]  /*35e0*/  FFMA.FTZ R226, R68, UR41, -R8 ;  /* 0x0000002944e27c23 */ /* 0x000fc20008010808 */
[--C-:B------:R-:W-:Y:S01]  /*35f0*/  FFMA.FTZ R24, R72, UR41, -R8.reuse ;  /* 0x0000002948187c23 */ /* 0x100fe20008010808 */
[----:B-1----:R-:W-:-:S01]  /*3600*/  FFMA.FTZ R37, R69, UR41, -R8 ;  /* 0x0000002945257c23 */ /* 0x002fc20008010808 */
[----:B------:R-:W-:Y:S01]  /*3610*/  FMNMX.FTZ R13, R47, R4, !PT ;  /* 0x000000042f0d7209 */ /* 0x000fe20007810000 */
[----:B------:R-:W-:-:S01]  /*3620*/  FFMA.FTZ R73, R73, UR41, -R8 ;  /* 0x0000002949497c23 */ /* 0x000fc20008010808 */
[--C-:B------:R-:W-:Y:S01]  /*3630*/  FFMA.FTZ R228, R76, UR41, -R8.reuse ;  /* 0x000000294ce47c23 */ /* 0x100fe20008010808 */
[----:B------:R-:W-:-:S01]  /*3640*/  FFMA.FTZ R28, R81, UR41, -R8 ;  /* 0x00000029511c7c23 */ /* 0x000fc20008010808 */
[----:B------:R-:W-:Y:S01]  /*3650*/  FMNMX.FTZ R4, R50, R13, !PT ;  /* 0x0000000d32047209 */ /* 0x000fe20007810000 */
[----:B------:R-:W-:-:S01]  /*3660*/  FFMA.FTZ R26, R84, UR41, -R8 ;  /* 0x00000029541a7c23 */ /* 0x000fc20008010808 */
[----:B------:R1:W-:Y:S01]  /*3670*/  MUFU.EX2 R13, R41 ;  /* 0x00000029000d7308 */ /* 0x0003e20000000800 */
[----:B0-----:R-:W-:Y:S01]  /*3680*/  LOP3.LUT P2, RZ, R92, 0x7f, RZ, 0xc0, !PT ;  /* 0x0000007f5cff7812 */ /* 0x001fe2000784c0ff */
[--C-:B------:R-:W-:Y:S01]  /*3690*/  IMAD.MOV.U32 R56, RZ, RZ, R25.reuse ;  /* 0x000000ffff387224 */ /* 0x100fe200078e0019 */
[----:B------:R-:W-:Y:S01]  /*36a0*/  FMNMX.FTZ R21, R51, R4, !PT ;  /* 0x0000000433157209 */ /* 0x000fe20007810000 */
[----:B------:R-:W-:-:S02]  /*36b0*/  IMAD.MOV.U32 R60, RZ, RZ, R25 ;  /* 0x000000ffff3c7224 */ /* 0x000fc400078e0019 */
[----:B------:R-:W-:Y:S01]  /*36c0*/  IMAD.MOV.U32 R64, RZ, RZ, R25 ;  /* 0x000000ffff407224 */ /* 0x000fe200078e0019 */
[----:B------:R-:W-:Y:S01]  /*36d0*/  FMNMX.FTZ R4, R54, R21, !PT ;  /* 0x0000001536047209 */ /* 0x000fe20007810000 */
[----:B------:R-:W-:Y:S01]  /*36e0*/  MUFU.EX2 R216, R216 ;  /* 0x000000d800d87308 */ /* 0x000fe20000000800 */
[----:B-1----:R-:W-:-:S01]  /*36f0*/  FFMA.FTZ R41, R65, UR41, -R8 ;  /* 0x0000002941297c23 */ /* 0x002fc20008010808 */
[--C-:B------:R-:W-:Y:S01]  /*3700*/  IMAD.MOV.U32 R69, RZ, RZ, R25.reuse ;  /* 0x000000ffff457224 */ /* 0x100fe200078e0019 */
[----:B------:R-:W-:Y:S01]  /*3710*/  FMNMX.FTZ R15, R55, R4, !PT ;  /* 0x00000004370f7209 */ /* 0x000fe20007810000 */
[--C-:B------:R-:W-:Y:S02]  /*3720*/  IMAD.MOV.U32 R68, RZ, RZ, R25.reuse ;  /* 0x000000ffff447224 */ /* 0x100fe400078e0019 */
[--C-:B------:R-:W-:Y:S01]  /*3730*/  IMAD.MOV.U32 R72, RZ, RZ, R25.reuse ;  /* 0x000000ffff487224 */ /* 0x100fe200078e0019 */
[----:B------:R-:W-:Y:S01]  /*3740*/  FMNMX.FTZ R4, R58, R15, !PT ;  /* 0x0000000f3a047209 */ /* 0x000fe20007810000 */
[----:B------:R-:W-:Y:S01]  /*3750*/  MUFU.EX2 R7, R7 ;  /* 0x0000000700077308 */ /* 0x000fe20000000800 */
[----:B------:R-:W-:-:S02]  /*3760*/  IMAD.MOV.U32 R76, RZ, RZ, R25 ;  /* 0x000000ffff4c7224 */ /* 0x000fc400078e0019 */
[----:B------:R-:W-:Y:S01]  /*3770*/  FMNMX.FTZ R21, R59, R4, !PT ;  /* 0x000000043b157209 */ /* 0x000fe20007810000 */
[--C-:B------:R-:W-:Y:S02]  /*3780*/  IMAD.MOV.U32 R81, RZ, RZ, R25.reuse ;  /* 0x000000ffff517224 */ /* 0x100fe400078e0019 */
[--C-:B------:R-:W-:Y:S01]  /*3790*/  IMAD.MOV.U32 R84, RZ, RZ, R25.reuse ;  /* 0x000000ffff547224 */ /* 0x100fe200078e0019 */
[----:B------:R-:W-:Y:S01]  /*37a0*/  FMNMX.FTZ R4, R62, R21, !PT ;  /* 0x000000153e047209 */ /* 0x000fe20007810000 */
[----:B------:R-:W-:Y:S01]  /*37b0*/  MUFU.EX2 R15, R45 ;  /* 0x0000002d000f7308 */ /* 0x000fe20000000800 */
[----:B------:R-:W-:Y:S02]  /*37c0*/  IMAD.MOV.U32 R92, RZ, RZ, R25 ;  /* 0x000000ffff5c7224 */ /* 0x000fe400078e0019 */
[----:B------:R-:W-:-:S04]  /*37d0*/  FMNMX.FTZ R21, R63, R4, !PT ;  /* 0x000000043f157209 */ /* 0x000fc80007810000 */
[----:B------:R-:W-:Y:S01]  /*37e0*/  FMNMX.FTZ R4, R66, R21, !PT ;  /* 0x0000001542047209 */ /* 0x000fe20007810000 */
[----:B------:R-:W-:Y:S03]  /*37f0*/  MUFU.EX2 R6, R6 ;  /* 0x0000000600067308 */ /* 0x000fe60000000800 */
[----:B------:R-:W-:-:S04]  /*3800*/  FMNMX.FTZ R27, R67, R4, !PT ;  /* 0x00000004431b7209 */ /* 0x000fc80007810000 */
[----:B------:R-:W-:Y:S01]  /*3810*/  FMNMX.FTZ R4, R70, R27, !PT ;  /* 0x0000001b46047209 */ /* 0x000fe20007810000 */
[----:B------:R0:W-:Y:S03]  /*3820*/  MUFU.EX2 R21, R49 ;  /* 0x0000003100157308 */ /* 0x0001e60000000800 */
[----:B------:R-:W-:-:S04]  /*3830*/  FMNMX.FTZ R27, R71, R4, !PT ;  /* 0x00000004471b7209 */ /* 0x000fc80007810000 */
[----:B------:R-:W-:Y:S01]  /*3840*/  FMNMX.FTZ R4, R74, R27, !PT ;  /* 0x0000001b4a047209 */ /* 0x000fe20007810000 */
[----:B------:R-:W-:Y:S01]  /*3850*/  MUFU.EX2 R218, R218 ;  /* 0x000000da00da7308 */ /* 0x000fe20000000800 */
[----:B0-----:R-:W-:-:S01]  /*3860*/  FFMA.FTZ R49, R80, UR41, -R8 ;  /* 0x0000002950317c23 */ /* 0x001fc20008010808 */
[----:B------:R-:W-:Y:S01]  /*3870*/  IMAD.MOV.U32 R80, RZ, RZ, R25 ;  /* 0x000000ffff507224 */ /* 0x000fe200078e0019 */
        /* <DEDUP_REMOVED lines=10> */
[----:B------:R-:W-:Y:S03]  /*3920*/  MUFU.EX2 R29, R57 ;  /* 0x00000039001d7308 */ /* 0x000fe60000000800 */
[----:B------:R-:W-:-:S04]  /*3930*/  FMNMX.FTZ R33, R87, R4, !PT ;  /* 0x0000000457217209 */ /* 0x000fc80007810000 */
[----:B------:R-:W-:Y:S01]  /*3940*/  FMNMX.FTZ R4, R90, R33, !PT ;  /* 0x000000215a047209 */ /* 0x000fe20007810000 */
[----:B------:R-:W-:Y:S03]  /*3950*/  MUFU.EX2 R220, R220 ;  /* 0x000000dc00dc7308 */ /* 0x000fe60000000800 */
[----:B------:R-:W-:-:S05]  /*3960*/  FMNMX.FTZ R4, R91, R4, !PT ;  /* 0x000000045b047209 */ /* 0x000fca0007810000 */
[----:B------:R-:W0:Y:S01]  /*3970*/  SHFL.BFLY PT, R45, R4, 0x2, 0x1f ;  /* 0x0c401f00042d7f89 */ /* 0x000e2200000e0000 */
[----:B------:R1:W-:Y:S08]  /*3980*/  MUFU.EX2 R33, R61 ;  /* 0x0000003d00217308 */ /* 0x0003f00000000800 */
[----:B------:R-:W-:Y:S01]  /*3990*/  MUFU.EX2 R12, R12 ;  /* 0x0000000c000c7308 */ /* 0x000fe20000000800 */
[----:B-1----:R-:W-:-:S07]  /*39a0*/  IMAD.U32 R61, RZ, RZ, UR41 ;  /* 0x00000029ff3d7e24 */ /* 0x002fce000f8e00ff */
[----:B------:R-:W-:Y:S01]  /*39b0*/  MUFU.EX2 R222, R222 ;  /* 0x000000de00de7308 */ /* 0x000fe20000000800 */
[----:B0-----:R-:W-:-:S07]  /*39c0*/  FMNMX.FTZ R32, R4, R45, !PT ;  /* 0x0000002d04207209 */ /* 0x001fce0007810000 */
[----:B------:R-:W-:Y:S01]  /*39d0*/  MUFU.EX2 R14, R14 ;  /* 0x0000000e000e7308 */ /* 0x000fe20000000800 */
[----:B------:R-:W0:Y:S07]  /*39e0*/  SHFL.BFLY PT, R57, R32, 0x1, 0x1f ;  /* 0x0c201f0020397f89 */ /* 0x000e2e00000e0000 */
[----:B------:R-:W-:Y:S08]  /*39f0*/  MUFU.EX2 R224, R224 ;  /* 0x000000e000e07308 */ /* 0x000ff00000000800 */
[----:B------:R-:W-:Y:S08]  /*3a00*/  MUFU.EX2 R20, R20 ;  /* 0x0000001400147308 */ /* 0x000ff00000000800 */
[----:B------:R-:W-:Y:S01]  /*3a10*/  MUFU.EX2 R41, R41 ;  /* 0x0000002900297308 */ /* 0x000fe20000000800 */
[----:B0-----:R-:W-:Y:S01]  /*3a20*/  FMNMX.FTZ R4, R32, R57, !PT ;  /* 0x0000003920047209 */ /* 0x001fe20007810000 */
[--C-:B------:R-:W-:Y:S01]  /*3a30*/  FFMA.FTZ R57, R85, UR41, -R8.reuse ;  /* 0x0000002955397c23 */ /* 0x100fe20008010808 */
[----:B------:R-:W-:-:S01]  /*3a40*/  FFMA.FTZ R32, R88, UR41, -R8 ;  /* 0x0000002958207c23 */ /* 0x000fc20008010808 */
[----:B------:R-:W-:Y:S01]  /*3a50*/  IMAD.MOV.U32 R85, RZ, RZ, R25 ;  /* 0x000000ffff557224 */ /* 0x000fe200078e0019 */
[C---:B------:R-:W-:Y:S01]  /*3a60*/  FSETP.NEU.FTZ.AND P1, PT, R4.reuse, -INF , PT ;  /* 0xff8000000400780b */ /* 0x040fe20003f3d000 */
[----:B------:R-:W-:Y:S01]  /*3a70*/  FFMA.FTZ R36, R4, R61, -8 ;  /* 0xc100000004247423 */ /* 0x000fe2000001003d */
[----:B------:R-:W-:-:S01]  /*3a80*/  FFMA.FTZ R61, R89, UR41, -R8 ;  /* 0x00000029593d7c23 */ /* 0x000fc20008010808 */
[----:B------:R-:W-:Y:S01]  /*3a90*/  MUFU.EX2 R226, R226 ;  /* 0x000000e200e27308 */ /* 0x000fe20000000800 */
[----:B------:R-:W-:-:S02]  /*3aa0*/  IMAD.MOV.U32 R89, RZ, RZ, R25 ;  /* 0x000000ffff597224 */ /* 0x000fc400078e0019 */
[----:B------:R-:W-:Y:S01]  /*3ab0*/  FSEL R40, R36, RZ, P1 ;  /* 0x000000ff24287208 */ /* 0x000fe20000800000 */
[----:B------:R-:W-:Y:S01]  /*3ac0*/  IMAD.MOV.U32 R88, RZ, RZ, R25 ;  /* 0x000000ffff587224 */ /* 0x000fe200078e0019 */
[----:B------:R-:W-:-:S03]  /*3ad0*/  PLOP3.LUT P1, PT, PT, PT, UP0, 0x80, 0x0 ;  /* 0x000000000000781c */ /* 0x000fc60003f2f008 */
[--C-:B------:R-:W-:Y:S01]  /*3ae0*/  FFMA.FTZ R217, R30, UR41, -R40.reuse ;  /* 0x000000291ed97c23 */ /* 0x100fe20008010828 */
[----:B------:R-:W-:-:S01]  /*3af0*/  FFMA.FTZ R8, R31, UR41, -R40 ;  /* 0x000000291f087c23 */ /* 0x000fc20008010828 */
[--C-:B------:R-:W-:Y:S01]  /*3b00*/  FFMA.FTZ R34, R34, UR41, -R40.reuse ;  /* 0x0000002922227c23 */ /* 0x100fe20008010828 */
[----:B------:R-:W-:-:S01]  /*3b10*/  FFMA.FTZ R35, R35, UR41, -R40 ;  /* 0x0000002923237c23 */ /* 0x000fc20008010828 */
[--C-:B------:R-:W-:Y:S01]  /*3b20*/  FFMA.FTZ R219, R38, UR41, -R40.reuse ;  /* 0x0000002926db7c23 */ /* 0x100fe20008010828 */
[----:B------:R-:W-:-:S01]  /*3b30*/  FFMA.FTZ R30, R39, UR41, -R40 ;  /* 0x00000029271e7c23 */ /* 0x000fc20008010828 */
[----:B------:R-:W-:Y:S01]  /*3b40*/  MUFU.EX2 R217, R217 ;  /* 0x000000d900d97308 */ /* 0x000fe20000000800 */
[----:B------:R-:W-:-:S01]  /*3b50*/  FFMA.FTZ R42, R42, UR41, -R40 ;  /* 0x000000292a2a7c23 */ /* 0x000fc20008010828 */
[--C-:B------:R-:W-:Y:S01]  /*3b60*/  FFMA.FTZ R43, R43, UR41, -R40.reuse ;  /* 0x000000292b2b7c23 */ /* 0x100fe20008010828 */
[----:B------:R-:W-:-:S01]  /*3b70*/  FFMA.FTZ R221, R46, UR41, -R40 ;  /* 0x000000292edd7c23 */ /* 0x000fc20008010828 */
[--C-:B------:R-:W-:Y:S01]  /*3b80*/  FFMA.FTZ R50, R50, UR41, -R40.reuse ;  /* 0x0000002932327c23 */ /* 0x100fe20008010828 */
[----:B------:R-:W-:-:S01]  /*3b90*/  FFMA.FTZ R51, R51, UR41, -R40 ;  /* 0x0000002933337c23 */ /* 0x000fc20008010828 */
[--C-:B------:R-:W-:Y:S01]  /*3ba0*/  FFMA.FTZ R31, R54, UR41, -R40.reuse ;  /* 0x00000029361f7c23 */ /* 0x100fe20008010828 */
[----:B------:R-:W-:-:S01]  /*3bb0*/  FFMA.FTZ R36, R55, UR41, -R40 ;  /* 0x0000002937247c23 */ /* 0x000fc20008010828 */
[----:B------:R-:W0:Y:S01]  /*3bc0*/  MUFU.EX2 R8, R8 ;  /* 0x0000000800087308 */ /* 0x000e220000000800 */
[----:B------:R-:W-:-:S01]  /*3bd0*/  FFMA.FTZ R58, R58, UR41, -R40 ;  /* 0x000000293a3a7c23 */ /* 0x000fc20008010828 */
[--C-:B------:R-:W-:Y:S01]  /*3be0*/  FFMA.FTZ R59, R59, UR41, -R40.reuse ;  /* 0x000000293b3b7c23 */ /* 0x100fe20008010828 */
[----:B------:R-:W-:-:S01]  /*3bf0*/  FFMA.FTZ R225, R62, UR41, -R40 ;  /* 0x000000293ee17c23 */ /* 0x000fc20008010828 */
[--C-:B------:R-:W-:Y:S01]  /*3c00*/  FFMA.FTZ R38, R63, UR41, -R40.reuse ;  /* 0x000000293f267c23 */ /* 0x100fe20008010828 */
[----:B------:R-:W-:-:S01]  /*3c10*/  FFMA.FTZ R66, R66, UR41, -R40 ;  /* 0x0000002942427c23 */ /* 0x000fc20008010828 */
[--C-:B------:R-:W-:Y:S01]  /*3c20*/  FFMA.FTZ R67, R67, UR41, -R40.reuse ;  /* 0x0000002943437c23 */ /* 0x100fe20008010828 */
[----:B------:R-:W-:-:S01]  /*3c30*/  FFMA.FTZ R70, R70, UR41, -R40 ;  /* 0x0000002946467c23 */ /* 0x000fc20008010828 */
[----:B------:R1:W2:Y:S01]  /*3c40*/  MUFU.EX2 R44, R34 ;  /* 0x00000022002c7308 */ /* 0x0002a20000000800 */
[----:B------:R-:W-:-:S01]  /*3c50*/  FFMA.FTZ R71, R71, UR41, -R40 ;  /* 0x0000002947477c23 */ /* 0x000fc20008010828 */
[--C-:B------:R-:W-:Y:S01]  /*3c60*/  FFMA.FTZ R74, R74, UR41, -R40.reuse ;  /* 0x000000294a4a7c23 */ /* 0x100fe20008010828 */
[----:B------:R-:W-:-:S01]  /*3c70*/  FFMA.FTZ R75, R75, UR41, -R40 ;  /* 0x000000294b4b7c23 */ /* 0x000fc20008010828 */
[--C-:B------:R-:W-:Y:S01]  /*3c80*/  FFMA.FTZ R78, R78, UR41, -R40.reuse ;  /* 0x000000294e4e7c23 */ /* 0x100fe20008010828 */
[----:B------:R-:W-:-:S01]  /*3c90*/  FFMA.FTZ R79, R79, UR41, -R40 ;  /* 0x000000294f4f7c23 */ /* 0x000fc20008010828 */
[--C-:B------:R-:W-:Y:S01]  /*3ca0*/  FFMA.FTZ R82, R82, UR41, -R40.reuse ;  /* 0x0000002952527c23 */ /* 0x100fe20008010828 */
[----:B------:R-:W-:-:S01]  /*3cb0*/  FFMA.FTZ R83, R83, UR41, -R40 ;  /* 0x0000002953537c23 */ /* 0x000fc20008010828 */
[----:B------:R3:W4:Y:S01]  /*3cc0*/  MUFU.EX2 R65, R35 ;  /* 0x0000002300417308 */ /* 0x0007220000000800 */
[----:B0-----:R-:W-:-:S01]  /*3cd0*/  FADD.FTZ R39, R217, R8 ;  /* 0x00000008d9277221 */ /* 0x001fc20000010000 */
[--C-:B-1----:R-:W-:Y:S01]  /*3ce0*/  FFMA.FTZ R34, R47, UR41, -R40.reuse ;  /* 0x000000292f227c23 */ /* 0x102fe20008010828 */
[----:B------:R-:W-:-:S01]  /*3cf0*/  FFMA.FTZ R86, R86, UR41, -R40 ;  /* 0x0000002956567c23 */ /* 0x000fc20008010828 */
[--C-:B------:R-:W-:Y:S01]  /*3d00*/  FFMA.FTZ R87, R87, UR41, -R40.reuse ;  /* 0x0000002957577c23 */ /* 0x100fe20008010828 */
[----:B------:R-:W-:-:S01]  /*3d10*/  FFMA.FTZ R90, R90, UR41, -R40 ;  /* 0x000000295a5a7c23 */ /* 0x000fc20008010828 */
[----:B------:R-:W-:Y:S01]  /*3d20*/  FFMA.FTZ R40, R91, UR41, -R40 ;  /* 0x000000295b287c23 */ /* 0x000fe20008010828 */
[----:B------:R-:W-:Y:S01]  /*3d30*/  IMAD.MOV.U32 R55, RZ, RZ, R25 ;  /* 0x000000ffff377224 */ /* 0x000fe200078e0019 */
[----:B------:R-:W0:Y:S01]  /*3d40*/  MUFU.EX2 R219, R219 ;  /* 0x000000db00db7308 */ /* 0x000e220000000800 */
[----:B---3--:R-:W-:-:S01]  /*3d50*/  FADD.FTZ R35, R216, R7 ;  /* 0x00000007d8237221 */ /* 0x008fc20000010000 */
[----:B--2---:R-:W-:Y:S01]  /*3d60*/  FADD.FTZ R48, R44, R39 ;  /* 0x000000272c307221 */ /* 0x004fe20000010000 */
[----:B------:R-:W-:-:S02]  /*3d70*/  IMAD.MOV.U32 R54, RZ, RZ, R25 ;  /* 0x000000ffff367224 */ /* 0x000fc400078e0019 */
[----:B------:R-:W-:Y:S01]  /*3d80*/  FADD.FTZ R46, R6, R35 ;  /* 0x00000023062e7221 */ /* 0x000fe20000010000 */
[----:B------:R-:W-:Y:S02]  /*3d90*/  @!P2 VIADD R35, R5, 0x38840 ;  /* 0x000388400523a836 */ /* 0x000fe40000000000 */
[----:B------:R-:W1:Y:S01]  /*3da0*/  MUFU.EX2 R30, R30 ;  /* 0x0000001e001e7308 */ /* 0x000e620000000800 */
[----:B------:R-:W-:-:S01]  /*3db0*/  FADD.FTZ R39, R9, R46 ;  /* 0x0000002e09277221 */ /* 0x000fc20000010000 */
[----:B----4-:R-:W-:Y:S01]  /*3dc0*/  FADD.FTZ R48, R65, R48 ;  /* 0x0000003041307221 */ /* 0x010fe20000010000 */
[----:B------:R-:W-:Y:S01]  /*3dd0*/  @!P2 PRMT R35, RZ, 0x654, R35 ;  /* 0x00000654ff23a816 */ /* 0x000fe20000000023 */
[----:B------:R-:W-:Y:S02]  /*3de0*/  IMAD.MOV.U32 R63, RZ, RZ, R25 ;  /* 0x000000ffff3f7224 */ /* 0x000fe400078e0019 */
[----:B------:R-:W-:-:S01]  /*3df0*/  FADD.FTZ R46, R218, R39 ;  /* 0x00000027da2e7221 */ /* 0x000fc20000010000 */
[----:B------:R-:W-:Y:S01]  /*3e00*/  F2FP.SATFINITE.E4M3.F32.PACK_AB_MERGE_C R44, R65, R44, RZ ;  /* 0x0000002c412c723e */ /* 0x000fe200048070ff */
[----:B------:R2:W-:Y:S01]  /*3e10*/  @!P2 SYNCS.ARRIVE.TRANS64.RED.A1T0 RZ, [R35+URZ], RZ ;  /* 0x000000ff23ffa9a7 */ /* 0x0005e2000810043f */
[----:B------:R-:W3:Y:S01]  /*3e20*/  MUFU.EX2 R42, R42 ;  /* 0x0000002a002a7308 */ /* 0x000ee20000000800 */
[----:B0-----:R-:W-:-:S01]  /*3e30*/  FADD.FTZ R39, R219, R48 ;  /* 0x00000030db277221 */ /* 0x001fc20000010000 */
[----:B------:R-:W-:Y:S01]  /*3e40*/  FADD.FTZ R47, R11, R46 ;  /* 0x0000002e0b2f7221 */ /* 0x000fe20000010000 */
[----:B------:R-:W-:Y:S01]  /*3e50*/  F2FP.SATFINITE.E4M3.F32.PACK_AB_MERGE_C R217, R8, R217, R44 ;  /* 0x000000d908d9723e */ /* 0x000fe2000480702c */
[----:B------:R-:W-:-:S02]  /*3e60*/  IMAD.MOV.U32 R44, RZ, RZ, R25 ;  /* 0x000000ffff2c7224 */ /* 0x000fc400078e0019 */
[----:B------:R-:W-:-:S01]  /*3e70*/  FADD.FTZ R48, R10, R47 ;  /* 0x0000002f0a307221 */ /* 0x000fc20000010000 */
[----:B------:R-:W-:Y:S01]  /*3e80*/  F2FP.SATFINITE.E4M3.F32.PACK_AB_MERGE_C R47, R13, R10, RZ ;  /* 0x0000000a0d2f723e */ /* 0x000fe200048070ff */
[----:B------:R-:W0:Y:S01]  /*3e90*/  MUFU.EX2 R43, R43 ;  /* 0x0000002b002b7308 */ /* 0x000e220000000800 */
[----:B-1----:R-:W-:-:S01]  /*3ea0*/  FADD.FTZ R39, R30, R39 ;  /* 0x000000271e277221 */ /* 0x002fc20000010000 */
[----:B--2---:R-:W-:Y:S01]  /*3eb0*/  FADD.FTZ R35, R13, R48 ;  /* 0x000000300d237221 */ /* 0x004fe20000010000 */
[----:B------:R-:W-:Y:S01]  /*3ec0*/  F2FP.SATFINITE.E4M3.F32.PACK_AB_MERGE_C R218, R11, R218, R47 ;  /* 0x000000da0bda723e */ /* 0x000fe2000480702f */
[----:B------:R-:W-:Y:S02]  /*3ed0*/  IMAD.MOV.U32 R47, RZ, RZ, R25 ;  /* 0x000000ffff2f7224 */ /* 0x000fe400078e0019 */
[----:B------:R-:W-:-:S01]  /*3ee0*/  FADD.FTZ R48, R220, R35 ;  /* 0x00000023dc307221 */ /* 0x000fc20000010000 */
[----:B------:R-:W-:Y:S01]  /*3ef0*/  IMAD.MOV.U32 R62, RZ, RZ, R25 ;  /* 0x000000ffff3e7224 */ /* 0x000fe200078e0019 */
[----:B------:R-:W1:Y:S01]  /*3f00*/  MUFU.EX2 R221, R221 ;  /* 0x000000dd00dd7308 */ /* 0x000e620000000800 */
[----:B---3--:R-:W-:-:S01]  /*3f10*/  FADD.FTZ R52, R42, R39 ;  /* 0x000000272a347221 */ /* 0x008fc20000010000 */
[----:B------:R-:W-:Y:S01]  /*3f20*/  FADD.FTZ R39, R15, R48 ;  /* 0x000000300f277221 */ /* 0x000fe20000010000 */
[----:B------:R-:W-:-:S02]  /*3f30*/  IMAD.MOV.U32 R65, RZ, RZ, R25 ;  /* 0x000000ffff417224 */ /* 0x000fc400078e0019 */
[----:B------:R-:W-:Y:S02]  /*3f40*/  IMAD.MOV.U32 R91, RZ, RZ, R25 ;  /* 0x000000ffff5b7224 */ /* 0x000fe400078e0019 */
[----:B------:R-:W-:-:S01]  /*3f50*/  FADD.FTZ R48, R12, R39 ;  /* 0x000000270c307221 */ /* 0x000fc20000010000 */
[----:B------:R-:W-:Y:S01]  /*3f60*/  F2FP.SATFINITE.E4M3.F32.PACK_AB_MERGE_C R39, R9, R6, RZ ;  /* 0x000000060927723e */ /* 0x000fe200048070ff */
[----:B------:R-:W2:Y:S01]  /*3f70*/  MUFU.EX2 R34, R34 ;  /* 0x0000002200227308 */ /* 0x000ea20000000800 */
[----:B0-----:R-:W-:-:S01]  /*3f80*/  FADD.FTZ R52, R43, R52 ;  /* 0x000000342b347221 */ /* 0x001fc20000010000 */
[----:B------:R-:W-:Y:S01]  /*3f90*/  F2FP.SATFINITE.E4M3.F32.PACK_AB_MERGE_C R42, R43, R42, RZ ;  /* 0x0000002a2b2a723e */ /* 0x000fe200048070ff */
[----:B------:R-:W-:Y:S01]  /*3fa0*/  IMAD.MOV.U32 R43, RZ, RZ, R25 ;  /* 0x000000ffff2b7224 */ /* 0x000fe200078e0019 */
[----:B------:R-:W-:Y:S01]  /*3fb0*/  F2FP.SATFINITE.E4M3.F32.PACK_AB_MERGE_C R216, R7, R216, R39 ;  /* 0x000000d807d8723e */ /* 0x000fe20004807027 */
[----:B------:R-:W-:Y:S01]  /*3fc0*/  IMAD.MOV.U32 R39, RZ, RZ, R25 ;  /* 0x000000ffff277224 */ /* 0x000fe200078e0019 */
[----:B------:R-:W-:-:S02]  /*3fd0*/  F2FP.SATFINITE.E4M3.F32.PACK_AB_MERGE_C R12, R21, R12, RZ ;  /* 0x0000000c150c723e */ /* 0x000fc400048070ff */
[----:B------:R-:W0:Y:S01]  /*3fe0*/  MUFU.EX2 R50, R50 ;  /* 0x0000003200327308 */ /* 0x000e220000000800 */
[----:B-1----:R-:W-:-:S01]  /*3ff0*/  FADD.FTZ R35, R221, R52 ;  /* 0x00000034dd237221 */ /* 0x002fc20000010000 */
[----:B------:R-:W-:Y:S01]  /*4000*/  F2FP.SATFINITE.E4M3.F32.PACK_AB_MERGE_C R219, R30, R219, R42 ;  /* 0x000000db1edb723e */ /* 0x000fe2000480702a */
[--C-:B------:R-:W-:Y:S01]  /*4010*/  IMAD.MOV.U32 R30, RZ, RZ, R25.reuse ;  /* 0x000000ffff1e7224 */ /* 0x100fe200078e0019 */
[----:B------:R-:W-:Y:S01]  /*4020*/  F2FP.SATFINITE.E4M3.F32.PACK_AB_MERGE_C R220, R15, R220, R12 ;  /* 0x000000dc0fdc723e */ /* 0x000fe2000480700c */
[----:B------:R-:W-:-:S03]  /*4030*/  IMAD.MOV.U32 R42, RZ, RZ, R25 ;  /* 0x000000ffff2a7224 */ /* 0x000fc600078e0019 */
[----:B------:R-:W1:Y:S01]  /*4040*/  MUFU.EX2 R51, R51 ;  /* 0x0000003300337308 */ /* 0x000e620000000800 */
[----:B--2---:R-:W-:-:S07]  /*4050*/  FADD.FTZ R35, R34, R35 ;  /* 0x0000002322237221 */ /* 0x004fce0000010000 */
[----:B------:R-:W2:Y:S01]  /*4060*/  MUFU.EX2 R31, R31 ;  /* 0x0000001f001f7308 */ /* 0x000ea20000000800 */
[----:B0-----:R-:W-:-:S01]  /*4070*/  FADD.FTZ R52, R50, R35 ;  /* 0x0000002332347221 */ /* 0x001fc20000010000 */
[----:B------:R-:W-:-:S04]  /*4080*/  FADD.FTZ R35, R21, R48 ;  /* 0x0000003015237221 */ /* 0x000fc80000010000 */
[----:B------:R-:W-:Y:S02]  /*4090*/  FADD.FTZ R48, R222, R35 ;  /* 0x00000023de307221 */ /* 0x000fe40000010000 */
[----:B------:R-:W0:Y:S01]  /*40a0*/  MUFU.EX2 R36, R36 ;  /* 0x0000002400247308 */ /* 0x000e220000000800 */
[----:B-1----:R-:W-:-:S01]  /*40b0*/  FADD.FTZ R52, R51, R52 ;  /* 0x0000003433347221 */ /* 0x002fc20000010000 */
[----:B------:R-:W-:Y:S01]  /*40c0*/  FADD.FTZ R9, R27, R48 ;  /* 0x000000301b097221 */ /* 0x000fe20000010000 */
[----:B------:R-:W-:Y:S01]  /*40d0*/  F2FP.SATFINITE.E4M3.F32.PACK_AB_MERGE_C R50, R51, R50, RZ ;  /* 0x000000323332723e */ /* 0x000fe200048070ff */
[----:B------:R-:W-:Y:S02]  /*40e0*/  IMAD.MOV.U32 R48, RZ, RZ, R25 ;  /* 0x000000ffff307224 */ /* 0x000fe400078e0019 */
[----:B------:R-:W-:-:S01]  /*40f0*/  FADD.FTZ R6, R14, R9 ;  /* 0x000000090e067221 */ /* 0x000fc20000010000 */
[----:B------:R-:W-:Y:S01]  /*4100*/  F2FP.SATFINITE.E4M3.F32.PACK_AB_MERGE_C R14, R29, R14, RZ ;  /* 0x0000000e1d0e723e */ /* 0x000fe200048070ff */
[----:B------:R-:W1:Y:S01]  /*4110*/  MUFU.EX2 R58, R58 ;  /* 0x0000003a003a7308 */ /* 0x000e620000000800 */
[----:B--2---:R-:W-:-:S01]  /*4120*/  FADD.FTZ R35, R31, R52 ;  /* 0x000000341f237221 */ /* 0x004fc20000010000 */
[----:B------:R-:W-:Y:S01]  /*4130*/  FADD.FTZ R29, R29, R6 ;  /* 0x000000061d1d7221 */ /* 0x000fe20000010000 */
[----:B------:R-:W-:Y:S01]  /*4140*/  F2FP.SATFINITE.E4M3.F32.PACK_AB_MERGE_C R222, R27, R222, R14 ;  /* 0x000000de1bde723e */ /* 0x000fe2000480700e */
[----:B------:R-:W-:Y:S01]  /*4150*/  IMAD.MOV.U32 R27, RZ, RZ, R25 ;  /* 0x000000ffff1b7224 */ /* 0x000fe200078e0019 */
[----:B------:R-:W-:Y:S01]  /*4160*/  F2FP.SATFINITE.E4M3.F32.PACK_AB_MERGE_C R221, R34, R221, R50 ;  /* 0x000000dd22dd723e */ /* 0x000fe20004807032 */
[----:B------:R-:W-:Y:S01]  /*4170*/  FADD.FTZ R6, R224, R29 ;  /* 0x0000001de0067221 */ /* 0x000fe20000010000 */
[----:B------:R-:W-:Y:S01]  /*4180*/  IMAD.MOV.U32 R29, RZ, RZ, R25 ;  /* 0x000000ffff1d7224 */ /* 0x000fe200078e0019 */
[----:B------:R-:W2:Y:S01]  /*4190*/  MUFU.EX2 R59, R59 ;  /* 0x0000003b003b7308 */ /* 0x000ea20000000800 */
[----:B0-----:R-:W-:-:S01]  /*41a0*/  FADD.FTZ R35, R36, R35 ;  /* 0x0000002324237221 */ /* 0x001fc20000010000 */
[----:B------:R-:W-:Y:S01]  /*41b0*/  FADD.FTZ R13, R33, R6 ;  /* 0x00000006210d7221 */ /* 0x000fe20000010000 */
[----:B------:R-:W-:-:S02]  /*41c0*/  IMAD.MOV.U32 R34, RZ, RZ, R25 ;  /* 0x000000ffff227224 */ /* 0x000fc400078e0019 */
[----:B------:R-:W-:Y:S02]  /*41d0*/  IMAD.MOV.U32 R51, RZ, RZ, R25 ;  /* 0x000000ffff337224 */ /* 0x000fe400078e0019 */
[----:B------:R-:W-:-:S01]  /*41e0*/  FADD.FTZ R6, R20, R13 ;  /* 0x0000000d14067221 */ /* 0x000fc20000010000 */
[----:B------:R-:W-:Y:S01]  /*41f0*/  F2FP.SATFINITE.E4M3.F32.PACK_AB_MERGE_C R20, R41, R20, RZ ;  /* 0x000000142914723e */ /* 0x000fe200048070ff */
[----:B------:R-:W0:Y:S01]  /*4200*/  MUFU.EX2 R225, R225 ;  /* 0x000000e100e17308 */ /* 0x000e220000000800 */
[----:B-1----:R-:W-:-:S01]  /*4210*/  FADD.FTZ R10, R58, R35 ;  /* 0x000000233a0a7221 */ /* 0x002fc20000010000 */
[----:B------:R-:W-:Y:S01]  /*4220*/  FADD.FTZ R41, R41, R6 ;  /* 0x0000000629297221 */ /* 0x000fe20000010000 */
[----:B------:R-:W-:Y:S01]  /*4230*/  F2FP.SATFINITE.E4M3.F32.PACK_AB_MERGE_C R224, R33, R224, R20 ;  /* 0x000000e021e0723e */ /* 0x000fe20004807014 */
[----:B------:R-:W-:Y:S02]  /*4240*/  IMAD.MOV.U32 R33, RZ, RZ, R25 ;  /* 0x000000ffff217224 */ /* 0x000fe400078e0019 */
[----:B------:R-:W-:-:S01]  /*4250*/  FADD.FTZ R6, R226, R41 ;  /* 0x00000029e2067221 */ /* 0x000fc20000010000 */
[----:B------:R-:W-:Y:S01]  /*4260*/  IMAD.MOV.U32 R35, RZ, RZ, R25 ;  /* 0x000000ffff237224 */ /* 0x000fe200078e0019 */
[----:B------:R-:W1:Y:S01]  /*4270*/  MUFU.EX2 R38, R38 ;  /* 0x0000002600267308 */ /* 0x000e620000000800 */
[----:B--2---:R-:W-:-:S01]  /*4280*/  FADD.FTZ R10, R59, R10 ;  /* 0x0000000a3b0a7221 */ /* 0x004fc20000010000 */
[----:B------:R-:W-:Y:S01]  /*4290*/  F2FP.SATFINITE.E4M3.F32.PACK_AB_MERGE_C R223, R59, R58, RZ ;  /* 0x0000003a3bdf723e */ /* 0x000fe200048070ff */
[----:B------:R-:W-:-:S02]  /*42a0*/  IMAD.MOV.U32 R41, RZ, RZ, R25 ;  /* 0x000000ffff297224 */ /* 0x000fc400078e0019 */
[----:B------:R-:W-:Y:S01]  /*42b0*/  IMAD.MOV.U32 R50, RZ, RZ, R25 ;  /* 0x000000ffff327224 */ /* 0x000fe200078e0019 */
[----:B------:R-:W-:Y:S01]  /*42c0*/  F2FP.SATFINITE.E4M3.F32.PACK_AB_MERGE_C R223, R36, R31, R223 ;  /* 0x0000001f24df723e */ /* 0x000fe200048070df */
[----:B------:R-:W-:Y:S01]  /*42d0*/  IMAD.MOV.U32 R31, RZ, RZ, R25 ;  /* 0x000000ffff1f7224 */ /* 0x000fe200078e0019 */
[----:B------:R-:W2:Y:S01]  /*42e0*/  MUFU.EX2 R66, R66 ;  /* 0x0000004200427308 */ /* 0x000ea20000000800 */
[----:B0-----:R-:W-:-:S01]  /*42f0*/  FADD.FTZ R9, R225, R10 ;  /* 0x0000000ae1097221 */ /* 0x001fc20000010000 */
[--C-:B------:R-:W-:Y:S02]  /*4300*/  IMAD.MOV.U32 R36, RZ, RZ, R25.reuse ;  /* 0x000000ffff247224 */ /* 0x100fe400078e0019 */
[--C-:B------:R-:W-:Y:S02]  /*4310*/  IMAD.MOV.U32 R52, RZ, RZ, R25.reuse ;  /* 0x000000ffff347224 */ /* 0x100fe400078e0019 */
[----:B------:R-:W-:Y:S02]  /*4320*/  IMAD.MOV.U32 R59, RZ, RZ, R25 ;  /* 0x000000ffff3b7224 */ /* 0x000fe400078e0019 */
[----:B------:R-:W0:Y:S01]  /*4330*/  MUFU.EX2 R67, R67 ;  /* 0x0000004300437308 */ /* 0x000e220000000800 */
[----:B-1----:R-:W-:-:S01]  /*4340*/  FADD.FTZ R9, R38, R9 ;  /* 0x0000000926097221 */ /* 0x002fc20000010000 */
[----:B------:R-:W-:-:S06]  /*4350*/  IMAD.MOV.U32 R58, RZ, RZ, R25 ;  /* 0x000000ffff3a7224 */ /* 0x000fcc00078e0019 */
[----:B------:R1:W3:Y:S01]  /*4360*/  MUFU.EX2 R5, R70 ;  /* 0x0000004600057308 */ /* 0x0002e20000000800 */
[----:B--2---:R-:W-:-:S07]  /*4370*/  FADD.FTZ R10, R66, R9 ;  /* 0x00000009420a7221 */ /* 0x004fce0000010000 */
[----:B------:R-:W2:Y:S01]  /*4380*/  MUFU.EX2 R37, R37 ;  /* 0x0000002500257308 */ /* 0x000ea20000000800 */
[----:B0-----:R-:W-:-:S01]  /*4390*/  FADD.FTZ R10, R67, R10 ;  /* 0x0000000a430a7221 */ /* 0x001fc20000010000 */
[----:B------:R-:W-:Y:S01]  /*43a0*/  F2FP.SATFINITE.E4M3.F32.PACK_AB_MERGE_C R66, R67, R66, RZ ;  /* 0x000000424342723e */ /* 0x000fe200048070ff */
[--C-:B------:R-:W-:Y:S02]  /*43b0*/  IMAD.MOV.U32 R67, RZ, RZ, R25.reuse ;  /* 0x000000ffff437224 */ /* 0x100fe400078e0019 */
[--C-:B-1----:R-:W-:Y:S01]  /*43c0*/  IMAD.MOV.U32 R70, RZ, RZ, R25.reuse ;  /* 0x000000ffff467224 */ /* 0x102fe200078e0019 */
[----:B------:R-:W-:Y:S01]  /*43d0*/  F2FP.SATFINITE.E4M3.F32.PACK_AB_MERGE_C R225, R38, R225, R66 ;  /* 0x000000e126e1723e */ /* 0x000fe20004807042 */
[----:B------:R-:W-:Y:S01]  /*43e0*/  IMAD.MOV.U32 R38, RZ, RZ, R25 ;  /* 0x000000ffff267224 */ /* 0x000fe200078e0019 */
[----:B------:R0:W1:Y:S01]  /*43f0*/  MUFU.EX2 R46, R71 ;  /* 0x00000047002e7308 */ /* 0x0000620000000800 */
[----:B---3--:R-:W-:-:S01]  /*4400*/  FADD.FTZ R7, R5, R10 ;  /* 0x0000000a05077221 */ /* 0x008fc20000010000 */
[----:B------:R-:W-:-:S06]  /*4410*/  IMAD.MOV.U32 R66, RZ, RZ, R25 ;  /* 0x000000ffff427224 */ /* 0x000fcc00078e0019 */
[----:B------:R-:W3:Y:S01]  /*4420*/  MUFU.EX2 R24, R24 ;  /* 0x0000001800187308 */ /* 0x000ee20000000800 */
[----:B--2---:R-:W-:-:S01]  /*4430*/  FADD.FTZ R9, R37, R6 ;  /* 0x0000000625097221 */ /* 0x004fc20000010000 */
[----:B0-----:R-:W-:-:S06]  /*4440*/  IMAD.MOV.U32 R71, RZ, RZ, R25 ;  /* 0x000000ffff477224 */ /* 0x001fcc00078e0019 */
[----:B------:R-:W0:Y:S01]  /*4450*/  MUFU.EX2 R74, R74 ;  /* 0x0000004a004a7308 */ /* 0x000e220000000800 */
[----:B-1----:R-:W-:-:S07]  /*4460*/  FADD.FTZ R7, R46, R7 ;  /* 0x000000072e077221 */ /* 0x002fce0000010000 */
[----:B------:R1:W2:Y:S01]  /*4470*/  MUFU.EX2 R45, R73 ;  /* 0x00000049002d7308 */ /* 0x0002a20000000800 */
[----:B---3--:R-:W-:-:S07]  /*4480*/  FADD.FTZ R6, R24, R9 ;  /* 0x0000000918067221 */ /* 0x008fce0000010000 */
[----:B------:R-:W3:Y:S01]  /*4490*/  MUFU.EX2 R75, R75 ;  /* 0x0000004b004b7308 */ /* 0x000ee20000000800 */
[----:B0-----:R-:W-:-:S01]  /*44a0*/  FADD.FTZ R10, R74, R7 ;  /* 0x000000074a0a7221 */ /* 0x001fc20000010000 */
[----:B-1----:R-:W-:-:S06]  /*44b0*/  IMAD.MOV.U32 R73, RZ, RZ, R25 ;  /* 0x000000ffff497224 */ /* 0x002fcc00078e0019 */
[----:B------:R-:W0:Y:S01]  /*44c0*/  MUFU.EX2 R228, R228 ;  /* 0x000000e400e47308 */ /* 0x000e220000000800 */
[C---:B--2---:R-:W-:Y:S01]  /*44d0*/  F2FP.SATFINITE.E4M3.F32.PACK_AB_MERGE_C R24, R45.reuse, R24, RZ ;  /* 0x000000182d18723e */ /* 0x044fe200048070ff */
[----:B------:R-:W-:-:S03]  /*44e0*/  FADD.FTZ R45, R45, R6 ;  /* 0x000000062d2d7221 */ /* 0x000fc60000010000 */
[----:B------:R-:W-:Y:S01]  /*44f0*/  F2FP.SATFINITE.E4M3.F32.PACK_AB_MERGE_C R226, R37, R226, R24 ;  /* 0x000000e225e2723e */ /* 0x000fe20004807018 */
[--C-:B------:R-:W-:Y:S02]  /*4500*/  IMAD.MOV.U32 R24, RZ, RZ, R25.reuse ;  /* 0x000000ffff187224 */ /* 0x100fe400078e0019 */
[----:B------:R-:W-:Y:S01]  /*4510*/  MUFU.EX2 R49, R49 ;  /* 0x0000003100317308 */ /* 0x000fe20000000800 */
[C---:B---3--:R-:W-:Y:S01]  /*4520*/  F2FP.SATFINITE.E4M3.F32.PACK_AB_MERGE_C R227, R75.reuse, R74, RZ ;  /* 0x0000004a4be3723e */ /* 0x048fe200048070ff */
[----:B------:R-:W-:Y:S01]  /*4530*/  FADD.FTZ R75, R75, R10 ;  /* 0x0000000a4b4b7221 */ /* 0x000fe20000010000 */
[----:B------:R-:W-:Y:S02]  /*4540*/  IMAD.MOV.U32 R37, RZ, RZ, R25 ;  /* 0x000000ffff257224 */ /* 0x000fe400078e0019 */
[----:B------:R-:W-:Y:S01]  /*4550*/  F2FP.SATFINITE.E4M3.F32.PACK_AB_MERGE_C R227, R46, R5, R227 ;  /* 0x000000052ee3723e */ /* 0x000fe200048070e3 */
[----:B------:R-:W-:Y:S02]  /*4560*/  IMAD.MOV.U32 R46, RZ, RZ, R25 ;  /* 0x000000ffff2e7224 */ /* 0x000fe400078e0019 */
[----:B------:R-:W1:Y:S01]  /*4570*/  MUFU.EX2 R28, R28 ;  /* 0x0000001c001c7308 */ /* 0x000e620000000800 */
[----:B0-----:R-:W-:-:S01]  /*4580*/  FADD.FTZ R6, R228, R45 ;  /* 0x0000002de4067221 */ /* 0x001fc20000010000 */
[----:B------:R-:W-:-:S02]  /*4590*/  IMAD.MOV.U32 R45, RZ, RZ, R25 ;  /* 0x000000ffff2d7224 */ /* 0x000fc400078e0019 */
[----:B------:R-:W-:-:S04]  /*45a0*/  IMAD.MOV.U32 R74, RZ, RZ, R25 ;  /* 0x000000ffff4a7224 */ /* 0x000fc800078e0019 */
[----:B------:R-:W0:Y:S08]  /*45b0*/  MUFU.EX2 R78, R78 ;  /* 0x0000004e004e7308 */ /* 0x000e300000000800 */
[----:B------:R-:W2:Y:S01]  /*45c0*/  MUFU.EX2 R53, R53 ;  /* 0x0000003500357308 */ /* 0x000ea20000000800 */
[----:B-1----:R-:W-:-:S07]  /*45d0*/  F2FP.SATFINITE.E4M3.F32.PACK_AB_MERGE_C R7, R28, R49, RZ ;  /* 0x000000311c07723e */ /* 0x002fce00048070ff */
[----:B------:R-:W1:Y:S01]  /*45e0*/  MUFU.EX2 R79, R79 ;  /* 0x0000004f004f7308 */ /* 0x000e620000000800 */
[----:B0-----:R-:W-:-:S01]  /*45f0*/  FADD.FTZ R10, R78, R75 ;  /* 0x0000004b4e0a7221 */ /* 0x001fc20000010000 */
[----:B------:R-:W-:-:S06]  /*4600*/  IMAD.MOV.U32 R75, RZ, RZ, R25 ;  /* 0x000000ffff4b7224 */ /* 0x000fcc00078e0019 */
[----:B------:R-:W0:Y:S01]  /*4610*/  MUFU.EX2 R82, R82 ;  /* 0x0000005200527308 */ /* 0x000e220000000800 */
[----:B--2---:R-:W-:-:S01]  /*4620*/  FADD.FTZ R6, R53, R6 ;  /* 0x0000000635067221 */ /* 0x004fc20000010000 */
[----:B------:R-:W-:Y:S01]  /*4630*/  F2FP.SATFINITE.E4M3.F32.PACK_AB_MERGE_C R228, R53, R228, R7 ;  /* 0x000000e435e4723e */ /* 0x000fe20004807007 */
[----:B------:R-:W-:Y:S02]  /*4640*/  IMAD.MOV.U32 R53, RZ, RZ, R25 ;  /* 0x000000ffff357224 */ /* 0x000fe400078e0019 */
[----:B------:R-:W-:-:S03]  /*4650*/  FADD.FTZ R49, R49, R6 ;  /* 0x0000000631317221 */ /* 0x000fc60000010000 */
[----:B------:R-:W2:Y:S01]  /*4660*/  MUFU.EX2 R83, R83 ;  /* 0x0000005300537308 */ /* 0x000ea20000000800 */
[----:B-1----:R-:W-:-:S01]  /*4670*/  FADD.FTZ R9, R79, R10 ;  /* 0x0000000a4f097221 */ /* 0x002fc20000010000 */
[----:B------:R-:W-:Y:S01]  /*4680*/  FADD.FTZ R49, R28, R49 ;  /* 0x000000311c317221 */ /* 0x000fe20000010000 */
[----:B------:R-:W-:-:S05]  /*4690*/  IMAD.MOV.U32 R28, RZ, RZ, R25 ;  /* 0x000000ffff1c7224 */ /* 0x000fca00078e0019 */
[----:B------:R-:W-:Y:S01]  /*46a0*/  MUFU.EX2 R32, R32 ;  /* 0x0000002000207308 */ /* 0x000fe20000000800 */
[----:B0-----:R-:W-:-:S07]  /*46b0*/  FADD.FTZ R6, R82, R9 ;  /* 0x0000000952067221 */ /* 0x001fce0000010000 */
[----:B------:R-:W0:Y:S01]  /*46c0*/  MUFU.EX2 R61, R61 ;  /* 0x0000003d003d7308 */ /* 0x000e220000000800 */
[C---:B--2---:R-:W-:Y:S01]  /*46d0*/  F2FP.SATFINITE.E4M3.F32.PACK_AB_MERGE_C R82, R83.reuse, R82, RZ ;  /* 0x000000525352723e */ /* 0x044fe200048070ff */
[----:B------:R-:W-:-:S03]  /*46e0*/  FADD.FTZ R83, R83, R6 ;  /* 0x0000000653537221 */ /* 0x000fc60000010000 */
[----:B------:R-:W-:Y:S01]  /*46f0*/  F2FP.SATFINITE.E4M3.F32.PACK_AB_MERGE_C R229, R79, R78, R82 ;  /* 0x0000004e4fe5723e */ /* 0x000fe20004807052 */
[--C-:B------:R-:W-:Y:S02]  /*4700*/  IMAD.MOV.U32 R79, RZ, RZ, R25.reuse ;  /* 0x000000ffff4f7224 */ /* 0x100fe400078e0019 */
[----:B------:R-:W1:Y:S01]  /*4710*/  MUFU.EX2 R26, R26 ;  /* 0x0000001a001a7308 */ /* 0x000e620000000800 */
[--C-:B------:R-:W-:Y:S02]  /*4720*/  IMAD.MOV.U32 R78, RZ, RZ, R25.reuse ;  /* 0x000000ffff4e7224 */ /* 0x100fe400078e0019 */
[----:B------:R-:W-:-:S05]  /*4730*/  IMAD.MOV.U32 R82, RZ, RZ, R25 ;  /* 0x000000ffff527224 */ /* 0x000fca00078e0019 */
[----:B------:R-:W2:Y:S01]  /*4740*/  MUFU.EX2 R86, R86 ;  /* 0x0000005600567308 */ /* 0x000ea20000000800 */
[----:B0-----:R-:W-:-:S07]  /*4750*/  F2FP.SATFINITE.E4M3.F32.PACK_AB_MERGE_C R230, R61, R32, RZ ;  /* 0x000000203de6723e */ /* 0x001fce00048070ff */
[----:B------:R-:W0:Y:S01]  /*4760*/  MUFU.EX2 R57, R57 ;  /* 0x0000003900397308 */ /* 0x000e220000000800 */
[----:B-1----:R-:W-:-:S01]  /*4770*/  FADD.FTZ R6, R26, R49 ;  /* 0x000000311a067221 */ /* 0x002fc20000010000 */
[----:B------:R-:W-:-:S06]  /*4780*/  IMAD.MOV.U32 R49, RZ, RZ, R25 ;  /* 0x000000ffff317224 */ /* 0x000fcc00078e0019 */
[----:B------:R-:W1:Y:S01]  /*4790*/  MUFU.EX2 R87, R87 ;  /* 0x0000005700577308 */ /* 0x000e620000000800 */
[----:B--2---:R-:W-:-:S01]  /*47a0*/  FADD.FTZ R8, R86, R83 ;  /* 0x0000005356087221 */ /* 0x004fc20000010000 */
[----:B------:R-:W-:-:S06]  /*47b0*/  IMAD.MOV.U32 R83, RZ, RZ, R25 ;  /* 0x000000ffff537224 */ /* 0x000fcc00078e0019 */
[----:B------:R-:W2:Y:S01]  /*47c0*/  MUFU.EX2 R90, R90 ;  /* 0x0000005a005a7308 */ /* 0x000ea20000000800 */
[C---:B0-----:R-:W-:Y:S01]  /*47d0*/  F2FP.SATFINITE.E4M3.F32.PACK_AB_MERGE_C R230, R57.reuse, R26, R230 ;  /* 0x0000001a39e6723e */ /* 0x041fe200048070e6 */
[----:B------:R-:W-:Y:S01]  /*47e0*/  FADD.FTZ R57, R57, R6 ;  /* 0x0000000639397221 */ /* 0x000fe20000010000 */
[----:B------:R-:W-:-:S03]  /*47f0*/  IMAD.MOV.U32 R26, RZ, RZ, R25 ;  /* 0x000000ffff1a7224 */ /* 0x000fc600078e0019 */
[----:B------:R-:W-:Y:S01]  /*4800*/  FADD.FTZ R32, R32, R57 ;  /* 0x0000003920207221 */ /* 0x000fe20000010000 */
[----:B------:R-:W-:Y:S01]  /*4810*/  IMAD.MOV.U32 R57, RZ, RZ, R25 ;  /* 0x000000ffff397224 */ /* 0x000fe200078e0019 */
[----:B------:R0:W3:Y:S01]  /*4820*/  MUFU.EX2 R7, R40 ;  /* 0x0000002800077308 */ /* 0x0000e20000000800 */
[----:B-1----:R-:W-:-:S04]  /*4830*/  FADD.FTZ R9, R87, R8 ;  /* 0x0000000857097221 */ /* 0x002fc80000010000 */
[----:B--2---:R-:W-:Y:S01]  /*4840*/  FADD.FTZ R6, R90, R9 ;  /* 0x000000095a067221 */ /* 0x004fe20000010000 */
[----:B0-----:R-:W-:Y:S01]  /*4850*/  IMAD.MOV.U32 R40, RZ, RZ, R25 ;  /* 0x000000ffff287224 */ /* 0x001fe200078e0019 */
[C---:B---3--:R-:W-:Y:S02]  /*4860*/  F2FP.SATFINITE.E4M3.F32.PACK_AB_MERGE_C R5, R7.reuse, R90, RZ ;  /* 0x0000005a0705723e */ /* 0x048fe400048070ff */
[----:B------:R-:W-:-:S01]  /*4870*/  FADD.FTZ R6, R7, R6 ;  /* 0x0000000607067221 */ /* 0x000fc20000010000 */
[----:B------:R-:W-:Y:S01]  /*4880*/  IMAD.MOV.U32 R90, RZ, RZ, R25 ;  /* 0x000000ffff5a7224 */ /* 0x000fe200078e0019 */
[----:B------:R-:W-:Y:S01]  /*4890*/  F2FP.SATFINITE.E4M3.F32.PACK_AB_MERGE_C R231, R87, R86, R5 ;  /* 0x0000005657e7723e */ /* 0x000fe20004807005 */
[----:B------:R-:W-:Y:S01]  /*48a0*/  FADD.FTZ R5, R61, R32 ;  /* 0x000000203d057221 */ /* 0x000fe20000010000 */
[--C-:B------:R-:W-:Y:S02]  /*48b0*/  IMAD.MOV.U32 R32, RZ, RZ, R25.reuse ;  /* 0x000000ffff207224 */ /* 0x100fe400078e0019 */
[----:B------:R-:W-:-:S02]  /*48c0*/  IMAD.MOV.U32 R61, RZ, RZ, R25 ;  /* 0x000000ffff3d7224 */ /* 0x000fc400078e0019 */
[--C-:B------:R-:W-:Y:S02]  /*48d0*/  IMAD.MOV.U32 R87, RZ, RZ, R25.reuse ;  /* 0x000000ffff577224 */ /* 0x100fe400078e0019 */
[----:B------:R-:W-:Y:S01]  /*48e0*/  IMAD.MOV.U32 R86, RZ, RZ, R25 ;  /* 0x000000ffff567224 */ /* 0x000fe200078e0019 */
[----:B------:R-:W-:Y:S06]  /*48f0*/  @!P1 BRA `(.L_x_153) ;  /* 0x0000002800309947 */ /* 0x000fec0003800000 */
[----:B------:R-:W-:Y:S01]  /*4900*/  IMAD.MOV.U32 R7, RZ, RZ, R4 ;  /* 0x000000ffff077224 */ /* 0x000fe200078e0004 */
[----:B------:R-:W-:Y:S01]  /*4910*/  CS2R R150, SRZ ;  /* 0x0000000000967805 */ /* 0x000fe2000001ff00 */
[----:B------:R-:W-:Y:S01]  /*4920*/  IMAD.MOV.U32 R8, RZ, RZ, R3 ;  /* 0x000000ffff087224 */ /* 0x000fe200078e0003 */
        /* <DEDUP_REMOVED lines=63> */
[----:B------:R-:W-:Y:S01]  /*4d20*/  UMOV UR55, UR46 ;  /* 0x0000002e00377c82 */ /* 0x000fe20008000000 */
[----:B------:R-:W-:-:S05]  /*4d30*/  UMOV UR53, UR54 ;  /* 0x0000003600357c82 */ /* 0x000fca0008000000 */
.L_x_163:
[----:B------:R-:W-:Y:S01]  /*4d40*/  ISETP.NE.AND P2, PT, RZ, UR44, PT ;  /* 0x0000002cff007c0c */ /* 0x000fe2000bf45270 */
[----:B------:R-:W-:-:S04]  /*4d50*/  UISETP.NE.AND UP0, UPT, UR53, 0x1, UPT ;  /* 0x000000013500788c */ /* 0x000fc8000bf05270 */
[----:B------:R-:W-:-:S04]  /*4d60*/  USEL UR46, URZ, 0x1, UP0 ;  /* 0x000000013f2e7887 */ /* 0x000fc80008000000 */
[----:B------:R-:W-:-:S04]  /*4d70*/  ULOP3.LUT UR46, UR55, UR46, URZ, 0x3c, !UPT ;  /* 0x0000002e372e7292 */ /* 0x000fc8000f8e3c3f */
[----:B0-----:R-:W-:Y:S08]  /*4d80*/  @P2 BRA `(.L_x_154) ;  /* 0x0000000000442947 */ /* 0x001ff00003800000 */
[----:B------:R-:W-:Y:S05]  /*4d90*/  @!P0 BRA `(.L_x_155) ;  /* 0x0000000000048947 */ /* 0x000fea0003800000 */
[----:B------:R-:W-:Y:S01]  /*4da0*/  BPT.TRAP 0x1 ;  /* 0x000000040000795c */ /* 0x000fe20000300000 */
.L_x_155:
[----:B------:R-:W0:Y:S01]  /*4db0*/  S2UR UR10, SR_CgaCtaId ;  /* 0x00000000000a79c3 */ /* 0x000e220000008800 */
[----:B------:R-:W-:Y:S01]  /*4dc0*/  UIADD3 UR6, UR53, 0x1, URZ ;  /* 0x0000000135067890 */ /* 0x000fe2000fffe03f */
[----:B------:R-:W-:Y:S01]  /*4dd0*/  IMAD.U32 R0, RZ, RZ, UR46 ;  /* 0x0000002eff007e24 */ /* 0x000fe2000f8e00ff */
[----:B------:R-:W-:Y:S02]  /*4de0*/  UMOV UR7, 0x400 ;  /* 0x0000040000077882 */ /* 0x000fe40000000000 */
[----:B------:R-:W-:Y:S02]  /*4df0*/  UISETP.NE.AND UP0, UPT, UR6, 0x2, UPT ;  /* 0x000000020600788c */ /* 0x000fe4000bf05270 */
[----:B------:R-:W-:Y:S02]  /*4e00*/  SHF.L.U32 R0, R0, 0x1f, RZ ;  /* 0x0000001f00007819 */ /* 0x000fe400000006ff */
[----:B------:R-:W-:Y:S02]  /*4e10*/  USEL UR6, UR6, URZ, UP0 ;  /* 0x0000003f06067287 */ /* 0x000fe40008000000 */
[----:B0-----:R-:W-:-:S04]  /*4e20*/  ULEA UR7, UR10, UR7, 0x18 ;  /* 0x000000070a077291 */ /* 0x001fc8000f8ec03f */
[----:B------:R-:W-:-:S09]  /*4e30*/  ULEA UR6, UR6, UR7, 0x3 ;  /* 0x0000000706067291 */ /* 0x000fd2000f8e183f */
[----:B------:R0:W1:Y:S01]  /*4e40*/  SYNCS.PHASECHK.TRANS64.TRYWAIT P1, [UR6+0x38830], R0 ;  /* 0x03883000ff0075a7 */ /* 0x0000620008020146 */
[----:B------:R-:W-:Y:S05]  /*4e50*/  @!P0 BRA `(.L_x_156) ;  /* 0x0000000000048947 */ /* 0x000fea0003800000 */
[----:B------:R-:W-:Y:S01]  /*4e60*/  BPT.TRAP 0x1 ;  /* 0x000000040000795c */ /* 0x000fe20000300000 */
.L_x_156:
[----:B-1----:R-:W-:Y:S05]  /*4e70*/  @P1 BRA `(.L_x_154) ;  /* 0x0000000000081947 */ /* 0x002fea0003800000 */
[----:B------:R-:W1:Y:S02]  /*4e80*/  SYNCS.PHASECHK.TRANS64.TRYWAIT P1, [UR6+0x38830], R0 ;  /* 0x03883000ff0075a7 */ /* 0x000e640008020146 */
[----:B-1----:R-:W-:Y:S05]  /*4e90*/  @!P1 BRA `(.L_x_157) ;  /* 0x000000f400cc9947 */ /* 0x002fea0003800000 */
.L_x_154:
[----:B------:R-:W2:Y:S01]  /*4ea0*/  S2R R2, SR_TID.X ;  /* 0x0000000000027919 */ /* 0x000ea20000002100 */
[----:B------:R-:W-:Y:S01]  /*4eb0*/  UIADD3 UR54, UR53, 0x1, URZ ;  /* 0x0000000135367890 */ /* 0x000fe2000fffe03f */
[----:B------:R-:W-:Y:S01]  /*4ec0*/  UMOV UR35, 0x40000040 ;  /* 0x4000004000237882 */ /* 0x000fe20000000000 */
[----:B------:R-:W-:Y:S02]  /*4ed0*/  UMOV UR7, 0x40000040 ;  /* 0x4000004000077882 */ /* 0x000fe40000000000 */
[----:B------:R-:W-:Y:S01]  /*4ee0*/  UISETP.NE.AND UP0, UPT, UR54, 0x2, UPT ;  /* 0x000000023600788c */ /* 0x000fe2000bf05270 */
[----:B------:R-:W-:Y:S01]  /*4ef0*/  UMOV UR11, 0x40000040 ;  /* 0x40000040000b7882 */ /* 0x000fe20000000000 */
[----:B------:R-:W-:Y:S02]  /*4f00*/  UMOV UR15, 0x40000040 ;  /* 0x40000040000f7882 */ /* 0x000fe40000000000 */
[----:B------:R-:W-:Y:S01]  /*4f10*/  USEL UR54, UR54, URZ, UP0 ;  /* 0x0000003f36367287 */ /* 0x000fe20008000000 */
[----:B------:R-:W-:Y:S01]  /*4f20*/  UMOV UR19, 0x40000040 ;  /* 0x4000004000137882 */ /* 0x000fe20000000000 */
[----:B------:R-:W-:-:S02]  /*4f30*/  UMOV UR23, 0x40000040 ;  /* 0x4000004000177882 */ /* 0x000fc40000000000 */
[----:B------:R-:W-:Y:S01]  /*4f40*/  ULEA UR34, UR54, UR49, 0xb ;  /* 0x0000003136227291 */ /* 0x000fe2000f8e583f */
[----:B------:R-:W-:Y:S01]  /*4f50*/  UMOV UR27, 0x40000040 ;  /* 0x40000040001b7882 */ /* 0x000fe20000000000 */
[----:B------:R-:W-:Y:S02]  /*4f60*/  UMOV UR31, 0x40000040 ;  /* 0x40000040001f7882 */ /* 0x000fe40000000000 */
[----:B------:R-:W-:Y:S02]  /*4f70*/  UIADD3 UR6, UR34, 0x2, URZ ;  /* 0x0000000222067890 */ /* 0x000fe4000fffe03f */
[----:B------:R-:W-:Y:S02]  /*4f80*/  UIADD3 UR10, UR34, 0x4, URZ ;  /* 0x00000004220a7890 */ /* 0x000fe4000fffe03f */
[----:B------:R-:W-:Y:S02]  /*4f90*/  UIADD3 UR14, UR34, 0x6, URZ ;  /* 0x00000006220e7890 */ /* 0x000fe4000fffe03f */
[----:B------:R-:W-:-:S02]  /*4fa0*/  UIADD3 UR18, UR34, 0x400, URZ ;  /* 0x0000040022127890 */ /* 0x000fc4000fffe03f */
[----:B------:R-:W-:Y:S02]  /*4fb0*/  UIADD3 UR22, UR34, 0x402, URZ ;  /* 0x0000040222167890 */ /* 0x000fe4000fffe03f */
[----:B------:R-:W-:Y:S02]  /*4fc0*/  UIADD3 UR26, UR34, 0x404, URZ ;  /* 0x00000404221a7890 */ /* 0x000fe4000fffe03f */
[----:B------:R-:W-:Y:S01]  /*4fd0*/  UIADD3 UR30, UR34, 0x406, URZ ;  /* 0x00000406221e7890 */ /* 0x000fe2000fffe03f */
[----:B--2---:R-:W-:-:S05]  /*4fe0*/  SHF.R.U32.HI R2, RZ, 0x7, R2 ;  /* 0x00000007ff027819 */ /* 0x004fca0000011602 */
[----:B01----:R-:W-:-:S05]  /*4ff0*/  VIADD R0, R2, 0x8 ;  /* 0x0000000802007836 */ /* 0x003fca0000000000 */
[----:B------:R0:W-:Y:S06]  /*5000*/  BAR.SYNC.DEFER_BLOCKING R0, 0x100 ;  /* 0x000400000000751d */ /* 0x0001ec0000010000 */
[----:B------:R-:W-:-:S06]  /*5010*/  WARPGROUP.ARRIVE ;  /* 0x00000000000079c5 */ /* 0x000fcc0000000000 */
[----:B------:R-:W-:Y:S03]  /*5020*/  QGMMA.64x128x32.F32.E4M3.E4M3 R152, gdesc[UR32], RZ, !UPT, gsb0 ;  /* 0x01e00000209879f3 */ /* 0x000fe6000c0008ff */
        /* <DEDUP_REMOVED lines=25> */
.L_x_159:
[----:B------:R-:W0:Y:S01]  /*51c0*/  S2UR UR7, SR_CgaCtaId ;  /* 0x00000000000779c3 */ /* 0x000e220000008800 */
[----:B------:R-:W-:Y:S01]  /*51d0*/  UMOV UR6, 0x400 ;  /* 0x0000040000067882 */ /* 0x000fe20000000000 */
[----:B------:R-:W-:-:S05]  /*51e0*/  IMAD.U32 R0, RZ, RZ, UR55 ;  /* 0x00000037ff007e24 */ /* 0x000fca000f8e00ff */
[----:B------:R-:W-:Y:S01]  /*51f0*/  SHF.L.U32 R0, R0, 0x1f, RZ ;  /* 0x0000001f00007819 */ /* 0x000fe200000006ff */
[----:B0-----:R-:W-:-:S04]  /*5200*/  ULEA UR6, UR7, UR6, 0x18 ;  /* 0x0000000607067291 */ /* 0x001fc8000f8ec03f */
[----:B------:R-:W-:-:S09]  /*5210*/  ULEA UR6, UR53, UR6, 0x3 ;  /* 0x0000000635067291 */ /* 0x000fd2000f8e183f */
[----:B------:R0:W1:Y:S01]  /*5220*/  SYNCS.PHASECHK.TRANS64.TRYWAIT P1, [UR6+0x38850], R0 ;  /* 0x03885000ff0075a7 */ /* 0x0000620008020146 */
[----:B------:R-:W-:Y:S05]  /*5230*/  @!P0 BRA `(.L_x_160) ;  /* 0x0000000000048947 */ /* 0x000fea0003800000 */
[----:B------:R-:W-:Y:S01]  /*5240*/  BPT.TRAP 0x1 ;  /* 0x000000040000795c */ /* 0x000fe20000300000 */
.L_x_160:
[----:B-1----:R-:W-:Y:S05]  /*5250*/  @P1 BRA `(.L_x_158) ;  /* 0x0000000000081947 */ /* 0x002fea0003800000 */
[----:B------:R-:W1:Y:S02]  /*5260*/  SYNCS.PHASECHK.TRANS64.TRYWAIT P1, [UR6+0x38850], R0 ;  /* 0x03885000ff0075a7 */ /* 0x000e640008020146 */
[----:B-1----:R-:W-:Y:S05]  /*5270*/  @!P1 BRA `(.L_x_161) ;  /* 0x000000f000ec9947 */ /* 0x002fea0003800000 */
.L_x_158:
[----:B------:R-:W2:Y:S01]  /*5280*/  S2UR UR6, SR_CgaCtaId ;  /* 0x00000000000679c3 */ /* 0x000ea20000008800 */
[----:B01----:R-:W-:Y:S01]  /*5290*/  MOV R0, 0x400 ;  /* 0x0000040000007802 */ /* 0x003fe20000000f00 */
[----:B------:R-:W-:Y:S01]  /*52a0*/  WARPGROUP.ARRIVE ;  /* 0x00000000000079c5 */ /* 0x000fe20000000000 */
[----:B------:R-:W-:Y:S01]  /*52b0*/  UMOV UR7, 0x40000040 ;  /* 0x4000004000077882 */ /* 0x000fe20000000000 */
        /* <DEDUP_REMOVED lines=9> */
[----:B------:R-:W-:Y:S01]  /*5350*/  FMNMX.FTZ R4, R162, R4, !PT ;  /* 0x00000004a2047209 */ /* 0x000fe20007810000 */
[----:B--2---:R-:W-:Y:S01]  /*5360*/  IMAD.U32 R2, RZ, RZ, UR6 ;  /* 0x00000006ff027e24 */ /* 0x004fe2000f8e00ff */
[----:B------:R-:W-:-:S02]  /*5370*/  FMNMX.FTZ R3, R161, R3, !PT ;  /* 0x00000003a1037209 */ /* 0x000fc40007810000 */
[----:B------:R-:W-:Y:S02]  /*5380*/  FMNMX.FTZ R4, R163, R4, !PT ;  /* 0x00000004a3047209 */ /* 0x000fe40007810000 */
[----:B------:R-:W-:Y:S02]  /*5390*/  LEA R0, R2, R0, 0x18 ;  /* 0x0000000002007211 */ /* 0x000fe400078ec0ff */
[----:B------:R-:W-:Y:S02]  /*53a0*/  FMNMX.FTZ R3, R164, R3, !PT ;  /* 0x00000003a4037209 */ /* 0x000fe40007810000 */
[----:B------:R-:W-:Y:S02]  /*53b0*/  R2UR UR6, R0 ;  /* 0x00000000000672ca */ /* 0x000fe400000e0000 */
[----:B------:R-:W-:Y:S02]  /*53c0*/  FMNMX.FTZ R4, R166, R4, !PT ;  /* 0x00000004a6047209 */ /* 0x000fe40007810000 */
[----:B------:R-:W-:-:S02]  /*53d0*/  FMNMX.FTZ R3, R165, R3, !PT ;  /* 0x00000003a5037209 */ /* 0x000fc40007810000 */
[----:B------:R-:W-:Y:S02]  /*53e0*/  FMNMX.FTZ R4, R167, R4, !PT ;  /* 0x00000004a7047209 */ /* 0x000fe40007810000 */
[----:B------:R-:W-:Y:S02]  /*53f0*/  FMNMX.FTZ R3, R168, R3, !PT ;  /* 0x00000003a8037209 */ /* 0x000fe40007810000 */
[----:B------:R-:W-:Y:S02]  /*5400*/  FMNMX.FTZ R4, R170, R4, !PT ;  /* 0x00000004aa047209 */ /* 0x000fe40007810000 */
[----:B------:R-:W-:Y:S01]  /*5410*/  FMNMX.FTZ R3, R169, R3, !PT ;  /* 0x00000003a9037209 */ /* 0x000fe20007810000 */
[----:B------:R-:W-:Y:S01]  /*5420*/  UIADD3 UR6, UR6, 0x400, URZ ;  /* 0x0000040006067890 */ /* 0x000fe2000fffe03f */
[----:B------:R-:W-:Y:S02]  /*5430*/  FMNMX.FTZ R4, R171, R4, !PT ;  /* 0x00000004ab047209 */ /* 0x000fe40007810000 */
[----:B------:R-:W-:Y:S01]  /*5440*/  FMNMX.FTZ R3, R172, R3, !PT ;  /* 0x00000003ac037209 */ /* 0x000fe20007810000 */
[----:B------:R-:W-:Y:S01]  /*5450*/  USHF.R.U32.HI UR6, URZ, 0x4, UR6 ;  /* 0x000000043f067899 */ /* 0x000fe20008011606 */
[----:B------:R-:W-:-:S02]  /*5460*/  FMNMX.FTZ R4, R174, R4, !PT ;  /* 0x00000004ae047209 */ /* 0x000fc40007810000 */
[----:B------:R-:W-:Y:S01]  /*5470*/  FMNMX.FTZ R3, R173, R3, !PT ;  /* 0x00000003ad037209 */ /* 0x000fe20007810000 */
[----:B------:R-:W-:Y:S01]  /*5480*/  ULOP3.LUT UR6, UR6, 0x3fff, URZ, 0xc0, !UPT ;  /* 0x00003fff06067892 */ /* 0x000fe2000f8ec03f */
[----:B------:R-:W-:Y:S02]  /*5490*/  FMNMX.FTZ R4, R175, R4, !PT ;  /* 0x00000004af047209 */ /* 0x000fe40007810000 */
[----:B------:R-:W-:Y:S01]  /*54a0*/  FMNMX.FTZ R3, R176, R3, !PT ;  /* 0x00000003b0037209 */ /* 0x000fe20007810000 */
[----:B------:R-:W-:Y:S01]  /*54b0*/  ULOP3.LUT UR6, UR6, 0x10000, URZ, 0xfc, !UPT ;  /* 0x0001000006067892 */ /* 0x000fe2000f8efc3f */
[----:B------:R-:W-:Y:S02]  /*54c0*/  FMNMX.FTZ R4, R178, R4, !PT ;  /* 0x00000004b2047209 */ /* 0x000fe40007810000 */
[----:B------:R-:W-:Y:S01]  /*54d0*/  FMNMX.FTZ R3, R177, R3, !PT ;  /* 0x00000003b1037209 */ /* 0x000fe20007810000 */
[----:B------:R-:W-:Y:S01]  /*54e0*/  ULEA UR10, UR53, UR6, 0xb ;  /* 0x00000006350a7291 */ /* 0x000fe2000f8e583f */
[----:B------:R-:W-:-:S02]  /*54f0*/  FMNMX.FTZ R4, R179, R4, !PT ;  /* 0x00000004b3047209 */ /* 0x000fc40007810000 */
[----:B------:R-:W-:Y:S02]  /*5500*/  FMNMX.FTZ R3, R180, R3, !PT ;  /* 0x00000003b4037209 */ /* 0x000fe40007810000 */
[----:B------:R-:W-:Y:S02]  /*5510*/  FMNMX.FTZ R4, R182, R4, !PT ;  /* 0x00000004b6047209 */ /* 0x000fe40007810000 */
[----:B------:R-:W-:Y:S01]  /*5520*/  UMOV UR6, UR10 ;  /* 0x0000000a00067c82 */ /* 0x000fe20008000000 */
[----:B------:R-:W-:Y:S01]  /*5530*/  FMNMX.FTZ R3, R181, R3, !PT ;  /* 0x00000003b5037209 */ /* 0x000fe20007810000 */
[----:B------:R-:W-:Y:S01]  /*5540*/  QGMMA.64x256x32.F32.E4M3.E4M3 R24, R216, gdesc[UR4], R24, gsb0 ;  /* 0x03e00004d8187df3 */ /* 0x000fe20008000818 */
[----:B------:R-:W-:Y:S01]  /*5550*/  UIADD3 UR6, UR10, 0x2, URZ ;  /* 0x000000020a067890 */ /* 0x000fe2000fffe03f */
        /* <DEDUP_REMOVED lines=41> */
[----:B-1----:R-:W-:Y:S01]  /*57f0*/  FMNMX.FTZ R4, R4, R9, !PT ;  /* 0x0000000904047209 */ /* 0x002fe20007810000 */
[----:B------:R-:W-:Y:S02]  /*5800*/  IMAD.U32 R9, RZ, RZ, UR41 ;  /* 0x00000029ff097e24 */ /* 0x000fe4000f8e00ff */
[----:B------:R-:W-:-:S02]  /*5810*/  FADD.FTZ R8, -R3, R8 ;  /* 0x0000000803087221 */ /* 0x000fc40000010100 */
[----:B------:R-:W-:Y:S01]  /*5820*/  FFMA.FTZ R9, R3, R9, -8 ;  /* 0xc100000003097423 */ /* 0x000fe20000010009 */
[----:B------:R-:W-:-:S01]  /*5830*/  FADD.FTZ R7, -R4, R7 ;  /* 0x0000000704077221 */ /* 0x000fc20000010100 */
[----:B------:R-:W-:Y:S02]  /*5840*/  FMUL.FTZ R8, R8, UR41 ;  /* 0x0000002908087c20 */ /* 0x000fe40008410000 */
[----:B------:R-:W-:-:S01]  /*5850*/  FFMA.FTZ R21, R165, UR41, -R9 ;  /* 0x00000029a5157c23 */ /* 0x000fc20008010809 */
[--C-:B------:R-:W-:Y:S01]  /*5860*/  FFMA.FTZ R165, R181, UR41, -R9.reuse ;  /* 0x00000029b5a57c23 */ /* 0x100fe20008010809 */
[----:B------:R-:W-:-:S01]  /*5870*/  FFMA.FTZ R181, R197, UR41, -R9 ;  /* 0x00000029c5b57c23 */ /* 0x000fc20008010809 */
[----:B------:R-:W-:Y:S02]  /*5880*/  IMAD.U32 R197, RZ, RZ, UR41 ;  /* 0x00000029ffc57e24 */ /* 0x000fe4000f8e00ff */
[----:B------:R-:W-:Y:S01]  /*5890*/  FMUL.FTZ R7, R7, UR41 ;  /* 0x0000002907077c20 */ /* 0x000fe20008410000 */
[--C-:B------:R-:W-:Y:S01]  /*58a0*/  FFMA.FTZ R10, R152, UR41, -R9.reuse ;  /* 0x00000029980a7c23 */ /* 0x100fe20008010809 */
[----:B------:R-:W-:-:S01]  /*58b0*/  FFMA.FTZ R11, R153, UR41, -R9 ;  /* 0x00000029990b7c23 */ /* 0x000fc20008010809 */
[----:B------:R-:W-:Y:S01]  /*58c0*/  FFMA.FTZ R197, R4, R197, -8 ;  /* 0xc100000004c57423 */ /* 0x000fe200000100c5 */
[----:B------:R-:W-:Y:S01]  /*58d0*/  MUFU.EX2 R8, R8 ;  /* 0x0000000800087308 */ /* 0x000fe20000000800 */
[----:B------:R-:W-:-:S01]  /*58e0*/  FFMA.FTZ R12, R156, UR41, -R9 ;  /* 0x000000299c0c7c23 */ /* 0x000fc20008010809 */
[----:B------:R-:W-:Y:S01]  /*58f0*/  FFMA.FTZ R13, R157, UR41, -R9 ;  /* 0x000000299d0d7c23 */ /* 0x000fe20008010809 */
[----:B------:R-:W-:-:S01]  /*5900*/  FFMA.FTZ R154, R154, UR41, -R197 ;  /* 0x000000299a9a7c23 */ /* 0x000fc200080108c5 */
[--C-:B------:R-:W-:Y:S01]  /*5910*/  FFMA.FTZ R155, R155, UR41, -R197.reuse ;  /* 0x000000299b9b7c23 */ /* 0x100fe200080108c5 */
[----:B------:R-:W-:-:S01]  /*5920*/  FFMA.FTZ R158, R158, UR41, -R197 ;  /* 0x000000299e9e7c23 */ /* 0x000fc200080108c5 */
[----:B------:R-:W-:Y:S01]  /*5930*/  FFMA.FTZ R159, R159, UR41, -R197 ;  /* 0x000000299f9f7c23 */ /* 0x000fe200080108c5 */
[----:B------:R-:W-:-:S01]  /*5940*/  FFMA.FTZ R14, R160, UR41, -R9 ;  /* 0x00000029a00e7c23 */ /* 0x000fc20008010809 */
[----:B------:R-:W-:Y:S01]  /*5950*/  MUFU.EX2 R7, R7 ;  /* 0x0000000700077308 */ /* 0x000fe20000000800 */
[----:B------:R-:W-:-:S01]  /*5960*/  FFMA.FTZ R162, R162, UR41, -R197 ;  /* 0x00000029a2a27c23 */ /* 0x000fc200080108c5 */
[----:B------:R-:W-:Y:S01]  /*5970*/  FFMA.FTZ R15, R161, UR41, -R9 ;  /* 0x00000029a10f7c23 */ /* 0x000fe20008010809 */
[----:B------:R-:W-:-:S01]  /*5980*/  FFMA.FTZ R163, R163, UR41, -R197 ;  /* 0x00000029a3a37c23 */ /* 0x000fc200080108c5 */
[----:B------:R-:W-:Y:S01]  /*5990*/  FFMA.FTZ R20, R164, UR41, -R9 ;  /* 0x00000029a4147c23 */ /* 0x000fe20008010809 */
[----:B------:R-:W-:-:S01]  /*59a0*/  FFMA.FTZ R166, R166, UR41, -R197 ;  /* 0x00000029a6a67c23 */ /* 0x000fc200080108c5 */
[----:B------:R-:W-:Y:S01]  /*59b0*/  FFMA.FTZ R167, R167, UR41, -R197 ;  /* 0x00000029a7a77c23 */ /* 0x000fe200080108c5 */
[----:B------:R-:W-:-:S01]  /*59c0*/  FFMA.FTZ R152, R168, UR41, -R9 ;  /* 0x00000029a8987c23 */ /* 0x000fc20008010809 */
[----:B------:R-:W0:Y:S01]  /*59d0*/  MUFU.EX2 R10, R10 ;  /* 0x0000000a000a7308 */ /* 0x000e220000000800 */
[----:B------:R-:W-:-:S01]  /*59e0*/  FFMA.FTZ R170, R170, UR41, -R197 ;  /* 0x00000029aaaa7c23 */ /* 0x000fc200080108c5 */
[----:B------:R-:W-:Y:S01]  /*59f0*/  FFMA.FTZ R153, R169, UR41, -R9 ;  /* 0x00000029a9997c23 */ /* 0x000fe20008010809 */
[----:B------:R-:W-:-:S01]  /*5a00*/  FFMA.FTZ R171, R171, UR41, -R197 ;  /* 0x00000029abab7c23 */ /* 0x000fc200080108c5 */
[----:B------:R-:W-:Y:S01]  /*5a10*/  FFMA.FTZ R156, R172, UR41, -R9 ;  /* 0x00000029ac9c7c23 */ /* 0x000fe20008010809 */
[----:B------:R-:W-:-:S01]  /*5a20*/  FFMA.FTZ R174, R174, UR41, -R197 ;  /* 0x00000029aeae7c23 */ /* 0x000fc200080108c5 */
[----:B------:R-:W-:Y:S01]  /*5a30*/  FFMA.FTZ R157, R173, UR41, -R9 ;  /* 0x00000029ad9d7c23 */ /* 0x000fe20008010809 */
[----:B------:R-:W-:-:S01]  /*5a40*/  FFMA.FTZ R175, R175, UR41, -R197 ;  /* 0x00000029afaf7c23 */ /* 0x000fc200080108c5 */
[----:B------:R-:W1:Y:S01]  /*5a50*/  MUFU.EX2 R154, R154 ;  /* 0x0000009a009a7308 */ /* 0x000e620000000800 */
[----:B------:R-:W-:-:S01]  /*5a60*/  FFMA.FTZ R160, R176, UR41, -R9 ;  /* 0x00000029b0a07c23 */ /* 0x000fc20008010809 */
[----:B------:R-:W-:Y:S01]  /*5a70*/  FFMA.FTZ R178, R178, UR41, -R197 ;  /* 0x00000029b2b27c23 */ /* 0x000fe200080108c5 */
[----:B------:R-:W-:-:S01]  /*5a80*/  FFMA.FTZ R161, R177, UR41, -R9 ;  /* 0x00000029b1a17c23 */ /* 0x000fc20008010809 */
[----:B------:R-:W-:Y:S01]  /*5a90*/  FFMA.FTZ R179, R179, UR41, -R197 ;  /* 0x00000029b3b37c23 */ /* 0x000fe200080108c5 */
[----:B------:R-:W-:-:S01]  /*5aa0*/  FFMA.FTZ R164, R180, UR41, -R9 ;  /* 0x00000029b4a47c23 */ /* 0x000fc20008010809 */
[--C-:B------:R-:W-:Y:S01]  /*5ab0*/  FFMA.FTZ R182, R182, UR41, -R197.reuse ;  /* 0x00000029b6b67c23 */ /* 0x100fe200080108c5 */
[----:B------:R-:W-:-:S01]  /*5ac0*/  FFMA.FTZ R183, R183, UR41, -R197 ;  /* 0x00000029b7b77c23 */ /* 0x000fc200080108c5 */
[----:B------:R-:W2:Y:S01]  /*5ad0*/  MUFU.EX2 R11, R11 ;  /* 0x0000000b000b7308 */ /* 0x000ea20000000800 */
[----:B0-----:R-:W-:-:S01]  /*5ae0*/  FFMA.FTZ R5, R8, R5, R10 ;  /* 0x0000000508057223 */ /* 0x001fc2000001000a */
[----:B------:R-:W-:Y:S01]  /*5af0*/  FFMA.FTZ R168, R184, UR41, -R9 ;  /* 0x00000029b8a87c23 */ /* 0x000fe20008010809 */
[----:B------:R-:W-:-:S01]  /*5b00*/  FFMA.FTZ R186, R186, UR41, -R197 ;  /* 0x00000029baba7c23 */ /* 0x000fc200080108c5 */
[----:B------:R-:W-:Y:S01]  /*5b10*/  FFMA.FTZ R169, R185, UR41, -R9 ;  /* 0x00000029b9a97c23 */ /* 0x000fe20008010809 */
[----:B------:R-:W-:-:S01]  /*5b20*/  FFMA.FTZ R187, R187, UR41, -R197 ;  /* 0x00000029bbbb7c23 */ /* 0x000fc200080108c5 */
[----:B------:R-:W-:Y:S01]  /*5b30*/  FFMA.FTZ R172, R188, UR41, -R9 ;  /* 0x00000029bcac7c23 */ /* 0x000fe20008010809 */
[----:B------:R-:W-:-:S01]  /*5b40*/  FFMA.FTZ R190, R190, UR41, -R197 ;  /* 0x00000029bebe7c23 */ /* 0x000fc200080108c5 */
[----:B------:R-:W0:Y:S01]  /*5b50*/  MUFU.EX2 R155, R155 ;  /* 0x0000009b009b7308 */ /* 0x000e220000000800 */
[----:B-1----:R-:W-:-:S01]  /*5b60*/  FFMA.FTZ R6, R7, R6, R154 ;  /* 0x0000000607067223 */ /* 0x002fc2000001009a */
[----:B------:R-:W-:Y:S01]  /*5b70*/  FFMA.FTZ R173, R189, UR41, -R9 ;  /* 0x00000029bdad7c23 */ /* 0x000fe20008010809 */
[----:B------:R-:W-:-:S01]  /*5b80*/  FFMA.FTZ R191, R191, UR41, -R197 ;  /* 0x00000029bfbf7c23 */ /* 0x000fc200080108c5 */
[----:B------:R-:W-:Y:S01]  /*5b90*/  FFMA.FTZ R176, R192, UR41, -R9 ;  /* 0x00000029c0b07c23 */ /* 0x000fe20008010809 */
[----:B------:R-:W-:-:S01]  /*5ba0*/  FFMA.FTZ R194, R194, UR41, -R197 ;  /* 0x00000029c2c27c23 */ /* 0x000fc200080108c5 */
[----:B------:R-:W-:Y:S01]  /*5bb0*/  FFMA.FTZ R177, R193, UR41, -R9 ;  /* 0x00000029c1b17c23 */ /* 0x000fe20008010809 */
[----:B------:R-:W-:-:S01]  /*5bc0*/  FFMA.FTZ R195, R195, UR41, -R197 ;  /* 0x00000029c3c37c23 */ /* 0x000fc200080108c5 */
[----:B------:R-:W1:Y:S01]  /*5bd0*/  MUFU.EX2 R12, R12 ;  /* 0x0000000c000c7308 */ /* 0x000e620000000800 */
[----:B--2---:R-:W-:-:S01]  /*5be0*/  FADD.FTZ R5, R11, R5 ;  /* 0x000000050b057221 */ /* 0x004fc20000010000 */
[----:B------:R-:W-:Y:S01]  /*5bf0*/  FFMA.FTZ R180, R196, UR41, -R9 ;  /* 0x00000029c4b47c23 */ /* 0x000fe20008010809 */
[----:B------:R-:W-:-:S01]  /*5c00*/  FFMA.FTZ R198, R198, UR41, -R197 ;  /* 0x00000029c6c67c23 */ /* 0x000fc200080108c5 */
[----:B------:R-:W-:Y:S01]  /*5c10*/  FFMA.FTZ R199, R199, UR41, -R197 ;  /* 0x00000029c7c77c23 */ /* 0x000fe200080108c5 */
[----:B------:R-:W-:-:S01]  /*5c20*/  FFMA.FTZ R184, R200, UR41, -R9 ;  /* 0x00000029c8b87c23 */ /* 0x000fc20008010809 */
[----:B------:R-:W-:Y:S01]  /*5c30*/  FFMA.FTZ R202, R202, UR41, -R197 ;  /* 0x00000029caca7c23 */ /* 0x000fe200080108c5 */
[----:B------:R-:W-:-:S01]  /*5c40*/  FFMA.FTZ R185, R201, UR41, -R9 ;  /* 0x00000029c9b97c23 */ /* 0x000fc20008010809 */
[----:B------:R-:W2:Y:S01]  /*5c50*/  MUFU.EX2 R158, R158 ;  /* 0x0000009e009e7308 */ /* 0x000ea20000000800 */
[----:B0-----:R-:W-:-:S01]  /*5c60*/  FADD.FTZ R6, R155, R6 ;  /* 0x000000069b067221 */ /* 0x001fc20000010000 */
[----:B------:R-:W-:Y:S01]  /*5c70*/  FFMA.FTZ R203, R203, UR41, -R197 ;  /* 0x00000029cbcb7c23 */ /* 0x000fe200080108c5 */
[----:B------:R-:W-:-:S01]  /*5c80*/  FFMA.FTZ R188, R204, UR41, -R9 ;  /* 0x00000029ccbc7c23 */ /* 0x000fc20008010809 */
[----:B------:R-:W-:Y:S01]  /*5c90*/  FFMA.FTZ R206, R206, UR41, -R197 ;  /* 0x00000029cece7c23 */ /* 0x000fe200080108c5 */
[----:B------:R-:W-:-:S01]  /*5ca0*/  FFMA.FTZ R189, R205, UR41, -R9 ;  /* 0x00000029cdbd7c23 */ /* 0x000fc20008010809 */
[----:B------:R-:W-:Y:S01]  /*5cb0*/  FFMA.FTZ R207, R207, UR41, -R197 ;  /* 0x00000029cfcf7c23 */ /* 0x000fe200080108c5 */
[----:B------:R-:W-:-:S01]  /*5cc0*/  FFMA.FTZ R192, R208, UR41, -R9 ;  /* 0x00000029d0c07c23 */ /* 0x000fc20008010809 */
[----:B------:R-:W0:Y:S01]  /*5cd0*/  MUFU.EX2 R13, R13 ;  /* 0x0000000d000d7308 */ /* 0x000e220000000800 */
[----:B-1----:R-:W-:-:S01]  /*5ce0*/  FADD.FTZ R5, R12, R5 ;  /* 0x000000050c057221 */ /* 0x002fc20000010000 */
        /* <DEDUP_REMOVED lines=9> */
[----:B------:R-:W-:-:S05]  /*5d80*/  IMAD.U32 R200, RZ, RZ, UR54 ;  /* 0x00000036ffc87e24 */ /* 0x000fca000f8e00ff */
[----:B------:R-:W2:Y:S01]  /*5d90*/  MUFU.EX2 R14, R14 ;  /* 0x0000000e000e7308 */ /* 0x000ea20000000800 */
[----:B0-----:R-:W-:-:S07]  /*5da0*/  FADD.FTZ R5, R13, R5 ;  /* 0x000000050d057221 */ /* 0x001fce0000010000 */
[----:B------:R-:W0:Y:S01]  /*5db0*/  MUFU.EX2 R162, R162 ;  /* 0x000000a200a27308 */ /* 0x000e220000000800 */
[----:B-1----:R-:W-:-:S07]  /*5dc0*/  FADD.FTZ R6, R159, R6 ;  /* 0x000000069f067221 */ /* 0x002fce0000010000 */
[----:B------:R-:W1:Y:S01]  /*5dd0*/  MUFU.EX2 R15, R15 ;  /* 0x0000000f000f7308 */ /* 0x000e620000000800 */
[----:B--2---:R-:W-:-:S07]  /*5de0*/  FADD.FTZ R5, R14, R5 ;  /* 0x000000050e057221 */ /* 0x004fce0000010000 */
[----:B------:R-:W2:Y:S01]  /*5df0*/  MUFU.EX2 R163, R163 ;  /* 0x000000a300a37308 */ /* 0x000ea20000000800 */
[----:B0-----:R-:W-:-:S07]  /*5e00*/  FADD.FTZ R6, R162, R6 ;  /* 0x00000006a2067221 */ /* 0x001fce0000010000 */
[----:B------:R-:W0:Y:S01]  /*5e10*/  MUFU.EX2 R20, R20 ;  /* 0x0000001400147308 */ /* 0x000e220000000800 */
[----:B-1----:R-:W-:-:S07]  /*5e20*/  FADD.FTZ R5, R15, R5 ;  /* 0x000000050f057221 */ /* 0x002fce0000010000 */
[----:B------:R-:W1:Y:S01]  /*5e30*/  MUFU.EX2 R166, R166 ;  /* 0x000000a600a67308 */ /* 0x000e620000000800 */
[----:B--2---:R-:W-:-:S01]  /*5e40*/  FADD.FTZ R6, R163, R6 ;  /* 0x00000006a3067221 */ /* 0x004fc20000010000 */
[----:B------:R-:W-:Y:S02]  /*5e50*/  WARPGROUP.DEPBAR.LE gsb0, 0x0 ;  /* 0x00008000000079c5 */ /* 0x000fe40000010000 */
[----:B------:R-:W-:-:S04]  /*5e60*/  WARPGROUP.ARRIVE ;  /* 0x00000000000079c5 */ /* 0x000fc80000000000 */
[----:B------:R-:W2:Y:S01]  /*5e70*/  MUFU.EX2 R21, R21 ;  /* 0x0000001500157308 */ /* 0x000ea20000000800 */
[----:B0-----:R-:W-:-:S01]  /*5e80*/  FADD.FTZ R5, R20, R5 ;  /* 0x0000000514057221 */ /* 0x001fc20000010000 */
[----:B------:R-:W0:Y:S01]  /*5e90*/  S2R R219, SR_TID.X ;  /* 0x0000000000db7919 */ /* 0x000e220000002100 */
[----:B------:R-:W-:Y:S01]  /*5ea0*/  QGMMA.64x256x32.F32.E4M3.E4M3 R24, R220, gdesc[UR4], R24, gsb0 ;  /* 0x03e00004dc187df3 */ /* 0x000fe20008000818 */
[----:B------:R-:W-:Y:S01]  /*5eb0*/  UIADD3 UR6, UR10, 0x4, URZ ;  /* 0x000000040a067890 */ /* 0x000fe2000fffe03f */
[----:B-1----:R-:W-:Y:S01]  /*5ec0*/  FADD.FTZ R6, R166, R6 ;  /* 0x00000006a6067221 */ /* 0x002fe20000010000 */
[----:B------:R-:W-:Y:S02]  /*5ed0*/  UMOV UR7, 0x40000040 ;  /* 0x4000004000077882 */ /* 0x000fe40000000000 */
[----:B------:R-:W1:Y:S08]  /*5ee0*/  MUFU.EX2 R167, R167 ;  /* 0x000000a700a77308 */ /* 0x000e700000000800 */
[----:B------:R-:W3:Y:S01]  /*5ef0*/  MUFU.EX2 R152, R152 ;  /* 0x0000009800987308 */ /* 0x000ee20000000800 */
[----:B--2---:R-:W-:-:S07]  /*5f00*/  FADD.FTZ R5, R21, R5 ;  /* 0x0000000515057221 */ /* 0x004fce0000010000 */
[----:B------:R-:W2:Y:S01]  /*5f10*/  MUFU.EX2 R170, R170 ;  /* 0x000000aa00aa7308 */ /* 0x000ea20000000800 */
[----:B-1----:R-:W-:-:S07]  /*5f20*/  FADD.FTZ R6, R167, R6 ;  /* 0x00000006a7067221 */ /* 0x002fce0000010000 */
[----:B------:R-:W1:Y:S01]  /*5f30*/  MUFU.EX2 R153, R153 ;  /* 0x0000009900997308 */ /* 0x000e620000000800 */
[----:B---3--:R-:W-:-:S01]  /*5f40*/  FADD.FTZ R5, R152, R5 ;  /* 0x0000000598057221 */ /* 0x008fc20000010000 */
[----:B0-----:R-:W-:Y:S02]  /*5f50*/  LOP3.LUT P1, RZ, R219, 0x7f, RZ, 0xc0, !PT ;  /* 0x0000007fdbff7812 */ /* 0x001fe4000782c0ff */
[----:B------:R-:W-:-:S04]  /*5f60*/  SHF.R.U32.HI R219, RZ, 0x7, R219 ;  /* 0x00000007ffdb7819 */ /* 0x000fc800000116db */
[----:B------:R-:W0:Y:S01]  /*5f70*/  MUFU.EX2 R171, R171 ;  /* 0x000000ab00ab7308 */ /* 0x000e220000000800 */
[----:B--2---:R-:W-:-:S01]  /*5f80*/  FADD.FTZ R6, R170, R6 ;  /* 0x00000006aa067221 */ /* 0x004fc20000010000 */
[----:B------:R-:W-:-:S05]  /*5f90*/  IADD3 R201, -R219, 0xb, RZ ;  /* 0x0000000bdbc97810 */ /* 0x000fca0007ffe1ff */
[----:B------:R-:W-:Y:S01]  /*5fa0*/  @!P1 IMAD R200, R200, 0x8, R0 ;  /* 0x00000008c8c89824 */ /* 0x000fe200078e0200 */
[----:B------:R-:W2:Y:S01]  /*5fb0*/  MUFU.EX2 R156, R156 ;  /* 0x0000009c009c7308 */ /* 0x000ea20000000800 */
[----:B-1----:R-:W-:-:S02]  /*5fc0*/  FADD.FTZ R5, R153, R5 ;  /* 0x0000000599057221 */ /* 0x002fc40000010000 */
[----:B------:R-:W-:-:S05]  /*5fd0*/  @!P1 VIADD R200, R200, 0x38840 ;  /* 0x00038840c8c89836 */ /* 0x000fca0000000000 */
[----:B------:R-:W1:Y:S01]  /*5fe0*/  MUFU.EX2 R174, R174 ;  /* 0x000000ae00ae7308 */ /* 0x000e620000000800 */
[----:B0-----:R-:W-:-:S01]  /*5ff0*/  FADD.FTZ R6, R171, R6 ;  /* 0x00000006ab067221 */ /* 0x001fc20000010000 */
[----:B------:R-:W-:-:S06]  /*6000*/  @!P1 PRMT R200, RZ, 0x654, R200 ;  /* 0x00000654ffc89816 */ /* 0x000fcc00000000c8 */
        /* <DEDUP_REMOVED lines=54> */
[----:B------:R-:W-:Y:S02]  /*6370*/  WARPGROUP.DEPBAR.LE gsb0, 0x0 ;  /* 0x00008000000079c5 */ /* 0x000fe40000010000 */
[----:B------:R-:W-:-:S04]  /*6380*/  WARPGROUP.ARRIVE ;  /* 0x00000000000079c5 */ /* 0x000fc80000000000 */
[----:B------:R-:W0:Y:S01]  /*6390*/  MUFU.EX2 R202, R202 ;  /* 0x000000ca00ca7308 */ /* 0x000e220000000800 */
[----:B--2---:R-:W-:-:S01]  /*63a0*/  FADD.FTZ R6, R199, R6 ;  /* 0x00000006c7067221 */ /* 0x004fc20000010000 */
[----:B------:R-:W-:Y:S01]  /*63b0*/  QGMMA.64x256x32.F32.E4M3.E4M3 R24, R224, gdesc[UR4], R24, gsb0 ;  /* 0x03e00004e0187df3 */ /* 0x000fe20008000818 */
[----:B------:R-:W-:Y:S01]  /*63c0*/  UIADD3 UR6, UR10, 0x6, URZ ;  /* 0x000000060a067890 */ /* 0x000fe2000fffe03f */
[----:B------:R-:W-:-:S04]  /*63d0*/  UMOV UR7, 0x40000040 ;  /* 0x4000004000077882 */ /* 0x000fc80000000000 */
        /* <DEDUP_REMOVED lines=28> */
[----:B--2---:R-:W-:-:S03]  /*65a0*/  FADD.FTZ R5, R9, R5 ;  /* 0x0000000509057221 */ /* 0x004fc60000010000 */
[----:B-1----:R-:W-:Y:S01]  /*65b0*/  FADD.FTZ R6, R197, R6 ;  /* 0x00000006c5067221 */ /* 0x002fe20000010000 */
[----:B------:R-:W-:Y:S02]  /*65c0*/  WARPGROUP.DEPBAR.LE gsb0, 0x0 ;  /* 0x00008000000079c5 */ /* 0x000fe40000010000 */
[----:B------:R-:W-:-:S06]  /*65d0*/  WARPGROUP.ARRIVE ;  /* 0x00000000000079c5 */ /* 0x000fcc0000000000 */
[----:B------:R-:W-:Y:S03]  /*65e0*/  QGMMA.64x256x32.F32.E4M3.E4M3 R24, R228, gdesc[UR4], R24, gsb0 ;  /* 0x03e00004e4187df3 */ /* 0x000fe60008000818 */
[----:B------:R-:W-:Y:S02]  /*65f0*/  WARPGROUP.DEPBAR.LE gsb0, 0x0 ;  /* 0x00008000000079c5 */ /* 0x000fe40000010000 */
[----:B------:R0:W-:Y:S06]  /*6600*/  BAR.ARV R201, 0x100 ;  /* 0x000400c90000751d */ /* 0x0001ec0000002000 */
[----:B------:R0:W-:Y:S01]  /*6610*/  @!P1 SYNCS.ARRIVE.TRANS64.RED.A1T0 RZ, [R200+URZ], RZ ;  /* 0x000000ffc8ff99a7 */ /* 0x0001e2000810043f */
[----:B------:R-:W-:Y:S05]  /*6620*/  @!P0 BRA `(.L_x_162) ;  /* 0x0000000000048947 */ /* 0x000fea0003800000 */
[----:B------:R-:W-:Y:S01]  /*6630*/  BPT.TRAP 0x1 ;  /* 0x000000040000795c */ /* 0x000fe20000300000 */
.L_x_162:
[----:B------:R-:W-:Y:S01]  /*6640*/  F2FP.SATFINITE.E4M3.F32.PACK_AB_MERGE_C R12, R13, R12, RZ ;  /* 0x0000000c0d0c723e */ /* 0x000fe200048070ff */
[----:B------:R-:W-:Y:S01]  /*6650*/  UISETP.GT.AND UP0, UPT, UR52, UR40, UPT ;  /* 0x000000283400728c */ /* 0x000fe2000bf04270 */
[----:B------:R-:W-:Y:S01]  /*6660*/  F2FP.SATFINITE.E4M3.F32.PACK_AB_MERGE_C R158, R159, R158, RZ ;  /* 0x0000009e9f9e723e */ /* 0x000fe200048070ff */
[----:B------:R-:W-:Y:S01]  /*6670*/  UIADD3 UR52, UR52, -0x1, URZ ;  /* 0xffffffff34347890 */ /* 0x000fe2000fffe03f */
[----:B------:R-:W-:Y:S01]  /*6680*/  F2FP.SATFINITE.E4M3.F32.PACK_AB_MERGE_C R12, R11, R10, R12 ;  /* 0x0000000a0b0c723e */ /* 0x000fe2000480700c */
[----:B------:R-:W-:Y:S01]  /*6690*/  IMAD.U32 R10, RZ, RZ, UR53 ;  /* 0x00000035ff0a7e24 */ /* 0x000fe2000f8e00ff */
[----:B------:R-:W-:Y:S01]  /*66a0*/  F2FP.SATFINITE.E4M3.F32.PACK_AB_MERGE_C R20, R21, R20, RZ ;  /* 0x000000141514723e */ /* 0x000fe200048070ff */
[----:B------:R-:W-:Y:S01]  /*66b0*/  UMOV UR55, UR46 ;  /* 0x0000002e00377c82 */ /* 0x000fe20008000000 */
[----:B------:R-:W-:Y:S01]  /*66c0*/  PLOP3.LUT P1, PT, PT, PT, UP0, 0x80, 0x0 ;  /* 0x000000000000781c */ /* 0x000fe20003f2f008 */
[----:B------:R-:W-:Y:S01]  /*66d0*/  IMAD R10, R10, 0x8, R0 ;  /* 0x000000080a0a7824 */ /* 0x000fe200078e0200 */
[----:B------:R-:W-:Y:S01]  /*66e0*/  F2FP.SATFINITE.E4M3.F32.PACK_AB_MERGE_C R166, R167, R166, RZ ;  /* 0x000000a6a7a6723e */ /* 0x000fe200048070ff */
[----:B------:R-:W-:Y:S01]  /*66f0*/  UMOV UR53, UR54 ;  /* 0x0000003600357c82 */ /* 0x000fe20008000000 */
[----:B------:R-:W-:Y:S01]  /*6700*/  F2FP.SATFINITE.E4M3.F32.PACK_AB_MERGE_C R156, R157, R156, RZ ;  /* 0x0000009c9d9c723e */ /* 0x000fe200048070ff */
[----:B------:R-:W-:Y:S01]  /*6710*/  VIADD R11, R10, 0x38860 ;  /* 0x000388600a0b7836 */ /* 0x000fe20000000000 */
[----:B------:R-:W-:Y:S01]  /*6720*/  F2FP.SATFINITE.E4M3.F32.PACK_AB_MERGE_C R174, R175, R174, RZ ;  /* 0x000000aeafae723e */ /* 0x000fe200048070ff */
[----:B------:R-:W-:Y:S01]  /*6730*/  FMUL.FTZ R24, R24, R8 ;  /* 0x0000000818187220 */ /* 0x000fe20000410000 */
        /* <DEDUP_REMOVED lines=9> */
[-C--:B------:R-:W-:Y:S01]  /*67d0*/  FMUL.FTZ R33, R33, R8.reuse ;  /* 0x0000000821217220 */ /* 0x080fe20000410000 */
[----:B------:R-:W-:Y:S01]  /*67e0*/  PRMT R11, R2, 0x654, R11 ;  /* 0x00000654020b7816 */ /* 0x000fe2000000000b */
[----:B------:R-:W-:Y:S01]  /*67f0*/  FMUL.FTZ R36, R36, R8 ;  /* 0x0000000824247220 */ /* 0x000fe20000410000 */
[----:B------:R-:W-:Y:S01]  /*6800*/  F2FP.SATFINITE.E4M3.F32.PACK_AB_MERGE_C R158, R155, R154, R158 ;  /* 0x0000009a9b9e723e */ /* 0x000fe2000480709e */
[----:B------:R-:W-:Y:S01]  /*6810*/  FMUL.FTZ R37, R37, R8 ;  /* 0x0000000825257220 */ /* 0x000fe20000410000 */
[----:B------:R-:W-:Y:S01]  /*6820*/  F2FP.SATFINITE.E4M3.F32.PACK_AB_MERGE_C R20, R15, R14, R20 ;  /* 0x0000000e0f14723e */ /* 0x000fe20004807014 */
[----:B------:R1:W-:Y:S01]  /*6830*/  SYNCS.ARRIVE.TRANS64.RED.A1T0 RZ, [R11+URZ], RZ ;  /* 0x000000ff0bff79a7 */ /* 0x0003e2000810043f */
[----:B------:R-:W-:Y:S01]  /*6840*/  F2FP.SATFINITE.E4M3.F32.PACK_AB_MERGE_C R166, R163, R162, R166 ;  /* 0x000000a2a3a6723e */ /* 0x000fe200048070a6 */
[----:B------:R-:W-:Y:S01]  /*6850*/  FMUL.FTZ R40, R40, R8 ;  /* 0x0000000828287220 */ /* 0x000fe20000410000 */
        /* <DEDUP_REMOVED lines=132> */
[----:B------:R-:W-:Y:S01]  /*70a0*/  IMAD.MOV.U32 R7, RZ, RZ, R4 ;  /* 0x000000ffff077224 */ /* 0x000fe200078e0004 */
[----:B------:R-:W-:Y:S01]  /*70b0*/  F2FP.SATFINITE.E4M3.F32.PACK_AB_MERGE_C R228, R185, R184, R188 ;  /* 0x000000b8b9e4723e */ /* 0x000fe200048070bc */
[----:B------:R-:W-:Y:S01]  /*70c0*/  IMAD.MOV.U32 R8, RZ, RZ, R3 ;  /* 0x000000ffff087224 */ /* 0x000fe200078e0003 */
[----:B------:R-:W-:Y:S01]  /*70d0*/  F2FP.SATFINITE.E4M3.F32.PACK_AB_MERGE_C R229, R203, R202, R206 ;  /* 0x000000cacbe5723e */ /* 0x000fe200048070ce */
[----:B------:R-:W-:Y:S01]  /*70e0*/  IMAD.MOV.U32 R216, RZ, RZ, R12 ;  /* 0x000000ffffd87224 */ /* 0x000fe200078e000c */
[----:B------:R-:W-:Y:S01]  /*70f0*/  F2FP.SATFINITE.E4M3.F32.PACK_AB_MERGE_C R230, R193, R192, R9 ;  /* 0x000000c0c1e6723e */ /* 0x000fe20004807009 */
[----:B------:R-:W-:Y:S01]  /*7100*/  IMAD.MOV.U32 R217, RZ, RZ, R158 ;  /* 0x000000ffffd97224 */ /* 0x000fe200078e009e */
[----:B------:R-:W-:Y:S01]  /*7110*/  F2FP.SATFINITE.E4M3.F32.PACK_AB_MERGE_C R231, R211, R210, R197 ;  /* 0x000000d2d3e7723e */ /* 0x000fe200048070c5 */
[----:B------:R-:W-:-:S02]  /*7120*/  IMAD.MOV.U32 R218, RZ, RZ, R20 ;  /* 0x000000ffffda7224 */ /* 0x000fc400078e0014 */
[----:B------:R-:W-:Y:S02]  /*7130*/  IMAD.MOV.U32 R219, RZ, RZ, R166 ;  /* 0x000000ffffdb7224 */ /* 0x000fe400078e00a6 */
[----:B------:R-:W-:Y:S02]  /*7140*/  IMAD.MOV.U32 R220, RZ, RZ, R156 ;  /* 0x000000ffffdc7224 */ /* 0x000fe400078e009c */
[----:B------:R-:W-:Y:S02]  /*7150*/  IMAD.MOV.U32 R221, RZ, RZ, R174 ;  /* 0x000000ffffdd7224 */ /* 0x000fe400078e00ae */
[----:B------:R-:W-:Y:S02]  /*7160*/  IMAD.MOV.U32 R222, RZ, RZ, R164 ;  /* 0x000000ffffde7224 */ /* 0x000fe400078e00a4 */
[----:B------:R-:W-:Y:S02]  /*7170*/  IMAD.MOV.U32 R223, RZ, RZ, R182 ;  /* 0x000000ffffdf7224 */ /* 0x000fe400078e00b6 */
[----:B------:R-:W-:-:S02]  /*7180*/  IMAD.MOV.U32 R224, RZ, RZ, R172 ;  /* 0x000000ffffe07224 */ /* 0x000fc400078e00ac */
[----:B------:R-:W-:Y:S02]  /*7190*/  IMAD.MOV.U32 R225, RZ, RZ, R190 ;  /* 0x000000ffffe17224 */ /* 0x000fe400078e00be */
[----:B------:R-:W-:Y:S01]  /*71a0*/  IMAD.MOV.U32 R226, RZ, RZ, R180 ;  /* 0x000000ffffe27224 */ /* 0x000fe200078e00b4 */
[----:B-1----:R-:W-:Y:S06]  /*71b0*/  @P1 BRA `(.L_x_163) ;  /* 0xffffffd800e01947 */ /* 0x002fec000383ffff */
.L_x_153:
[----:B------:R-:W-:Y:S06]  /*71c0*/  BAR.ARV 0x8, 0x180 ;  /* 0x0206000000007b1d */ /* 0x000fec0000002000 */
[----:B------:R-:W-:Y:S05]  /*71d0*/  @!P0 BRA `(.L_x_164) ;  /* 0x0000000000048947 */ /* 0x000fea0003800000 */
[----:B------:R-:W-:Y:S01]  /*71e0*/  BPT.TRAP 0x1 ;  /* 0x000000040000795c */ /* 0x000fe20000300000 */
.L_x_164:
[----:B------:R-:W-:Y:S02]  /*71f0*/  IMAD.U32 R8, RZ, RZ, UR46 ;  /* 0x0000002eff087e24 */ /* 0x000fe4000f8e00ff */
[----:B------:R-:W-:-:S03]  /*7200*/  IMAD.U32 R7, RZ, RZ, UR54 ;  /* 0x00000036ff077e24 */ /* 0x000fc6000f8e00ff */
[----:B------:R-:W-:Y:S01]  /*7210*/  SHF.L.U32 R8, R8, 0x1f, RZ ;  /* 0x0000001f08087819 */ /* 0x000fe200000006ff */
[----:B------:R-:W-:-:S04]  /*7220*/  IMAD R7, R7, 0x8, R0 ;  /* 0x0000000807077824 */ /* 0x000fc800078e0200 */
[----:B------:R1:W2:Y:S01]  /*7230*/  SYNCS.PHASECHK.TRANS64.TRYWAIT P1, [R7+URZ+0x38850], R8 ;  /* 0x03885008070075a7 */ /* 0x0002a2000802017f */
[----:B------:R-:W-:Y:S05]  /*7240*/  @!P0 BRA `(.L_x_165) ;  /* 0x0000000000048947 */ /* 0x000fea0003800000 */
[----:B------:R-:W-:Y:S01]  /*7250*/  BPT.TRAP 0x1 ;  /* 0x000000040000795c */ /* 0x000fe20000300000 */
.L_x_165:
[----:B------:R-:W-:Y:S02]  /*7260*/  VIADD R0, R0, 0x400 ;  /* 0x0000040000007836 */ /* 0x000fe40000000000 */
[----:B------:R-:W-:-:S03]  /*7270*/  IMAD.U32 R9, RZ, RZ, UR54 ;  /* 0x00000036ff097e24 */ /* 0x000fc6000f8e00ff */
[----:B------:R-:W-:-:S04]  /*7280*/  SHF.R.U32.HI R0, RZ, 0x4, R0 ;  /* 0x00000004ff007819 */ /* 0x000fc80000011600 */
[----:B------:R-:W-:-:S04]  /*7290*/  LOP3.LUT R0, R0, 0x3fff, RZ, 0xc0, !PT ;  /* 0x00003fff00007812 */ /* 0x000fc800078ec0ff */
[----:B------:R-:W-:Y:S01]  /*72a0*/  LOP3.LUT R0, R0, 0x10000, RZ, 0xfc, !PT ;  /* 0x0001000000007812 */ /* 0x000fe200078efcff */
[----:B--2---:R-:W-:Y:S06]  /*72b0*/  @P1 BRA `(.L_x_166) ;  /* 0x0000000000081947 */ /* 0x004fec0003800000 */
[----:B------:R-:W2:Y:S02]  /*72c0*/  SYNCS.PHASECHK.TRANS64.TRYWAIT P1, [R7+URZ+0x38850], R8 ;  /* 0x03885008070075a7 */ /* 0x000ea4000802017f */
[----:B--2---:R-:W-:Y:S05]  /*72d0*/  @!P1 BRA `(.L_x_167) ;  /* 0x000000d000ec9947 */ /* 0x004fea0003800000 */
.L_x_166:
[----:B-12---:R-:W-:Y:S01]  /*72e0*/  IMAD R8, R9, 0x800, R0 ;  /* 0x0000080009087824 */ /* 0x006fe200078e0200 */
[----:B------:R-:W-:Y:S05]  /*72f0*/  WARPSYNC.ALL ;  /* 0x0000000000007948 */ /* 0x000fea0003800000 */
[----:B------:R-:W-:Y:S01]  /*7300*/  IMAD.MOV.U32 R9, RZ, RZ, 0x40000040 ;  /* 0x40000040ff097424 */ /* 0x000fe200078e00ff */
[C---:B------:R-:W-:Y:S01]  /*7310*/  R2UR UR6, R8.reuse ;  /* 0x00000000080672ca */ /* 0x040fe200000e0000 */
[----:B------:R-:W-:Y:S01]  /*7320*/  WARPGROUP.ARRIVE ;  /* 0x00000000000079c5 */ /* 0x000fe20000000000 */
[C---:B------:R-:W-:Y:S01]  /*7330*/  VIADD R10, R8.reuse, 0x2 ;  /* 0x00000002080a7836 */ /* 0x040fe20000000000 */
[----:B------:R-:W-:Y:S01]  /*7340*/  ULDC.64 UR4, c[0x0][0x9a0] ;  /* 0x0002680000047ab9 */ /* 0x000fe20000000a00 */
[----:B------:R-:W-:Y:S01]  /*7350*/  R2UR UR7, R9 ;  /* 0x00000000090772ca */ /* 0x000fe200000e0000 */
[----:B------:R-:W-:Y:S01]  /*7360*/  IMAD.MOV.U32 R11, RZ, RZ, 0x40000040 ;  /* 0x40000040ff0b7424 */ /* 0x000fe200078e00ff */
[----:B------:R-:W-:Y:S01]  /*7370*/  ISETP.NE.U32.AND P1, PT, RZ, UR4, PT ;  /* 0x00000004ff007c0c */ /* 0x000fe2000bf25070 */
[----:B------:R-:W-:-:S02]  /*7380*/  VIADD R14, R8, 0x4 ;  /* 0x00000004080e7836 */ /* 0x000fc40000000000 */
[----:B------:R-:W-:Y:S01]  /*7390*/  IMAD.MOV.U32 R15, RZ, RZ, 0x40000040 ;  /* 0x40000040ff0f7424 */ /* 0x000fe200078e00ff */
[----:B------:R-:W-:-:S07]  /*73a0*/  ISETP.NE.AND.EX P1, PT, RZ, UR5, PT, P1 ;  /* 0x00000005ff007c0c */ /* 0x000fce000bf25310 */
[----:B------:R-:W-:Y:S01]  /*73b0*/  QGMMA.64x256x32.F32.E4M3.E4M3 R24, R216, gdesc[UR4], R24, gsb0 ;  /* 0x03e00004d8187df3 */ /* 0x000fe20008000818 */
[----:B------:R-:W-:Y:S02]  /*73c0*/  R2UR UR6, R10 ;  /* 0x000000000a0672ca */ /* 0x000fe400000e0000 */
[----:B------:R-:W-:-:S03]  /*73d0*/  R2UR UR7, R11 ;  /* 0x000000000b0772ca */ /* 0x000fc600000e0000 */
[----:B------:R-:W1:Y:S08]  /*73e0*/  @P1 LDC.64 R10, c[0x0][0x9c8] ;  /* 0x00027200ff0a1b82 */ /* 0x000e700000000a00 */
[----:B------:R-:W2:Y:S01]  /*73f0*/  @P1 LDC.64 R12, c[0x0][0x9d0] ;  /* 0x00027400ff0c1b82 */ /* 0x000ea20000000a00 */
[----:B-1----:R-:W-:-:S04]  /*7400*/  @P1 IMAD R0, R10, UR37, RZ ;  /* 0x000000250a001c24 */ /* 0x002fc8000f8e02ff */
[----:B------:R-:W-:Y:S02]  /*7410*/  @P1 IMAD R9, R11, UR36, R0 ;  /* 0x000000240b091c24 */ /* 0x000fe4000f8e0200 */
[----:B------:R-:W-:-:S04]  /*7420*/  @P1 IMAD.WIDE.U32 R10, R10, UR36, RZ ;  /* 0x000000240a0a1c25 */ /* 0x000fc8000f8e00ff */
[----:B------:R-:W-:Y:S02]  /*7430*/  @P1 IMAD.IADD R11, R11, 0x1, R9 ;  /* 0x000000010b0b1824 */ /* 0x000fe400078e0209 */
[----:B--2---:R-:W-:-:S04]  /*7440*/  @P1 IMAD.WIDE.U32 R10, R12, UR42, R10 ;  /* 0x0000002a0c0a1c25 */ /* 0x004fc8000f8e000a */
[----:B------:R-:W-:Y:S01]  /*7450*/  @P1 IMAD R13, R13, UR42, R11 ;  /* 0x0000002a0d0d1c24 */ /* 0x000fe2000f8e020b */
[----:B------:R-:W-:-:S04]  /*7460*/  @P1 LEA R12, P2, R10, UR4, 0x2 ;  /* 0x000000040a0c1c11 */ /* 0x000fc8000f8410ff */
[----:B------:R-:W-:Y:S01]  /*7470*/  @P1 LEA.HI.X R13, R10, UR5, R13, 0x2, P2 ;  /* 0x000000050a0d1c11 */ /* 0x000fe200090f140d */
[----:B------:R-:W-:-:S06]  /*7480*/  IMAD.MOV.U32 R10, RZ, RZ, 0x3f800000 ;  /* 0x3f800000ff0a7424 */ /* 0x000fcc00078e00ff */
[----:B------:R1:W2:Y:S01]  /*7490*/  @P1 LDG.E R10, desc[UR50][R12.64] ;  /* 0x000000320c0a1981 */ /* 0x0002a2000c1e1900 */
[----:B------:R-:W-:Y:S02]  /*74a0*/  WARPGROUP.DEPBAR.LE gsb0, 0x0 ;  /* 0x00008000000079c5 */ /* 0x000fe40000010000 */
[----:B------:R-:W-:-:S06]  /*74b0*/  WARPGROUP.ARRIVE ;  /* 0x00000000000079c5 */ /* 0x000fcc0000000000 */
[----:B------:R-:W-:Y:S01]  /*74c0*/  QGMMA.64x256x32.F32.E4M3.E4M3 R24, R220, gdesc[UR4], R24, gsb0 ;  /* 0x03e00004dc187df3 */ /* 0x000fe20008000818 */
[----:B------:R-:W-:Y:S02]  /*74d0*/  R2UR UR6, R14 ;  /* 0x000000000e0672ca */ /* 0x000fe400000e0000 */
[----:B------:R-:W-:Y:S01]  /*74e0*/  R2UR UR7, R15 ;  /* 0x000000000f0772ca */ /* 0x000fe200000e0000 */
[----:B------:R-:W-:Y:S02]  /*74f0*/  VIADD R8, R8, 0x6 ;  /* 0x0000000608087836 */ /* 0x000fe40000000000 */
[----:B------:R-:W-:Y:S01]  /*7500*/  IMAD.MOV.U32 R9, RZ, RZ, 0x40000040 ;  /* 0x40000040ff097424 */ /* 0x000fe200078e00ff */
[----:B------:R-:W3:Y:S04]  /*7510*/  SHFL.BFLY PT, R0, R5, 0x2, 0x1f ;  /* 0x0c401f0005007f89 */ /* 0x000ee800000e0000 */
[----:B------:R-:W4:Y:S01]  /*7520*/  SHFL.BFLY PT, R11, R6, 0x2, 0x1f ;  /* 0x0c401f00060b7f89 */ /* 0x000f2200000e0000 */
[----:B------:R-:W-:-:S02]  /*7530*/  WARPGROUP.DEPBAR.LE gsb0, 0x0 ;  /* 0x00008000000079c5 */ /* 0x000fc40000010000 */
[----:B------:R-:W-:-:S14]  /*7540*/  WARPGROUP.ARRIVE ;  /* 0x00000000000079c5 */ /* 0x000fdc0000000000 */
[----:B------:R-:W-:Y:S01]  /*7550*/  QGMMA.64x256x32.F32.E4M3.E4M3 R24, R224, gdesc[UR4], R24, gsb0 ;  /* 0x03e00004e0187df3 */ /* 0x000fe20008000818 */
[----:B------:R-:W-:Y:S02]  /*7560*/  R2UR UR6, R8 ;  /* 0x00000000080672ca */ /* 0x000fe400000e0000 */
[----:B------:R-:W-:Y:S01]  /*7570*/  R2UR UR7, R9 ;  /* 0x00000000090772ca */ /* 0x000fe200000e0000 */
[----:B---3--:R-:W-:-:S01]  /*7580*/  FADD.FTZ R0, R0, R5 ;  /* 0x0000000500007221 */ /* 0x008fc20000010000 */
[----:B----4-:R-:W-:-:S04]  /*7590*/  FADD.FTZ R11, R11, R6 ;  /* 0x000000060b0b7221 */ /* 0x010fc80000010000 */
[----:B------:R-:W3:Y:S04]  /*75a0*/  SHFL.BFLY PT, R9, R0, 0x1, 0x1f ;  /* 0x0c201f0000097f89 */ /* 0x000ee800000e0000 */
[----:B------:R-:W4:Y:S01]  /*75b0*/  SHFL.BFLY PT, R8, R11, 0x1, 0x1f ;  /* 0x0c201f000b087f89 */ /* 0x000f2200000e0000 */
[----:B------:R-:W-:Y:S02]  /*75c0*/  IMAD.MOV.U32 R5, RZ, RZ, RZ ;  /* 0x000000ffff057224 */ /* 0x000fe400078e00ff */
[----:B---3--:R-:W-:Y:S01]  /*75d0*/  FADD.FTZ R9, R0, R9 ;  /* 0x0000000900097221 */ /* 0x008fe20000010000 */
[----:B----4-:R-:W-:-:S04]  /*75e0*/  FADD.FTZ R14, R11, R8 ;  /* 0x000000080b0e7221 */ /* 0x010fc80000010000 */
[C---:B------:R-:W-:Y:S01]  /*75f0*/  FSETP.NE.FTZ.AND P1, PT, R9.reuse, RZ, PT ;  /* 0x000000ff0900720b */ /* 0x040fe20003f35000 */
[----:B-1----:R-:W-:Y:S01]  /*7600*/  FMUL.FTZ R13, R9, 0.00390625 ;  /* 0x3b800000090d7820 */ /* 0x002fe20000410000 */
[----:B------:R-:W-:-:S04]  /*7610*/  FMUL.FTZ R12, R14, 0.00390625 ;  /* 0x3b8000000e0c7820 */ /* 0x000fc80000410000 */
[----:B------:R-:W-:Y:S02]  /*7620*/  FSETP.NE.FTZ.AND P2, PT, R13, RZ, PT ;  /* 0x000000ff0d00720b */ /* 0x000fe40003f55000 */
[----:B------:R-:W-:-:S05]  /*7630*/  FSETP.NE.FTZ.AND P3, PT, R12, RZ, PT ;  /* 0x000000ff0c00720b */ /* 0x000fca0003f75000 */
[----:B------:R-:W-:Y:S01]  /*7640*/  @P1 MUFU.RCP R5, R9 ;  /* 0x0000000900051308 */ /* 0x000fe20000001000 */
[----:B------:R-:W-:Y:S01]  /*7650*/  FSETP.NE.FTZ.AND P1, PT, R14, RZ, PT ;  /* 0x000000ff0e00720b */ /* 0x000fe20003f35000 */
[----:B------:R-:W-:-:S06]  /*7660*/  IMAD.MOV.U32 R11, RZ, RZ, RZ ;  /* 0x000000ffff0b7224 */ /* 0x000fcc00078e00ff */
[----:B------:R-:W1:Y:S08]  /*7670*/  @P2 MUFU.LG2 R8, R13 ;  /* 0x0000000d00082308 */ /* 0x000e700000000c00 */
[----:B------:R-:W3:Y:S08]  /*7680*/  @P3 MUFU.LG2 R12, R12 ;  /* 0x0000000c000c3308 */ /* 0x000ef00000000c00 */
[----:B------:R-:W4:Y:S01]  /*7690*/  @P1 MUFU.RCP R11, R14 ;  /* 0x0000000e000b1308 */ /* 0x000f220000001000 */
[----:B------:R-:W-:-:S02]  /*76a0*/  IMAD.U32 R6, RZ, RZ, UR41 ;  /* 0x00000029ff067e24 */ /* 0x000fc4000f8e00ff */
[----:B------:R-:W-:Y:S02]  /*76b0*/  IMAD.U32 R20, RZ, RZ, UR41 ;  /* 0x00000029ff147e24 */ /* 0x000fe4000f8e00ff */
[----:B-1----:R-:W-:Y:S01]  /*76c0*/  @P2 FMUL.FTZ R9, R8, 0.69314718246459960938 ;  /* 0x3f31721808092820 */ /* 0x002fe20000410000 */
[----:B------:R-:W-:Y:S01]  /*76d0*/  @P2 FMUL.FTZ R6, R6, 0.69314718246459960938 ;  /* 0x3f31721806062820 */ /* 0x000fe20000410000 */
[----:B------:R-:W-:Y:S01]  /*76e0*/  @P3 FMUL.FTZ R20, R20, 0.69314718246459960938 ;  /* 0x3f31721814143820 */ /* 0x000fe20000410000 */
[----:B---3--:R-:W-:Y:S01]  /*76f0*/  @P3 FMUL.FTZ R13, R12, 0.69314718246459960938 ;  /* 0x3f3172180c0d3820 */ /* 0x008fe20000410000 */
[----:B------:R-:W-:Y:S02]  /*7700*/  IMAD.MOV.U32 R0, RZ, RZ, -0x800000 ;  /* 0xff800000ff007424 */ /* 0x000fe400078e00ff */
[----:B------:R-:W-:Y:S01]  /*7710*/  @P2 FFMA.FTZ R0, R6, R3, R9 ;  /* 0x0000000306002223 */ /* 0x000fe20000010009 */
[----:B------:R-:W-:Y:S02]  /*7720*/  IMAD.MOV.U32 R160, RZ, RZ, -0x800000 ;  /* 0xff800000ffa07424 */ /* 0x000fe400078e00ff */
[----:B------:R-:W-:Y:S01]  /*7730*/  @P3 FFMA.FTZ R160, R20, R4, R13 ;  /* 0x0000000414a03223 */ /* 0x000fe2000001000d */
[-C--:B--2---:R-:W-:Y:S01]  /*7740*/  FMUL.FTZ R152, R5, R10.reuse ;  /* 0x0000000a05987220 */ /* 0x084fe20000410000 */
[----:B----4-:R-:W-:Y:S01]  /*7750*/  FMUL.FTZ R3, R11, R10 ;  /* 0x0000000a0b037220 */ /* 0x010fe20000410000 */
[----:B------:R-:W-:-:S02]  /*7760*/  WARPGROUP.DEPBAR.LE gsb0, 0x0 ;  /* 0x00008000000079c5 */ /* 0x000fc40000010000 */
[----:B------:R-:W-:-:S06]  /*7770*/  WARPGROUP.ARRIVE ;  /* 0x00000000000079c5 */ /* 0x000fcc0000000000 */
[----:B------:R-:W-:Y:S03]  /*7780*/  QGMMA.64x256x32.F32.E4M3.E4M3 R24, R228, gdesc[UR4], R24, gsb0 ;  /* 0x03e00004e4187df3 */ /* 0x000fe60008000818 */
[----:B------:R-:W-:Y:S02]  /*7790*/  WARPGROUP.DEPBAR.LE gsb0, 0x0 ;  /* 0x00008000000079c5 */ /* 0x000fe40000010000 */
[----:B------:R-:W-:Y:S05]  /*77a0*/  @!P0 BRA `(.L_x_168) ;  /* 0x0000000000048947 */ /* 0x000fea0003800000 */
[----:B------:R-:W-:Y:S01]  /*77b0*/  BPT.TRAP 0x1 ;  /* 0x000000040000795c */ /* 0x000fe20000300000 */
.L_x_168:
[----:B------:R-:W-:Y:S01]  /*77c0*/  VIADD R153, R7, 0x38860 ;  /* 0x0003886007997836 */ /* 0x000fe20000000000 */
[----:B------:R-:W-:Y:S01]  /*77d0*/  UIADD3 UR54, UR54, 0x1, URZ ;  /* 0x0000000136367890 */ /* 0x000fe2000fffe03f */
[-C--:B------:R-:W-:Y:S01]  /*77e0*/  FMUL.FTZ R7, R40, R152.reuse ;  /* 0x0000009828077220 */ /* 0x080fe20000410000 */
[-C--:B------:R-:W-:Y:S01]  /*77f0*/  FMUL.FTZ R8, R45, R152.reuse ;  /* 0x000000982d087220 */ /* 0x080fe20000410000 */
[-C--:B------:R-:W-:Y:S01]  /*7800*/  FMUL.FTZ R4, R24, R152.reuse ;  /* 0x0000009818047220 */ /* 0x080fe20000410000 */
[----:B------:R-:W-:Y:S01]  /*7810*/  PRMT R153, R2, 0x654, R153 ;  /* 0x0000065402997816 */ /* 0x000fe20000000099 */
[----:B------:R-:W-:Y:S01]  /*7820*/  UISETP.NE.AND UP0, UPT, UR54, 0x2, UPT ;  /* 0x000000023600788c */ /* 0x000fe2000bf05270 */
[-C--:B------:R-:W-:Y:S01]  /*7830*/  FMUL.FTZ R5, R29, R152.reuse ;  /* 0x000000981d057220 */ /* 0x080fe20000410000 */
[-C--:B------:R-:W-:Y:S01]  /*7840*/  FMUL.FTZ R2, R32, R152.reuse ;  /* 0x0000009820027220 */ /* 0x080fe20000410000 */
[----:B------:R1:W-:Y:S01]  /*7850*/  SYNCS.ARRIVE.TRANS64.RED.A1T0 RZ, [R153+URZ], RZ ;  /* 0x000000ff99ff79a7 */ /* 0x0003e2000810043f */
        /* <DEDUP_REMOVED lines=73> */
[----:B------:R-:W-:Y:S01]  /*7cf0*/  USEL UR4, URZ, 0x1, UP0 ;  /* 0x000000013f047887 */ /* 0x000fe20008000000 */
        /* <DEDUP_REMOVED lines=49> */
[----:B------:R-:W-:Y:S01]  /*8010*/  PLOP3.LUT P0, PT, PT, PT, PT, 0x8, 0x0 ;  /* 0x000000000000781c */ /* 0x000fe20003f0e170 */
[----:B------:R-:W-:Y:S01]  /*8020*/  FMUL.FTZ R3, R147, R3 ;  /* 0x0000000393037220 */ /* 0x000fe20000410000 */
[----:B------:R-:W-:-:S02]  /*8030*/  UIADD3 UR47, UR47, 0x1, URZ ;  /* 0x000000012f2f7890 */ /* 0x000fc4000fffe03f */
[----:B------:R-:W-:Y:S02]  /*8040*/  USEL UR54, UR54, URZ, UP0 ;  /* 0x0000003f36367287 */ /* 0x000fe40008000000 */
[----:B-1----:R-:W-:-:S12]  /*8050*/  ULOP3.LUT UR46, UR46, UR4, URZ, 0x3c, !UPT ;  /* 0x000000042e2e7292 */ /* 0x002fd8000f8e3c3f */
.L_x_146:
[----:B------:R-:W1:Y:S08]  /*8060*/  S2UR UR4, SR_CgaCtaId ;  /* 0x00000000000479c3 */ /* 0x000e700000008800 */
[----:B------:R-:W-:Y:S01]  /*8070*/  BAR.SYNC.DEFER_BLOCKING 0x5, 0x180 ;  /* 0x0146000000007b1d */ /* 0x000fe20000010000 */
[----:B------:R-:W-:-:S05]  /*8080*/  UISETP.NE.AND UP0, UPT, UR45, URZ, UPT ;  /* 0x0000003f2d00728c */ /* 0x000fca000bf05270 */
[----:B------:R-:W-:Y:S01]  /*8090*/  UMOV UR8, 0x400 ;  /* 0x0000040000087882 */ /* 0x000fe20000000000 */
[----:B------:R-:W-:Y:S05]  /*80a0*/  BSSY B0, `(.L_x_169) ;  /* 0x0000629000007945 */ /* 0x000fea0003800000 */
[----:B------:R-:W-:Y:S01]  /*80b0*/  @!UP0 ULDC UR45, c[0x0][0xad4] ;  /* 0x0002b500002d8ab9 */ /* 0x000fe20000000800 */
[----:B-1----:R-:W-:-:S09]  /*80c0*/  ULEA UR8, UR4, UR8, 0x18 ;  /* 0x0000000804087291 */ /* 0x002fd2000f8ec03f */
[----:B------:R-:W1:Y:S02]  /*80d0*/  LDS.128 R64, [UR8+0x388d0] ;  /* 0x0388d008ff407984 */ /* 0x000e640008000c00 */
[----:B-1----:R-:W-:Y:S02]  /*80e0*/  R2UR UR5, R65 ;  /* 0x00000000410572ca */ /* 0x002fe400000e0000 */
[----:B------:R-:W-:Y:S02]  /*80f0*/  R2UR UR6, R66 ;  /* 0x00000000420672ca */ /* 0x000fe400000e0000 */
[----:B------:R-:W-:Y:S01]  /*8100*/  R2UR UR7, R67 ;  /* 0x00000000430772ca */ /* 0x000fe200000e0000 */
[----:B------:R-:W-:Y:S06]  /*8110*/  BAR.ARV 0x4, 0x180 ;  /* 0x0106000000007b1d */ /* 0x000fec0000002000 */
[----:B------:R-:W-:Y:S08]  /*8120*/  @P0 BRA `(.L_x_170) ;  /* 0x0000005000b00947 */ /* 0x000ff00003800000 */
[----:B------:R-:W1:Y:S01]  /*8130*/  S2R R190, SR_TID.X ;  /* 0x0000000000be7919 */ /* 0x000e620000002100 */
[----:B------:R-:W-:Y:S01]  /*8140*/  ULDC.64 UR10, c[0x4][0x38] ;  /* 0x01000e00000a7ab9 */ /* 0x000fe20000000a00 */
[----:B------:R-:W2:Y:S01]  /*8150*/  LDL R176, [R1+0x44] ;  /* 0x0000440001b07983 */ /* 0x000ea20000100800 */
[----:B------:R-:W3:Y:S01]  /*8160*/  S2UR UR4, SR_SWINHI ;  /* 0x00000000000479c3 */ /* 0x000ee20000002f00 */
[----:B------:R-:W-:Y:S01]  /*8170*/  ULDC.64 UR14, c[0x0][0xc00] ;  /* 0x00030000000e7ab9 */ /* 0x000fe20000000a00 */
[----:B------:R-:W-:Y:S01]  /*8180*/  USHF.L.U64.HI UR16, UR36, 0x2, UR37 ;  /* 0x0000000224107899 */ /* 0x000fe20008010225 */
[----:B------:R-:W4:Y:S01]  /*8190*/  LDL R191, [R1+0x40] ;  /* 0x0000400001bf7983 */ /* 0x000f220000100800 */
[----:B------:R-:W-:Y:S01]  /*81a0*/  ULDC UR20, c[0x0][0xbe8] ;  /* 0x0002fa0000147ab9 */ /* 0x000fe20000000800 */
[----:B-1----:R-:W-:-:S05]  /*81b0*/  IMAD.SHL.U32 R64, R190, 0x4, RZ ;  /* 0x00000004be407824 */ /* 0x002fca00078e00ff */
[----:B------:R-:W-:Y:S01]  /*81c0*/  LOP3.LUT R64, R64, 0xc, RZ, 0xc0, !PT ;  /* 0x0000000c40407812 */ /* 0x000fe200078ec0ff */
[----:B------:R-:W-:Y:S03]  /*81d0*/  BAR.SYNC.DEFER_BLOCKING 0x1, 0x100 ;  /* 0x0044000000007b1d */ /* 0x000fe60000010000 */
[----:B------:R-:W-:-:S05]  /*81e0*/  IADD3 R64, P0, R64, UR10, RZ ;  /* 0x0000000a40407c10 */ /* 0x000fca000ff1e0ff */
[----:B------:R-:W-:-:S05]  /*81f0*/  IMAD.X R65, RZ, RZ, UR11, P0 ;  /* 0x0000000bff417e24 */ /* 0x000fca00080e06ff */
[----:B------:R1:W5:Y:S01]  /*8200*/  LDG.E.CONSTANT R64, desc[UR50][R64.64] ;  /* 0x0000003240407981 */ /* 0x000362000c1e9900 */
[----:B------:R-:W-:Y:S01]  /*8210*/  LOP3.LUT P0, R66, R190, 0x3, RZ, 0xc0, !PT ;  /* 0x00000003be427812 */ /* 0x000fe2000780c0ff */
[----:B------:R-:W-:Y:S01]  /*8220*/  UMOV UR10, UR8 ;  /* 0x00000008000a7c82 */ /* 0x000fe20008000000 */
[----:B---3--:R-:W-:Y:S02]  /*8230*/  UMOV UR11, UR4 ;  /* 0x00000004000b7c82 */ /* 0x008fe40008000000 */
[----:B------:R-:W-:-:S04]  /*8240*/  ISETP.EQ.OR P0, PT, R66, 0x3, !P0 ;  /* 0x000000034200780c */ /* 0x000fc80004702670 */
        /* <DEDUP_REMOVED lines=19> */
[----:B------:R-:W-:Y:S01]  /*8380*/  SEL R129, R31, R30, P0 ;  /* 0x0000001e1f817207 */ /* 0x000fe20000000000 */
[----:B------:R-:W-:Y:S01]  /*8390*/  IMAD.MOV.U32 R30, RZ, RZ, 0x2 ;  /* 0x00000002ff1e7424 */ /* 0x000fe200078e00ff */
        /* <DEDUP_REMOVED lines=91> */
[----:B-1----:R-:W-:Y:S01]  /*8950*/  SEL R65, R4, R25, P0 ;  /* 0x0000001904417207 */ /* 0x002fe20000000000 */
[----:B--2---:R-:W-:Y:S01]  /*8960*/  IMAD.WIDE R30, R176, R30, UR10 ;  /* 0x0000000ab01e7e25 */ /* 0x004fe2000f8e021e */
[----:B------:R-:W-:Y:S02]  /*8970*/  SEL R123, R126, R127, P0 ;  /* 0x0000007f7e7b7207 */ /* 0x000fe40000000000 */
[----:B------:R-:W-:-:S02]  /*8980*/  SEL R135, R135, R134, P0 ;  /* 0x0000008687877207 */ /* 0x000fc40000000000 */
[C---:B------:R-:W-:Y:S02]  /*8990*/  IADD3 R79, P4, R30.reuse, 0xc060, RZ ;  /* 0x0000c0601e4f7810 */ /* 0x040fe40007f9e0ff */
[C---:B------:R-:W-:Y:S02]  /*89a0*/  IADD3 R83, P3, R30.reuse, 0xc040, RZ ;  /* 0x0000c0401e537810 */ /* 0x040fe40007f7e0ff */
[----:B------:R-:W-:Y:S02]  /*89b0*/  IADD3 R87, P2, R30, 0xc020, RZ ;  /* 0x0000c0201e577810 */ /* 0x000fe40007f5e0ff */
[----:B------:R-:W-:Y:S02]  /*89c0*/  LOP3.LUT R78, R79, 0x380, RZ, 0xc0, !PT ;  /* 0x000003804f4e7812 */ /* 0x000fe400078ec0ff */
[----:B------:R-:W-:Y:S02]  /*89d0*/  LOP3.LUT R82, R83, 0x380, RZ, 0xc0, !PT ;  /* 0x0000038053527812 */ /* 0x000fe400078ec0ff */
[----:B------:R-:W-:-:S02]  /*89e0*/  LOP3.LUT R86, R87, 0x380, RZ, 0xc0, !PT ;  /* 0x0000038057567812 */ /* 0x000fc400078ec0ff */
[----:B------:R-:W-:Y:S02]  /*89f0*/  SHF.R.U64 R78, R78, 0x3, RZ ;  /* 0x000000034e4e7819 */ /* 0x000fe400000012ff */
[----:B------:R-:W-:Y:S02]  /*8a00*/  IADD3 R51, P1, R30, 0xc000, RZ ;  /* 0x0000c0001e337810 */ /* 0x000fe40007f3e0ff */
[----:B------:R-:W-:Y:S02]  /*8a10*/  SHF.R.U64 R82, R82, 0x3, RZ ;  /* 0x0000000352527819 */ /* 0x000fe400000012ff */
[----:B------:R-:W-:Y:S02]  /*8a20*/  IADD3 R55, P6, R30, 0x8060, RZ ;  /* 0x000080601e377810 */ /* 0x000fe40007fde0ff */
[----:B------:R-:W-:Y:S02]  /*8a30*/  SHF.R.U64 R86, R86, 0x3, RZ ;  /* 0x0000000356567819 */ /* 0x000fe400000012ff */
[----:B------:R-:W-:Y:S01]  /*8a40*/  LOP3.LUT R78, R78, R79, RZ, 0x3c, !PT ;  /* 0x0000004f4e4e7212 */ /* 0x000fe200078e3cff */
[----:B------:R-:W-:Y:S01]  /*8a50*/  IMAD.X R79, RZ, RZ, R31, P4 ;  /* 0x000000ffff4f7224 */ /* 0x000fe200020e061f */
[----:B------:R-:W-:-:S02]  /*8a60*/  LOP3.LUT R50, R51, 0x380, RZ, 0xc0, !PT ;  /* 0x0000038033327812 */ /* 0x000fc400078ec0ff */
[----:B------:R-:W-:Y:S01]  /*8a70*/  LOP3.LUT R82, R82, R83, RZ, 0x3c, !PT ;  /* 0x0000005352527212 */ /* 0x000fe200078e3cff */
[--C-:B------:R-:W-:Y:S01]  /*8a80*/  IMAD.X R83, RZ, RZ, R31.reuse, P3 ;  /* 0x000000ffff537224 */ /* 0x100fe200018e061f */
[----:B------:R-:W-:Y:S02]  /*8a90*/  LOP3.LUT R54, R55, 0x380, RZ, 0xc0, !PT ;  /* 0x0000038037367812 */ /* 0x000fe400078ec0ff */
[----:B------:R-:W-:Y:S01]  /*8aa0*/  LOP3.LUT R86, R86, R87, RZ, 0x3c, !PT ;  /* 0x0000005756567212 */ /* 0x000fe200078e3cff */
[----:B------:R-:W-:Y:S01]  /*8ab0*/  IMAD.X R87, RZ, RZ, R31, P2 ;  /* 0x000000ffff577224 */ /* 0x000fe200010e061f */
[C---:B------:R-:W-:Y:S02]  /*8ac0*/  IADD3 R63, P4, R30.reuse, 0x8020, RZ ;  /* 0x000080201e3f7810 */ /* 0x040fe40007f9e0ff */
[C---:B------:R-:W-:Y:S02]  /*8ad0*/  IADD3 R71, P3, R30.reuse, 0x8000, RZ ;  /* 0x000080001e477810 */ /* 0x040fe40007f7e0ff */
[----:B------:R-:W-:-:S02]  /*8ae0*/  IADD3 R59, P5, R30, 0x8040, RZ ;  /* 0x000080401e3b7810 */ /* 0x000fc40007fbe0ff */
[----:B------:R-:W-:Y:S02]  /*8af0*/  IADD3 R75, P2, R30, 0x4060, RZ ;  /* 0x000040601e4b7810 */ /* 0x000fe40007f5e0ff */
[----:B------:R-:W-:Y:S02]  /*8b00*/  SHF.R.U64 R50, R50, 0x3, RZ ;  /* 0x0000000332327819 */ /* 0x000fe400000012ff */
[----:B------:R-:W-:Y:S02]  /*8b10*/  SHF.R.U64 R54, R54, 0x3, RZ ;  /* 0x0000000336367819 */ /* 0x000fe400000012ff */
[----:B------:R-:W-:Y:S02]  /*8b20*/  LOP3.LUT R62, R63, 0x380, RZ, 0xc0, !PT ;  /* 0x000003803f3e7812 */ /* 0x000fe400078ec0ff */
[----:B------:R-:W-:Y:S02]  /*8b30*/  LOP3.LUT R70, R71, 0x380, RZ, 0xc0, !PT ;  /* 0x0000038047467812 */ /* 0x000fe400078ec0ff */
[----:B------:R-:W-:-:S02]  /*8b40*/  LOP3.LUT R58, R59, 0x380, RZ, 0xc0, !PT ;  /* 0x000003803b3a7812 */ /* 0x000fc400078ec0ff */
[----:B------:R-:W-:Y:S02]  /*8b50*/  LOP3.LUT R74, R75, 0x380, RZ, 0xc0, !PT ;  /* 0x000003804b4a7812 */ /* 0x000fe400078ec0ff */
[----:B------:R-:W-:Y:S01]  /*8b60*/  LOP3.LUT R50, R50, R51, RZ, 0x3c, !PT ;  /* 0x0000003332327212 */ /* 0x000fe200078e3cff */
[--C-:B------:R-:W-:Y:S01]  /*8b70*/  IMAD.X R51, RZ, RZ, R31.reuse, P1 ;  /* 0x000000ffff337224 */ /* 0x100fe200008e061f */
[----:B------:R-:W-:Y:S01]  /*8b80*/  LOP3.LUT R54, R54, R55, RZ, 0x3c, !PT ;  /* 0x0000003736367212 */ /* 0x000fe200078e3cff */
[----:B------:R-:W-:Y:S01]  /*8b90*/  IMAD.X R55, RZ, RZ, R31, P6 ;  /* 0x000000ffff377224 */ /* 0x000fe200030e061f */
[----:B------:R-:W-:Y:S02]  /*8ba0*/  SHF.R.U64 R62, R62, 0x3, RZ ;  /* 0x000000033e3e7819 */ /* 0x000fe400000012ff */
[----:B------:R-:W-:Y:S02]  /*8bb0*/  SHF.R.U64 R70, R70, 0x3, RZ ;  /* 0x0000000346467819 */ /* 0x000fe400000012ff */
[----:B------:R-:W-:-:S02]  /*8bc0*/  IADD3 R93, P1, R30, 0x4040, RZ ;  /* 0x000040401e5d7810 */ /* 0x000fc40007f3e0ff */
[----:B------:R-:W-:Y:S02]  /*8bd0*/  SHF.R.U64 R58, R58, 0x3, RZ ;  /* 0x000000033a3a7819 */ /* 0x000fe400000012ff */
[----:B------:R-:W-:Y:S02]  /*8be0*/  SHF.R.U64 R74, R74, 0x3, RZ ;  /* 0x000000034a4a7819 */ /* 0x000fe400000012ff */
[----:B------:R-:W-:Y:S02]  /*8bf0*/  IADD3 R47, P6, R30, 0x4020, RZ ;  /* 0x000040201e2f7810 */ /* 0x000fe40007fde0ff */
[----:B------:R-:W-:Y:S01]  /*8c00*/  LOP3.LUT R62, R62, R63, RZ, 0x3c, !PT ;  /* 0x0000003f3e3e7212 */ /* 0x000fe200078e3cff */
[--C-:B------:R-:W-:Y:S01]  /*8c10*/  IMAD.X R63, RZ, RZ, R31.reuse, P4 ;  /* 0x000000ffff3f7224 */ /* 0x100fe200020e061f */
[----:B------:R-:W-:Y:S01]  /*8c20*/  LOP3.LUT R70, R70, R71, RZ, 0x3c, !PT ;  /* 0x0000004746467212 */ /* 0x000fe200078e3cff */
[--C-:B------:R-:W-:Y:S01]  /*8c30*/  IMAD.X R71, RZ, RZ, R31.reuse, P3 ;  /* 0x000000ffff477224 */ /* 0x100fe200018e061f */
[----:B------:R-:W-:Y:S01]  /*8c40*/  LOP3.LUT R92, R93, 0x380, RZ, 0xc0, !PT ;  /* 0x000003805d5c7812 */ /* 0x000fe200078ec0ff */
[----:B-----5:R1:W-:Y:S01]  /*8c50*/  SHFL.IDX PT, R118, R100, R64, 0x1c1f ;  /* 0x001c1f4064767589 */ /* 0x0203e200000e0000 */
[----:B------:R-:W-:Y:S01]  /*8c60*/  LOP3.LUT R58, R58, R59, RZ, 0x3c, !PT ;  /* 0x0000003b3a3a7212 */ /* 0x000fe200078e3cff */
[--C-:B------:R-:W-:Y:S01]  /*8c70*/  IMAD.X R59, RZ, RZ, R31.reuse, P5 ;  /* 0x000000ffff3b7224 */ /* 0x100fe200028e061f */
[----:B------:R-:W-:Y:S01]  /*8c80*/  LOP3.LUT R74, R74, R75, RZ, 0x3c, !PT ;  /* 0x0000004b4a4a7212 */ /* 0x000fe200078e3cff */
[----:B------:R-:W-:Y:S01]  /*8c90*/  IMAD.X R75, RZ, RZ, R31, P2 ;  /* 0x000000ffff4b7224 */ /* 0x000fe200010e061f */
[----:B------:R-:W-:-:S02]  /*8ca0*/  IADD3 R39, P4, R30, 0x40, RZ ;  /* 0x000000401e277810 */ /* 0x000fc40007f9e0ff */
[----:B------:R-:W-:Y:S02]  /*8cb0*/  LOP3.LUT R46, R47, 0x380, RZ, 0xc0, !PT ;  /* 0x000003802f2e7812 */ /* 0x000fe400078ec0ff */
[----:B------:R-:W-:Y:S02]  /*8cc0*/  IADD3 R35, P2, R30, 0x60, RZ ;  /* 0x000000601e237810 */ /* 0x000fe40007f5e0ff */
[----:B-1----:R-:W-:Y:S02]  /*8cd0*/  LOP3.LUT R100, R64, 0x2, RZ, 0x3c, !PT ;  /* 0x0000000240647812 */ /* 0x002fe400078e3cff */
[----:B------:R-:W-:Y:S02]  /*8ce0*/  SHF.R.U64 R92, R92, 0x3, RZ ;  /* 0x000000035c5c7819 */ /* 0x000fe400000012ff */
[----:B------:R-:W-:Y:S02]  /*8cf0*/  IADD3 R43, P5, R30, 0x20, RZ ;  /* 0x000000201e2b7810 */ /* 0x000fe40007fbe0ff */
[----:B------:R-:W-:-:S02]  /*8d00*/  LOP3.LUT R38, R39, 0x380, RZ, 0xc0, !PT ;  /* 0x0000038027267812 */ /* 0x000fc400078ec0ff */
[----:B------:R-:W-:Y:S02]  /*8d10*/  SHF.R.U64 R46, R46, 0x3, RZ ;  /* 0x000000032e2e7819 */ /* 0x000fe400000012ff */
[C---:B------:R-:W-:Y:S02]  /*8d20*/  IADD3 R95, P3, R30.reuse, 0x4000, RZ ;  /* 0x000040001e5f7810 */ /* 0x040fe40007f7e0ff */
[----:B------:R-:W-:Y:S02]  /*8d30*/  MOV R189, R78 ;  /* 0x0000004e00bd7202 */ /* 0x000fe40000000f00 */
[----:B------:R-:W-:Y:S01]  /*8d40*/  MOV R182, R70 ;  /* 0x0000004600b67202 */ /* 0x000fe20000000f00 */
[----:B------:R-:W-:Y:S01]  /*8d50*/  SHFL.IDX PT, R101, R101, R100, 0x1c1f ;  /* 0x001c1f6465657589 */ /* 0x000fe200000e0000 */
[----:B------:R-:W-:Y:S02]  /*8d60*/  LOP3.LUT R34, R35, 0x380, RZ, 0xc0, !PT ;  /* 0x0000038023227812 */ /* 0x000fe400078ec0ff */
[----:B------:R-:W-:Y:S01]  /*8d70*/  LOP3.LUT R79, R30, 0x380, RZ, 0xc0, !PT ;  /* 0x000003801e4f7812 */ /* 0x000fe200078ec0ff */
[----:B------:R-:W-:Y:S01]  /*8d80*/  SHFL.IDX PT, R70, R124, R64, 0x1c1f ;  /* 0x001c1f407c467589 */ /* 0x000fe200000e0000 */
[----:B------:R-:W-:-:S02]  /*8d90*/  MOV R184, R58 ;  /* 0x0000003a00b87202 */ /* 0x000fc40000000f00 */
[----:B------:R-:W-:Y:S01]  /*8da0*/  LOP3.LUT R92, R92, R93, RZ, 0x3c, !PT ;  /* 0x0000005d5c5c7212 */ /* 0x000fe200078e3cff */
[----:B------:R-:W1:Y:S01]  /*8db0*/  SHFL.IDX PT, R58, R161, R64, 0x1c1f ;  /* 0x001c1f40a13a7589 */ /* 0x000e6200000e0000 */
[----:B------:R-:W-:Y:S01]  /*8dc0*/  LOP3.LUT R42, R43, 0x380, RZ, 0xc0, !PT ;  /* 0x000003802b2a7812 */ /* 0x000fe200078ec0ff */
[--C-:B------:R-:W-:Y:S01]  /*8dd0*/  IMAD.X R93, RZ, RZ, R31.reuse, P1 ;  /* 0x000000ffff5d7224 */ /* 0x100fe200008e061f */
[----:B------:R-:W-:Y:S01]  /*8de0*/  MOV R181, R74 ;  /* 0x0000004a00b57202 */ /* 0x000fe20000000f00 */
[----:B------:R-:W-:Y:S01]  /*8df0*/  SHFL.IDX PT, R124, R107, R64, 0x1c1f ;  /* 0x001c1f406b7c7589 */ /* 0x000fe200000e0000 */
[----:B------:R-:W-:Y:S02]  /*8e00*/  SEL R127, R127, R126, P0 ;  /* 0x0000007e7f7f7207 */ /* 0x000fe40000000000 */
[----:B------:R-:W-:Y:S01]  /*8e10*/  SHF.R.U64 R38, R38, 0x3, RZ ;  /* 0x0000000326267819 */ /* 0x000fe200000012ff */
[----:B------:R-:W-:Y:S01]  /*8e20*/  SHFL.IDX PT, R103, R84, R64, 0x1c1f ;  /* 0x001c1f4054677589 */ /* 0x000fe200000e0000 */
[----:B------:R-:W-:Y:S01]  /*8e30*/  LOP3.LUT R46, R46, R47, RZ, 0x3c, !PT ;  /* 0x0000002f2e2e7212 */ /* 0x000fe200078e3cff */
[----:B------:R-:W-:Y:S01]  /*8e40*/  IMAD.X R47, RZ, RZ, R31, P6 ;  /* 0x000000ffff2f7224 */ /* 0x000fe200030e061f */
[----:B------:R-:W-:Y:S01]  /*8e50*/  LOP3.LUT R94, R95, 0x380, RZ, 0xc0, !PT ;  /* 0x000003805f5e7812 */ /* 0x000fe200078ec0ff */
[----:B------:R-:W-:Y:S01]  /*8e60*/  SHFL.IDX PT, R75, R105, R64, 0x1c1f ;  /* 0x001c1f40694b7589 */ /* 0x000fe200000e0000 */
[----:B------:R-:W-:-:S02]  /*8e70*/  MOV R183, R62 ;  /* 0x0000003e00b77202 */ /* 0x000fc40000000f00 */
[----:B------:R-:W-:Y:S01]  /*8e80*/  SEL R176, R130, R131, P0 ;  /* 0x0000008382b07207 */ /* 0x000fe20000000000 */
[----:B------:R-:W2:Y:S01]  /*8e90*/  SHFL.IDX PT, R107, R29, R100, 0x1c1f ;  /* 0x001c1f641d6b7589 */ /* 0x000ea200000e0000 */
[----:B------:R-:W-:Y:S02]  /*8ea0*/  SEL R130, R131, R130, P0 ;  /* 0x0000008283827207 */ /* 0x000fe40000000000 */
[----:B------:R-:W-:Y:S01]  /*8eb0*/  SHF.R.U64 R34, R34, 0x3, RZ ;  /* 0x0000000322227819 */ /* 0x000fe200000012ff */
[----:B------:R-:W-:Y:S01]  /*8ec0*/  SHFL.IDX PT, R63, R73, R64, 0x1c1f ;  /* 0x001c1f40493f7589 */ /* 0x000fe200000e0000 */
[----:B------:R-:W-:Y:S02]  /*8ed0*/  SHF.R.U64 R79, R79, 0x3, RZ ;  /* 0x000000034f4f7819 */ /* 0x000fe400000012ff */
[----:B------:R-:W-:Y:S01]  /*8ee0*/  SEL R5, R5, R28, P0 ;  /* 0x0000001c05057207 */ /* 0x000fe20000000000 */
[----:B------:R-:W-:Y:S01]  /*8ef0*/  SHFL.IDX PT, R89, R89, R64, 0x1c1f ;  /* 0x001c1f4059597589 */ /* 0x000fe200000e0000 */
[----:B------:R-:W-:-:S02]  /*8f00*/  SEL R179, R142, R143, P0 ;  /* 0x0000008f8eb37207 */ /* 0x000fc40000000000 */
[----:B------:R-:W-:Y:S01]  /*8f10*/  SHF.R.U64 R42, R42, 0x3, RZ ;  /* 0x000000032a2a7819 */ /* 0x000fe200000012ff */
[----:B------:R-:W-:Y:S01]  /*8f20*/  SHFL.IDX PT, R126, R108, R64, 0x1c1f ;  /* 0x001c1f406c7e7589 */ /* 0x000fe200000e0000 */
[----:B------:R-:W-:Y:S02]  /*8f30*/  SEL R25, R25, R4, P0 ;  /* 0x0000000419197207 */ /* 0x000fe40000000000 */
[----:B------:R-:W-:Y:S01]  /*8f40*/  SEL R28, R2, R33, P0 ;  /* 0x00000021021c7207 */ /* 0x000fe20000000000 */
[----:B------:R-:W3:Y:S01]  /*8f50*/  SHFL.IDX PT, R105, R32, R100, 0x1c1f ;  /* 0x001c1f6420697589 */ /* 0x000ee200000e0000 */
[----:B------:R-:W-:-:S03]  /*8f60*/  SEL R143, R143, R142, P0 ;  /* 0x0000008e8f8f7207 */ /* 0x000fc60000000000 */
[----:B------:R-:W-:Y:S01]  /*8f70*/  SHFL.IDX PT, R172, R172, R64, 0x1c1f ;  /* 0x001c1f40acac7589 */ /* 0x000fe200000e0000 */
[----:B------:R-:W-:Y:S02]  /*8f80*/  LOP3.LUT R38, R38, R39, RZ, 0x3c, !PT ;  /* 0x0000002726267212 */ /* 0x000fe400078e3cff */
[----:B------:R-:W-:Y:S01]  /*8f90*/  SEL R178, R138, R139, P0 ;  /* 0x0000008b8ab27207 */ /* 0x000fe20000000000 */
[----:B------:R-:W-:Y:S01]  /*8fa0*/  SHFL.IDX PT, R73, R113, R64, 0x1c1f ;  /* 0x001c1f4071497589 */ /* 0x000fe200000e0000 */
[----:B------:R-:W-:Y:S02]  /*8fb0*/  SHF.R.U64 R94, R94, 0x3, RZ ;  /* 0x000000035e5e7819 */ /* 0x000fe400000012ff */
[----:B------:R-:W-:Y:S01]  /*8fc0*/  SEL R180, R150, R151, P0 ;  /* 0x0000009796b47207 */ /* 0x000fe20000000000 */
[----:B------:R-:W-:Y:S01]  /*8fd0*/  SHFL.IDX PT, R108, R91, R100, 0x1c1f ;  /* 0x001c1f645b6c7589 */ /* 0x000fe200000e0000 */
[----:B------:R-:W-:Y:S01]  /*8fe0*/  SEL R33, R33, R2, P0 ;  /* 0x0000000221217207 */ /* 0x000fe20000000000 */
[----:B------:R-:W-:Y:S01]  /*8ff0*/  IMAD.X R39, RZ, RZ, R31, P4 ;  /* 0x000000ffff277224 */ /* 0x000fe200020e061f */
[----:B------:R-:W-:Y:S01]  /*9000*/  SEL R20, R20, R76, P0 ;  /* 0x0000004c14147207 */ /* 0x000fe20000000000 */
[----:B------:R-:W-:Y:S01]  /*9010*/  SHFL.IDX PT, R117, R117, R64, 0x1c1f ;  /* 0x001c1f4075757589 */ /* 0x000fe200000e0000 */
[----:B------:R-:W-:-:S03]  /*9020*/  MOV R92, R92 ;  /* 0x0000005c005c7202 */ /* 0x000fc60000000f00 */
[----:B------:R-:W-:Y:S01]  /*9030*/  SHFL.IDX PT, R134, R116, R64, 0x1c1f ;  /* 0x001c1f4074867589 */ /* 0x000fe200000e0000 */
[----:B------:R-:W-:-:S03]  /*9040*/  LOP3.LUT R34, R34, R35, RZ, 0x3c, !PT ;  /* 0x0000002322227212 */ /* 0x000fc600078e3cff */
[----:B------:R-:W-:Y:S01]  /*9050*/  SHFL.IDX PT, R131, R115, R64, 0x1c1f ;  /* 0x001c1f4073837589 */ /* 0x000fe200000e0000 */
[----:B------:R-:W-:-:S03]  /*9060*/  MOV R188, R82 ;  /* 0x0000005200bc7202 */ /* 0x000fc60000000f00 */
[----:B------:R-:W5:Y:S01]  /*9070*/  SHFL.IDX PT, R113, R37, R100, 0x1c1f ;  /* 0x001c1f6425717589 */ /* 0x000f6200000e0000 */
[----:B------:R-:W-:-:S03]  /*9080*/  LOP3.LUT R78, R79, R30, RZ, 0x3c, !PT ;  /* 0x0000001e4f4e7212 */ /* 0x000fc600078e3cff */
[----:B------:R-:W-:Y:S01]  /*9090*/  SHFL.IDX PT, R116, R99, R64, 0x1c1f ;  /* 0x001c1f4063747589 */ /* 0x000fe200000e0000 */
[----:B------:R-:W-:-:S03]  /*90a0*/  MOV R93, R46 ;  /* 0x0000002e005d7202 */ /* 0x000fc60000000f00 */
[----:B------:R-:W0:Y:S01]  /*90b0*/  SHFL.IDX PT, R115, R102, R100, 0x1c1f ;  /* 0x001c1f6466737589 */ /* 0x000e2200000e0000 */
[----:B------:R-:W-:Y:S01]  /*90c0*/  SEL R139, R139, R138, P0 ;  /* 0x0000008a8b8b7207 */ /* 0x000fe20000000000 */
[--C-:B------:R-:W-:Y:S02]  /*90d0*/  IMAD.MOV.U32 R79, RZ, RZ, R31.reuse ;  /* 0x000000ffff4f7224 */ /* 0x100fe400078e001f */
[----:B------:R-:W-:Y:S01]  /*90e0*/  SHFL.IDX PT, R142, R121, R64, 0x1c1f ;  /* 0x001c1f40798e7589 */ /* 0x000fe200000e0000 */
[----:B------:R-:W-:Y:S01]  /*90f0*/  SEL R151, R151, R150, P0 ;  /* 0x0000009697977207 */ /* 0x000fe20000000000 */
[--C-:B------:R-:W-:Y:S01]  /*9100*/  IMAD.X R35, RZ, RZ, R31.reuse, P2 ;  /* 0x000000ffff237224 */ /* 0x100fe200010e061f */
[----:B------:R-:W-:Y:S01]  /*9110*/  LOP3.LUT R42, R42, R43, RZ, 0x3c, !PT ;  /* 0x0000002b2a2a7212 */ /* 0x000fe200078e3cff */
[----:B------:R-:W4:Y:S01]  /*9120*/  SHFL.IDX PT, R121, R45, R100, 0x1c1f ;  /* 0x001c1f642d797589 */ /* 0x000f2200000e0000 */
[----:B------:R-:W-:Y:S01]  /*9130*/  LOP3.LUT R94, R94, R95, RZ, 0x3c, !PT ;  /* 0x0000005f5e5e7212 */ /* 0x000fe200078e3cff */
[----:B------:R-:W-:-:S02]  /*9140*/  IMAD.X R43, RZ, RZ, R31, P5 ;  /* 0x000000ffff2b7224 */ /* 0x000fc400028e061f */
[----:B------:R-:W-:Y:S01]  /*9150*/  SHFL.IDX PT, R82, R123, R64, 0x1c1f ;  /* 0x001c1f407b527589 */ /* 0x000fe200000e0000 */
[----:B------:R-:W-:Y:S01]  /*9160*/  MOV R185, R54 ;  /* 0x0000003600b97202 */ /* 0x000fe20000000f00 */
[----:B------:R-:W-:Y:S02]  /*9170*/  IMAD.X R95, RZ, RZ, R31, P3 ;  /* 0x000000ffff5f7224 */ /* 0x000fe400018e061f */
[----:B------:R-:W-:Y:S01]  /*9180*/  SHFL.IDX PT, R47, R12, R100, 0x1c1f ;  /* 0x001c1f640c2f7589 */ /* 0x000fe200000e0000 */
[----:B------:R-:W-:-:S03]  /*9190*/  MOV R2, R38 ;  /* 0x0000002600027202 */ /* 0x000fc60000000f00 */
[----:B------:R-:W-:Y:S01]  /*91a0*/  SHFL.IDX PT, R83, R81, R64, 0x1c1f ;  /* 0x001c1f4051537589 */ /* 0x000fe200000e0000 */
[----:B------:R-:W-:-:S03]  /*91b0*/  MOV R187, R86 ;  /* 0x0000005600bb7202 */ /* 0x000fc60000000f00 */
[----:B------:R-:W-:Y:S04]  /*91c0*/  SHFL.IDX PT, R150, R77, R64, 0x1c1f ;  /* 0x001c1f404d967589 */ /* 0x000fe800000e0000 */
[----:B------:R-:W-:Y:S04]  /*91d0*/  SHFL.IDX PT, R138, R175, R64, 0x1c1f ;  /* 0x001c1f40af8a7589 */ /* 0x000fe800000e0000 */
[----:B------:R-:W-:Y:S04]  /*91e0*/  SHFL.IDX PT, R12, R26, R100, 0x1c1f ;  /* 0x001c1f641a0c7589 */ /* 0x000fe800000e0000 */
[----:B------:R-:W4:Y:S01]  /*91f0*/  SHFL.IDX PT, R123, R110, R100, 0x1c1f ;  /* 0x001c1f646e7b7589 */ /* 0x000f2200000e0000 */
        /* <DEDUP_REMOVED lines=8> */
[----:B------:R-:W-:Y:S04]  /*9280*/  SHFL.IDX PT, R28, R28, R64, 0x1c1f ;  /* 0x001c1f401c1c7589 */ /* 0x000fe800000e0000 */
[----:B------:R-:W-:Y:S04]  /*9290*/  SHFL.IDX PT, R109, R109, R64, 0x1c1f ;  /* 0x001c1f406d6d7589 */ /* 0x000fe800000e0000 */
[----:B------:R-:W-:Y:S04]  /*92a0*/  SHFL.IDX PT, R31, R27, R64, 0x1c1f ;  /* 0x001c1f401b1f7589 */ /* 0x000fe800000e0000 */
[----:B------:R-:W-:Y:S04]  /*92b0*/  SHFL.IDX PT, R25, R6, R100, 0x1c1f ;  /* 0x001c1f6406197589 */ /* 0x000fe800000e0000 */
[----:B------:R-:W4:Y:S04]  /*92c0*/  SHFL.IDX PT, R97, R33, R100, 0x1c1f ;  /* 0x001c1f6421617589 */ /* 0x000f2800000e0000 */
[----:B------:R-:W-:Y:S04]  /*92d0*/  SHFL.IDX PT, R54, R13, R100, 0x1c1f ;  /* 0x001c1f640d367589 */ /* 0x000fe800000e0000 */
[----:B------:R-:W4:Y:S04]  /*92e0*/  SHFL.IDX PT, R125, R53, R100, 0x1c1f ;  /* 0x001c1f64357d7589 */ /* 0x000f2800000e0000 */
[----:B------:R-:W-:Y:S04]  /*92f0*/  SHFL.IDX PT, R36, R36, R64, 0x1c1f ;  /* 0x001c1f4024247589 */ /* 0x000fe800000e0000 */
[----:B------:R-:W-:Y:S04]  /*9300*/  SHFL.IDX PT, R38, R128, R64, 0x1c1f ;  /* 0x001c1f4080267589 */ /* 0x000fe800000e0000 */
[----:B------:R-:W-:Y:S04]  /*9310*/  SHFL.IDX PT, R27, R140, R64, 0x1c1f ;  /* 0x001c1f408c1b7589 */ /* 0x000fe800000e0000 */
[----:B------:R-:W-:Y:S04]  /*9320*/  SHFL.IDX PT, R133, R111, R64, 0x1c1f ;  /* 0x001c1f406f857589 */ /* 0x000fe800000e0000 */
[----:B------:R-:W-:Y:S04]  /*9330*/  SHFL.IDX PT, R84, R7, R100, 0x1c1f ;  /* 0x001c1f6407547589 */ /* 0x000fe800000e0000 */
[----:B------:R-:W4:Y:S04]  /*9340*/  SHFL.IDX PT, R13, R129, R100, 0x1c1f ;  /* 0x001c1f64810d7589 */ /* 0x000f2800000e0000 */
[----:B------:R-:W4:Y:S04]  /*9350*/  SHFL.IDX PT, R29, R141, R100, 0x1c1f ;  /* 0x001c1f648d1d7589 */ /* 0x000f2800000e0000 */
[----:B------:R-:W-:Y:S04]  /*9360*/  SHFL.IDX PT, R112, R112, R64, 0x1c1f ;  /* 0x001c1f4070707589 */ /* 0x000fe800000e0000 */
[----:B------:R-:W4:Y:S04]  /*9370*/  SHFL.IDX PT, R86, R21, R100, 0x1c1f ;  /* 0x001c1f6415567589 */ /* 0x000f2800000e0000 */
[----:B------:R-:W-:Y:S04]  /*9380*/  SHFL.IDX PT, R111, R40, R100, 0x1c1f ;  /* 0x001c1f64286f7589 */ /* 0x000fe800000e0000 */
[----:B------:R1:W4:Y:S01]  /*9390*/  SHFL.IDX PT, R128, R56, R100, 0x1c1f ;  /* 0x001c1f6438807589 */ /* 0x00032200000e0000 */
[----:B------:R-:W-:-:S03]  /*93a0*/  MOV R186, R50 ;  /* 0x0000003200ba7202 */ /* 0x000fc60000000f00 */
[----:B------:R-:W-:Y:S04]  /*93b0*/  SHFL.IDX PT, R41, R41, R64, 0x1c1f ;  /* 0x001c1f4029297589 */ /* 0x000fe800000e0000 */
[----:B------:R-:W-:Y:S04]  /*93c0*/  SHFL.IDX PT, R34, R144, R64, 0x1c1f ;  /* 0x001c1f4090227589 */ /* 0x000fe800000e0000 */
[----:B------:R-:W4:Y:S04]  /*93d0*/  SHFL.IDX PT, R33, R8, R100, 0x1c1f ;  /* 0x001c1f6408217589 */ /* 0x000f2800000e0000 */
[----:B------:R-:W4:Y:S04]  /*93e0*/  SHFL.IDX PT, R40, R145, R100, 0x1c1f ;  /* 0x001c1f6491287589 */ /* 0x000f2800000e0000 */
[----:B------:R-:W4:Y:S04]  /*93f0*/  SHFL.IDX PT, R129, R114, R100, 0x1c1f ;  /* 0x001c1f6472817589 */ /* 0x000f2800000e0000 */
[----:B------:R-:W4:Y:S04]  /*9400*/  SHFL.IDX PT, R65, R65, R64, 0x1c1f ;  /* 0x001c1f4041417589 */ /* 0x000f2800000e0000 */
[----:B------:R-:W-:Y:S04]  /*9410*/  SHFL.IDX PT, R67, R67, R64, 0x1c1f ;  /* 0x001c1f4043437589 */ /* 0x000fe800000e0000 */
[----:B------:R-:W-:Y:S04]  /*9420*/  SHFL.IDX PT, R57, R57, R64, 0x1c1f ;  /* 0x001c1f4039397589 */ /* 0x000fe800000e0000 */
[----:B------:R-:W-:Y:S04]  /*9430*/  SHFL.IDX PT, R71, R120, R64, 0x1c1f ;  /* 0x001c1f4078477589 */ /* 0x000fe800000e0000 */
[----:B------:R-:W-:Y:S04]  /*9440*/  SHFL.IDX PT, R35, R146, R64, 0x1c1f ;  /* 0x001c1f4092237589 */ /* 0x000fe800000e0000 */
[----:B------:R-:W-:Y:S04]  /*9450*/  SHFL.IDX PT, R42, R149, R64, 0x1c1f ;  /* 0x001c1f40952a7589 */ /* 0x000fe800000e0000 */
[----:B------:R-:W-:Y:S04]  /*9460*/  SHFL.IDX PT, R173, R173, R64, 0x1c1f ;  /* 0x001c1f40adad7589 */ /* 0x000fe800000e0000 */
[----:B------:R-:W4:Y:S04]  /*9470*/  SHFL.IDX PT, R99, R5, R100, 0x1c1f ;  /* 0x001c1f6405637589 */ /* 0x000f2800000e0000 */
[----:B------:R-:W-:Y:S04]  /*9480*/  SHFL.IDX PT, R140, R69, R100, 0x1c1f ;  /* 0x001c1f64458c7589 */ /* 0x000fe800000e0000 */
[----:B------:R-:W4:Y:S04]  /*9490*/  SHFL.IDX PT, R37, R147, R100, 0x1c1f ;  /* 0x001c1f6493257589 */ /* 0x000f2800000e0000 */
[----:B------:R-:W4:Y:S04]  /*94a0*/  SHFL.IDX PT, R141, R98, R100, 0x1c1f ;  /* 0x001c1f64628d7589 */ /* 0x000f2800000e0000 */
[----:B------:R-:W-:Y:S04]  /*94b0*/  SHFL.IDX PT, R44, R44, R64, 0x1c1f ;  /* 0x001c1f402c2c7589 */ /* 0x000fe800000e0000 */
[----:B------:R-:W4:Y:S04]  /*94c0*/  SHFL.IDX PT, R59, R9, R100, 0x1c1f ;  /* 0x001c1f64093b7589 */ /* 0x000f2800000e0000 */
[----:B------:R-:W-:Y:S04]  /*94d0*/  SHFL.IDX PT, R120, R48, R100, 0x1c1f ;  /* 0x001c1f6430787589 */ /* 0x000fe800000e0000 */
[----:B------:R-:W-:Y:S04]  /*94e0*/  SHFL.IDX PT, R144, R132, R100, 0x1c1f ;  /* 0x001c1f6484907589 */ /* 0x000fe800000e0000 */
[----:B------:R-:W-:Y:S04]  /*94f0*/  SHFL.IDX PT, R149, R72, R100, 0x1c1f ;  /* 0x001c1f6448957589 */ /* 0x000fe800000e0000 */
[----:B------:R-:W4:Y:S04]  /*9500*/  SHFL.IDX PT, R152, R152, R100, 0x1c1f ;  /* 0x001c1f6498987589 */ /* 0x000f2800000e0000 */
        /* <DEDUP_REMOVED lines=26> */
[----:B------:R-:W4:Y:S04]  /*96b0*/  SHFL.IDX PT, R87, R24, R100, 0x1c1f ;  /* 0x001c1f6418577589 */ /* 0x000f2800000e0000 */
[----:B------:R-:W-:Y:S04]  /*96c0*/  SHFL.IDX PT, R159, R88, R100, 0x1c1f ;  /* 0x001c1f64589f7589 */ /* 0x000fe800000e0000 */
[----:B------:R-:W4:Y:S01]  /*96d0*/  SHFL.IDX PT, R90, R135, R100, 0x1c1f ;  /* 0x001c1f64875a7589 */ /* 0x000f2200000e0000 */
[----:B------:R-:W-:-:S03]  /*96e0*/  MOV R94, R94 ;  /* 0x0000005e005e7202 */ /* 0x000fc60000000f00 */
[----:B------:R-:W-:Y:S04]  /*96f0*/  SHFL.IDX PT, R60, R60, R64, 0x1c1f ;  /* 0x001c1f403c3c7589 */ /* 0x000fe800000e0000 */
[----:B------:R-:W4:Y:S04]  /*9700*/  SHFL.IDX PT, R50, R156, R64, 0x1c1f ;  /* 0x001c1f409c327589 */ /* 0x000f2800000e0000 */
[----:B------:R-:W-:Y:S04]  /*9710*/  SHFL.IDX PT, R80, R179, R64, 0x1c1f ;  /* 0x001c1f40b3507589 */ /* 0x000fe800000e0000 */
[----:B------:R-:W4:Y:S04]  /*9720*/  SHFL.IDX PT, R91, R127, R100, 0x1c1f ;  /* 0x001c1f647f5b7589 */ /* 0x000f2800000e0000 */
[----:B------:R-:W4:Y:S01]  /*9730*/  SHFL.IDX PT, R88, R143, R100, 0x1c1f ;  /* 0x001c1f648f587589 */ /* 0x000f2200000e0000 */
[----:B-1----:R-:W-:-:S03]  /*9740*/  SEL R56, R58, R101, P0 ;  /* 0x000000653a387207 */ /* 0x002fc60000000000 */
[----:B------:R-:W-:Y:S04]  /*9750*/  SHFL.IDX PT, R4, R66, R64, 0x1c1f ;  /* 0x001c1f4042047589 */ /* 0x000fe800000e0000 */
[----:B------:R-:W-:Y:S04]  /*9760*/  SHFL.IDX PT, R96, R96, R64, 0x1c1f ;  /* 0x001c1f4060607589 */ /* 0x000fe800000e0000 */
[----:B------:R-:W-:Y:S04]  /*9770*/  SHFL.IDX PT, R158, R158, R64, 0x1c1f ;  /* 0x001c1f409e9e7589 */ /* 0x000fe800000e0000 */
[----:B------:R-:W-:Y:S04]  /*9780*/  SHFL.IDX PT, R164, R164, R64, 0x1c1f ;  /* 0x001c1f40a4a47589 */ /* 0x000fe800000e0000 */
[----:B------:R-:W-:Y:S04]  /*9790*/  SHFL.IDX PT, R167, R167, R64, 0x1c1f ;  /* 0x001c1f40a7a77589 */ /* 0x000fe800000e0000 */
[----:B------:R-:W-:Y:S04]  /*97a0*/  SHFL.IDX PT, R169, R169, R64, 0x1c1f ;  /* 0x001c1f40a9a97589 */ /* 0x000fe800000e0000 */
[----:B------:R-:W-:Y:S04]  /*97b0*/  SHFL.IDX PT, R170, R170, R64, 0x1c1f ;  /* 0x001c1f40aaaa7589 */ /* 0x000fe800000e0000 */
[----:B------:R-:W1:Y:S04]  /*97c0*/  SHFL.IDX PT, R157, R157, R100, 0x1c1f ;  /* 0x001c1f649d9d7589 */ /* 0x000e6800000e0000 */
[----:B------:R-:W1:Y:S01]  /*97d0*/  SHFL.IDX PT, R132, R119, R100, 0x1c1f ;  /* 0x001c1f6477847589 */ /* 0x000e6200000e0000 */
[----:B------:R-:W-:-:S03]  /*97e0*/  SEL R58, R101, R58, P0 ;  /* 0x0000003a653a7207 */ /* 0x000fc60000000000 */
[----:B------:R-:W1:Y:S01]  /*97f0*/  SHFL.IDX PT, R55, R14, R100, 0x1c1f ;  /* 0x001c1f640e377589 */ /* 0x000e6200000e0000 */
[----:B--2---:R-:W-:-:S03]  /*9800*/  SEL R102, R107, R103, P0 ;  /* 0x000000676b667207 */ /* 0x004fc60000000000 */
[----:B------:R-:W-:Y:S04]  /*9810*/  SHFL.IDX PT, R64, R20, R100, 0x1c1f ;  /* 0x001c1f6414407589 */ /* 0x000fe800000e0000 */
[----:B------:R-:W2:Y:S01]  /*9820*/  SHFL.IDX PT, R66, R15, R100, 0x1c1f ;  /* 0x001c1f640f427589 */ /* 0x000ea200000e0000 */
[----:B---3--:R-:W-:-:S03]  /*9830*/  SEL R101, R89, R105, P0 ;  /* 0x0000006959657207 */ /* 0x008fc60000000000 */
[----:B------:R-:W3:Y:S04]  /*9840*/  SHFL.IDX PT, R156, R61, R100, 0x1c1f ;  /* 0x001c1f643d9c7589 */ /* 0x000ee800000e0000 */
[----:B------:R-:W-:Y:S04]  /*9850*/  SHFL.IDX PT, R95, R148, R100, 0x1c1f ;  /* 0x001c1f64945f7589 */ /* 0x000fe800000e0000 */
[----:B------:R-:W-:Y:S04]  /*9860*/  SHFL.IDX PT, R165, R165, R100, 0x1c1f ;  /* 0x001c1f64a5a57589 */ /* 0x000fe800000e0000 */
[----:B------:R-:W3:Y:S04]  /*9870*/  SHFL.IDX PT, R163, R163, R100, 0x1c1f ;  /* 0x001c1f64a3a37589 */ /* 0x000ee800000e0000 */
[----:B------:R-:W-:Y:S04]  /*9880*/  SHFL.IDX PT, R168, R168, R100, 0x1c1f ;  /* 0x001c1f64a8a87589 */ /* 0x000fe800000e0000 */
[----:B------:R-:W3:Y:S04]  /*9890*/  SHFL.IDX PT, R166, R166, R100, 0x1c1f ;  /* 0x001c1f64a6a67589 */ /* 0x000ee800000e0000 */
[----:B------:R0:W3:Y:S01]  /*98a0*/  SHFL.IDX PT, R161, R3, R100, 0x1c1f ;  /* 0x001c1f6403a17589 */ /* 0x0000e200000e0000 */
[----:B-----5:R-:W-:-:S02]  /*98b0*/  SEL R110, R113, R117, P0 ;  /* 0x00000075716e7207 */ /* 0x020fc40000000000 */
[----:B0-----:R-:W-:Y:S02]  /*98c0*/  SEL R100, R103, R107, P0 ;  /* 0x0000006b67647207 */ /* 0x001fe40000000000 */
[----:B------:R-:W-:Y:S02]  /*98d0*/  SEL R103, R105, R89, P0 ;  /* 0x0000005969677207 */ /* 0x000fe40000000000 */
[----:B------:R-:W-:Y:S02]  /*98e0*/  SEL R105, R172, R108, P0 ;  /* 0x0000006cac697207 */ /* 0x000fe40000000000 */
[----:B------:R-:W-:Y:S02]  /*98f0*/  SEL R107, R108, R172, P0 ;  /* 0x000000ac6c6b7207 */ /* 0x000fe40000000000 */
[----:B------:R-:W-:Y:S02]  /*9900*/  SEL R108, R117, R113, P0 ;  /* 0x00000071756c7207 */ /* 0x000fe40000000000 */
[----:B------:R-:W-:-:S02]  /*9910*/  SEL R113, R116, R115, P0 ;  /* 0x0000007374717207 */ /* 0x000fc40000000000 */
[----:B------:R-:W-:Y:S02]  /*9920*/  SEL R115, R115, R116, P0 ;  /* 0x0000007473737207 */ /* 0x000fe40000000000 */
[----:B----4-:R-:W-:Y:S02]  /*9930*/  SEL R116, R118, R121, P0 ;  /* 0x0000007976747207 */ /* 0x010fe40000000000 */
        /* <DEDUP_REMOVED lines=79> */
[----:B------:R-:W-:Y:S02]  /*9e30*/  F2FP.BF16.F32.PACK_AB R68, R7, R6 ;  /* 0x000000060744723e */ /* 0x000fe400000010ff */
[----:B------:R-:W-:Y:S02]  /*9e40*/  F2FP.BF16.F32.PACK_AB R69, R11, R10 ;  /* 0x0000000a0b45723e */ /* 0x000fe400000010ff */
[----:B------:R-:W-:-:S02]  /*9e50*/  F2FP.BF16.F32.PACK_AB R70, R9, R8 ;  /* 0x000000080946723e */ /* 0x000fc400000010ff */
[----:B------:R-:W-:Y:S02]  /*9e60*/  F2FP.BF16.F32.PACK_AB R71, R13, R12 ;  /* 0x0000000c0d47723e */ /* 0x000fe400000010ff */
[----:B------:R-:W-:Y:S02]  /*9e70*/  SEL R48, R50, R53, P0 ;  /* 0x0000003532307207 */ /* 0x000fe40000000000 */
[----:B------:R-:W-:Y:S02]  /*9e80*/  SEL R52, R60, R54, P0 ;  /* 0x000000363c347207 */ /* 0x000fe40000000000 */
[----:B------:R-:W-:Y:S02]  /*9e90*/  SEL R87, R87, R83, P0 ;  /* 0x0000005357577207 */ /* 0x000fe40000000000 */
[----:B------:R-:W-:Y:S02]  /*9ea0*/  SEL R111, R111, R81, P0 ;  /* 0x000000516f6f7207 */ /* 0x000fe40000000000 */
[----:B------:R-:W-:-:S02]  /*9eb0*/  SEL R137, R82, R91, P0 ;  /* 0x0000005b52897207 */ /* 0x000fc40000000000 */
[----:B------:R-:W-:Y:S02]  /*9ec0*/  SEL R139, R91, R82, P0 ;  /* 0x000000525b8b7207 */ /* 0x000fe40000000000 */
[----:B------:R-:W-:Y:S02]  /*9ed0*/  F2FP.BF16.F32.PACK_AB R72, R15, R14 ;  /* 0x0000000e0f48723e */ /* 0x000fe400000010ff */
[----:B------:R-:W-:Y:S02]  /*9ee0*/  F2FP.BF16.F32.PACK_AB R73, R25, R24 ;  /* 0x000000181949723e */ /* 0x000fe400000010ff */
[----:B------:R-:W-:Y:S02]  /*9ef0*/  F2FP.BF16.F32.PACK_AB R74, R21, R20 ;  /* 0x00000014154a723e */ /* 0x000fe400000010ff */
[----:B------:R-:W-:Y:S02]  /*9f00*/  F2FP.BF16.F32.PACK_AB R75, R27, R26 ;  /* 0x0000001a1b4b723e */ /* 0x000fe400000010ff */
[----:B------:R-:W-:-:S02]  /*9f10*/  SEL R153, R80, R88, P0 ;  /* 0x0000005850997207 */ /* 0x000fc40000000000 */
[----:B------:R-:W-:Y:S02]  /*9f20*/  SEL R155, R88, R80, P0 ;  /* 0x00000050589b7207 */ /* 0x000fe40000000000 */
[----:B------:R-:W-:Y:S02]  /*9f30*/  SEL R50, R53, R50, P0 ;  /* 0x0000003235327207 */ /* 0x000fe40000000000 */
[----:B-1----:R-:W-:Y:S02]  /*9f40*/  SEL R49, R51, R157, P0 ;  /* 0x0000009d33317207 */ /* 0x002fe40000000000 */
[----:B------:R-:W-:Y:S02]  /*9f50*/  SEL R54, R54, R60, P0 ;  /* 0x0000003c36367207 */ /* 0x000fe40000000000 */
[----:B------:R-:W-:Y:S02]  /*9f60*/  SEL R129, R131, R132, P0 ;  /* 0x0000008483817207 */ /* 0x000fe40000000000 */
[----:B------:R-:W-:-:S02]  /*9f70*/  F2FP.BF16.F32.PACK_AB R80, R29, R28 ;  /* 0x0000001c1d50723e */ /* 0x000fc400000010ff */
[----:B------:R-:W-:Y:S02]  /*9f80*/  F2FP.BF16.F32.PACK_AB R81, R33, R32 ;  /* 0x000000202151723e */ /* 0x000fe400000010ff */
[----:B------:R-:W-:Y:S02]  /*9f90*/  F2FP.BF16.F32.PACK_AB R82, R31, R30 ;  /* 0x0000001e1f52723e */ /* 0x000fe400000010ff */
[----:B------:R-:W-:Y:S02]  /*9fa0*/  F2FP.BF16.F32.PACK_AB R83, R35, R34 ;  /* 0x000000222353723e */ /* 0x000fe400000010ff */
[----:B------:R-:W-:Y:S02]  /*9fb0*/  SEL R51, R157, R51, P0 ;  /* 0x000000339d337207 */ /* 0x000fe40000000000 */
[----:B------:R-:W-:Y:S02]  /*9fc0*/  SEL R53, R96, R55, P0 ;  /* 0x0000003760357207 */ /* 0x000fe40000000000 */
[----:B--2---:R-:W-:-:S02]  /*9fd0*/  SEL R60, R62, R66, P0 ;  /* 0x000000423e3c7207 */ /* 0x004fc40000000000 */
[----:B------:R-:W-:Y:S02]  /*9fe0*/  SEL R61, R63, R64, P0 ;  /* 0x000000403f3d7207 */ /* 0x000fe40000000000 */
[----:B------:R-:W-:Y:S02]  /*9ff0*/  SEL R131, R132, R131, P0 ;  /* 0x0000008384837207 */ /* 0x000fe40000000000 */
[----:B------:R-:W-:Y:S02]  /*a000*/  F2FP.BF16.F32.PACK_AB R88, R37, R36 ;  /* 0x000000242558723e */ /* 0x000fe400000010ff */
[----:B------:R-:W-:Y:S02]  /*a010*/  F2FP.BF16.F32.PACK_AB R90, R39, R38 ;  /* 0x00000026275a723e */ /* 0x000fe400000010ff */
[----:B------:R-:W-:Y:S02]  /*a020*/  F2FP.BF16.F32.PACK_AB R91, R43, R42 ;  /* 0x0000002a2b5b723e */ /* 0x000fe400000010ff */
[----:B------:R-:W-:Y:S01]  /*a030*/  F2FP.BF16.F32.PACK_AB R89, R41, R40 ;  /* 0x000000282959723e */ /* 0x000fe200000010ff */
[----:B------:R0:W-:Y:S01]  /*a040*/  STSM.16.M88.4 [R78], R68 ;  /* 0x000000444e007844 */ /* 0x0001e20000000200 */
[----:B------:R-:W-:-:S02]  /*a050*/  SEL R55, R55, R96, P0 ;  /* 0x0000006037377207 */ /* 0x000fc40000000000 */
[----:B------:R-:W-:Y:S02]  /*a060*/  SEL R62, R66, R62, P0 ;  /* 0x0000003e423e7207 */ /* 0x000fe40000000000 */
[----:B------:R-:W-:Y:S02]  /*a070*/  SEL R63, R64, R63, P0 ;  /* 0x0000003f403f7207 */ /* 0x000fe40000000000 */
[----:B---3--:R-:W-:Y:S01]  /*a080*/  SEL R132, R134, R156, P0 ;  /* 0x0000009c86847207 */ /* 0x008fe20000000000 */
[----:B------:R1:W-:Y:S01]  /*a090*/  STSM.16.M88.4 [R79], R72 ;  /* 0x000000484f007844 */ /* 0x0003e20000000200 */
[----:B------:R-:W-:Y:S02]  /*a0a0*/  SEL R64, R164, R163, P0 ;  /* 0x000000a3a4407207 */ /* 0x000fe40000000000 */
[----:B------:R-:W-:Y:S02]  /*a0b0*/  SEL R66, R163, R164, P0 ;  /* 0x000000a4a3427207 */ /* 0x000fe40000000000 */
[----:B------:R-:W-:-:S02]  /*a0c0*/  SEL R65, R167, R165, P0 ;  /* 0x000000a5a7417207 */ /* 0x000fc40000000000 */
[----:B------:R-:W-:Y:S02]  /*a0d0*/  SEL R67, R165, R167, P0 ;  /* 0x000000a7a5437207 */ /* 0x000fe40000000000 */
[----:B------:R-:W-:Y:S01]  /*a0e0*/  SEL R134, R156, R134, P0 ;  /* 0x000000869c867207 */ /* 0x000fe20000000000 */
[----:B------:R-:W-:Y:S01]  /*a0f0*/  STSM.16.M88.4 [R2], R80 ;  /* 0x0000005002007844 */ /* 0x000fe20000000200 */
[----:B------:R-:W-:Y:S02]  /*a100*/  SEL R156, R158, R159, P0 ;  /* 0x0000009f9e9c7207 */ /* 0x000fe40000000000 */
[----:B------:R-:W-:Y:S01]  /*a110*/  SEL R158, R159, R158, P0 ;  /* 0x0000009e9f9e7207 */ /* 0x000fe20000000000 */
[----:B------:R2:W-:Y:S01]  /*a120*/  STSM.16.M88.4 [R76], R88 ;  /* 0x000000584c007844 */ /* 0x0005e20000000200 */
[----:B0-----:R-:W-:Y:S02]  /*a130*/  F2FP.BF16.F32.PACK_AB R68, R45, R44 ;  /* 0x0000002c2d44723e */ /* 0x001fe400000010ff */
[----:B------:R-:W-:-:S02]  /*a140*/  F2FP.BF16.F32.PACK_AB R70, R47, R46 ;  /* 0x0000002e2f46723e */ /* 0x000fc400000010ff */
[----:B------:R-:W-:Y:S02]  /*a150*/  F2FP.BF16.F32.PACK_AB R71, R51, R50 ;  /* 0x000000323347723e */ /* 0x000fe400000010ff */
[----:B------:R-:W-:Y:S02]  /*a160*/  F2FP.BF16.F32.PACK_AB R69, R49, R48 ;  /* 0x000000303145723e */ /* 0x000fe400000010ff */
[----:B------:R-:W-:Y:S02]  /*a170*/  SEL R157, R77, R95, P0 ;  /* 0x0000005f4d9d7207 */ /* 0x000fe40000000000 */
[----:B------:R-:W-:Y:S02]  /*a180*/  SEL R159, R95, R77, P0 ;  /* 0x0000004d5f9f7207 */ /* 0x000fe40000000000 */
[----:B-1----:R-:W-:Y:S02]  /*a190*/  F2FP.BF16.F32.PACK_AB R72, R53, R52 ;  /* 0x000000343548723e */ /* 0x002fe400000010ff */
[----:B------:R-:W-:-:S02]  /*a1a0*/  F2FP.BF16.F32.PACK_AB R74, R55, R54 ;  /* 0x00000036374a723e */ /* 0x000fc400000010ff */
[----:B------:R-:W-:Y:S02]  /*a1b0*/  F2FP.BF16.F32.PACK_AB R75, R59, R58 ;  /* 0x0000003a3b4b723e */ /* 0x000fe400000010ff */
[----:B------:R-:W-:Y:S02]  /*a1c0*/  F2FP.BF16.F32.PACK_AB R73, R57, R56 ;  /* 0x000000383949723e */ /* 0x000fe400000010ff */
[----:B------:R-:W-:Y:S02]  /*a1d0*/  SEL R96, R169, R166, P0 ;  /* 0x000000a6a9607207 */ /* 0x000fe40000000000 */
[----:B------:R-:W-:Y:S02]  /*a1e0*/  SEL R98, R166, R169, P0 ;  /* 0x000000a9a6627207 */ /* 0x000fe40000000000 */
[----:B------:R-:W-:Y:S02]  /*a1f0*/  SEL R97, R170, R168, P0 ;  /* 0x000000a8aa617207 */ /* 0x000fe40000000000 */
[----:B------:R-:W-:-:S02]  /*a200*/  SEL R99, R168, R170, P0 ;  /* 0x000000aaa8637207 */ /* 0x000fc40000000000 */
[----:B--2---:R-:W-:Y:S02]  /*a210*/  F2FP.BF16.F32.PACK_AB R76, R61, R60 ;  /* 0x0000003c3d4c723e */ /* 0x004fe400000010ff */
[----:B------:R-:W-:Y:S02]  /*a220*/  F2FP.BF16.F32.PACK_AB R78, R63, R62 ;  /* 0x0000003e3f4e723e */ /* 0x000fe400000010ff */
[----:B------:R-:W-:Y:S02]  /*a230*/  F2FP.BF16.F32.PACK_AB R79, R67, R66 ;  /* 0x00000042434f723e */ /* 0x000fe400000010ff */
[----:B------:R-:W-:Y:S01]  /*a240*/  F2FP.BF16.F32.PACK_AB R77, R65, R64 ;  /* 0x00000040414d723e */ /* 0x000fe200000010ff */
[----:B------:R0:W-:Y:S01]  /*a250*/  STSM.16.M88.4 [R94], R68 ;  /* 0x000000445e007844 */ /* 0x0001e20000000200 */
[----:B------:R-:W-:Y:S02]  /*a260*/  F2FP.BF16.F32.PACK_AB R88, R85, R84 ;  /* 0x000000545558723e */ /* 0x000fe400000010ff */
[----:B------:R-:W-:Y:S01]  /*a270*/  F2FP.BF16.F32.PACK_AB R90, R87, R86 ;  /* 0x00000056575a723e */ /* 0x000fe200000010ff */
[----:B------:R1:W-:Y:S01]  /*a280*/  STSM.16.M88.4 [R93], R72 ;  /* 0x000000485d007844 */ /* 0x0003e20000000200 */
[----:B------:R-:W-:-:S02]  /*a290*/  F2FP.BF16.F32.PACK_AB R91, R99, R98 ;  /* 0x00000062635b723e */ /* 0x000fc400000010ff */
[----:B------:R-:W-:Y:S01]  /*a2a0*/  F2FP.BF16.F32.PACK_AB R89, R97, R96 ;  /* 0x000000606159723e */ /* 0x000fe200000010ff */
[----:B------:R2:W-:Y:S01]  /*a2b0*/  STSM.16.M88.4 [R92], R76 ;  /* 0x0000004c5c007844 */ /* 0x0005e20000000200 */
[----:B------:R-:W-:Y:S02]  /*a2c0*/  F2FP.BF16.F32.PACK_AB R95, R107, R106 ;  /* 0x0000006a6b5f723e */ /* 0x000fe400000010ff */
[----:B------:R-:W-:Y:S01]  /*a2d0*/  F2FP.BF16.F32.PACK_AB R80, R117, R116 ;  /* 0x000000747550723e */ /* 0x000fe200000010ff */
[----:B------:R3:W-:Y:S01]  /*a2e0*/  STSM.16.M88.4 [R181], R88 ;  /* 0x00000058b5007844 */ /* 0x0007e20000000200 */
[----:B------:R-:W-:Y:S02]  /*a2f0*/  F2FP.BF16.F32.PACK_AB R82, R119, R118 ;  /* 0x000000767752723e */ /* 0x000fe400000010ff */
[----:B0-----:R-:W-:Y:S02]  /*a300*/  F2FP.BF16.F32.PACK_AB R94, R103, R102 ;  /* 0x00000066675e723e */ /* 0x001fe400000010ff */
[----:B------:R-:W-:-:S02]  /*a310*/  F2FP.BF16.F32.PACK_AB R83, R123, R122 ;  /* 0x0000007a7b53723e */ /* 0x000fc400000010ff */
[----:B-1----:R-:W-:Y:S02]  /*a320*/  F2FP.BF16.F32.PACK_AB R93, R105, R104 ;  /* 0x00000068695d723e */ /* 0x002fe400000010ff */
[----:B------:R-:W-:Y:S02]  /*a330*/  F2FP.BF16.F32.PACK_AB R81, R121, R120 ;  /* 0x000000787951723e */ /* 0x000fe400000010ff */
[----:B--2---:R-:W-:Y:S02]  /*a340*/  F2FP.BF16.F32.PACK_AB R92, R101, R100 ;  /* 0x00000064655c723e */ /* 0x004fe400000010ff */
[----:B------:R-:W-:Y:S02]  /*a350*/  F2FP.BF16.F32.PACK_AB R76, R109, R108 ;  /* 0x0000006c6d4c723e */ /* 0x000fe400000010ff */
[----:B------:R-:W-:Y:S02]  /*a360*/  F2FP.BF16.F32.PACK_AB R78, R111, R110 ;  /* 0x0000006e6f4e723e */ /* 0x000fe400000010ff */
[----:B------:R-:W-:-:S02]  /*a370*/  F2FP.BF16.F32.PACK_AB R79, R115, R114 ;  /* 0x00000072734f723e */ /* 0x000fc400000010ff */
[----:B------:R-:W-:Y:S02]  /*a380*/  F2FP.BF16.F32.PACK_AB R77, R113, R112 ;  /* 0x00000070714d723e */ /* 0x000fe400000010ff */
[----:B------:R-:W-:Y:S01]  /*a390*/  SEL R2, R4, R161, P0 ;  /* 0x000000a104027207 */ /* 0x000fe20000000000 */
[----:B------:R-:W-:Y:S01]  /*a3a0*/  STSM.16.M88.4 [R182], R92 ;  /* 0x0000005cb6007844 */ /* 0x000fe20000000200 */
[----:B------:R-:W-:Y:S02]  /*a3b0*/  SEL R4, R161, R4, P0 ;  /* 0x00000004a1047207 */ /* 0x000fe40000000000 */
[----:B---3--:R-:W-:Y:S02]  /*a3c0*/  F2FP.BF16.F32.PACK_AB R88, R125, R124 ;  /* 0x0000007c7d58723e */ /* 0x008fe400000010ff */
[----:B------:R-:W-:Y:S02]  /*a3d0*/  F2FP.BF16.F32.PACK_AB R90, R127, R126 ;  /* 0x0000007e7f5a723e */ /* 0x000fe400000010ff */
[----:B------:R-:W-:-:S02]  /*a3e0*/  F2FP.BF16.F32.PACK_AB R91, R131, R130 ;  /* 0x00000082835b723e */ /* 0x000fc400000010ff */
[----:B------:R-:W-:Y:S01]  /*a3f0*/  F2FP.BF16.F32.PACK_AB R89, R129, R128 ;  /* 0x000000808159723e */ /* 0x000fe200000010ff */
[----:B------:R0:W-:Y:S01]  /*a400*/  STSM.16.M88.4 [R183], R76 ;  /* 0x0000004cb7007844 */ /* 0x0001e20000000200 */
[----:B------:R-:W-:Y:S02]  /*a410*/  F2FP.BF16.F32.PACK_AB R68, R133, R132 ;  /* 0x000000848544723e */ /* 0x000fe400000010ff */
[----:B------:R-:W-:Y:S02]  /*a420*/  F2FP.BF16.F32.PACK_AB R70, R135, R134 ;  /* 0x000000868746723e */ /* 0x000fe400000010ff */
[----:B------:R-:W-:Y:S02]  /*a430*/  F2FP.BF16.F32.PACK_AB R71, R139, R138 ;  /* 0x0000008a8b47723e */ /* 0x000fe400000010ff */
[----:B------:R-:W-:Y:S01]  /*a440*/  F2FP.BF16.F32.PACK_AB R69, R137, R136 ;  /* 0x000000888945723e */ /* 0x000fe200000010ff */
[----:B------:R1:W-:Y:S01]  /*a450*/  STSM.16.M88.4 [R184], R80 ;  /* 0x00000050b8007844 */ /* 0x0003e20000000200 */
[----:B------:R-:W-:-:S02]  /*a460*/  F2FP.BF16.F32.PACK_AB R72, R141, R140 ;  /* 0x0000008c8d48723e */ /* 0x000fc400000010ff */
[----:B------:R-:W-:Y:S02]  /*a470*/  F2FP.BF16.F32.PACK_AB R74, R143, R142 ;  /* 0x0000008e8f4a723e */ /* 0x000fe400000010ff */
[----:B------:R-:W-:Y:S02]  /*a480*/  F2FP.BF16.F32.PACK_AB R75, R147, R146 ;  /* 0x00000092934b723e */ /* 0x000fe400000010ff */
[----:B------:R-:W-:Y:S02]  /*a490*/  F2FP.BF16.F32.PACK_AB R73, R145, R144 ;  /* 0x000000909149723e */ /* 0x000fe400000010ff */
[----:B0-----:R-:W-:Y:S02]  /*a4a0*/  F2FP.BF16.F32.PACK_AB R76, R149, R148 ;  /* 0x00000094954c723e */ /* 0x001fe400000010ff */
[----:B------:R-:W-:Y:S02]  /*a4b0*/  F2FP.BF16.F32.PACK_AB R78, R151, R150 ;  /* 0x00000096974e723e */ /* 0x000fe400000010ff */
[----:B------:R-:W-:-:S02]  /*a4c0*/  F2FP.BF16.F32.PACK_AB R79, R155, R154 ;  /* 0x0000009a9b4f723e */ /* 0x000fc400000010ff */
[----:B------:R-:W-:Y:S01]  /*a4d0*/  F2FP.BF16.F32.PACK_AB R77, R153, R152 ;  /* 0x00000098994d723e */ /* 0x000fe200000010ff */
[----:B------:R0:W-:Y:S01]  /*a4e0*/  STSM.16.M88.4 [R185], R88 ;  /* 0x00000058b9007844 */ /* 0x0001e20000000200 */
[----:B-1----:R-:W-:Y:S02]  /*a4f0*/  F2FP.BF16.F32.PACK_AB R81, R3, R2 ;  /* 0x000000020351723e */ /* 0x002fe400000010ff */
[----:B------:R-:W-:Y:S02]  /*a500*/  F2FP.BF16.F32.PACK_AB R82, R159, R158 ;  /* 0x0000009e9f52723e */ /* 0x000fe400000010ff */
[----:B------:R-:W-:Y:S02]  /*a510*/  F2FP.BF16.F32.PACK_AB R83, R5, R4 ;  /* 0x000000040553723e */ /* 0x000fe400000010ff */
[----:B------:R-:W-:Y:S01]  /*a520*/  F2FP.BF16.F32.PACK_AB R80, R157, R156 ;  /* 0x0000009c9d50723e */ /* 0x000fe200000010ff */
[----:B------:R1:W-:Y:S04]  /*a530*/  STSM.16.M88.4 [R186], R68 ;  /* 0x00000044ba007844 */ /* 0x0003e80000000200 */
[----:B------:R-:W-:Y:S04]  /*a540*/  STSM.16.M88.4 [R187], R72 ;  /* 0x00000048bb007844 */ /* 0x000fe80000000200 */
[----:B------:R2:W-:Y:S04]  /*a550*/  STSM.16.M88.4 [R188], R76 ;  /* 0x0000004cbc007844 */ /* 0x0005e80000000200 */
[----:B------:R3:W-:Y:S01]  /*a560*/  STSM.16.M88.4 [R189], R80 ;  /* 0x00000050bd007844 */ /* 0x0007e20000000200 */
[----:B------:R-:W-:Y:S01]  /*a570*/  USHF.L.U32 UR4, UR36, 0x2, URZ ;  /* 0x0000000224047899 */ /* 0x000fe2000800063f */
[----:B------:R-:W-:Y:S01]  /*a580*/  BAR.SYNC.DEFER_BLOCKING 0x1, 0x100 ;  /* 0x0044000000007b1d */ /* 0x000fe20000010000 */
[----:B------:R-:W-:-:S02]  /*a590*/  ISETP.NE.U32.AND P0, PT, RZ, UR14, PT ;  /* 0x0000000eff007c0c */ /* 0x000fc4000bf05070 */
[----:B------:R-:W-:Y:S02]  /*a5a0*/  UIADD3 UR9, UP0, UR4, UR14, URZ ;  /* 0x0000000e04097290 */ /* 0x000fe4000ff1e03f */
[----:B------:R-:W-:Y:S02]  /*a5b0*/  ISETP.NE.AND.EX P0, PT, RZ, UR15, PT, P0 ;  /* 0x0000000fff007c0c */ /* 0x000fe4000bf05300 */
[----:B------:R-:W-:Y:S02]  /*a5c0*/  UIADD3.X UR12, UR16, UR15, URZ, UP0, !UPT ;  /* 0x0000000f100c7290 */ /* 0x000fe400087fe43f */
[----:B0-----:R-:W-:-:S04]  /*a5d0*/  IMAD.U32 R88, RZ, RZ, UR9 ;  /* 0x00000009ff587e24 */ /* 0x001fc8000f8e00ff */
[----:B------:R-:W-:Y:S01]  /*a5e0*/  IMAD.U32 R89, RZ, RZ, UR12 ;  /* 0x0000000cff597e24 */ /* 0x000fe2000f8e00ff */
[----:B------:R-:W-:Y:S02]  /*a5f0*/  ULDC.64 UR12, c[0x0][0xc08] ;  /* 0x00030200000c7ab9 */ /* 0x000fe40000000a00 */
[----:B------:R-:W-:Y:S02]  /*a600*/  UISETP.NE.U32.AND UP0, UPT, UR12, URZ, UPT ;  /* 0x0000003f0c00728c */ /* 0x000fe4000bf05070 */
[----:B------:R-:W4:Y:S02]  /*a610*/  @P0 LDG.E R90, desc[UR50][R88.64] ;  /* 0x00000032585a0981 */ /* 0x000f24000c1e1900 */
[----:B------:R-:W-:-:S06]  /*a620*/  UISETP.NE.AND.EX UP0, UPT, UR13, URZ, UPT, UP0 ;  /* 0x0000003f0d00728c */ /* 0x000fcc000bf05300 */
[----:B------:R-:W-:-:S05]  /*a630*/  PLOP3.LUT P4, PT, PT, PT, UP0, 0x80, 0x0 ;  /* 0x000000000000781c */ /* 0x000fca0003f8f008 */
[----:B------:R-:W-:-:S04]  /*a640*/  @UP0 UIADD3 UR12, UP1, UR4, UR12, URZ ;  /* 0x0000000c040c0290 */ /* 0x000fc8000ff3e03f */
[----:B------:R-:W-:Y:S02]  /*a650*/  @UP0 UIADD3.X UR13, UR16, UR13, URZ, UP1, !UPT ;  /* 0x0000000d100d0290 */ /* 0x000fe40008ffe43f */
[----:B-1----:R-:W-:-:S04]  /*a660*/  IMAD.U32 R68, RZ, RZ, UR12 ;  /* 0x0000000cff447e24 */ /* 0x002fc8000f8e00ff */
[----:B------:R-:W-:-:S05]  /*a670*/  IMAD.U32 R69, RZ, RZ, UR13 ;  /* 0x0000000dff457e24 */ /* 0x000fca000f8e00ff */
[----:B------:R0:W5:Y:S01]  /*a680*/  @P4 LDG.E R70, desc[UR50][R68.64] ;  /* 0x0000003244464981 */ /* 0x000162000c1e1900 */
[----:B------:R-:W-:Y:S02]  /*a690*/  UISETP.NE.AND UP2, UPT, UR20, 0x1, UPT ;  /* 0x000000011400788c */ /* 0x000fe4000bf45270 */
[----:B------:R-:W-:Y:S01]  /*a6a0*/  UISETP.GT.AND UP1, UPT, UR45, 0x1, UPT ;  /* 0x000000012d00788c */ /* 0x000fe2000bf24270 */
[----:B------:R-:W-:-:S03]  /*a6b0*/  UMOV UR21, 0x9b8 ;  /* 0x000009b800157882 */ /* 0x000fc60000000000 */
[----:B------:R-:W-:Y:S01]  /*a6c0*/  USEL UR21, UR21, 0x978, UP1 ;  /* 0x0000097815157887 */ /* 0x000fe20008800000 */
[----:B------:R-:W-:Y:S01]  /*a6d0*/  PLOP3.LUT P1, PT, PT, PT, UP2, 0x80, 0x0 ;  /* 0x000000000000781c */ /* 0x000fe20003f2f028 */
[----:B------:R-:W-:Y:S01]  /*a6e0*/  UISETP.NE.U32.AND UP0, UPT, UR14, URZ, UPT ;  /* 0x0000003f0e00728c */ /* 0x000fe2000bf05070 */
[----:B--2---:R-:W-:Y:S01]  /*a6f0*/  IMAD.U32 R76, RZ, RZ, UR43 ;  /* 0x0000002bff4c7e24 */ /* 0x004fe2000f8e00ff */
[----:B------:R-:W-:Y:S01]  /*a700*/  UMOV UR4, URZ ;  /* 0x0000003f00047c82 */ /* 0x000fe20008000000 */
[----:B------:R-:W-:Y:S01]  /*a710*/  @UP2 ULDC UR24, c[0x0][0xbec] ;  /* 0x0002fb0000182ab9 */ /* 0x000fe20000000800 */
[----:B------:R-:W-:Y:S01]  /*a720*/  UISETP.NE.AND.EX UP0, UPT, UR15, URZ, UPT, UP0 ;  /* 0x0000003f0f00728c */ /* 0x000fe2000bf05300 */
[----:B------:R-:W-:Y:S01]  /*a730*/  IMAD R76, R76, 0x80, R191 ;  /* 0x000000804c4c7824 */ /* 0x000fe200078e02bf */
[----:B------:R-:W-:Y:S02]  /*a740*/  USEL UR9, UR39, URZ, UP1 ;  /* 0x0000003f27097287 */ /* 0x000fe40008800000 */
[----:B------:R-:W-:-:S02]  /*a750*/  USEL UR36, UR36, URZ, !UP0 ;  /* 0x0000003f24247287 */ /* 0x000fc4000c000000 */
[----:B------:R-:W-:Y:S01]  /*a760*/  ULDC.64 UR14, c[0x0][UR21+0x220] ;  /* 0x00008800150e7abb */ /* 0x000fe20008000a00 */
[----:B------:R-:W-:Y:S01]  /*a770*/  ULDC.64 UR18, c[0x0][UR21+0x218] ;  /* 0x0000860015127abb */ /* 0x000fe20008000a00 */
[----:B------:R-:W-:Y:S01]  /*a780*/  ULDC.64 UR16, c[0x0][UR21+0x228] ;  /* 0x00008a0015107abb */ /* 0x000fe20008000a00 */
[----:B0-----:R-:W-:Y:S01]  /*a790*/  @P1 IMAD.HI.U32 R68, R76, UR24, RZ ;  /* 0x000000184c441c27 */ /* 0x001fe2000f8e00ff */
[----:B------:R-:W-:Y:S02]  /*a7a0*/  USEL UR37, UR37, URZ, !UP0 ;  /* 0x0000003f25257287 */ /* 0x000fe4000c000000 */
[----:B------:R-:W-:Y:S02]  /*a7b0*/  UIMAD UR15, UR15, UR36, URZ ;  /* 0x000000240f0f72a4 */ /* 0x000fe4000f8e023f */
[----:B------:R-:W-:Y:S02]  /*a7c0*/  UIMAD.WIDE.U32 UR12, UR18, UR42, URZ ;  /* 0x0000002a120c72a5 */ /* 0x000fe4000f8e003f */
[----:B------:R-:W-:Y:S01]  /*a7d0*/  UIMAD.WIDE.U32 UR22, UR16, UR9, URZ ;  /* 0x00000009101672a5 */ /* 0x000fe2000f8e003f */
[----:B------:R-:W-:Y:S01]  /*a7e0*/  IMAD.MOV.U32 R69, RZ, RZ, R76 ;  /* 0x000000ffff457224 */ /* 0x000fe200078e004c */
[----:B------:R-:W-:Y:S01]  /*a7f0*/  @UP2 ULDC UR25, c[0x0][0xbf0] ;  /* 0x0002fc0000192ab9 */ /* 0x000fe20000000800 */
[----:B------:R-:W-:-:S02]  /*a800*/  UIMAD UR18, UR19, UR42, URZ ;  /* 0x0000002a131272a4 */ /* 0x000fc4000f8e023f */
[----:B------:R-:W-:Y:S01]  /*a810*/  UIMAD UR9, UR17, UR9, URZ ;  /* 0x00000009110972a4 */ /* 0x000fe2000f8e023f */
[----:B------:R-:W-:Y:S01]  /*a820*/  @P1 SHF.R.U32.HI R69, RZ, UR25, R68 ;  /* 0x00000019ff451c19 */ /* 0x000fe20008011644 */
[----:B------:R-:W-:Y:S02]  /*a830*/  UIMAD.WIDE.U32 UR16, UR14, UR36, URZ ;  /* 0x000000240e1072a5 */ /* 0x000fe4000f8e003f */
[----:B------:R-:W-:Y:S02]  /*a840*/  UIMAD UR15, UR14, UR37, UR15 ;  /* 0x000000250e0f72a4 */ /* 0x000fe4000f8e020f */
[----:B------:R-:W-:Y:S01]  /*a850*/  UIADD3 UR18, UR13, UR18, URZ ;  /* 0x000000120d127290 */ /* 0x000fe2000fffe03f */
[----:B------:R-:W-:Y:S01]  /*a860*/  IMAD.U32 R68, RZ, RZ, UR22 ;  /* 0x00000016ff447e24 */ /* 0x000fe2000f8e00ff */
[----:B------:R-:W-:Y:S01]  /*a870*/  UIADD3 UR13, UR23, UR9, URZ ;  /* 0x00000009170d7290 */ /* 0x000fe2000fffe03f */
[----:B------:R-:W-:Y:S01]  /*a880*/  IMAD.MOV R71, RZ, RZ, -R69 ;  /* 0x000000ffff477224 */ /* 0x000fe200078e0a45 */
[----:B------:R-:W-:-:S03]  /*a890*/  UIADD3 UR9, UR17, UR15, URZ ;  /* 0x0000000f11097290 */ /* 0x000fc6000fffe03f */
[----:B------:R-:W-:Y:S01]  /*a8a0*/  IMAD R71, R71, UR20, R76 ;  /* 0x0000001447477c24 */ /* 0x000fe2000f8e024c */
[----:B------:R-:W-:Y:S01]  /*a8b0*/  ULDC.64 UR14, c[0x0][0xba8] ;  /* 0x0002ea00000e7ab9 */ /* 0x000fe20000000a00 */
[----:B------:R-:W-:Y:S01]  /*a8c0*/  IMAD.U32 R74, RZ, RZ, UR13 ;  /* 0x0000000dff4a7e24 */ /* 0x000fe2000f8e00ff */
[----:B------:R-:W-:Y:S01]  /*a8d0*/  @!UP1 ULDC UR14, c[0x0][0xb50] ;  /* 0x0002d400000e9ab9 */ /* 0x000fe20000000800 */
[----:B------:R-:W-:Y:S01]  /*a8e0*/  @!UP1 ULDC UR15, c[0x0][0xb54] ;  /* 0x0002d500000f9ab9 */ /* 0x000fe20000000800 */
[----:B------:R-:W-:Y:S02]  /*a8f0*/  SHF.R.S32.HI R72, RZ, 0x1f, R71 ;  /* 0x0000001fff487819 */ /* 0x000fe40000011447 */
[----:B----4-:R-:W-:-:S13]  /*a900*/  @P0 R2UR UR4, R90 ;  /* 0x000000005a0402ca */ /* 0x010fda00000e0000 */
[----:B------:R-:W-:Y:S02]  /*a910*/  UIADD3 UR12, UP0, UP3, UR16, UR12, UR4 ;  /* 0x0000000c100c7290 */ /* 0x000fe4000fb1e004 */
[----:B------:R-:W-:-:S04]  /*a920*/  USHF.R.S32.HI UR16, URZ, 0x1f, UR4 ;  /* 0x0000001f3f107899 */ /* 0x000fc80008011404 */
[----:B------:R-:W-:Y:S01]  /*a930*/  UIADD3.X UR9, UR9, UR18, UR16, UP0, UP3 ;  /* 0x0000001209097290 */ /* 0x000fe200087e6410 */
[----:B------:R-:W-:Y:S02]  /*a940*/  IADD3 R68, P2, P3, R69, UR12, R68 ;  /* 0x0000000c45447c10 */ /* 0x000fe4000fb5e044 */
[----:B------:R-:W-:Y:S01]  /*a950*/  SHF.R.S32.HI R69, RZ, 0x1f, R69 ;  /* 0x0000001fff457819 */ /* 0x000fe20000011445 */
[----:B------:R-:W-:Y:S02]  /*a960*/  ULDC.64 UR12, c[0x0][UR21+0x210] ;  /* 0x00008400150c7abb */ /* 0x000fe40008000a00 */
[----:B------:R-:W-:Y:S01]  /*a970*/  IMAD R73, R71, UR13, RZ ;  /* 0x0000000d47497c24 */ /* 0x000fe2000f8e02ff */
[----:B------:R-:W-:-:S03]  /*a980*/  IADD3.X R69, R69, UR9, R74, P2, P3 ;  /* 0x0000000945457c10 */ /* 0x000fc600097e644a */
[----:B------:R-:W-:Y:S02]  /*a990*/  IMAD R73, R72, UR12, R73 ;  /* 0x0000000c48497c24 */ /* 0x000fe4000f8e0249 */
[----:B------:R-:W-:-:S04]  /*a9a0*/  IMAD.WIDE.U32 R68, R71, UR12, R68 ;  /* 0x0000000c47447c25 */ /* 0x000fc8000f8e0044 */
[----:B------:R-:W-:Y:S01]  /*a9b0*/  IMAD.IADD R69, R69, 0x1, R73 ;  /* 0x0000000145457824 */ /* 0x000fe200078e0249 */
[----:B------:R-:W-:Y:S01]  /*a9c0*/  LEA R72, P2, R68, UR14, 0x2 ;  /* 0x0000000e44487c11 */ /* 0x000fe2000f8410ff */
[----:B------:R-:W-:Y:S01]  /*a9d0*/  ULDC UR9, c[0x0][0xa88] ;  /* 0x0002a20000097ab9 */ /* 0x000fe20000000800 */
[----:B-----5:R-:W-:Y:S02]  /*a9e0*/  @P4 R2UR UR9, R70 ;  /* 0x00000000460942ca */ /* 0x020fe400000e0000 */
[----:B------:R-:W-:Y:S01]  /*a9f0*/  LEA.HI.X R73, R68, UR15, R69, 0x2, P2 ;  /* 0x0000000f44497c11 */ /* 0x000fe200090f1445 */
[----:B---3--:R-:W-:-:S12]  /*aa00*/  @P4 BRA `(.L_x_171) ;  /* 0x0000000000184947 */ /* 0x008fd80003800000 */
[----:B------:R-:W-:Y:S05]  /*aa10*/  @!P0 BRA `(.L_x_171) ;  /* 0x0000000000148947 */ /* 0x000fea0003800000 */
[----:B------:R-:W2:Y:S04]  /*aa20*/  LDG.E R69, desc[UR50][R88.64] ;  /* 0x0000003258457981 */ /* 0x000ea8000c1e1900 */
[----:B------:R-:W3:Y:S01]  /*aa30*/  LDG.E R68, desc[UR50][R88.64+0x4] ;  /* 0x0000043258447981 */ /* 0x000ee2000c1e1900 */
[----:B--2---:R-:W-:Y:S02]  /*aa40*/  R2UR UR12, R69 ;  /* 0x00000000450c72ca */ /* 0x004fe400000e0000 */
[----:B---3--:R-:W-:-:S13]  /*aa50*/  R2UR UR9, R68 ;  /* 0x00000000440972ca */ /* 0x008fda00000e0000 */
[----:B------:R-:W-:-:S12]  /*aa60*/  UIADD3 UR9, -UR12, UR9, URZ ;  /* 0x000000090c097290 */ /* 0x000fd8000fffe13f */
.L_x_171:
[----:B------:R-:W2:Y:S04]  /*aa70*/  LDL R75, [R1+0x3c] ;  /* 0x00003c00014b7983 */ /* 0x000ea80000100800 */
[----:B------:R-:W3:Y:S01]  /*aa80*/  LDL R74, [R1+0x38] ;  /* 0x00003800014a7983 */ /* 0x000ee20000100800 */
[----:B------:R-:W-:Y:S01]  /*aa90*/  IMAD.U32 R77, RZ, RZ, UR43 ;  /* 0x0000002bff4d7e24 */ /* 0x000fe2000f8e00ff */
[----:B------:R-:W-:Y:S02]  /*aaa0*/  UIMAD UR9, UR9, UR20, URZ ;  /* 0x00000014090972a4 */ /* 0x000fe4000f8e023f */
[----:B------:R-:W-:Y:S04]  /*aab0*/  SHFL.IDX PT, R68, R72, RZ, 0x1c1f ;  /* 0x001c1fff48447589 */ /* 0x000fe800000e0000 */
[----:B------:R-:W0:Y:S04]  /*aac0*/  SHFL.IDX PT, R69, R73, RZ, 0x1c1f ;  /* 0x001c1fff49457589 */ /* 0x000e2800000e0000 */
[----:B------:R-:W-:Y:S04]  /*aad0*/  SHFL.IDX PT, R70, R72, 0x1, 0x1c1f ;  /* 0x003c1f0048467f89 */ /* 0x000fe800000e0000 */
[----:B------:R-:W1:Y:S01]  /*aae0*/  SHFL.IDX PT, R71, R73, 0x1, 0x1c1f ;  /* 0x003c1f0049477f89 */ /* 0x000e6200000e0000 */
[----:B--2---:R-:W-:Y:S01]  /*aaf0*/  IMAD R77, R77, 0x80, R75 ;  /* 0x000000804d4d7824 */ /* 0x004fe200078e024b */
[----:B---3--:R-:W-:-:S03]  /*ab00*/  LOP3.LUT P0, RZ, R74, 0x3, RZ, 0xc0, !PT ;  /* 0x000000034aff7812 */ /* 0x008fc6000780c0ff */
[C---:B------:R-:W-:Y:S01]  /*ab10*/  VIADD R74, R77.reuse, 0x8 ;  /* 0x000000084d4a7836 */ /* 0x040fe20000000000 */
[----:B------:R-:W-:-:S04]  /*ab20*/  ISETP.GE.OR P2, PT, R77, UR9, P0 ;  /* 0x000000094d007c0c */ /* 0x000fc80008746670 */
[----:B------:R-:W-:-:S09]  /*ab30*/  ISETP.GE.OR P0, PT, R74, UR9, P0 ;  /* 0x000000094a007c0c */ /* 0x000fd20008706670 */
[----:B0-----:R0:W-:Y:S04]  /*ab40*/  @!P2 ST.E desc[UR50][R68.64], R0 ;  /* 0x000000004400a985 */ /* 0x0011e8000c101932 */
[----:B-1----:R0:W-:Y:S01]  /*ab50*/  @!P0 ST.E desc[UR50][R70.64], R160 ;  /* 0x000000a046008985 */ /* 0x0021e2000c101932 */
[----:B------:R-:W-:-:S13]  /*ab60*/  PLOP3.LUT P0, PT, PT, PT, UP1, 0x80, 0x0 ;  /* 0x000000000000781c */ /* 0x000fda0003f0f018 */
[----:B0-----:R-:W-:Y:S05]  /*ab70*/  @P0 BRA `(.L_x_172) ;  /* 0x00000010000c0947 */ /* 0x001fea0003800000 */
[----:B------:R-:W-:Y:S01]  /*ab80*/  VIADD R0, R190, 0xffffff80 ;  /* 0xffffff80be007836 */ /* 0x000fe20000000000 */
[----:B------:R-:W-:-:S04]  /*ab90*/  ULDC.64 UR14, c[0x0][0xaa0] ;  /* 0x0002a800000e7ab9 */ /* 0x000fc80000000a00 */
[----:B------:R-:W-:-:S04]  /*aba0*/  SHF.R.S32.HI R3, RZ, 0x1f, R0 ;  /* 0x0000001fff037819 */ /* 0x000fc80000011400 */
[----:B------:R-:W-:-:S04]  /*abb0*/  LEA.HI R3, R3, R0, RZ, 0x3 ;  /* 0x0000000003037211 */ /* 0x000fc800078f18ff */
[----:B------:R-:W-:Y:S02]  /*abc0*/  LOP3.LUT R5, R3, 0xfffffff8, RZ, 0xc0, !PT ;  /* 0xfffffff803057812 */ /* 0x000fe400078ec0ff */
[----:B------:R-:W-:Y:S01]  /*abd0*/  SHF.R.S32.HI R81, RZ, 0x3, R3 ;  /* 0x00000003ff517819 */ /* 0x000fe20000011403 */
[----:B------:R-:W-:Y:S02]  /*abe0*/  IMAD.MOV.U32 R3, RZ, RZ, 0x2 ;  /* 0x00000002ff037424 */ /* 0x000fe400078e00ff */
[----:B------:R-:W-:-:S04]  /*abf0*/  IMAD.IADD R20, R0, 0x1, -R5 ;  /* 0x0000000100147824 */ /* 0x000fc800078e0a05 */
[----:B------:R-:W-:-:S04]  /*ac00*/  IMAD.SHL.U32 R0, R20, 0x8, RZ ;  /* 0x0000000814007824 */ /* 0x000fc800078e00ff */
[----:B------:R-:W-:-:S04]  /*ac10*/  IMAD R2, R81, 0x40, R0 ;  /* 0x0000004051027824 */ /* 0x000fc800078e0200 */
[----:B------:R-:W-:-:S03]  /*ac20*/  IMAD.WIDE R2, R2, R3, UR10 ;  /* 0x0000000a02027e25 */ /* 0x000fc6000f8e0203 */
[C---:B------:R-:W-:Y:S02]  /*ac30*/  IADD3 R25, P2, R2.reuse, 0x3000, RZ ;  /* 0x0000300002197810 */ /* 0x040fe40007f5e0ff */
[C---:B------:R-:W-:Y:S02]  /*ac40*/  IADD3 R9, P4, R2.reuse, 0x1000, RZ ;  /* 0x0000100002097810 */ /* 0x040fe40007f9e0ff */
[----:B------:R-:W-:Y:S02]  /*ac50*/  IADD3 R13, P3, R2, 0x2000, RZ ;  /* 0x00002000020d7810 */ /* 0x000fe40007f7e0ff */
[----:B------:R-:W-:Y:S02]  /*ac60*/  LOP3.LUT R24, R25, 0x380, RZ, 0xc0, !PT ;  /* 0x0000038019187812 */ /* 0x000fe400078ec0ff */
[----:B------:R-:W-:Y:S02]  /*ac70*/  LOP3.LUT R8, R9, 0x380, RZ, 0xc0, !PT ;  /* 0x0000038009087812 */ /* 0x000fe400078ec0ff */
[----:B------:R-:W-:-:S02]  /*ac80*/  LOP3.LUT R12, R13, 0x380, RZ, 0xc0, !PT ;  /* 0x000003800d0c7812 */ /* 0x000fc400078ec0ff */
[----:B------:R-:W-:Y:S02]  /*ac90*/  SHF.R.U64 R24, R24, 0x3, RZ ;  /* 0x0000000318187819 */ /* 0x000fe400000012ff */
[----:B------:R-:W-:Y:S02]  /*aca0*/  SHF.R.U64 R8, R8, 0x3, RZ ;  /* 0x0000000308087819 */ /* 0x000fe400000012ff */
[----:B------:R-:W-:Y:S02]  /*acb0*/  SHF.R.U64 R12, R12, 0x3, RZ ;  /* 0x000000030c0c7819 */ /* 0x000fe400000012ff */
[----:B------:R-:W-:Y:S01]  /*acc0*/  LOP3.LUT R24, R24, R25, RZ, 0x3c, !PT ;  /* 0x0000001918187212 */ /* 0x000fe200078e3cff */
[--C-:B------:R-:W-:Y:S01]  /*acd0*/  IMAD.X R25, RZ, RZ, R3.reuse, P2 ;  /* 0x000000ffff197224 */ /* 0x100fe200010e0603 */
[----:B------:R-:W-:Y:S01]  /*ace0*/  LOP3.LUT R8, R8, R9, RZ, 0x3c, !PT ;  /* 0x0000000908087212 */ /* 0x000fe200078e3cff */
[--C-:B------:R-:W-:Y:S01]  /*acf0*/  IMAD.X R9, RZ, RZ, R3.reuse, P4 ;  /* 0x000000ffff097224 */ /* 0x100fe200020e0603 */
[----:B------:R-:W-:Y:S01]  /*ad00*/  LOP3.LUT R12, R12, R13, RZ, 0x3c, !PT ;  /* 0x0000000d0c0c7212 */ /* 0x000fe200078e3cff */
[----:B------:R-:W-:Y:S01]  /*ad10*/  IMAD.X R13, RZ, RZ, R3, P3 ;  /* 0x000000ffff0d7224 */ /* 0x000fe200018e0603 */
[C---:B------:R-:W-:Y:S01]  /*ad20*/  IADD3 R49, P2, R2.reuse, 0x9000, RZ ;  /* 0x0000900002317810 */ /* 0x040fe20007f5e0ff */
[----:B------:R-:W-:Y:S01]  /*ad30*/  UIMAD UR12, UR16, UR14, URZ ;  /* 0x0000000e100c72a4 */ /* 0x000fe2000f8e023f */
[C---:B------:R-:W-:Y:S01]  /*ad40*/  IADD3 R29, P0, R2.reuse, 0x4000, RZ ;  /* 0x00004000021d7810 */ /* 0x040fe20007f1e0ff */
[----:B------:R-:W-:Y:S01]  /*ad50*/  UIMAD.WIDE.U32 UR10, UR4, UR14, URZ ;  /* 0x0000000e040a72a5 */ /* 0x000fe2000f8e003f */
[C---:B------:R-:W-:Y:S01]  /*ad60*/  IADD3 R33, P6, R2.reuse, 0x5000, RZ ;  /* 0x0000500002217810 */ /* 0x040fe20007fde0ff */
[----:B------:R-:W5:Y:S01]  /*ad70*/  LD.E.128 R8, desc[UR50][R8.64] ;  /* 0x0000003208087980 */ /* 0x000f62000c101d00 */
[----:B------:R-:W-:-:S02]  /*ad80*/  IADD3 R37, P5, R2, 0x6000, RZ ;  /* 0x0000600002257810 */ /* 0x000fc40007fbe0ff */
[C---:B------:R-:W-:Y:S01]  /*ad90*/  IADD3 R41, P4, R2.reuse, 0x7000, RZ ;  /* 0x0000700002297810 */ /* 0x040fe20007f9e0ff */
[----:B------:R-:W5:Y:S01]  /*ada0*/  LD.E.128 R12, desc[UR50][R12.64] ;  /* 0x000000320c0c7980 */ /* 0x000f62000c101d00 */
[C---:B------:R-:W-:Y:S02]  /*adb0*/  IADD3 R45, P3, R2.reuse, 0x8000, RZ ;  /* 0x00008000022d7810 */ /* 0x040fe40007f7e0ff */
[----:B------:R-:W-:Y:S02]  /*adc0*/  LOP3.LUT R48, R49, 0x380, RZ, 0xc0, !PT ;  /* 0x0000038031307812 */ /* 0x000fe400078ec0ff */
[----:B------:R-:W-:Y:S01]  /*add0*/  LOP3.LUT R7, R2, 0x380, RZ, 0xc0, !PT ;  /* 0x0000038002077812 */ /* 0x000fe200078ec0ff */
[----:B------:R-:W-:Y:S01]  /*ade0*/  UIMAD UR12, UR4, UR15, UR12 ;  /* 0x0000000f040c72a4 */ /* 0x000fe2000f8e020c */
[----:B------:R-:W-:Y:S01]  /*adf0*/  LOP3.LUT R28, R29, 0x380, RZ, 0xc0, !PT ;  /* 0x000003801d1c7812 */ /* 0x000fe200078ec0ff */
[----:B------:R-:W-:Y:S01]  /*ae00*/  @UP2 ULDC UR14, c[0x0][0xbec] ;  /* 0x0002fb00000e2ab9 */ /* 0x000fe20000000800 */
[----:B------:R-:W-:Y:S01]  /*ae10*/  LOP3.LUT R32, R33, 0x380, RZ, 0xc0, !PT ;  /* 0x0000038021207812 */ /* 0x000fe200078ec0ff */
[----:B------:R-:W5:Y:S01]  /*ae20*/  LD.E.128 R24, desc[UR50][R24.64] ;  /* 0x0000003218187980 */ /* 0x000f62000c101d00 */
[----:B------:R-:W-:-:S02]  /*ae30*/  LOP3.LUT R36, R37, 0x380, RZ, 0xc0, !PT ;  /* 0x0000038025247812 */ /* 0x000fc400078ec0ff */
[----:B------:R-:W-:Y:S02]  /*ae40*/  LOP3.LUT R40, R41, 0x380, RZ, 0xc0, !PT ;  /* 0x0000038029287812 */ /* 0x000fe400078ec0ff */
[----:B------:R-:W-:Y:S02]  /*ae50*/  LOP3.LUT R44, R45, 0x380, RZ, 0xc0, !PT ;  /* 0x000003802d2c7812 */ /* 0x000fe400078ec0ff */
[----:B------:R-:W-:Y:S02]  /*ae60*/  SHF.R.U64 R48, R48, 0x3, RZ ;  /* 0x0000000330307819 */ /* 0x000fe400000012ff */
[----:B------:R-:W-:Y:S02]  /*ae70*/  SHF.R.U64 R28, R28, 0x3, RZ ;  /* 0x000000031c1c7819 */ /* 0x000fe400000012ff */
[----:B------:R-:W-:Y:S02]  /*ae80*/  SHF.R.U64 R32, R32, 0x3, RZ ;  /* 0x0000000320207819 */ /* 0x000fe400000012ff */
[----:B------:R-:W-:-:S02]  /*ae90*/  SHF.R.U64 R36, R36, 0x3, RZ ;  /* 0x0000000324247819 */ /* 0x000fc400000012ff */
[----:B------:R-:W-:Y:S02]  /*aea0*/  SHF.R.U64 R40, R40, 0x3, RZ ;  /* 0x0000000328287819 */ /* 0x000fe400000012ff */
[----:B------:R-:W-:Y:S02]  /*aeb0*/  SHF.R.U64 R44, R44, 0x3, RZ ;  /* 0x000000032c2c7819 */ /* 0x000fe400000012ff */
[----:B------:R-:W-:Y:S01]  /*aec0*/  LOP3.LUT R48, R48, R49, RZ, 0x3c, !PT ;  /* 0x0000003130307212 */ /* 0x000fe200078e3cff */
[--C-:B------:R-:W-:Y:S01]  /*aed0*/  IMAD.X R49, RZ, RZ, R3.reuse, P2 ;  /* 0x000000ffff317224 */ /* 0x100fe200010e0603 */
        /* <DEDUP_REMOVED lines=9> */
[----:B------:R-:W-:Y:S01]  /*af70*/  IMAD.X R45, RZ, RZ, R3, P3 ;  /* 0x000000ffff2d7224 */ /* 0x000fe200018e0603 */
[----:B------:R-:W-:-:S02]  /*af80*/  IADD3 R5, P2, R2, 0xf000, RZ ;  /* 0x0000f00002057810 */ /* 0x000fc40007f5e0ff */
[----:B------:R-:W-:Y:S01]  /*af90*/  SHF.R.U64 R7, R7, 0x3, RZ ;  /* 0x0000000307077819 */ /* 0x000fe200000012ff */
[----:B------:R-:W-:Y:S01]  /*afa0*/  UIADD3 UR11, UR11, UR12, URZ ;  /* 0x0000000c0b0b7290 */ /* 0x000fe2000fffe03f */
[C---:B------:R-:W-:Y:S01]  /*afb0*/  IADD3 R53, P0, R2.reuse, 0xa000, RZ ;  /* 0x0000a00002357810 */ /* 0x040fe20007f1e0ff */
[----:B------:R-:W-:Y:S01]  /*afc0*/  IMAD.X R73, RZ, RZ, R3, P2 ;  /* 0x000000ffff497224 */ /* 0x000fe200010e0603 */
[C---:B------:R-:W-:Y:S01]  /*afd0*/  IADD3 R57, P6, R2.reuse, 0xb000, RZ ;  /* 0x0000b00002397810 */ /* 0x040fe20007fde0ff */
[----:B------:R-:W-:Y:S01]  /*afe0*/  ULDC.64 UR12, c[0x0][0xae8] ;  /* 0x0002ba00000c7ab9 */ /* 0x000fe20000000a00 */
[C---:B------:R-:W-:Y:S01]  /*aff0*/  IADD3 R61, P5, R2.reuse, 0xc000, RZ ;  /* 0x0000c000023d7810 */ /* 0x040fe20007fbe0ff */
[----:B------:R-:W-:Y:S01]  /*b000*/  USHF.R.S32.HI UR4, URZ, 0x1f, UR36 ;  /* 0x0000001f3f047899 */ /* 0x000fe20008011424 */
[C---:B------:R-:W-:Y:S01]  /*b010*/  IADD3 R65, P4, R2.reuse, 0xd000, RZ ;  /* 0x0000d00002417810 */ /* 0x040fe20007f9e0ff */
[----:B------:R-:W5:Y:S01]  /*b020*/  LD.E.128 R28, desc[UR50][R28.64] ;  /* 0x000000321c1c7980 */ /* 0x000f62000c101d00 */
[----:B------:R-:W-:-:S02]  /*b030*/  IADD3 R69, P3, R2, 0xe000, RZ ;  /* 0x0000e00002457810 */ /* 0x000fc40007f7e0ff */
[----:B------:R-:W-:Y:S01]  /*b040*/  LOP3.LUT R4, R5, 0x380, RZ, 0xc0, !PT ;  /* 0x0000038005047812 */ /* 0x000fe200078ec0ff */
[----:B------:R-:W5:Y:S01]  /*b050*/  LD.E.128 R32, desc[UR50][R32.64] ;  /* 0x0000003220207980 */ /* 0x000f62000c101d00 */
[----:B------:R-:W-:Y:S02]  /*b060*/  LOP3.LUT R52, R53, 0x380, RZ, 0xc0, !PT ;  /* 0x0000038035347812 */ /* 0x000fe400078ec0ff */
[----:B------:R-:W-:Y:S01]  /*b070*/  LOP3.LUT R56, R57, 0x380, RZ, 0xc0, !PT ;  /* 0x0000038039387812 */ /* 0x000fe200078ec0ff */
[----:B------:R-:W5:Y:S01]  /*b080*/  LD.E.128 R36, desc[UR50][R36.64] ;  /* 0x0000003224247980 */ /* 0x000f62000c101d00 */
[----:B------:R-:W-:Y:S02]  /*b090*/  LOP3.LUT R60, R61, 0x380, RZ, 0xc0, !PT ;  /* 0x000003803d3c7812 */ /* 0x000fe400078ec0ff */
[----:B------:R-:W-:Y:S01]  /*b0a0*/  LOP3.LUT R64, R65, 0x380, RZ, 0xc0, !PT ;  /* 0x0000038041407812 */ /* 0x000fe200078ec0ff */
[----:B------:R-:W5:Y:S01]  /*b0b0*/  LD.E.128 R40, desc[UR50][R40.64] ;  /* 0x0000003228287980 */ /* 0x000f62000c101d00 */
[----:B------:R-:W-:-:S02]  /*b0c0*/  LOP3.LUT R68, R69, 0x380, RZ, 0xc0, !PT ;  /* 0x0000038045447812 */ /* 0x000fc400078ec0ff */
[----:B------:R-:W-:Y:S01]  /*b0d0*/  SHF.R.U64 R4, R4, 0x3, RZ ;  /* 0x0000000304047819 */ /* 0x000fe200000012ff */
[----:B------:R-:W5:Y:S01]  /*b0e0*/  LD.E.128 R44, desc[UR50][R44.64] ;  /* 0x000000322c2c7980 */ /* 0x000f62000c101d00 */
[----:B------:R-:W-:Y:S02]  /*b0f0*/  SHF.R.U64 R52, R52, 0x3, RZ ;  /* 0x0000000334347819 */ /* 0x000fe400000012ff */
[----:B------:R-:W-:Y:S01]  /*b100*/  SHF.R.U64 R56, R56, 0x3, RZ ;  /* 0x0000000338387819 */ /* 0x000fe200000012ff */
[----:B------:R-:W5:Y:S01]  /*b110*/  LD.E.128 R48, desc[UR50][R48.64] ;  /* 0x0000003230307980 */ /* 0x000f62000c101d00 */
[----:B------:R-:W-:Y:S02]  /*b120*/  SHF.R.U64 R60, R60, 0x3, RZ ;  /* 0x000000033c3c7819 */ /* 0x000fe400000012ff */
[----:B------:R-:W-:Y:S02]  /*b130*/  SHF.R.U64 R64, R64, 0x3, RZ ;  /* 0x0000000340407819 */ /* 0x000fe400000012ff */
[----:B------:R-:W-:-:S02]  /*b140*/  SHF.R.U64 R68, R68, 0x3, RZ ;  /* 0x0000000344447819 */ /* 0x000fc400000012ff */
[----:B------:R-:W-:Y:S01]  /*b150*/  LOP3.LUT R2, R7, R2, RZ, 0x3c, !PT ;  /* 0x0000000207027212 */ /* 0x000fe200078e3cff */
[----:B------:R-:W-:Y:S01]  /*b160*/  UIMAD.WIDE.U32 UR10, UR42, UR12, UR10 ;  /* 0x0000000c2a0a72a5 */ /* 0x000fe2000f8e000a */
        /* <DEDUP_REMOVED lines=10> */
[----:B------:R-:W-:Y:S01]  /*b210*/  LOP3.LUT R72, R4, R5, RZ, 0x3c, !PT ;  /* 0x0000000504487212 */ /* 0x000fe200078e3cff */
[----:B------:R-:W-:Y:S01]  /*b220*/  UIMAD UR11, UR42, UR13, UR11 ;  /* 0x0000000d2a0b72a4 */ /* 0x000fe2000f8e020b */
[----:B------:R0:W5:Y:S02]  /*b230*/  LD.E.128 R4, desc[UR50][R2.64] ;  /* 0x0000003202047980 */ /* 0x000164000c101d00 */
[----:B------:R-:W-:-:S02]  /*b240*/  ULDC.64 UR12, c[0x0][0xaf0] ;  /* 0x0002bc00000c7ab9 */ /* 0x000fc40000000a00 */
[----:B------:R-:W-:Y:S01]  /*b250*/  UIMAD UR4, UR4, UR12, URZ ;  /* 0x0000000c040472a4 */ /* 0x000fe2000f8e023f */
[----:B------:R-:W5:Y:S04]  /*b260*/  LD.E.128 R52, desc[UR50][R52.64] ;  /* 0x0000003234347980 */ /* 0x000f68000c101d00 */
[----:B------:R-:W5:Y:S01]  /*b270*/  LD.E.128 R56, desc[UR50][R56.64] ;  /* 0x0000003238387980 */ /* 0x000f62000c101d00 */
[----:B0-----:R-:W-:Y:S02]  /*b280*/  IMAD.U32 R3, RZ, RZ, UR43 ;  /* 0x0000002bff037e24 */ /* 0x001fe4000f8e00ff */
[----:B------:R-:W-:Y:S01]  /*b290*/  IMAD R2, R20, 0x20, R81 ;  /* 0x0000002014027824 */ /* 0x000fe200078e0251 */
[----:B------:R-:W5:Y:S03]  /*b2a0*/  LD.E.128 R60, desc[UR50][R60.64] ;  /* 0x000000323c3c7980 */ /* 0x000f66000c101d00 */
[----:B------:R-:W-:Y:S01]  /*b2b0*/  IMAD R76, R3, 0x80, R2 ;  /* 0x00000080034c7824 */ /* 0x000fe200078e0202 */
[----:B------:R-:W-:Y:S01]  /*b2c0*/  UIMAD UR4, UR36, UR13, UR4 ;  /* 0x0000000d240472a4 */ /* 0x000fe2000f8e0204 */
[----:B------:R-:W5:Y:S02]  /*b2d0*/  LD.E.128 R64, desc[UR50][R64.64] ;  /* 0x0000003240407980 */ /* 0x000f64000c101d00 */
[----:B------:R-:W-:Y:S01]  /*b2e0*/  @P1 IMAD.HI.U32 R2, R76, UR14, RZ ;  /* 0x0000000e4c021c27 */ /* 0x000fe2000f8e00ff */
[----:B------:R-:W-:Y:S01]  /*b2f0*/  UIMAD.WIDE.U32 UR36, UR36, UR12, UR10 ;  /* 0x0000000c242472a5 */ /* 0x000fe2000f8e000a */
[----:B------:R-:W5:Y:S02]  /*b300*/  LD.E.128 R68, desc[UR50][R68.64] ;  /* 0x0000003244447980 */ /* 0x000f64000c101d00 */
[----:B------:R-:W-:Y:S01]  /*b310*/  @UP2 ULDC UR10, c[0x0][0xbf0] ;  /* 0x0002fc00000a2ab9 */ /* 0x000fe20000000800 */
[----:B------:R-:W-:Y:S01]  /*b320*/  IMAD.MOV.U32 R21, RZ, RZ, R76 ;  /* 0x000000ffff157224 */ /* 0x000fe200078e004c */
[----:B------:R-:W-:Y:S01]  /*b330*/  @P1 SHF.R.U32.HI R21, RZ, UR10, R2 ;  /* 0x0000000aff151c19 */ /* 0x000fe20008011602 */
[----:B------:R-:W-:Y:S01]  /*b340*/  UIADD3 UR4, UR37, UR4, URZ ;  /* 0x0000000425047290 */ /* 0x000fe2000fffe03f */
[----:B------:R-:W5:Y:S01]  /*b350*/  LD.E.128 R72, desc[UR50][R72.64] ;  /* 0x0000003248487980 */ /* 0x000f62000c101d00 */
[----:B------:R-:W-:Y:S01]  /*b360*/  ULDC.64 UR10, c[0x0][0xae0] ;  /* 0x0002b800000a7ab9 */ /* 0x000fe20000000a00 */
[--C-:B------:R-:W-:Y:S01]  /*b370*/  SHF.R.S32.HI R20, RZ, 0x1f, R21.reuse ;  /* 0x0000001fff147819 */ /* 0x100fe20000011415 */
[----:B------:R-:W-:Y:S01]  /*b380*/  IMAD.MOV R77, RZ, RZ, -R21 ;  /* 0x000000ffff4d7224 */ /* 0x000fe200078e0a15 */
[----:B------:R-:W-:Y:S01]  /*b390*/  @!PT LDS RZ, [RZ] ;  /* 0x00000000fffff984 */ /* 0x000fe20000000800 */
[----:B------:R-:W-:Y:S01]  /*b3a0*/  @!PT LDS RZ, [RZ] ;  /* 0x00000000fffff984 */ /* 0x000fe20000000800 */
[----:B------:R-:W-:Y:S01]  /*b3b0*/  @!PT LDS RZ, [RZ] ;  /* 0x00000000fffff984 */ /* 0x000fe20000000800 */
[----:B------:R-:W-:Y:S01]  /*b3c0*/  @!PT LDS RZ, [RZ] ;  /* 0x00000000fffff984 */ /* 0x000fe20000000800 */
[----:B------:R0:W-:Y:S06]  /*b3d0*/  MEMBAR.ALL.CTA ;  /* 0x0000000000007992 */ /* 0x0001ec0000008000 */
[----:B0-----:R-:W0:Y:S01]  /*b3e0*/  FENCE.VIEW.ASYNC.S ;  /* 0x00000000000073c6 */ /* 0x001e220000000000 */
[----:B------:R-:W-:-:S02]  /*b3f0*/  IMAD.U32 R3, RZ, RZ, UR37 ;  /* 0x00000025ff037e24 */ /* 0x000fc4000f8e00ff */
[----:B------:R-:W-:Y:S02]  /*b400*/  IMAD R20, R20, UR10, RZ ;  /* 0x0000000a14147c24 */ /* 0x000fe4000f8e02ff */
[----:B------:R-:W-:Y:S02]  /*b410*/  IMAD R77, R77, UR20, R76 ;  /* 0x000000144d4d7c24 */ /* 0x000fe4000f8e024c */
[----:B------:R-:W-:Y:S02]  /*b420*/  IMAD.U32 R2, RZ, RZ, UR36 ;  /* 0x00000024ff027e24 */ /* 0x000fe4000f8e00ff */
[----:B------:R-:W-:Y:S02]  /*b430*/  IMAD.U32 R3, RZ, RZ, UR4 ;  /* 0x00000004ff037e24 */ /* 0x000fe4000f8e00ff */
[C---:B------:R-:W-:Y:S01]  /*b440*/  IMAD R79, R21.reuse, UR11, R20 ;  /* 0x0000000b154f7c24 */ /* 0x040fe2000f8e0214 */
[----:B------:R-:W-:Y:S01]  /*b450*/  SHF.R.S32.HI R20, RZ, 0x1f, R77 ;  /* 0x0000001fff147819 */ /* 0x000fe2000001144d */
[----:B------:R-:W-:Y:S01]  /*b460*/  IMAD.WIDE.U32 R2, R21, UR10, R2 ;  /* 0x0000000a15027c25 */ /* 0x000fe2000f8e0002 */
[----:B------:R-:W-:-:S03]  /*b470*/  ULDC.64 UR10, c[0x0][0xad8] ;  /* 0x0002b600000a7ab9 */ /* 0x000fc60000000a00 */
[----:B------:R-:W-:Y:S02]  /*b480*/  IMAD.IADD R3, R3, 0x1, R79 ;  /* 0x0000000103037824 */ /* 0x000fe400078e024f */
[----:B------:R-:W-:Y:S02]  /*b490*/  IMAD R20, R20, UR10, RZ ;  /* 0x0000000a14147c24 */ /* 0x000fe4000f8e02ff */
[----:B------:R-:W-:-:S04]  /*b4a0*/  IMAD.WIDE.U32 R2, R77, UR10, R2 ;  /* 0x0000000a4d027c25 */ /* 0x000fc8000f8e0002 */
[----:B------:R-:W-:Y:S01]  /*b4b0*/  IMAD R21, R77, UR11, R20 ;  /* 0x0000000b4d157c24 */ /* 0x000fe2000f8e0214 */
[----:B------:R-:W-:Y:S01]  /*b4c0*/  ULDC.64 UR10, c[0x0][0xa80] ;  /* 0x0002a000000a7ab9 */ /* 0x000fe20000000a00 */
[----:B------:R-:W-:Y:S01]  /*b4d0*/  IMAD.U32 R82, RZ, RZ, UR43 ;  /* 0x0000002bff527e24 */ /* 0x000fe2000f8e00ff */
[----:B------:R-:W-:Y:S01]  /*b4e0*/  LEA R80, P2, R2, UR10, 0x1 ;  /* 0x0000000a02507c11 */ /* 0x000fe2000f8408ff */
[----:B------:R-:W-:Y:S02]  /*b4f0*/  IMAD.IADD R3, R3, 0x1, R21 ;  /* 0x0000000103037824 */ /* 0x000fe400078e0215 */
[----:B------:R-:W-:Y:S01]  /*b500*/  IMAD R82, R82, 0x80, R81 ;  /* 0x0000008052527824 */ /* 0x000fe200078e0251 */
[----:B------:R-:W-:Y:S02]  /*b510*/  UIADD3 UR8, UR8, 0x38820, URZ ;  /* 0x0003882008087890 */ /* 0x000fe4000fffe03f */
[----:B------:R-:W-:Y:S02]  /*b520*/  LEA.HI.X R81, R2, UR11, R3, 0x1, P2 ;  /* 0x0000000b02517c11 */ /* 0x000fe400090f0c03 */
[C---:B------:R-:W-:Y:S01]  /*b530*/  ISETP.GE.AND P2, PT, R82.reuse, UR9, PT ;  /* 0x0000000952007c0c */ /* 0x040fe2000bf46270 */
[----:B------:R-:W-:Y:S01]  /*b540*/  UPRMT UR8, URZ, 0x654, UR8 ;  /* 0x000006543f087896 */ /* 0x000fe20008000008 */
[----:B------:R-:W-:-:S02]  /*b550*/  VIADD R20, R82, 0x20 ;  /* 0x0000002052147836 */ /* 0x000fc40000000000 */
[----:B------:R-:W-:Y:S02]  /*b560*/  VIADD R76, R82, 0x40 ;  /* 0x00000040524c7836 */ /* 0x000fe40000000000 */
[C---:B------:R-:W-:Y:S02]  /*b570*/  VIADD R84, R0.reuse, 0x40 ;  /* 0x0000004000547836 */ /* 0x040fe40000000000 */
[C---:B------:R-:W-:Y:S02]  /*b580*/  VIADD R86, R0.reuse, 0x80 ;  /* 0x0000008000567836 */ /* 0x040fe40000000000 */
[----:B------:R-:W-:Y:S01]  /*b590*/  VIADD R88, R0, 0xc0 ;  /* 0x000000c000587836 */ /* 0x000fe20000000000 */
[----:B0-----:R-:W-:Y:S01]  /*b5a0*/  SYNCS.ARRIVE.TRANS64.RED.A1T0 RZ, [UR8], RZ ;  /* 0x000000ffffff79a7 */ /* 0x001fe20008100408 */
[----:B------:R0:W1:Y:S01]  /*b5b0*/  SHFL.IDX PT, R83, R80, RZ, 0x181f ;  /* 0x00181fff50537589 */ /* 0x00006200000e0000 */
[----:B------:R-:W-:Y:S03]  /*b5c0*/  BSSY B1, `(.L_x_173) ;  /* 0x000001a000017945 */ /* 0x000fe60003800000 */
[----:B------:R0:W2:Y:S01]  /*b5d0*/  SHFL.IDX PT, R79, R81, RZ, 0x181f ;  /* 0x00181fff514f7589 */ /* 0x0000a200000e0000 */
[----:B------:R-:W-:-:S02]  /*b5e0*/  ISETP.GE.AND P1, PT, R20, UR9, PT ;  /* 0x0000000914007c0c */ /* 0x000fc4000bf26270 */
[----:B------:R-:W-:Y:S02]  /*b5f0*/  ISETP.GE.AND P0, PT, R76, UR9, PT ;  /* 0x000000094c007c0c */ /* 0x000fe4000bf06270 */
[----:B------:R-:W-:Y:S02]  /*b600*/  SHF.R.S32.HI R90, RZ, 0x1f, R0 ;  /* 0x0000001fff5a7819 */ /* 0x000fe40000011400 */
[----:B------:R-:W-:Y:S02]  /*b610*/  SHF.R.S32.HI R85, RZ, 0x1f, R84 ;  /* 0x0000001fff557819 */ /* 0x000fe40000011454 */
[----:B------:R-:W-:Y:S02]  /*b620*/  SHF.R.S32.HI R87, RZ, 0x1f, R86 ;  /* 0x0000001fff577819 */ /* 0x000fe40000011456 */
[----:B------:R-:W-:Y:S01]  /*b630*/  SHF.R.S32.HI R89, RZ, 0x1f, R88 ;  /* 0x0000001fff597819 */ /* 0x000fe20000011458 */
[----:B0-----:R-:W-:Y:S06]  /*b640*/  @P2 BRA `(.L_x_174) ;  /* 0x0000000000442947 */ /* 0x001fec0003800000 */
[----:B------:R-:W-:Y:S02]  /*b650*/  ULDC UR4, c[0x0][0xac8] ;  /* 0x0002b20000047ab9 */ /* 0x000fe40000000800 */
[----:B------:R-:W-:Y:S02]  /*b660*/  ISETP.GE.AND P5, PT, R0, UR4, PT ;  /* 0x0000000400007c0c */ /* 0x000fe4000bfa6270 */
[----:B------:R-:W-:Y:S02]  /*b670*/  ISETP.GE.AND P4, PT, R84, UR4, PT ;  /* 0x0000000454007c0c */ /* 0x000fe4000bf86270 */
[----:B------:R-:W-:Y:S02]  /*b680*/  ISETP.GE.AND P3, PT, R86, UR4, PT ;  /* 0x0000000456007c0c */ /* 0x000fe4000bf66270 */
[----:B------:R-:W-:-:S07]  /*b690*/  ISETP.GE.AND P2, PT, R88, UR4, PT ;  /* 0x0000000458007c0c */ /* 0x000fce000bf46270 */
[----:B-1----:R-:W-:-:S04]  /*b6a0*/  @!P5 LEA R2, P6, R0, R83, 0x1 ;  /* 0x000000530002d211 */ /* 0x002fc800078c08ff */
[----:B--2---:R-:W-:Y:S02]  /*b6b0*/  @!P5 LEA.HI.X R3, R0, R79, R90, 0x1, P6 ;  /* 0x0000004f0003d211 */ /* 0x004fe400030f0c5a */
[----:B------:R-:W-:-:S03]  /*b6c0*/  @!P4 LEA R20, P6, R84, R83, 0x1 ;  /* 0x000000535414c211 */ /* 0x000fc600078c08ff */
[----:B-----5:R0:W-:Y:S01]  /*b6d0*/  @!P5 ST.E.128 desc[UR50][R2.64], R4 ;  /* 0x000000040200d985 */ /* 0x0201e2000c101d32 */
[----:B------:R-:W-:Y:S02]  /*b6e0*/  @!P4 LEA.HI.X R21, R84, R79, R85, 0x1, P6 ;  /* 0x0000004f5415c211 */ /* 0x000fe400030f0c55 */
[----:B------:R-:W-:-:S03]  /*b6f0*/  @!P3 LEA R76, P6, R86, R83, 0x1 ;  /* 0x00000053564cb211 */ /* 0x000fc600078c08ff */
[----:B------:R0:W-:Y:S01]  /*b700*/  @!P4 ST.E.128 desc[UR50][R20.64], R28 ;  /* 0x0000001c1400c985 */ /* 0x0001e2000c101d32 */
[----:B------:R-:W-:Y:S02]  /*b710*/  @!P3 LEA.HI.X R77, R86, R79, R87, 0x1, P6 ;  /* 0x0000004f564db211 */ /* 0x000fe400030f0c57 */
[----:B------:R-:W-:-:S03]  /*b720*/  @!P2 LEA R78, P6, R88, R83, 0x1 ;  /* 0x00000053584ea211 */ /* 0x000fc600078c08ff */
[----:B------:R0:W-:Y:S01]  /*b730*/  @!P3 ST.E.128 desc[UR50][R76.64], R44 ;  /* 0x0000002c4c00b985 */ /* 0x0001e2000c101d32 */
[----:B------:R-:W-:-:S05]  /*b740*/  @!P2 LEA.HI.X R79, R88, R79, R89, 0x1, P6 ;  /* 0x0000004f584fa211 */ /* 0x000fca00030f0c59 */
[----:B------:R0:W-:Y:S04]  /*b750*/  @!P2 ST.E.128 desc[UR50][R78.64], R60 ;  /* 0x0000003c4e00a985 */ /* 0x0001e8000c101d32 */
.L_x_174:
[----:B------:R-:W-:Y:S05]  /*b760*/  BSYNC B1 ;  /* 0x0000000000017941 */ /* 0x000fea0003800000 */
.L_x_173:
[----:B0-----:R0:W3:Y:S01]  /*b770*/  SHFL.IDX PT, R21, R81, 0x1, 0x181f ;  /* 0x00381f0051157f89 */ /* 0x0010e200000e0000 */
[----:B------:R-:W-:Y:S03]  /*b780*/  BSSY B1, `(.L_x_175) ;  /* 0x0000014000017945 */ /* 0x000fe60003800000 */
[----:B-----5:R0:W4:Y:S01]  /*b790*/  SHFL.IDX PT, R7, R80, 0x1, 0x181f ;  /* 0x00381f0050077f89 */ /* 0x02012200000e0000 */
[----:B------:R-:W-:Y:S05]  /*b7a0*/  @P1 BRA `(.L_x_176) ;  /* 0x0000000000441947 */ /* 0x000fea0003800000 */
[----:B------:R-:W-:Y:S02]  /*b7b0*/  ULDC UR4, c[0x0][0xac8] ;  /* 0x0002b20000047ab9 */ /* 0x000fe40000000800 */
[----:B------:R-:W-:Y:S02]  /*b7c0*/  ISETP.GE.AND P4, PT, R0, UR4, PT ;  /* 0x0000000400007c0c */ /* 0x000fe4000bf86270 */
[----:B------:R-:W-:Y:S02]  /*b7d0*/  ISETP.GE.AND P3, PT, R84, UR4, PT ;  /* 0x0000000454007c0c */ /* 0x000fe4000bf66270 */
[----:B------:R-:W-:Y:S02]  /*b7e0*/  ISETP.GE.AND P2, PT, R86, UR4, PT ;  /* 0x0000000456007c0c */ /* 0x000fe4000bf46270 */
[----:B------:R-:W-:-:S07]  /*b7f0*/  ISETP.GE.AND P1, PT, R88, UR4, PT ;  /* 0x0000000458007c0c */ /* 0x000fce000bf26270 */
[-C--:B----4-:R-:W-:Y:S02]  /*b800*/  @!P4 LEA R2, P6, R0, R7.reuse, 0x1 ;  /* 0x000000070002c211 */ /* 0x090fe400078c08ff */
[----:B------:R-:W-:Y:S02]  /*b810*/  @!P3 LEA R4, P5, R84, R7, 0x1 ;  /* 0x000000075404b211 */ /* 0x000fe400078a08ff */
[----:B---3--:R-:W-:Y:S02]  /*b820*/  @!P4 LEA.HI.X R3, R0, R21, R90, 0x1, P6 ;  /* 0x000000150003c211 */ /* 0x008fe400030f0c5a */
[----:B------:R-:W-:Y:S02]  /*b830*/  @!P2 LEA R6, P6, R86, R7, 0x1 ;  /* 0x000000075606a211 */ /* 0x000fe400078c08ff */
[----:B------:R-:W-:Y:S01]  /*b840*/  @!P3 LEA.HI.X R5, R84, R21, R85, 0x1, P5 ;  /* 0x000000155405b211 */ /* 0x000fe200028f0c55 */
[----:B------:R3:W-:Y:S01]  /*b850*/  @!P4 ST.E.128 desc[UR50][R2.64], R8 ;  /* 0x000000080200c985 */ /* 0x0007e2000c101d32 */
[----:B------:R-:W-:-:S02]  /*b860*/  @!P1 LEA R20, P5, R88, R7, 0x1 ;  /* 0x0000000758149211 */ /* 0x000fc400078a08ff */
[-C--:B------:R-:W-:Y:S01]  /*b870*/  @!P2 LEA.HI.X R7, R86, R21.reuse, R87, 0x1, P6 ;  /* 0x000000155607a211 */ /* 0x080fe200030f0c57 */
[----:B------:R3:W-:Y:S01]  /*b880*/  @!P3 ST.E.128 desc[UR50][R4.64], R32 ;  /* 0x000000200400b985 */ /* 0x0007e2000c101d32 */
[----:B------:R-:W-:-:S03]  /*b890*/  @!P1 LEA.HI.X R21, R88, R21, R89, 0x1, P5 ;  /* 0x0000001558159211 */ /* 0x000fc600028f0c59 */
[----:B------:R3:W-:Y:S04]  /*b8a0*/  @!P2 ST.E.128 desc[UR50][R6.64], R48 ;  /* 0x000000300600a985 */ /* 0x0007e8000c101d32 */
[----:B------:R3:W-:Y:S02]  /*b8b0*/  @!P1 ST.E.128 desc[UR50][R20.64], R64 ;  /* 0x0000004014009985 */ /* 0x0007e4000c101d32 */
.L_x_176:
[----:B------:R-:W-:Y:S05]  /*b8c0*/  BSYNC B1 ;  /* 0x0000000000017941 */ /* 0x000fea0003800000 */
.L_x_175:
[----:B---3--:R3:W0:Y:S01]  /*b8d0*/  SHFL.IDX PT, R9, R81, 0x2, 0x181f ;  /* 0x00581f0051097f89 */ /* 0x00862200000e0000 */
[----:B------:R-:W-:Y:S03]  /*b8e0*/  BSSY B1, `(.L_x_177) ;  /* 0x0000014000017945 */ /* 0x000fe60003800000 */
[----:B------:R3:W0:Y:S01]  /*b8f0*/  SHFL.IDX PT, R5, R80, 0x2, 0x181f ;  /* 0x00581f0050057f89 */ /* 0x00062200000e0000 */
[----:B------:R-:W-:Y:S05]  /*b900*/  @P0 BRA `(.L_x_178) ;  /* 0x0000000000440947 */ /* 0x000fea0003800000 */
[----:B------:R-:W-:Y:S02]  /*b910*/  ULDC UR4, c[0x0][0xac8] ;  /* 0x0002b20000047ab9 */ /* 0x000fe40000000800 */
[----:B------:R-:W-:Y:S02]  /*b920*/  ISETP.GE.AND P3, PT, R0, UR4, PT ;  /* 0x0000000400007c0c */ /* 0x000fe4000bf66270 */
[----:B------:R-:W-:Y:S02]  /*b930*/  ISETP.GE.AND P2, PT, R84, UR4, PT ;  /* 0x0000000454007c0c */ /* 0x000fe4000bf46270 */
[----:B------:R-:W-:Y:S02]  /*b940*/  ISETP.GE.AND P1, PT, R86, UR4, PT ;  /* 0x0000000456007c0c */ /* 0x000fe4000bf26270 */
[----:B------:R-:W-:-:S07]  /*b950*/  ISETP.GE.AND P0, PT, R88, UR4, PT ;  /* 0x0000000458007c0c */ /* 0x000fce000bf06270 */
[-C--:B0-----:R-:W-:Y:S02]  /*b960*/  @!P3 LEA R2, P6, R0, R5.reuse, 0x1 ;  /* 0x000000050002b211 */ /* 0x081fe400078c08ff */
[-C--:B------:R-:W-:Y:S02]  /*b970*/  @!P2 LEA R4, P5, R84, R5.reuse, 0x1 ;  /* 0x000000055404a211 */ /* 0x080fe400078a08ff */
[----:B------:R-:W-:Y:S02]  /*b980*/  @!P1 LEA R6, P4, R86, R5, 0x1 ;  /* 0x0000000556069211 */ /* 0x000fe400078808ff */
[----:B------:R-:W-:Y:S02]  /*b990*/  @!P3 LEA.HI.X R3, R0, R9, R90, 0x1, P6 ;  /* 0x000000090003b211 */ /* 0x000fe400030f0c5a */
[----:B------:R-:W-:Y:S02]  /*b9a0*/  @!P0 LEA R8, P6, R88, R5, 0x1 ;  /* 0x0000000558088211 */ /* 0x000fe400078c08ff */
[-C--:B------:R-:W-:Y:S01]  /*b9b0*/  @!P2 LEA.HI.X R5, R84, R9.reuse, R85, 0x1, P5 ;  /* 0x000000095405a211 */ /* 0x080fe200028f0c55 */
[----:B------:R0:W-:Y:S01]  /*b9c0*/  @!P3 ST.E.128 desc[UR50][R2.64], R12 ;  /* 0x0000000c0200b985 */ /* 0x0001e2000c101d32 */
[----:B----4-:R-:W-:-:S02]  /*b9d0*/  @!P1 LEA.HI.X R7, R86, R9, R87, 0x1, P4 ;  /* 0x0000000956079211 */ /* 0x010fc400020f0c57 */
[----:B------:R-:W-:Y:S01]  /*b9e0*/  @!P0 LEA.HI.X R9, R88, R9, R89, 0x1, P6 ;  /* 0x0000000958098211 */ /* 0x000fe200030f0c59 */
[----:B------:R0:W-:Y:S04]  /*b9f0*/  @!P2 ST.E.128 desc[UR50][R4.64], R36 ;  /* 0x000000240400a985 */ /* 0x0001e8000c101d32 */
[----:B------:R0:W-:Y:S04]  /*ba00*/  @!P1 ST.E.128 desc[UR50][R6.64], R52 ;  /* 0x0000003406009985 */ /* 0x0001e8000c101d32 */
[----:B------:R0:W-:Y:S02]  /*ba10*/  @!P0 ST.E.128 desc[UR50][R8.64], R68 ;  /* 0x0000004408008985 */ /* 0x0001e4000c101d32 */
.L_x_178:
[----:B------:R-:W-:Y:S05]  /*ba20*/  BSYNC B1 ;  /* 0x0000000000017941 */ /* 0x000fea0003800000 */
.L_x_177:
[----:B0-----:R-:W-:Y:S01]  /*ba30*/  VIADD R2, R82, 0x60 ;  /* 0x0000006052027836 */ /* 0x001fe20000000000 */
[----:B---3--:R-:W0:Y:S04]  /*ba40*/  SHFL.IDX PT, R81, R81, 0x3, 0x181f ;  /* 0x00781f0051517f89 */ /* 0x008e2800000e0000 */
[----:B------:R-:W-:Y:S01]  /*ba50*/  ISETP.GE.AND P0, PT, R2, UR9, PT ;  /* 0x0000000902007c0c */ /* 0x000fe2000bf06270 */
[----:B------:R3:W0:-:S12]  /*ba60*/  SHFL.IDX PT, R9, R80, 0x3, 0x181f ;  /* 0x00781f0050097f89 */ /* 0x00061800000e0000 */
[----:B---3--:R-:W-:Y:S05]  /*ba70*/  @P0 BRA `(.L_x_179) ;  /* 0x00000028002c0947 */ /* 0x008fea0003800000 */
[----:B------:R-:W-:Y:S02]  /*ba80*/  ULDC UR4, c[0x0][0xac8] ;  /* 0x0002b20000047ab9 */ /* 0x000fe40000000800 */
[----:B------:R-:W-:Y:S02]  /*ba90*/  ISETP.GE.AND P3, PT, R0, UR4, PT ;  /* 0x0000000400007c0c */ /* 0x000fe4000bf66270 */
[----:B------:R-:W-:Y:S02]  /*baa0*/  ISETP.GE.AND P4, PT, R84, UR4, PT ;  /* 0x0000000454007c0c */ /* 0x000fe4000bf86270 */
[----:B------:R-:W-:-:S09]  /*bab0*/  ISETP.GE.AND P5, PT, R86, UR4, PT ;  /* 0x0000000456007c0c */ /* 0x000fd2000bfa6270 */
[-C--:B0-----:R-:W-:Y:S02]  /*bac0*/  @!P3 LEA R2, P0, R0, R9.reuse, 0x1 ;  /* 0x000000090002b211 */ /* 0x081fe400078008ff */
[-C--:B------:R-:W-:Y:S02]  /*bad0*/  @!P4 LEA R4, P1, R84, R9.reuse, 0x1 ;  /* 0x000000095404c211 */ /* 0x080fe400078208ff */
[----:B------:R-:W-:Y:S02]  /*bae0*/  @!P5 LEA R6, P2, R86, R9, 0x1 ;  /* 0x000000095606d211 */ /* 0x000fe400078408ff */
[-C--:B------:R-:W-:Y:S02]  /*baf0*/  @!P3 LEA.HI.X R3, R0, R81.reuse, R90, 0x1, P0 ;  /* 0x000000510003b211 */ /* 0x080fe400000f0c5a */
[-C--:B------:R-:W-:Y:S02]  /*bb00*/  @!P4 LEA.HI.X R5, R84, R81.reuse, R85, 0x1, P1 ;  /* 0x000000515405c211 */ /* 0x080fe400008f0c55 */
[----:B----4-:R-:W-:Y:S01]  /*bb10*/  @!P5 LEA.HI.X R7, R86, R81, R87, 0x1, P2 ;  /* 0x000000515607d211 */ /* 0x010fe200010f0c57 */
[----:B------:R3:W-:Y:S01]  /*bb20*/  @!P3 ST.E.128 desc[UR50][R2.64], R24 ;  /* 0x000000180200b985 */ /* 0x0007e2000c101d32 */
[----:B------:R-:W-:-:S03]  /*bb30*/  ISETP.GE.AND P0, PT, R88, UR4, PT ;  /* 0x0000000458007c0c */ /* 0x000fc6000bf06270 */
[----:B------:R3:W-:Y:S04]  /*bb40*/  @!P4 ST.E.128 desc[UR50][R4.64], R40 ;  /* 0x000000280400c985 */ /* 0x0007e8000c101d32 */
[----:B------:R3:W-:Y:S06]  /*bb50*/  @!P5 ST.E.128 desc[UR50][R6.64], R56 ;  /* 0x000000380600d985 */ /* 0x0007ec000c101d32 */
[----:B------:R-:W-:Y:S05]  /*bb60*/  @P0 BRA `(.L_x_179) ;  /* 0x0000002400f00947 */ /* 0x000fea0003800000 */
[----:B---3--:R-:W-:-:S04]  /*bb70*/  LEA R2, P0, R88, R9, 0x1 ;  /* 0x0000000958027211 */ /* 0x008fc800078008ff */
[----:B------:R-:W-:-:S05]  /*bb80*/  LEA.HI.X R3, R88, R81, R89, 0x1, P0 ;  /* 0x0000005158037211 */ /* 0x000fca00000f0c59 */
[----:B------:R0:W-:Y:S01]  /*bb90*/  ST.E.128 desc[UR50][R2.64], R72 ;  /* 0x0000004802007985 */ /* 0x0001e2000c101d32 */
[----:B------:R-:W-:Y:S05]  /*bba0*/  BRA `(.L_x_179) ;  /* 0x0000002400e07947 */ /* 0x000fea0003800000 */
.L_x_172:
[----:B------:R-:W-:Y:S01]  /*bbb0*/  ULDC.64 UR14, c[0x0][0xb08] ;  /* 0x0002c200000e7ab9 */ /* 0x000fe20000000a00 */
[----:B------:R-:W-:Y:S01]  /*bbc0*/  IMAD.MOV.U32 R71, RZ, RZ, R76 ;  /* 0x000000ffff477224 */ /* 0x000fe200078e004c */
[----:B------:R-:W-:Y:S01]  /*bbd0*/  UIMAD UR12, UR16, UR14, URZ ;  /* 0x0000000e100c72a4 */ /* 0x000fe2000f8e023f */
[----:B------:R-:W-:Y:S01]  /*bbe0*/  ISETP.GE.AND P0, PT, R77, UR9, PT ;  /* 0x000000094d007c0c */ /* 0x000fe2000bf06270 */
[----:B------:R-:W-:Y:S01]  /*bbf0*/  UIMAD.WIDE.U32 UR10, UR4, UR14, URZ ;  /* 0x0000000e040a72a5 */ /* 0x000fe2000f8e003f */
[C---:B------:R-:W-:Y:S01]  /*bc00*/  VIADD R93, R16.reuse, 0x90 ;  /* 0x00000090105d7836 */ /* 0x040fe20000000000 */
[----:B------:R-:W-:Y:S01]  /*bc10*/  UIMAD UR12, UR4, UR15, UR12 ;  /* 0x0000000f040c72a4 */ /* 0x000fe2000f8e020c */
[C---:B------:R-:W-:Y:S01]  /*bc20*/  VIADD R95, R16.reuse, 0x88 ;  /* 0x00000088105f7836 */ /* 0x040fe20000000000 */
[----:B------:R-:W-:Y:S01]  /*bc30*/  USHF.R.S32.HI UR4, URZ, 0x1f, UR36 ;  /* 0x0000001f3f047899 */ /* 0x000fe20008011424 */
[C---:B------:R-:W-:Y:S01]  /*bc40*/  VIADD R161, R16.reuse, 0x80 ;  /* 0x0000008010a17836 */ /* 0x040fe20000000000 */
[----:B------:R-:W-:Y:S01]  /*bc50*/  UIADD3 UR11, UR11, UR12, URZ ;  /* 0x0000000c0b0b7290 */ /* 0x000fe2000fffe03f */
[C---:B------:R-:W-:Y:S01]  /*bc60*/  VIADD R163, R16.reuse, 0x78 ;  /* 0x0000007810a37836 */ /* 0x040fe20000000000 */
[----:B------:R-:W-:Y:S01]  /*bc70*/  ULDC.64 UR14, c[0x0][0xb40] ;  /* 0x0002d000000e7ab9 */ /* 0x000fe20000000a00 */
[----:B------:R-:W-:Y:S01]  /*bc80*/  ULDC.64 UR12, c[0x0][0xb38] ;  /* 0x0002ce00000c7ab9 */ /* 0x000fe20000000a00 */
[----:B------:R-:W-:Y:S01]  /*bc90*/  UIMAD UR4, UR4, UR14, URZ ;  /* 0x0000000e040472a4 */ /* 0x000fe2000f8e023f */
[C---:B------:R-:W-:Y:S01]  /*bca0*/  VIADD R165, R16.reuse, 0x70 ;  /* 0x0000007010a57836 */ /* 0x040fe20000000000 */
[----:B------:R-:W-:Y:S01]  /*bcb0*/  UIMAD.WIDE.U32 UR10, UR42, UR12, UR10 ;  /* 0x0000000c2a0a72a5 */ /* 0x000fe2000f8e000a */
[C---:B------:R-:W-:Y:S01]  /*bcc0*/  VIADD R167, R16.reuse, 0x68 ;  /* 0x0000006810a77836 */ /* 0x040fe20000000000 */
[----:B------:R-:W-:Y:S01]  /*bcd0*/  UIMAD UR4, UR36, UR15, UR4 ;  /* 0x0000000f240472a4 */ /* 0x000fe2000f8e0204 */
[C---:B------:R-:W-:Y:S01]  /*bce0*/  VIADD R169, R16.reuse, 0x60 ;  /* 0x0000006010a97836 */ /* 0x040fe20000000000 */
[----:B------:R-:W-:Y:S01]  /*bcf0*/  UIMAD UR11, UR42, UR13, UR11 ;  /* 0x0000000d2a0b72a4 */ /* 0x000fe2000f8e020b */
[C---:B------:R-:W-:Y:S01]  /*bd00*/  VIADD R171, R16.reuse, 0x58 ;  /* 0x0000005810ab7836 */ /* 0x040fe20000000000 */
[----:B------:R-:W-:Y:S01]  /*bd10*/  UIADD3 UR8, UR8, 0x38820, URZ ;  /* 0x0003882008087890 */ /* 0x000fe2000fffe03f */
[C---:B------:R-:W-:Y:S01]  /*bd20*/  VIADD R173, R16.reuse, 0x50 ;  /* 0x0000005010ad7836 */ /* 0x040fe20000000000 */
[----:B------:R-:W-:Y:S01]  /*bd30*/  UIMAD.WIDE.U32 UR36, UR36, UR14, UR10 ;  /* 0x0000000e242472a5 */ /* 0x000fe2000f8e000a */
[----:B------:R-:W-:Y:S01]  /*bd40*/  VIADD R175, R16, 0x48 ;  /* 0x0000004810af7836 */ /* 0x000fe20000000000 */
[----:B------:R-:W-:Y:S01]  /*bd50*/  ULDC.64 UR12, c[0x0][0xb48] ;  /* 0x0002d200000c7ab9 */ /* 0x000fe20000000a00 */
[----:B------:R-:W-:Y:S01]  /*bd60*/  @UP2 ULDC UR10, c[0x0][0xbec] ;  /* 0x0002fb00000a2ab9 */ /* 0x000fe20000000800 */
[----:B------:R-:W-:Y:S01]  /*bd70*/  UIADD3 UR11, UR37, UR4, URZ ;  /* 0x00000004250b7290 */ /* 0x000fe2000fffe03f */
[----:B------:R-:W-:Y:S01]  /*bd80*/  @P1 IMAD.HI.U32 R0, R76, UR10, RZ ;  /* 0x0000000a4c001c27 */ /* 0x000fe2000f8e00ff */
[----:B------:R-:W-:Y:S01]  /*bd90*/  UPRMT UR8, URZ, 0x654, UR8 ;  /* 0x000006543f087896 */ /* 0x000fe20008000008 */
[----:B------:R-:W-:Y:S01]  /*bda0*/  BSSY B1, `(.L_x_180) ;  /* 0x00000d9000017945 */ /* 0x000fe20003800000 */
[----:B------:R-:W-:Y:S01]  /*bdb0*/  @UP2 ULDC UR4, c[0x0][0xbf0] ;  /* 0x0002fc0000042ab9 */ /* 0x000fe20000000800 */
[----:B------:R-:W-:Y:S01]  /*bdc0*/  UMOV UR10, UR36 ;  /* 0x00000024000a7c82 */ /* 0x000fe20008000000 */
[----:B------:R-:W-:Y:S01]  /*bdd0*/  @P1 SHF.R.U32.HI R71, RZ, UR4, R0 ;  /* 0x00000004ff471c19 */ /* 0x000fe20008011600 */
[----:B------:R-:W-:Y:S01]  /*bde0*/  UIMAD.WIDE.U32 UR10, UR39, UR12, UR10 ;  /* 0x0000000c270a72a5 */ /* 0x000fe2000f8e000a */
[C---:B------:R-:W-:Y:S01]  /*bdf0*/  VIADD R177, R16.reuse, 0x40 ;  /* 0x0000004010b17836 */ /* 0x040fe20000000000 */
[----:B------:R-:W-:Y:S01]  /*be00*/  SHF.R.S32.HI R78, RZ, 0x1f, R18 ;  /* 0x0000001fff4e7819 */ /* 0x000fe20000011412 */
[----:B------:R-:W-:Y:S01]  /*be10*/  VIADD R179, R16, 0x38 ;  /* 0x0000003810b37836 */ /* 0x000fe20000000000 */
[--C-:B------:R-:W-:Y:S01]  /*be20*/  SHF.R.S32.HI R0, RZ, 0x1f, R71.reuse ;  /* 0x0000001fff007819 */ /* 0x100fe20000011447 */
[----:B------:R-:W-:Y:S01]  /*be30*/  IMAD.MOV R73, RZ, RZ, -R71 ;  /* 0x000000ffff497224 */ /* 0x000fe200078e0a47 */
[----:B------:R-:W-:-:S02]  /*be40*/  UIMAD UR39, UR39, UR13, UR11 ;  /* 0x0000000d272772a4 */ /* 0x000fc4000f8e020b */
[----:B------:R-:W-:Y:S01]  /*be50*/  IMAD.U32 R69, RZ, RZ, UR11 ;  /* 0x0000000bff457e24 */ /* 0x000fe2000f8e00ff */
[----:B------:R-:W-:Y:S01]  /*be60*/  SYNCS.ARRIVE.TRANS64.RED.A1T0 RZ, [UR8], RZ ;  /* 0x000000ffffff79a7 */ /* 0x000fe20008100408 */
[----:B------:R-:W-:Y:S01]  /*be70*/  ULDC.64 UR12, c[0x0][0xb30] ;  /* 0x0002cc00000c7ab9 */ /* 0x000fe20000000a00 */
[----:B------:R-:W-:Y:S01]  /*be80*/  IMAD R73, R73, UR20, R76 ;  /* 0x0000001449497c24 */ /* 0x000fe2000f8e024c */
[----:B------:R-:W-:Y:S01]  /*be90*/  SHF.R.S32.HI R79, RZ, 0x1f, R19 ;  /* 0x0000001fff4f7819 */ /* 0x000fe20000011413 */
[----:B------:R-:W-:Y:S01]  /*bea0*/  IMAD R0, R0, UR12, RZ ;  /* 0x0000000c00007c24 */ /* 0x000fe2000f8e02ff */
[----:B------:R-:W-:Y:S01]  /*beb0*/  SHF.R.S32.HI R80, RZ, 0x1f, R22 ;  /* 0x0000001fff507819 */ /* 0x000fe20000011416 */
[----:B------:R-:W-:Y:S01]  /*bec0*/  IMAD.U32 R68, RZ, RZ, UR10 ;  /* 0x0000000aff447e24 */ /* 0x000fe2000f8e00ff */
[----:B------:R-:W-:Y:S01]  /*bed0*/  ULDC.64 UR10, c[0x0][0xb28] ;  /* 0x0002ca00000a7ab9 */ /* 0x000fe20000000a00 */
[----:B------:R-:W-:Y:S01]  /*bee0*/  IMAD.U32 R69, RZ, RZ, UR39 ;  /* 0x00000027ff457e24 */ /* 0x000fe2000f8e00ff */
[----:B------:R-:W-:Y:S01]  /*bef0*/  SHF.R.S32.HI R81, RZ, 0x1f, R23 ;  /* 0x0000001fff517819 */ /* 0x000fe20000011417 */
[C---:B------:R-:W-:Y:S01]  /*bf00*/  IMAD R75, R71.reuse, UR13, R0 ;  /* 0x0000000d474b7c24 */ /* 0x040fe2000f8e0200 */
[----:B------:R-:W-:Y:S01]  /*bf10*/  SHF.R.S32.HI R0, RZ, 0x1f, R73 ;  /* 0x0000001fff007819 */ /* 0x000fe20000011449 */
[----:B------:R-:W-:Y:S01]  /*bf20*/  IMAD.WIDE.U32 R68, R71, UR12, R68 ;  /* 0x0000000c47447c25 */ /* 0x000fe2000f8e0044 */
[----:B------:R-:W-:-:S02]  /*bf30*/  SHF.R.S32.HI R82, RZ, 0x1f, R232 ;  /* 0x0000001fff527819 */ /* 0x000fc400000114e8 */
[----:B------:R-:W-:Y:S01]  /*bf40*/  SHF.R.S32.HI R83, RZ, 0x1f, R233 ;  /* 0x0000001fff537819 */ /* 0x000fe200000114e9 */
[----:B------:R-:W-:Y:S01]  /*bf50*/  IMAD R0, R0, UR10, RZ ;  /* 0x0000000a00007c24 */ /* 0x000fe2000f8e02ff */
[----:B------:R-:W-:Y:S01]  /*bf60*/  SHF.R.S32.HI R88, RZ, 0x1f, R234 ;  /* 0x0000001fff587819 */ /* 0x000fe200000114ea */
[----:B------:R-:W-:Y:S01]  /*bf70*/  IMAD.IADD R69, R69, 0x1, R75 ;  /* 0x0000000145457824 */ /* 0x000fe200078e024b */
[----:B------:R-:W-:Y:S01]  /*bf80*/  SHF.R.S32.HI R89, RZ, 0x1f, R235 ;  /* 0x0000001fff597819 */ /* 0x000fe200000114eb */
[C---:B------:R-:W-:Y:S01]  /*bf90*/  IMAD R75, R73.reuse, UR11, R0 ;  /* 0x0000000b494b7c24 */ /* 0x040fe2000f8e0200 */
[----:B------:R-:W-:Y:S01]  /*bfa0*/  SHF.R.S32.HI R90, RZ, 0x1f, R236 ;  /* 0x0000001fff5a7819 */ /* 0x000fe200000114ec */
[----:B------:R-:W-:Y:S01]  /*bfb0*/  IMAD.WIDE.U32 R68, R73, UR10, R68 ;  /* 0x0000000a49447c25 */ /* 0x000fe2000f8e0044 */
[----:B------:R-:W-:Y:S01]  /*bfc0*/  ULDC.64 UR10, c[0x0][0xb00] ;  /* 0x0002c000000a7ab9 */ /* 0x000fe20000000a00 */
[----:B------:R-:W-:Y:S02]  /*bfd0*/  SHF.R.S32.HI R91, RZ, 0x1f, R237 ;  /* 0x0000001fff5b7819 */ /* 0x000fe400000114ed */
[----:B------:R-:W-:Y:S01]  /*bfe0*/  IMAD.IADD R75, R69, 0x1, R75 ;  /* 0x00000001454b7824 */ /* 0x000fe200078e024b */
[----:B------:R-:W-:Y:S01]  /*bff0*/  LEA R0, P1, R68, UR10, 0x2 ;  /* 0x0000000a44007c11 */ /* 0x000fe2000f8210ff */
[C---:B------:R-:W-:Y:S01]  /*c000*/  VIADD R181, R16.reuse, 0x30 ;  /* 0x0000003010b57836 */ /* 0x040fe20000000000 */
[----:B------:R-:W-:Y:S01]  /*c010*/  SHF.R.S32.HI R93, RZ, 0x1f, R93 ;  /* 0x0000001fff5d7819 */ /* 0x000fe2000001145d */
[----:B------:R-:W-:Y:S01]  /*c020*/  VIADD R183, R16, 0x28 ;  /* 0x0000002810b77836 */ /* 0x000fe20000000000 */
[----:B------:R-:W-:Y:S01]  /*c030*/  LEA.HI.X R75, R68, UR11, R75, 0x2, P1 ;  /* 0x0000000b444b7c11 */ /* 0x000fe200088f144b */
[C---:B------:R-:W-:Y:S01]  /*c040*/  VIADD R185, R16.reuse, 0x20 ;  /* 0x0000002010b97836 */ /* 0x040fe20000000000 */
[----:B------:R0:W1:Y:S01]  /*c050*/  SHFL.IDX PT, R68, R0, RZ, 0x1c1f ;  /* 0x001c1fff00447589 */ /* 0x00006200000e0000 */
[C---:B------:R-:W-:Y:S01]  /*c060*/  VIADD R187, R16.reuse, 0x18 ;  /* 0x0000001810bb7836 */ /* 0x040fe20000000000 */
[----:B------:R-:W-:Y:S01]  /*c070*/  SHF.R.S32.HI R95, RZ, 0x1f, R95 ;  /* 0x0000001fff5f7819 */ /* 0x000fe2000001145f */
[C---:B------:R-:W-:Y:S01]  /*c080*/  VIADD R189, R16.reuse, 0x10 ;  /* 0x0000001010bd7836 */ /* 0x040fe20000000000 */
[----:B------:R0:W2:Y:S01]  /*c090*/  SHFL.IDX PT, R69, R75, RZ, 0x1c1f ;  /* 0x001c1fff4b457589 */ /* 0x0000a200000e0000 */
        /* <DEDUP_REMOVED lines=32> */
[----:B------:R-:W-:-:S02]  /*c2a0*/  VIADD R186, R16, 0x18 ;  /* 0x0000001810ba7836 */ /* 0x000fc40000000000 */
[C---:B------:R-:W-:Y:S02]  /*c2b0*/  VIADD R188, R16.reuse, 0x10 ;  /* 0x0000001010bc7836 */ /* 0x040fe40000000000 */
[----:B------:R-:W-:Y:S01]  /*c2c0*/  VIADD R190, R16, 0x8 ;  /* 0x0000000810be7836 */ /* 0x000fe20000000000 */
[----:B012---:R-:W-:Y:S06]  /*c2d0*/  @P0 BRA `(.L_x_181) ;  /* 0x0000000800140947 */ /* 0x007fec0003800000 */
[----:B------:R-:W-:Y:S02]  /*c2e0*/  ULDC UR4, c[0x0][0xac8] ;  /* 0x0002b20000047ab9 */ /* 0x000fe40000000800 */
[----:B------:R-:W-:Y:S02]  /*c2f0*/  ISETP.GE.AND P1, PT, R16, UR4, PT ;  /* 0x0000000410007c0c */ /* 0x000fe4000bf26270 */
[----:B------:R-:W-:Y:S02]  /*c300*/  ISETP.GE.AND P2, PT, R190, UR4, PT ;  /* 0x00000004be007c0c */ /* 0x000fe4000bf46270 */
[----:B------:R-:W-:Y:S02]  /*c310*/  ISETP.GE.AND P3, PT, R188, UR4, PT ;  /* 0x00000004bc007c0c */ /* 0x000fe4000bf66270 */
[----:B------:R-:W-:Y:S02]  /*c320*/  ISETP.GE.AND P4, PT, R186, UR4, PT ;  /* 0x00000004ba007c0c */ /* 0x000fe4000bf86270 */
[----:B------:R-:W-:-:S05]  /*c330*/  ISETP.GE.AND P0, PT, R184, UR4, PT ;  /* 0x00000004b8007c0c */ /* 0x000fca000bf06270 */
[----:B------:R-:W-:Y:S02]  /*c340*/  @!P1 IMAD.WIDE R72, R16, 0x4, R68 ;  /* 0x0000000410489825 */ /* 0x000fe400078e0244 */
[----:B------:R-:W-:-:S03]  /*c350*/  @!P2 LEA R70, P5, R190, R68, 0x2 ;  /* 0x00000044be46a211 */ /* 0x000fc600078a10ff */
[----:B------:R0:W-:Y:S01]  /*c360*/  @!P1 ST.E.64 desc[UR50][R72.64], R6 ;  /* 0x0000000648009985 */ /* 0x0001e2000c101b32 */
[----:B------:R-:W-:Y:S02]  /*c370*/  ISETP.GE.AND P1, PT, R182, UR4, PT ;  /* 0x00000004b6007c0c */ /* 0x000fe4000bf26270 */
[----:B------:R-:W-:-:S05]  /*c380*/  @!P2 LEA.HI.X R71, R190, R69, R191, 0x2, P5 ;  /* 0x00000045be47a211 */ /* 0x000fca00028f14bf */
[----:B------:R1:W-:Y:S01]  /*c390*/  @!P2 ST.E.64 desc[UR50][R70.64], R8 ;  /* 0x000000084600a985 */ /* 0x0003e2000c101b32 */
[----:B------:R-:W-:Y:S02]  /*c3a0*/  ISETP.GE.AND P2, PT, R180, UR4, PT ;  /* 0x00000004b4007c0c */ /* 0x000fe4000bf46270 */
[----:B0-----:R-:W-:-:S04]  /*c3b0*/  @!P3 LEA R6, P5, R188, R68, 0x2 ;  /* 0x00000044bc06b211 */ /* 0x001fc800078a10ff */
[----:B------:R-:W-:Y:S02]  /*c3c0*/  @!P3 LEA.HI.X R7, R188, R69, R189, 0x2, P5 ;  /* 0x00000045bc07b211 */ /* 0x000fe400028f14bd */
[----:B-1----:R-:W-:-:S03]  /*c3d0*/  @!P4 LEA R8, P6, R186, R68, 0x2 ;  /* 0x00000044ba08c211 */ /* 0x002fc600078c10ff */
[----:B------:R0:W-:Y:S01]  /*c3e0*/  @!P3 ST.E.64 desc[UR50][R6.64], R14 ;  /* 0x0000000e0600b985 */ /* 0x0001e2000c101b32 */
[----:B------:R-:W-:Y:S02]  /*c3f0*/  @!P0 LEA R70, P5, R184, R68, 0x2 ;  /* 0x00000044b8468211 */ /* 0x000fe400078a10ff */
[-C--:B------:R-:W-:Y:S02]  /*c400*/  @!P4 LEA.HI.X R9, R186, R69.reuse, R187, 0x2, P6 ;  /* 0x00000045ba09c211 */ /* 0x080fe400030f14bb */
[----:B------:R-:W-:Y:S02]  /*c410*/  @!P0 LEA.HI.X R71, R184, R69, R185, 0x2, P5 ;  /* 0x00000045b8478211 */ /* 0x000fe400028f14b9 */
[----:B------:R-:W-:Y:S01]  /*c420*/  ISETP.GE.AND P3, PT, R178, UR4, PT ;  /* 0x00000004b2007c0c */ /* 0x000fe2000bf66270 */
[----:B------:R1:W-:Y:S01]  /*c430*/  @!P4 ST.E.64 desc[UR50][R8.64], R20 ;  /* 0x000000140800c985 */ /* 0x0003e2000c101b32 */
[----:B------:R-:W-:-:S03]  /*c440*/  ISETP.GE.AND P4, PT, R176, UR4, PT ;  /* 0x00000004b0007c0c */ /* 0x000fc6000bf86270 */
[----:B------:R-:W-:Y:S01]  /*c450*/  @!P0 ST.E.64 desc[UR50][R70.64], R28 ;  /* 0x0000001c46008985 */ /* 0x000fe2000c101b32 */
[----:B------:R-:W-:Y:S02]  /*c460*/  ISETP.GE.AND P0, PT, R174, UR4, PT ;  /* 0x00000004ae007c0c */ /* 0x000fe4000bf06270 */
[----:B0-----:R-:W-:-:S04]  /*c470*/  @!P1 LEA R6, P5, R182, R68, 0x2 ;  /* 0x00000044b6069211 */ /* 0x001fc800078a10ff */
[-C--:B------:R-:W-:Y:S02]  /*c480*/  @!P1 LEA.HI.X R7, R182, R69.reuse, R183, 0x2, P5 ;  /* 0x00000045b6079211 */ /* 0x080fe400028f14b7 */
[-C--:B------:R-:W-:Y:S02]  /*c490*/  @!P3 LEA R14, P5, R178, R68.reuse, 0x2 ;  /* 0x00000044b20eb211 */ /* 0x080fe400078a10ff */
[----:B-1----:R-:W-:Y:S01]  /*c4a0*/  @!P2 LEA R8, P6, R180, R68, 0x2 ;  /* 0x00000044b408a211 */ /* 0x002fe200078c10ff */
[----:B------:R0:W-:Y:S01]  /*c4b0*/  @!P1 ST.E.64 desc[UR50][R6.64], R30 ;  /* 0x0000001e06009985 */ /* 0x0001e2000c101b32 */
[----:B------:R-:W-:Y:S02]  /*c4c0*/  ISETP.GE.AND P1, PT, R172, UR4, PT ;  /* 0x00000004ac007c0c */ /* 0x000fe4000bf26270 */
[-C--:B------:R-:W-:Y:S02]  /*c4d0*/  @!P2 LEA.HI.X R9, R180, R69.reuse, R181, 0x2, P6 ;  /* 0x00000045b409a211 */ /* 0x080fe400030f14b5 */
[----:B------:R-:W-:-:S03]  /*c4e0*/  @!P3 LEA.HI.X R15, R178, R69, R179, 0x2, P5 ;  /* 0x00000045b20fb211 */ /* 0x000fc600028f14b3 */
[----:B------:R1:W-:Y:S01]  /*c4f0*/  @!P2 ST.E.64 desc[UR50][R8.64], R36 ;  /* 0x000000240800a985 */ /* 0x0003e2000c101b32 */
[----:B------:R-:W-:-:S03]  /*c500*/  ISETP.GE.AND P2, PT, R170, UR4, PT ;  /* 0x00000004aa007c0c */ /* 0x000fc6000bf46270 */
[----:B------:R2:W-:Y:S01]  /*c510*/  @!P3 ST.E.64 desc[UR50][R14.64], R38 ;  /* 0x000000260e00b985 */ /* 0x0005e2000c101b32 */
[----:B------:R-:W-:Y:S02]  /*c520*/  ISETP.GE.AND P3, PT, R168, UR4, PT ;  /* 0x00000004a8007c0c */ /* 0x000fe4000bf66270 */
[----:B0-----:R-:W-:-:S04]  /*c530*/  @!P4 LEA R6, P5, R176, R68, 0x2 ;  /* 0x00000044b006c211 */ /* 0x001fc800078a10ff */
[----:B------:R-:W-:Y:S02]  /*c540*/  @!P4 LEA.HI.X R7, R176, R69, R177, 0x2, P5 ;  /* 0x00000045b007c211 */ /* 0x000fe400028f14b1 */
[----:B-1----:R-:W-:-:S03]  /*c550*/  @!P0 LEA R8, P6, R174, R68, 0x2 ;  /* 0x00000044ae088211 */ /* 0x002fc600078c10ff */
[----:B------:R0:W-:Y:S01]  /*c560*/  @!P4 ST.E.64 desc[UR50][R6.64], R44 ;  /* 0x0000002c0600c985 */ /* 0x0001e2000c101b32 */
[----:B------:R-:W-:Y:S02]  /*c570*/  ISETP.GE.AND P4, PT, R166, UR4, PT ;  /* 0x00000004a6007c0c */ /* 0x000fe4000bf86270 */
[----:B--2---:R-:W-:Y:S02]  /*c580*/  @!P1 LEA R14, P5, R172, R68, 0x2 ;  /* 0x00000044ac0e9211 */ /* 0x004fe400078a10ff */
[-C--:B------:R-:W-:Y:S02]  /*c590*/  @!P0 LEA.HI.X R9, R174, R69.reuse, R175, 0x2, P6 ;  /* 0x00000045ae098211 */ /* 0x080fe400030f14af */
[----:B------:R-:W-:-:S03]  /*c5a0*/  @!P1 LEA.HI.X R15, R172, R69, R173, 0x2, P5 ;  /* 0x00000045ac0f9211 */ /* 0x000fc600028f14ad */
[----:B------:R1:W-:Y:S01]  /*c5b0*/  @!P0 ST.E.64 desc[UR50][R8.64], R46 ;  /* 0x0000002e08008985 */ /* 0x0003e2000c101b32 */
[----:B0-----:R-:W-:-:S03]  /*c5c0*/  @!P2 LEA R6, P0, R170, R68, 0x2 ;  /* 0x00000044aa06a211 */ /* 0x001fc600078010ff */
[----:B------:R0:W-:Y:S01]  /*c5d0*/  @!P1 ST.E.64 desc[UR50][R14.64], R52 ;  /* 0x000000340e009985 */ /* 0x0001e2000c101b32 */
[----:B------:R-:W-:Y:S02]  /*c5e0*/  ISETP.GE.AND P1, PT, R164, UR4, PT ;  /* 0x00000004a4007c0c */ /* 0x000fe4000bf26270 */
[----:B------:R-:W-:Y:S02]  /*c5f0*/  @!P2 LEA.HI.X R7, R170, R69, R171, 0x2, P0 ;  /* 0x00000045aa07a211 */ /* 0x000fe400000f14ab */
[----:B------:R-:W-:-:S03]  /*c600*/  ISETP.GE.AND P0, PT, R162, UR4, PT ;  /* 0x00000004a2007c0c */ /* 0x000fc6000bf06270 */
[----:B------:R2:W-:Y:S01]  /*c610*/  @!P2 ST.E.64 desc[UR50][R6.64], R54 ;  /* 0x000000360600a985 */ /* 0x0005e2000c101b32 */
[-C--:B-1----:R-:W-:Y:S02]  /*c620*/  @!P3 LEA R8, P6, R168, R68.reuse, 0x2 ;  /* 0x00000044a808b211 */ /* 0x082fe400078c10ff */
[----:B------:R-:W-:Y:S02]  /*c630*/  ISETP.GE.AND P2, PT, R160, UR4, PT ;  /* 0x00000004a0007c0c */ /* 0x000fe4000bf46270 */
[----:B------:R-:W-:Y:S02]  /*c640*/  @!P3 LEA.HI.X R9, R168, R69, R169, 0x2, P6 ;  /* 0x00000045a809b211 */ /* 0x000fe400030f14a9 */
[----:B0-----:R-:W-:-:S03]  /*c650*/  @!P4 LEA R14, P5, R166, R68, 0x2 ;  /* 0x00000044a60ec211 */ /* 0x001fc600078a10ff */
[----:B------:R0:W-:Y:S01]  /*c660*/  @!P3 ST.E.64 desc[UR50][R8.64], R60 ;  /* 0x0000003c0800b985 */ /* 0x0001e2000c101b32 */
[-C--:B------:R-:W-:Y:S02]  /*c670*/  @!P4 LEA.HI.X R15, R166, R69.reuse, R167, 0x2, P5 ;  /* 0x00000045a60fc211 */ /* 0x080fe400028f14a7 */
[----:B------:R-:W-:Y:S02]  /*c680*/  ISETP.GE.AND P3, PT, R94, UR4, PT ;  /* 0x000000045e007c0c */ /* 0x000fe4000bf66270 */
[-C--:B--2---:R-:W-:Y:S01]  /*c690*/  @!P1 LEA R6, P5, R164, R68.reuse, 0x2 ;  /* 0x00000044a4069211 */ /* 0x084fe200078a10ff */
[----:B------:R1:W-:Y:S01]  /*c6a0*/  @!P4 ST.E.64 desc[UR50][R14.64], R62 ;  /* 0x0000003e0e00c985 */ /* 0x0003e2000c101b32 */
[----:B------:R-:W-:Y:S02]  /*c6b0*/  ISETP.GE.AND P4, PT, R92, UR4, PT ;  /* 0x000000045c007c0c */ /* 0x000fe4000bf86270 */
[----:B------:R-:W-:Y:S02]  /*c6c0*/  @!P1 LEA.HI.X R7, R164, R69, R165, 0x2, P5 ;  /* 0x00000045a4079211 */ /* 0x000fe400028f14a5 */
[----:B0-----:R-:W-:-:S03]  /*c6d0*/  @!P0 LEA R8, P6, R162, R68, 0x2 ;  /* 0x00000044a2088211 */ /* 0x001fc600078c10ff */
[----:B------:R0:W-:Y:S01]  /*c6e0*/  @!P1 ST.E.64 desc[UR50][R6.64], R84 ;  /* 0x0000005406009985 */ /* 0x0001e2000c101b32 */
[----:B------:R-:W-:Y:S02]  /*c6f0*/  ISETP.GE.AND P1, PT, R237, UR4, PT ;  /* 0x00000004ed007c0c */ /* 0x000fe4000bf26270 */
[-C--:B------:R-:W-:Y:S02]  /*c700*/  @!P0 LEA.HI.X R9, R162, R69.reuse, R163, 0x2, P6 ;  /* 0x00000045a2098211 */ /* 0x080fe400030f14a3 */
[-C--:B-1----:R-:W-:Y:S02]  /*c710*/  @!P2 LEA R14, P5, R160, R68.reuse, 0x2 ;  /* 0x00000044a00ea211 */ /* 0x082fe400078a10ff */
[-C--:B------:R-:W-:Y:S01]  /*c720*/  @!P4 LEA R30, P6, R92, R68.reuse, 0x2 ;  /* 0x000000445c1ec211 */ /* 0x080fe200078c10ff */
[----:B------:R1:W-:Y:S01]  /*c730*/  @!P0 ST.E.64 desc[UR50][R8.64], R86 ;  /* 0x0000005608008985 */ /* 0x0003e2000c101b32 */
[----:B------:R-:W-:Y:S02]  /*c740*/  @!P2 LEA.HI.X R15, R160, R69, R161, 0x2, P5 ;  /* 0x00000045a00fa211 */ /* 0x000fe400028f14a1 */
[----:B------:R-:W-:-:S02]  /*c750*/  @!P3 LEA R20, P0, R94, R68, 0x2 ;  /* 0x000000445e14b211 */ /* 0x000fc400078010ff */
[-C--:B------:R-:W-:Y:S01]  /*c760*/  @!P4 LEA.HI.X R31, R92, R69.reuse, R93, 0x2, P6 ;  /* 0x000000455c1fc211 */ /* 0x080fe200030f145d */
[----:B------:R2:W-:Y:S01]  /*c770*/  @!P2 ST.E.64 desc[UR50][R14.64], R100 ;  /* 0x000000640e00a985 */ /* 0x0005e2000c101b32 */
[----:B------:R-:W-:Y:S02]  /*c780*/  ISETP.GE.AND P2, PT, R236, UR4, PT ;  /* 0x00000004ec007c0c */ /* 0x000fe4000bf46270 */
[----:B------:R-:W-:Y:S02]  /*c790*/  @!P3 LEA.HI.X R21, R94, R69, R95, 0x2, P0 ;  /* 0x000000455e15b211 */ /* 0x000fe400000f145f */
[----:B------:R-:W-:Y:S02]  /*c7a0*/  ISETP.GE.AND P0, PT, R235, UR4, PT ;  /* 0x00000004eb007c0c */ /* 0x000fe4000bf06270 */
[----:B------:R-:W-:Y:S01]  /*c7b0*/  @!P1 LEA R28, P5, R237, R68, 0x2 ;  /* 0x00000044ed1c9211 */ /* 0x000fe200078a10ff */
[----:B------:R3:W-:Y:S01]  /*c7c0*/  @!P3 ST.E.64 desc[UR50][R20.64], R102 ;  /* 0x000000661400b985 */ /* 0x0007e2000c101b32 */
[----:B------:R-:W-:-:S02]  /*c7d0*/  ISETP.GE.AND P3, PT, R234, UR4, PT ;  /* 0x00000004ea007c0c */ /* 0x000fc4000bf66270 */
[-C--:B------:R-:W-:Y:S01]  /*c7e0*/  @!P1 LEA.HI.X R29, R237, R69.reuse, R91, 0x2, P5 ;  /* 0x00000045ed1d9211 */ /* 0x080fe200028f145b */
[----:B------:R-:W-:Y:S02]  /*c7f0*/  @!P4 ST.E.64 desc[UR50][R30.64], R108 ;  /* 0x0000006c1e00c985 */ /* 0x000fe4000c101b32 */
[CC--:B0-----:R-:W-:Y:S02]  /*c800*/  @!P2 LEA R6, P4, R236.reuse, R68.reuse, 0x2 ;  /* 0x00000044ec06a211 */ /* 0x0c1fe400078810ff */
[----:B------:R0:W-:Y:S01]  /*c810*/  @!P1 ST.E.64 desc[UR50][R28.64], R110 ;  /* 0x0000006e1c009985 */ /* 0x0001e2000c101b32 */
[----:B------:R-:W-:Y:S02]  /*c820*/  ISETP.GE.AND P1, PT, R233, UR4, PT ;  /* 0x00000004e9007c0c */ /* 0x000fe4000bf26270 */
[----:B------:R-:W-:Y:S02]  /*c830*/  @!P2 LEA.HI.X R7, R236, R69, R90, 0x2, P4 ;  /* 0x00000045ec07a211 */ /* 0x000fe400020f145a */
[----:B-1----:R-:W-:-:S02]  /*c840*/  @!P0 LEA R8, P6, R235, R68, 0x2 ;  /* 0x00000044eb088211 */ /* 0x002fc400078c10ff */
[----:B------:R-:W-:Y:S01]  /*c850*/  ISETP.GE.AND P4, PT, R232, UR4, PT ;  /* 0x00000004e8007c0c */ /* 0x000fe2000bf86270 */
[----:B------:R-:W-:Y:S01]  /*c860*/  @!P2 ST.E.64 desc[UR50][R6.64], R116 ;  /* 0x000000740600a985 */ /* 0x000fe2000c101b32 */
[-C--:B------:R-:W-:Y:S02]  /*c870*/  @!P0 LEA.HI.X R9, R235, R69.reuse, R89, 0x2, P6 ;  /* 0x00000045eb098211 */ /* 0x080fe400030f1459 */
[----:B------:R-:W-:Y:S02]  /*c880*/  ISETP.GE.AND P2, PT, R23, UR4, PT ;  /* 0x0000000417007c0c */ /* 0x000fe4000bf46270 */
[CC--:B--2---:R-:W-:Y:S01]  /*c890*/  @!P3 LEA R14, P5, R234.reuse, R68.reuse, 0x2 ;  /* 0x00000044ea0eb211 */ /* 0x0c4fe200078a10ff */
[----:B------:R1:W-:Y:S01]  /*c8a0*/  @!P0 ST.E.64 desc[UR50][R8.64], R118 ;  /* 0x0000007608008985 */ /* 0x0003e2000c101b32 */
[----:B---3--:R-:W-:Y:S02]  /*c8b0*/  @!P1 LEA R20, P0, R233, R68, 0x2 ;  /* 0x00000044e9149211 */ /* 0x008fe400078010ff */
[----:B------:R-:W-:-:S02]  /*c8c0*/  @!P3 LEA.HI.X R15, R234, R69, R88, 0x2, P5 ;  /* 0x00000045ea0fb211 */ /* 0x000fc400028f1458 */
[-C--:B------:R-:W-:Y:S02]  /*c8d0*/  @!P1 LEA.HI.X R21, R233, R69.reuse, R83, 0x2, P0 ;  /* 0x00000045e9159211 */ /* 0x080fe400000f1453 */
[----:B------:R-:W-:Y:S01]  /*c8e0*/  ISETP.GE.AND P0, PT, R22, UR4, PT ;  /* 0x0000000416007c0c */ /* 0x000fe2000bf06270 */
[----:B------:R2:W-:Y:S01]  /*c8f0*/  @!P3 ST.E.64 desc[UR50][R14.64], R124 ;  /* 0x0000007c0e00b985 */ /* 0x0005e2000c101b32 */
[CC--:B0-----:R-:W-:Y:S02]  /*c900*/  @!P4 LEA R28, P3, R232.reuse, R68.reuse, 0x2 ;  /* 0x00000044e81cc211 */ /* 0x0c1fe400078610ff */
[C---:B------:R-:W-:Y:S01]  /*c910*/  @!P2 LEA R30, P5, R23.reuse, R68, 0x2 ;  /* 0x00000044171ea211 */ /* 0x040fe200078a10ff */
[----:B------:R0:W-:Y:S01]  /*c920*/  @!P1 ST.E.64 desc[UR50][R20.64], R126 ;  /* 0x0000007e14009985 */ /* 0x0001e2000c101b32 */
[-C--:B------:R-:W-:Y:S01]  /*c930*/  @!P4 LEA.HI.X R29, R232, R69.reuse, R82, 0x2, P3 ;  /* 0x00000045e81dc211 */ /* 0x080fe200018f1452 */
[----:B-1----:R-:W-:Y:S01]  /*c940*/  VIADD R9, R16, 0xf0 ;  /* 0x000000f010097836 */ /* 0x002fe20000000000 */
[----:B------:R-:W-:-:S02]  /*c950*/  @!P2 LEA.HI.X R31, R23, R69, R81, 0x2, P5 ;  /* 0x00000045171fa211 */ /* 0x000fc400028f1451 */
[----:B------:R-:W-:Y:S01]  /*c960*/  ISETP.GE.AND P1, PT, R17, UR4, PT ;  /* 0x0000000411007c0c */ /* 0x000fe2000bf26270 */
[----:B------:R1:W-:Y:S01]  /*c970*/  @!P4 ST.E.64 desc[UR50][R28.64], R132 ;  /* 0x000000841c00c985 */ /* 0x0003e2000c101b32 */
[----:B------:R-:W-:Y:S02]  /*c980*/  ISETP.GE.AND P3, PT, R9, UR4, PT ;  /* 0x0000000409007c0c */ /* 0x000fe4000bf66270 */
[----:B------:R-:W-:Y:S01]  /*c990*/  ISETP.GE.AND P5, PT, R19, UR4, PT ;  /* 0x0000000413007c0c */ /* 0x000fe2000bfa6270 */
[----:B------:R3:W-:Y:S01]  /*c9a0*/  @!P2 ST.E.64 desc[UR50][R30.64], R134 ;  /* 0x000000861e00a985 */ /* 0x0007e2000c101b32 */
[----:B------:R-:W-:Y:S01]  /*c9b0*/  @!P0 LEA R6, P2, R22, R68, 0x2 ;  /* 0x0000004416068211 */ /* 0x000fe200078410ff */
[----:B--2---:R-:W-:Y:S01]  /*c9c0*/  VIADD R15, R16, 0xf8 ;  /* 0x000000f8100f7836 */ /* 0x004fe20000000000 */
[----:B------:R-:W-:Y:S02]  /*c9d0*/  ISETP.GE.AND P4, PT, R18, UR4, PT ;  /* 0x0000000412007c0c */ /* 0x000fe4000bf86270 */
[----:B------:R-:W-:-:S02]  /*c9e0*/  @!P0 LEA.HI.X R7, R22, R69, R80, 0x2, P2 ;  /* 0x0000004516078211 */ /* 0x000fc400010f1450 */
[----:B------:R-:W-:Y:S02]  /*c9f0*/  ISETP.GE.AND P2, PT, R15, UR4, PT ;  /* 0x000000040f007c0c */ /* 0x000fe4000bf46270 */
[----:B------:R-:W-:Y:S01]  /*ca00*/  SHF.R.S32.HI R8, RZ, 0x1f, R17 ;  /* 0x0000001fff087819 */ /* 0x000fe20000011411 */
[----:B------:R2:W-:Y:S01]  /*ca10*/  @!P0 ST.E.64 desc[UR50][R6.64], R140 ;  /* 0x0000008c06008985 */ /* 0x0005e2000c101b32 */
[-C--:B0-----:R-:W-:Y:S02]  /*ca20*/  @!P1 LEA R20, P6, R17, R68.reuse, 0x2 ;  /* 0x0000004411149211 */ /* 0x081fe400078c10ff */
[----:B------:R-:W-:Y:S02]  /*ca30*/  SHF.R.S32.HI R14, RZ, 0x1f, R9 ;  /* 0x0000001fff0e7819 */ /* 0x000fe40000011409 */
[----:B-1----:R-:W-:Y:S02]  /*ca40*/  @!P3 LEA R28, P0, R9, R68, 0x2 ;  /* 0x00000044091cb211 */ /* 0x002fe400078010ff */
[----:B------:R-:W-:-:S02]  /*ca50*/  @!P1 LEA.HI.X R21, R17, R69, R8, 0x2, P6 ;  /* 0x0000004511159211 */ /* 0x000fc400030f1408 */
[-C--:B------:R-:W-:Y:S02]  /*ca60*/  @!P5 LEA R8, P6, R19, R68.reuse, 0x2 ;  /* 0x000000441308d211 */ /* 0x080fe400078c10ff */
[-C--:B------:R-:W-:Y:S02]  /*ca70*/  @!P3 LEA.HI.X R29, R9, R69.reuse, R14, 0x2, P0 ;  /* 0x00000045091db211 */ /* 0x080fe400000f140e */
[----:B------:R-:W-:Y:S02]  /*ca80*/  @!P5 LEA.HI.X R9, R19, R69, R79, 0x2, P6 ;  /* 0x000000451309d211 */ /* 0x000fe400030f144f */
[----:B---3--:R-:W-:Y:S02]  /*ca90*/  SHF.R.S32.HI R31, RZ, 0x1f, R15 ;  /* 0x0000001fff1f7819 */ /* 0x008fe4000001140f */
[-C--:B------:R-:W-:Y:S01]  /*caa0*/  @!P2 LEA R30, P6, R15, R68.reuse, 0x2 ;  /* 0x000000440f1ea211 */ /* 0x080fe200078c10ff */
[----:B------:R2:W-:Y:S01]  /*cab0*/  @!P5 ST.E.64 desc[UR50][R8.64], R142 ;  /* 0x0000008e0800d985 */ /* 0x0005e2000c101b32 */
[----:B------:R-:W-:-:S02]  /*cac0*/  @!P4 LEA R14, P0, R18, R68, 0x2 ;  /* 0x00000044120ec211 */ /* 0x000fc400078010ff */
[-C--:B------:R-:W-:Y:S02]  /*cad0*/  @!P2 LEA.HI.X R31, R15, R69.reuse, R31, 0x2, P6 ;  /* 0x000000450f1fa211 */ /* 0x080fe400030f141f */
[----:B------:R-:W-:-:S05]  /*cae0*/  @!P4 LEA.HI.X R15, R18, R69, R78, 0x2, P0 ;  /* 0x00000045120fc211 */ /* 0x000fca00000f144e */
[----:B------:R2:W-:Y:S04]  /*caf0*/  @!P4 ST.E.64 desc[UR50][R14.64], R148 ;  /* 0x000000940e00c985 */ /* 0x0005e8000c101b32 */
[----:B------:R2:W-:Y:S04]  /*cb00*/  @!P1 ST.E.64 desc[UR50][R20.64], R150 ;  /* 0x0000009614009985 */ /* 0x0005e8000c101b32 */
[----:B------:R2:W-:Y:S04]  /*cb10*/  @!P3 ST.E.64 desc[UR50][R28.64], R156 ;  /* 0x0000009c1c00b985 */ /* 0x0005e8000c101b32 */
[----:B------:R2:W-:Y:S02]  /*cb20*/  @!P2 ST.E.64 desc[UR50][R30.64], R158 ;  /* 0x0000009e1e00a985 */ /* 0x0005e4000c101b32 */
.L_x_181:
[----:B------:R-:W-:Y:S05]  /*cb30*/  BSYNC B1 ;  /* 0x0000000000017941 */ /* 0x000fea0003800000 */
.L_x_180:
[----:B------:R-:W-:Y:S01]  /*cb40*/  ISETP.GE.AND P0, PT, R74, UR9, PT ;  /* 0x000000094a007c0c */ /* 0x000fe2000bf06270 */
[----:B--2---:R0:W1:Y:S04]  /*cb50*/  SHFL.IDX PT, R7, R75, 0x1, 0x1c1f ;  /* 0x003c1f004b077f89 */ /* 0x00406800000e0000 */
[----:B------:R0:W2:Y:S08]  /*cb60*/  SHFL.IDX PT, R6, R0, 0x1, 0x1c1f ;  /* 0x003c1f0000067f89 */ /* 0x0000b000000e0000 */
[----:B0-----:R-:W-:Y:S05]  /*cb70*/  @P0 BRA `(.L_x_179) ;  /* 0x0000001400ec0947 */ /* 0x001fea0003800000 */
[----:B------:R-:W-:Y:S02]  /*cb80*/  ULDC UR4, c[0x0][0xac8] ;  /* 0x0002b20000047ab9 */ /* 0x000fe40000000800 */
[----:B------:R-:W-:Y:S02]  /*cb90*/  ISETP.GE.AND P2, PT, R16, UR4, PT ;  /* 0x0000000410007c0c */ /* 0x000fe4000bf46270 */
[----:B------:R-:W-:Y:S02]  /*cba0*/  ISETP.GE.AND P5, PT, R190, UR4, PT ;  /* 0x00000004be007c0c */ /* 0x000fe4000bfa6270 */
[----:B------:R-:W-:Y:S02]  /*cbb0*/  ISETP.GE.AND P4, PT, R188, UR4, PT ;  /* 0x00000004bc007c0c */ /* 0x000fe4000bf86270 */
[----:B------:R-:W-:Y:S02]  /*cbc0*/  ISETP.GE.AND P3, PT, R186, UR4, PT ;  /* 0x00000004ba007c0c */ /* 0x000fe4000bf66270 */
[----:B------:R-:W-:-:S05]  /*cbd0*/  ISETP.GE.AND P0, PT, R184, UR4, PT ;  /* 0x00000004b8007c0c */ /* 0x000fca000bf06270 */
[----:B-12---:R-:W-:Y:S02]  /*cbe0*/  @!P2 IMAD.WIDE R8, R16, 0x4, R6 ;  /* 0x000000041008a825 */ /* 0x006fe400078e0206 */
[----:B------:R-:W-:-:S03]  /*cbf0*/  @!P5 LEA R14, P1, R190, R6, 0x2 ;  /* 0x00000006be0ed211 */ /* 0x000fc600078210ff */
[----:B------:R0:W-:Y:S01]  /*cc00*/  @!P2 ST.E.64 desc[UR50][R8.64], R10 ;  /* 0x0000000a0800a985 */ /* 0x0001e2000c101b32 */
[-C--:B------:R-:W-:Y:S02]  /*cc10*/  @!P4 LEA R20, P2, R188, R6.reuse, 0x2 ;  /* 0x00000006bc14c211 */ /* 0x080fe400078410ff */
[-C--:B------:R-:W-:Y:S02]  /*cc20*/  @!P5 LEA.HI.X R15, R190, R7.reuse, R191, 0x2, P1 ;  /* 0x00000007be0fd211 */ /* 0x080fe400008f14bf */
[----:B------:R-:W-:Y:S02]  /*cc30*/  ISETP.GE.AND P1, PT, R182, UR4, PT ;  /* 0x00000004b6007c0c */ /* 0x000fe4000bf26270 */
[-C--:B------:R-:W-:Y:S01]  /*cc40*/  @!P4 LEA.HI.X R21, R188, R7.reuse, R189, 0x2, P2 ;  /* 0x00000007bc15c211 */ /* 0x080fe200010f14bd */
[----:B------:R1:W-:Y:S01]  /*cc50*/  @!P5 ST.E.64 desc[UR50][R14.64], R12 ;  /* 0x0000000c0e00d985 */ /* 0x0003e2000c101b32 */
[----:B------:R-:W-:Y:S02]  /*cc60*/  @!P3 LEA R28, P6, R186, R6, 0x2 ;  /* 0x00000006ba1cb211 */ /* 0x000fe400078c10ff */
[----:B------:R-:W-:Y:S01]  /*cc70*/  ISETP.GE.AND P2, PT, R180, UR4, PT ;  /* 0x00000004b4007c0c */ /* 0x000fe2000bf46270 */
[----:B------:R-:W-:Y:S01]  /*cc80*/  @!P4 ST.E.64 desc[UR50][R20.64], R24 ;  /* 0x000000181400c985 */ /* 0x000fe2000c101b32 */
[----:B------:R-:W-:-:S02]  /*cc90*/  @!P3 LEA.HI.X R29, R186, R7, R187, 0x2, P6 ;  /* 0x00000007ba1db211 */ /* 0x000fc400030f14bb */
[----:B------:R-:W-:Y:S02]  /*cca0*/  ISETP.GE.AND P4, PT, R178, UR4, PT ;  /* 0x00000004b2007c0c */ /* 0x000fe4000bf86270 */
[-C--:B------:R-:W-:Y:S01]  /*ccb0*/  @!P0 LEA R30, P5, R184, R6.reuse, 0x2 ;  /* 0x00000006b81e8211 */ /* 0x080fe200078a10ff */
[----:B------:R2:W-:Y:S01]  /*ccc0*/  @!P3 ST.E.64 desc[UR50][R28.64], R26 ;  /* 0x0000001a1c00b985 */ /* 0x0005e2000c101b32 */
[----:B------:R-:W-:Y:S02]  /*ccd0*/  ISETP.GE.AND P3, PT, R176, UR4, PT ;  /* 0x00000004b0007c0c */ /* 0x000fe4000bf66270 */
[-C--:B------:R-:W-:Y:S02]  /*cce0*/  @!P0 LEA.HI.X R31, R184, R7.reuse, R185, 0x2, P5 ;  /* 0x00000007b81f8211 */ /* 0x080fe400028f14b9 */
[-C--:B0-----:R-:W-:Y:S02]  /*ccf0*/  @!P1 LEA R8, P5, R182, R6.reuse, 0x2 ;  /* 0x00000006b6089211 */ /* 0x081fe400078a10ff */
[----:B------:R-:W-:Y:S01]  /*cd00*/  @!P2 LEA R10, P6, R180, R6, 0x2 ;  /* 0x00000006b40aa211 */ /* 0x000fe200078c10ff */
[----:B------:R-:W-:Y:S01]  /*cd10*/  @!P0 ST.E.64 desc[UR50][R30.64], R32 ;  /* 0x000000201e008985 */ /* 0x000fe2000c101b32 */
[----:B------:R-:W-:-:S02]  /*cd20*/  @!P1 LEA.HI.X R9, R182, R7, R183, 0x2, P5 ;  /* 0x00000007b6099211 */ /* 0x000fc400028f14b7 */
[-C--:B------:R-:W-:Y:S02]  /*cd30*/  @!P2 LEA.HI.X R11, R180, R7.reuse, R181, 0x2, P6 ;  /* 0x00000007b40ba211 */ /* 0x080fe400030f14b5 */
[-C--:B-1----:R-:W-:Y:S01]  /*cd40*/  @!P4 LEA R12, P5, R178, R6.reuse, 0x2 ;  /* 0x00000006b20cc211 */ /* 0x082fe200078a10ff */
[----:B------:R0:W-:Y:S01]  /*cd50*/  @!P1 ST.E.64 desc[UR50][R8.64], R34 ;  /* 0x0000002208009985 */ /* 0x0001e2000c101b32 */
[----:B------:R-:W-:Y:S01]  /*cd60*/  ISETP.GE.AND P0, PT, R174, UR4, PT ;  /* 0x00000004ae007c0c */ /* 0x000fe2000bf06270 */
[----:B--2---:R-:W-:Y:S01]  /*cd70*/  VIADD R27, R16, 0xf0 ;  /* 0x000000f0101b7836 */ /* 0x004fe20000000000 */
[----:B------:R-:W-:Y:S01]  /*cd80*/  @!P4 LEA.HI.X R13, R178, R7, R179, 0x2, P5 ;  /* 0x00000007b20dc211 */ /* 0x000fe200028f14b3 */
[----:B------:R1:W-:Y:S01]  /*cd90*/  @!P2 ST.E.64 desc[UR50][R10.64], R40 ;  /* 0x000000280a00a985 */ /* 0x0003e2000c101b32 */
[----:B------:R-:W-:Y:S02]  /*cda0*/  ISETP.GE.AND P1, PT, R172, UR4, PT ;  /* 0x00000004ac007c0c */ /* 0x000fe4000bf26270 */
[----:B------:R-:W-:Y:S01]  /*cdb0*/  @!P3 LEA R14, P2, R176, R6, 0x2 ;  /* 0x00000006b00eb211 */ /* 0x000fe200078410ff */
[----:B------:R2:W-:Y:S01]  /*cdc0*/  @!P4 ST.E.64 desc[UR50][R12.64], R42 ;  /* 0x0000002a0c00c985 */ /* 0x0005e2000c101b32 */
[----:B------:R-:W-:-:S02]  /*cdd0*/  ISETP.GE.AND P4, PT, R170, UR4, PT ;  /* 0x00000004aa007c0c */ /* 0x000fc4000bf86270 */
[-C--:B------:R-:W-:Y:S02]  /*cde0*/  @!P3 LEA.HI.X R15, R176, R7.reuse, R177, 0x2, P2 ;  /* 0x00000007b00fb211 */ /* 0x080fe400010f14b1 */
[----:B------:R-:W-:Y:S02]  /*cdf0*/  ISETP.GE.AND P2, PT, R168, UR4, PT ;  /* 0x00000004a8007c0c */ /* 0x000fe4000bf46270 */
[-C--:B------:R-:W-:Y:S01]  /*ce00*/  @!P0 LEA R20, P6, R174, R6.reuse, 0x2 ;  /* 0x00000006ae148211 */ /* 0x080fe200078c10ff */
[----:B------:R3:W-:Y:S01]  /*ce10*/  @!P3 ST.E.64 desc[UR50][R14.64], R48 ;  /* 0x000000300e00b985 */ /* 0x0007e2000c101b32 */
[----:B------:R-:W-:Y:S02]  /*ce20*/  ISETP.GE.AND P3, PT, R166, UR4, PT ;  /* 0x00000004a6007c0c */ /* 0x000fe4000bf66270 */
[----:B------:R-:W-:Y:S02]  /*ce30*/  @!P1 LEA R24, P5, R172, R6, 0x2 ;  /* 0x00000006ac189211 */ /* 0x000fe400078a10ff */
[----:B------:R-:W-:-:S02]  /*ce40*/  @!P0 LEA.HI.X R21, R174, R7, R175, 0x2, P6 ;  /* 0x00000007ae158211 */ /* 0x000fc400030f14af */
[-C--:B------:R-:W-:Y:S02]  /*ce50*/  @!P1 LEA.HI.X R25, R172, R7.reuse, R173, 0x2, P5 ;  /* 0x00000007ac199211 */ /* 0x080fe400028f14ad */
[-C--:B0-----:R-:W-:Y:S01]  /*ce60*/  @!P4 LEA R8, P5, R170, R6.reuse, 0x2 ;  /* 0x00000006aa08c211 */ /* 0x081fe200078a10ff */
[----:B------:R0:W-:Y:S01]  /*ce70*/  @!P0 ST.E.64 desc[UR50][R20.64], R50 ;  /* 0x0000003214008985 */ /* 0x0001e2000c101b32 */
[----:B------:R-:W-:Y:S02]  /*ce80*/  ISETP.GE.AND P0, PT, R164, UR4, PT ;  /* 0x00000004a4007c0c */ /* 0x000fe4000bf06270 */
[-C--:B-1----:R-:W-:Y:S01]  /*ce90*/  @!P2 LEA R10, P6, R168, R6.reuse, 0x2 ;  /* 0x00000006a80aa211 */ /* 0x082fe200078c10ff */
[----:B------:R1:W-:Y:S01]  /*cea0*/  @!P1 ST.E.64 desc[UR50][R24.64], R56 ;  /* 0x0000003818009985 */ /* 0x0003e2000c101b32 */
[----:B------:R-:W-:Y:S02]  /*ceb0*/  @!P4 LEA.HI.X R9, R170, R7, R171, 0x2, P5 ;  /* 0x00000007aa09c211 */ /* 0x000fe400028f14ab */
[----:B--2---:R-:W-:-:S02]  /*cec0*/  @!P3 LEA R12, P5, R166, R6, 0x2 ;  /* 0x00000006a60cb211 */ /* 0x004fc400078a10ff */
[-C--:B------:R-:W-:Y:S01]  /*ced0*/  @!P2 LEA.HI.X R11, R168, R7.reuse, R169, 0x2, P6 ;  /* 0x00000007a80ba211 */ /* 0x080fe200030f14a9 */
[----:B------:R2:W-:Y:S01]  /*cee0*/  @!P4 ST.E.64 desc[UR50][R8.64], R58 ;  /* 0x0000003a0800c985 */ /* 0x0005e2000c101b32 */
[----:B------:R-:W-:Y:S02]  /*cef0*/  @!P3 LEA.HI.X R13, R166, R7, R167, 0x2, P5 ;  /* 0x00000007a60db211 */ /* 0x000fe400028f14a7 */
[----:B------:R-:W-:Y:S01]  /*cf00*/  ISETP.GE.AND P1, PT, R162, UR4, PT ;  /* 0x00000004a2007c0c */ /* 0x000fe2000bf26270 */
[----:B------:R4:W-:Y:S01]  /*cf10*/  @!P2 ST.E.64 desc[UR50][R10.64], R64 ;  /* 0x000000400a00a985 */ /* 0x0009e2000c101b32 */
[----:B------:R-:W-:Y:S02]  /*cf20*/  ISETP.GE.AND P4, PT, R160, UR4, PT ;  /* 0x00000004a0007c0c */ /* 0x000fe4000bf86270 */
[----:B---3--:R-:W-:Y:S01]  /*cf30*/  @!P0 LEA R14, P2, R164, R6, 0x2 ;  /* 0x00000006a40e8211 */ /* 0x008fe200078410ff */
[----:B------:R3:W-:Y:S01]  /*cf40*/  @!P3 ST.E.64 desc[UR50][R12.64], R66 ;  /* 0x000000420c00b985 */ /* 0x0007e2000c101b32 */
[----:B------:R-:W-:-:S02]  /*cf50*/  ISETP.GE.AND P3, PT, R94, UR4, PT ;  /* 0x000000045e007c0c */ /* 0x000fc4000bf66270 */
[-C--:B------:R-:W-:Y:S02]  /*cf60*/  @!P0 LEA.HI.X R15, R164, R7.reuse, R165, 0x2, P2 ;  /* 0x00000007a40f8211 */ /* 0x080fe400010f14a5 */
[----:B------:R-:W-:Y:S02]  /*cf70*/  ISETP.GE.AND P2, PT, R92, UR4, PT ;  /* 0x000000045c007c0c */ /* 0x000fe4000bf46270 */
[----:B------:R-:W-:Y:S01]  /*cf80*/  SHF.R.S32.HI R0, RZ, 0x1f, R27 ;  /* 0x0000001fff007819 */ /* 0x000fe2000001141b */
[----:B------:R5:W-:Y:S01]  /*cf90*/  @!P0 ST.E.64 desc[UR50][R14.64], R96 ;  /* 0x000000600e008985 */ /* 0x000be2000c101b32 */
[-C--:B0-----:R-:W-:Y:S02]  /*cfa0*/  @!P1 LEA R20, P6, R162, R6.reuse, 0x2 ;  /* 0x00000006a2149211 */ /* 0x081fe400078c10ff */
[----:B-1----:R-:W-:Y:S02]  /*cfb0*/  @!P4 LEA R24, P5, R160, R6, 0x2 ;  /* 0x00000006a018c211 */ /* 0x002fe400078a10ff */
[----:B------:R-:W-:-:S02]  /*cfc0*/  @!P1 LEA.HI.X R21, R162, R7, R163, 0x2, P6 ;  /* 0x00000007a2159211 */ /* 0x000fc400030f14a3 */
[----:B------:R-:W-:Y:S02]  /*cfd0*/  ISETP.GE.AND P0, PT, R237, UR4, PT ;  /* 0x00000004ed007c0c */ /* 0x000fe4000bf06270 */
[-C--:B------:R-:W-:Y:S01]  /*cfe0*/  @!P4 LEA.HI.X R25, R160, R7.reuse, R161, 0x2, P5 ;  /* 0x00000007a019c211 */ /* 0x080fe200028f14a1 */
[----:B------:R0:W-:Y:S01]  /*cff0*/  @!P1 ST.E.64 desc[UR50][R20.64], R98 ;  /* 0x0000006214009985 */ /* 0x0001e2000c101b32 */
[-C--:B--2---:R-:W-:Y:S02]  /*d000*/  @!P3 LEA R8, P5, R94, R6.reuse, 0x2 ;  /* 0x000000065e08b211 */ /* 0x084fe400078a10ff */
[----:B------:R-:W-:Y:S01]  /*d010*/  ISETP.GE.AND P1, PT, R236, UR4, PT ;  /* 0x00000004ec007c0c */ /* 0x000fe2000bf26270 */
[----:B------:R1:W-:Y:S01]  /*d020*/  @!P4 ST.E.64 desc[UR50][R24.64], R104 ;  /* 0x000000681800c985 */ /* 0x0003e2000c101b32 */
[----:B------:R-:W-:Y:S02]  /*d030*/  @!P3 LEA.HI.X R9, R94, R7, R95, 0x2, P5 ;  /* 0x000000075e09b211 */ /* 0x000fe400028f145f */
[----:B----4-:R-:W-:-:S02]  /*d040*/  @!P2 LEA R10, P6, R92, R6, 0x2 ;  /* 0x000000065c0aa211 */ /* 0x010fc400078c10ff */
[----:B------:R-:W-:Y:S01]  /*d050*/  ISETP.GE.AND P4, PT, R235, UR4, PT ;  /* 0x00000004eb007c0c */ /* 0x000fe2000bf86270 */
[----:B------:R2:W-:Y:S01]  /*d060*/  @!P3 ST.E.64 desc[UR50][R8.64], R106 ;  /* 0x0000006a0800b985 */ /* 0x0005e2000c101b32 */
[----:B------:R-:W-:Y:S02]  /*d070*/  ISETP.GE.AND P3, PT, R234, UR4, PT ;  /* 0x00000004ea007c0c */ /* 0x000fe4000bf66270 */
[C---:B---3--:R-:W-:Y:S02]  /*d080*/  @!P0 LEA R12, P5, R237.reuse, R6, 0x2 ;  /* 0x00000006ed0c8211 */ /* 0x048fe400078a10ff */
[-C--:B------:R-:W-:Y:S02]  /*d090*/  @!P2 LEA.HI.X R11, R92, R7.reuse, R93, 0x2, P6 ;  /* 0x000000075c0ba211 */ /* 0x080fe400030f145d */
[----:B------:R-:W-:-:S03]  /*d0a0*/  @!P0 LEA.HI.X R13, R237, R7, R91, 0x2, P5 ;  /* 0x00000007ed0d8211 */ /* 0x000fc600028f145b */
[----:B------:R3:W-:Y:S01]  /*d0b0*/  @!P2 ST.E.64 desc[UR50][R10.64], R112 ;  /* 0x000000700a00a985 */ /* 0x0007e2000c101b32 */
[CC--:B-----5:R-:W-:Y:S02]  /*d0c0*/  @!P1 LEA R14, P2, R236.reuse, R6.reuse, 0x2 ;  /* 0x00000006ec0e9211 */ /* 0x0e0fe400078410ff */
[-C--:B0-----:R-:W-:Y:S01]  /*d0d0*/  @!P4 LEA R20, P5, R235, R6.reuse, 0x2 ;  /* 0x00000006eb14c211 */ /* 0x081fe200078a10ff */
[----:B------:R0:W-:Y:S01]  /*d0e0*/  @!P0 ST.E.64 desc[UR50][R12.64], R114 ;  /* 0x000000720c008985 */ /* 0x0001e2000c101b32 */
[----:B------:R-:W-:Y:S02]  /*d0f0*/  ISETP.GE.AND P0, PT, R233, UR4, PT ;  /* 0x00000004e9007c0c */ /* 0x000fe4000bf06270 */
[-C--:B------:R-:W-:Y:S02]  /*d100*/  @!P1 LEA.HI.X R15, R236, R7.reuse, R90, 0x2, P2 ;  /* 0x00000007ec0f9211 */ /* 0x080fe400010f145a */
[----:B------:R-:W-:Y:S02]  /*d110*/  ISETP.GE.AND P2, PT, R232, UR4, PT ;  /* 0x00000004e8007c0c */ /* 0x000fe4000bf46270 */
[----:B-1----:R-:W-:Y:S01]  /*d120*/  @!P3 LEA R24, P6, R234, R6, 0x2 ;  /* 0x00000006ea18b211 */ /* 0x002fe200078c10ff */
[----:B------:R1:W-:Y:S01]  /*d130*/  @!P1 ST.E.64 desc[UR50][R14.64], R120 ;  /* 0x000000780e009985 */ /* 0x0003e2000c101b32 */
[----:B------:R-:W-:-:S02]  /*d140*/  @!P4 LEA.HI.X R21, R235, R7, R89, 0x2, P5 ;  /* 0x00000007eb15c211 */ /* 0x000fc400028f1459 */
[----:B------:R-:W-:-:S03]  /*d150*/  @!P3 LEA.HI.X R25, R234, R7, R88, 0x2, P6 ;  /* 0x00000007ea19b211 */ /* 0x000fc600030f1458 */
[----:B------:R-:W-:Y:S01]  /*d160*/  @!P4 ST.E.64 desc[UR50][R20.64], R122 ;  /* 0x0000007a1400c985 */ /* 0x000fe2000c101b32 */
[-C--:B--2---:R-:W-:Y:S02]  /*d170*/  @!P0 LEA R8, P1, R233, R6.reuse, 0x2 ;  /* 0x00000006e9088211 */ /* 0x084fe400078210ff */
[----:B------:R-:W-:Y:S01]  /*d180*/  ISETP.GE.AND P4, PT, R23, UR4, PT ;  /* 0x0000000417007c0c */ /* 0x000fe2000bf86270 */
[----:B------:R2:W-:Y:S01]  /*d190*/  @!P3 ST.E.64 desc[UR50][R24.64], R128 ;  /* 0x000000801800b985 */ /* 0x0005e2000c101b32 */
[----:B------:R-:W-:Y:S02]  /*d1a0*/  ISETP.GE.AND P3, PT, R22, UR4, PT ;  /* 0x0000000416007c0c */ /* 0x000fe4000bf66270 */
[C---:B---3--:R-:W-:Y:S02]  /*d1b0*/  @!P2 LEA R10, P5, R232.reuse, R6, 0x2 ;  /* 0x00000006e80aa211 */ /* 0x048fe400078a10ff */
[-C--:B------:R-:W-:Y:S02]  /*d1c0*/  @!P0 LEA.HI.X R9, R233, R7.reuse, R83, 0x2, P1 ;  /* 0x00000007e9098211 */ /* 0x080fe400008f1453 */
[----:B------:R-:W-:-:S02]  /*d1d0*/  @!P2 LEA.HI.X R11, R232, R7, R82, 0x2, P5 ;  /* 0x00000007e80ba211 */ /* 0x000fc400028f1452 */
[----:B------:R-:W-:Y:S01]  /*d1e0*/  ISETP.GE.AND P1, PT, R27, UR4, PT ;  /* 0x000000041b007c0c */ /* 0x000fe2000bf26270 */
[----:B------:R3:W-:Y:S01]  /*d1f0*/  @!P0 ST.E.64 desc[UR50][R8.64], R130 ;  /* 0x0000008208008985 */ /* 0x0007e2000c101b32 */
[----:B------:R-:W-:Y:S02]  /*d200*/  ISETP.GE.AND P0, PT, R18, UR4, PT ;  /* 0x0000000412007c0c */ /* 0x000fe4000bf06270 */
[-C--:B0-----:R-:W-:Y:S01]  /*d210*/  @!P4 LEA R12, P5, R23, R6.reuse, 0x2 ;  /* 0x00000006170cc211 */ /* 0x081fe200078a10ff */
[----:B------:R0:W-:Y:S01]  /*d220*/  @!P2 ST.E.64 desc[UR50][R10.64], R136 ;  /* 0x000000880a00a985 */ /* 0x0001e2000c101b32 */
[----:B------:R-:W-:Y:S02]  /*d230*/  ISETP.GE.AND P2, PT, R19, UR4, PT ;  /* 0x0000000413007c0c */ /* 0x000fe4000bf46270 */
[----:B-1----:R-:W-:Y:S02]  /*d240*/  @!P3 LEA R14, P6, R22, R6, 0x2 ;  /* 0x00000006160eb211 */ /* 0x002fe400078c10ff */
[----:B------:R-:W-:-:S02]  /*d250*/  @!P4 LEA.HI.X R13, R23, R7, R81, 0x2, P5 ;  /* 0x00000007170dc211 */ /* 0x000fc400028f1451 */
[----:B------:R-:W-:Y:S02]  /*d260*/  @!P3 LEA.HI.X R15, R22, R7, R80, 0x2, P6 ;  /* 0x00000007160fb211 */ /* 0x000fe400030f1450 */
[----:B------:R-:W-:Y:S01]  /*d270*/  ISETP.GE.AND P6, PT, R17, UR4, PT ;  /* 0x0000000411007c0c */ /* 0x000fe2000bfc6270 */
[----:B------:R1:W-:Y:S01]  /*d280*/  @!P4 ST.E.64 desc[UR50][R12.64], R138 ;  /* 0x0000008a0c00c985 */ /* 0x0003e2000c101b32 */
[----:B--2---:R-:W-:-:S03]  /*d290*/  @!P1 LEA R24, P5, R27, R6, 0x2 ;  /* 0x000000061b189211 */ /* 0x004fc600078a10ff */
[-C--:B---3--:R-:W-:Y:S01]  /*d2a0*/  @!P2 LEA R8, P4, R19, R6.reuse, 0x2 ;  /* 0x000000061308a211 */ /* 0x088fe200078810ff */
[----:B------:R2:W-:Y:S01]  /*d2b0*/  @!P3 ST.E.64 desc[UR50][R14.64], R144 ;  /* 0x000000900e00b985 */ /* 0x0005e2000c101b32 */
[-C--:B------:R-:W-:Y:S02]  /*d2c0*/  @!P1 LEA.HI.X R25, R27, R7.reuse, R0, 0x2, P5 ;  /* 0x000000071b199211 */ /* 0x080fe400028f1400 */
[CC--:B0-----:R-:W-:Y:S02]  /*d2d0*/  @!P0 LEA R10, P3, R18.reuse, R6.reuse, 0x2 ;  /* 0x00000006120a8211 */ /* 0x0c1fe400078610ff */
[-C--:B------:R-:W-:Y:S02]  /*d2e0*/  @!P2 LEA.HI.X R9, R19, R7.reuse, R79, 0x2, P4 ;  /* 0x000000071309a211 */ /* 0x080fe400020f144f */
[----:B------:R-:W-:Y:S02]  /*d2f0*/  SHF.R.S32.HI R0, RZ, 0x1f, R17 ;  /* 0x0000001fff007819 */ /* 0x000fe40000011411 */
[C---:B------:R-:W-:Y:S01]  /*d300*/  @!P6 LEA R20, P4, R17.reuse, R6, 0x2 ;  /* 0x000000061114e211 */ /* 0x040fe200078810ff */
[----:B------:R2:W-:Y:S01]  /*d310*/  @!P2 ST.E.64 desc[UR50][R8.64], R146 ;  /* 0x000000920800a985 */ /* 0x0005e2000c101b32 */
[-C--:B------:R-:W-:Y:S01]  /*d320*/  @!P0 LEA.HI.X R11, R18, R7.reuse, R78, 0x2, P3 ;  /* 0x00000007120b8211 */ /* 0x080fe200018f144e */
[----:B-1----:R-:W-:Y:S01]  /*d330*/  VIADD R13, R16, 0xf8 ;  /* 0x000000f8100d7836 */ /* 0x002fe20000000000 */
[----:B------:R-:W-:-:S03]  /*d340*/  @!P6 LEA.HI.X R21, R17, R7, R0, 0x2, P4 ;  /* 0x000000071115e211 */ /* 0x000fc600020f1400 */
[----:B------:R2:W-:Y:S01]  /*d350*/  @!P0 ST.E.64 desc[UR50][R10.64], R152 ;  /* 0x000000980a008985 */ /* 0x0005e2000c101b32 */
[----:B------:R-:W-:-:S03]  /*d360*/  ISETP.GE.AND P0, PT, R13, UR4, PT ;  /* 0x000000040d007c0c */ /* 0x000fc6000bf06270 */
[----:B------:R2:W-:Y:S04]  /*d370*/  @!P6 ST.E.64 desc[UR50][R20.64], R154 ;  /* 0x0000009a1400e985 */ /* 0x0005e8000c101b32 */
[----:B------:R2:W-:Y:S06]  /*d380*/  @!P1 ST.E.64 desc[UR50][R24.64], R2 ;  /* 0x0000000218009985 */ /* 0x0005ec000c101b32 */
[----:B------:R-:W-:Y:S05]  /*d390*/  @P0 BRA `(.L_x_179) ;  /* 0x0000000c00e40947 */ /* 0x000fea0003800000 */
[----:B--2---:R-:W-:Y:S02]  /*d3a0*/  LEA R2, P0, R13, R6, 0x2 ;  /* 0x000000060d027211 */ /* 0x004fe400078010ff */
[----:B------:R-:W-:-:S04]  /*d3b0*/  SHF.R.S32.HI R6, RZ, 0x1f, R13 ;  /* 0x0000001fff067819 */ /* 0x000fc8000001140d */
[----:B------:R-:W-:-:S05]  /*d3c0*/  LEA.HI.X R3, R13, R7, R6, 0x2, P0 ;  /* 0x000000070d037211 */ /* 0x000fca00000f1406 */
[----:B------:R0:W-:Y:S01]  /*d3d0*/  ST.E.64 desc[UR50][R2.64], R4 ;  /* 0x0000000402007985 */ /* 0x0001e2000c101b32 */
[----:B------:R-:W-:Y:S05]  /*d3e0*/  BRA `(.L_x_179) ;  /* 0x0000000c00d07947 */ /* 0x000fea0003800000 */
.L_x_170:
[----:B------:R-:W-:Y:S02]  /*d3f0*/  ULDC.64 UR8, c[0x0][0xc00] ;  /* 0x0003000000087ab9 */ /* 0x000fe40000000a00 */
[----:B------:R-:W-:-:S04]  /*d400*/  UISETP.NE.U32.AND UP0, UPT, UR8, URZ, UPT ;  /* 0x0000003f0800728c */ /* 0x000fc8000bf05070 */
[----:B------:R-:W-:-:S03]  /*d410*/  UISETP.NE.AND.EX UP0, UPT, UR9, URZ, UPT, UP0 ;  /* 0x0000003f0900728c */ /* 0x000fc6000bf05300 */
[----:B------:R-:W-:Y:S02]  /*d420*/  ULDC.64 UR8, c[0x0][0xc00] ;  /* 0x0003000000087ab9 */ /* 0x000fe40000000a00 */
[----:B------:R-:W-:Y:S01]  /*d430*/  UIMAD.WIDE UR8, UR36, 0x4, UR8 ;  /* 0x00000004240878a5 */ /* 0x000fe2000f8e0208 */
[----:B------:R-:W-:-:S05]  /*d440*/  PLOP3.LUT P1, PT, PT, PT, UP0, 0x80, 0x0 ;  /* 0x000000000000781c */ /* 0x000fca0003f2f008 */
[----:B------:R-:W-:Y:S02]  /*d450*/  IMAD.U32 R2, RZ, RZ, UR8 ;  /* 0x00000008ff027e24 */ /* 0x000fe4000f8e00ff */
[----:B------:R-:W-:Y:S01]  /*d460*/  IMAD.U32 R3, RZ, RZ, UR9 ;  /* 0x00000009ff037e24 */ /* 0x000fe2000f8e00ff */
[----:B------:R-:W-:Y:S02]  /*d470*/  ULDC.64 UR8, c[0x0][0xc08] ;  /* 0x0003020000087ab9 */ /* 0x000fe40000000a00 */
[----:B------:R-:W-:-:S03]  /*d480*/  UISETP.NE.U32.AND UP1, UPT, UR8, URZ, UPT ;  /* 0x0000003f0800728c */ /* 0x000fc6000bf25070 */
[----:B------:R-:W2:Y:S01]  /*d490*/  @P1 LDG.E R6, desc[UR50][R2.64] ;  /* 0x0000003202061981 */ /* 0x000ea2000c1e1900 */
[----:B------:R-:W-:Y:S01]  /*d4a0*/  UISETP.NE.AND.EX UP1, UPT, UR9, URZ, UPT, UP1 ;  /* 0x0000003f0900728c */ /* 0x000fe2000bf25310 */
[----:B------:R-:W-:Y:S01]  /*d4b0*/  ULDC UR4, c[0x0][0xa88] ;  /* 0x0002a20000047ab9 */ /* 0x000fe20000000800 */
[----:B------:R-:W1:Y:S01]  /*d4c0*/  S2R R7, SR_TID.X ;  /* 0x0000000000077919 */ /* 0x000e620000002100 */
[----:B------:R-:W-:-:S03]  /*d4d0*/  IMAD.U32 R0, RZ, RZ, UR4 ;  /* 0x00000004ff007e24 */ /* 0x000fc6000f8e00ff */
[----:B------:R-:W-:-:S05]  /*d4e0*/  PLOP3.LUT P2, PT, PT, PT, UP1, 0x80, 0x0 ;  /* 0x000000000000781c */ /* 0x000fca0003f4f018 */
[----:B------:R-:W-:Y:S02]  /*d4f0*/  @UP1 ULDC.64 UR8, c[0x0][0xc08] ;  /* 0x0003020000081ab9 */ /* 0x000fe40000000a00 */
[----:B------:R-:W-:-:S06]  /*d500*/  @UP1 UIMAD.WIDE UR8, UR36, 0x4, UR8 ;  /* 0x00000004240818a5 */ /* 0x000fcc000f8e0208 */
[----:B------:R-:W-:Y:S02]  /*d510*/  IMAD.U32 R4, RZ, RZ, UR8 ;  /* 0x00000008ff047e24 */ /* 0x000fe4000f8e00ff */
[----:B------:R-:W-:-:S05]  /*d520*/  IMAD.U32 R5, RZ, RZ, UR9 ;  /* 0x00000009ff057e24 */ /* 0x000fca000f8e00ff */
[----:B------:R3:W5:Y:S01]  /*d530*/  @P2 LDG.E R0, desc[UR50][R4.64] ;  /* 0x0000003204002981 */ /* 0x000762000c1e1900 */
[----:B------:R-:W-:Y:S01]  /*d540*/  UMOV UR4, URZ ;  /* 0x0000003f00047c82 */ /* 0x000fe20008000000 */
[----:B--2---:R-:W-:Y:S01]  /*d550*/  @P1 R2UR UR4, R6 ;  /* 0x00000000060412ca */ /* 0x004fe200000e0000 */
[----:B-1----:R-:W-:-:S05]  /*d560*/  VIADD R6, R7, 0xffffff80 ;  /* 0xffffff8007067836 */ /* 0x002fca0000000000 */
[----:B------:R-:W-:-:S07]  /*d570*/  ISETP.GT.AND P0, PT, R6, 0x7f, PT ;  /* 0x0000007f0600780c */ /* 0x000fce0003f04270 */
[----:B------:R-:W-:Y:S01]  /*d580*/  USHF.R.S32.HI UR16, URZ, 0x1f, UR4 ;  /* 0x0000001f3f107899 */ /* 0x000fe20008011404 */
[----:B---3--:R-:W-:Y:S11]  /*d590*/  @P2 BRA `(.L_x_182) ;  /* 0x0000000000102947 */ /* 0x008ff60003800000 */
[----:B------:R-:W-:Y:S05]  /*d5a0*/  @!P1 BRA `(.L_x_182) ;  /* 0x00000000000c9947 */ /* 0x000fea0003800000 */
[----:B------:R-:W2:Y:S04]  /*d5b0*/  LDG.E R5, desc[UR50][R2.64] ;  /* 0x0000003202057981 */ /* 0x000ea8000c1e1900 */
[----:B-----5:R-:W2:Y:S02]  /*d5c0*/  LDG.E R0, desc[UR50][R2.64+0x4] ;  /* 0x0000043202007981 */ /* 0x020ea4000c1e1900 */
[----:B--2---:R-:W-:-:S07]  /*d5d0*/  IMAD.IADD R0, R0, 0x1, -R5 ;  /* 0x0000000100007824 */ /* 0x004fce00078e0a05 */
.L_x_182:
[----:B------:R-:W-:Y:S01]  /*d5e0*/  USEL UR36, UR36, URZ, !UP0 ;  /* 0x0000003f24247287 */ /* 0x000fe2000c000000 */
[----:B------:R-:W-:Y:S01]  /*d5f0*/  BSSY B1, `(.L_x_183) ;  /* 0x0000038000017945 */ /* 0x000fe20003800000 */
[----:B------:R-:W-:-:S03]  /*d600*/  USEL UR37, UR37, URZ, !UP0 ;  /* 0x0000003f25257287 */ /* 0x000fc6000c000000 */
[----:B------:R-:W-:Y:S09]  /*d610*/  @P0 BRA `(.L_x_184) ;  /* 0x0000000000d40947 */ /* 0x000ff20003800000 */
[----:B------:R-:W1:Y:S01]  /*d620*/  LDC R9, c[0x0][0xbe8] ;  /* 0x0002fa00ff097b82 */ /* 0x000e620000000800 */
[----:B------:R-:W-:-:S04]  /*d630*/  IMAD.U32 R2, RZ, RZ, UR43 ;  /* 0x0000002bff027e24 */ /* 0x000fc8000f8e00ff */
[----:B------:R-:W-:-:S04]  /*d640*/  IMAD R2, R2, 0x80, R7 ;  /* 0x0000008002027824 */ /* 0x000fc800078e0207 */
[----:B------:R-:W-:Y:S02]  /*d650*/  VIADD R4, R2, 0xffffff80 ;  /* 0xffffff8002047836 */ /* 0x000fe40000000000 */
[----:B-1---5:R-:W-:-:S05]  /*d660*/  IMAD R3, R0, R9, RZ ;  /* 0x0000000900037224 */ /* 0x022fca00078e02ff */
[----:B------:R-:W-:-:S13]  /*d670*/  ISETP.GE.AND P0, PT, R4, R3, PT ;  /* 0x000000030400720c */ /* 0x000fda0003f06270 */
[----:B------:R-:W-:Y:S05]  /*d680*/  @P0 BRA `(.L_x_184) ;  /* 0x0000000000b80947 */ /* 0x000fea0003800000 */
[----:B------:R-:W-:Y:S01]  /*d690*/  ISETP.NE.AND P0, PT, R9, 0x1, PT ;  /* 0x000000010900780c */ /* 0x000fe20003f05270 */
[----:B------:R-:W-:Y:S01]  /*d6a0*/  UISETP.GT.AND UP2, UPT, UR45, 0x1, UPT ;  /* 0x000000012d00788c */ /* 0x000fe2000bf44270 */
[----:B------:R-:W-:Y:S01]  /*d6b0*/  IMAD.MOV.U32 R5, RZ, RZ, R4 ;  /* 0x000000ffff057224 */ /* 0x000fe200078e0004 */
[----:B------:R-:W-:Y:S02]  /*d6c0*/  UMOV UR8, 0x9b8 ;  /* 0x000009b800087882 */ /* 0x000fe40000000000 */
[----:B------:R-:W-:Y:S02]  /*d6d0*/  USEL UR17, UR8, 0x978, UP2 ;  /* 0x0000097808117887 */ /* 0x000fe40009000000 */
[----:B------:R-:W-:-:S06]  /*d6e0*/  USEL UR19, UR39, URZ, UP2 ;  /* 0x0000003f27137287 */ /* 0x000fcc0009000000 */
[----:B------:R-:W1:Y:S04]  /*d6f0*/  @P0 LDC R3, c[0x0][0xbec] ;  /* 0x0002fb00ff030b82 */ /* 0x000e680000000800 */
[----:B------:R-:W-:Y:S01]  /*d700*/  ULDC.64 UR8, c[0x0][UR17+0x218] ;  /* 0x0000860011087abb */ /* 0x000fe20008000a00 */
[----:B------:R-:W-:Y:S01]  /*d710*/  ULDC.64 UR12, c[0x0][UR17+0x220] ;  /* 0x00008800110c7abb */ /* 0x000fe20008000a00 */
[----:B------:R-:W-:Y:S01]  /*d720*/  ULDC.64 UR14, c[0x0][UR17+0x228] ;  /* 0x00008a00110e7abb */ /* 0x000fe20008000a00 */
[----:B------:R-:W-:Y:S01]  /*d730*/  UIMAD.WIDE.U32 UR10, UR8, UR42, URZ ;  /* 0x0000002a080a72a5 */ /* 0x000fe2000f8e003f */
[----:B------:R-:W2:Y:S01]  /*d740*/  @P0 LDC R7, c[0x0][0xbf0] ;  /* 0x0002fc00ff070b82 */ /* 0x000ea20000000800 */
[----:B------:R-:W-:Y:S02]  /*d750*/  UIMAD UR18, UR9, UR42, URZ ;  /* 0x0000002a091272a4 */ /* 0x000fe4000f8e023f */
[----:B------:R-:W-:-:S02]  /*d760*/  UIMAD UR13, UR13, UR36, URZ ;  /* 0x000000240d0d72a4 */ /* 0x000fc4000f8e023f */
[----:B------:R-:W-:Y:S02]  /*d770*/  UIMAD.WIDE.U32 UR20, UR14, UR19, URZ ;  /* 0x000000130e1472a5 */ /* 0x000fe4000f8e003f */
[----:B------:R-:W-:Y:S02]  /*d780*/  UIMAD.WIDE.U32 UR8, UR12, UR36, URZ ;  /* 0x000000240c0872a5 */ /* 0x000fe4000f8e003f */
[----:B------:R-:W-:Y:S02]  /*d790*/  UIMAD UR14, UR15, UR19, URZ ;  /* 0x000000130f0e72a4 */ /* 0x000fe4000f8e023f */
[----:B------:R-:W-:Y:S02]  /*d7a0*/  UIMAD UR13, UR12, UR37, UR13 ;  /* 0x000000250c0d72a4 */ /* 0x000fe4000f8e020d */
[----:B------:R-:W-:Y:S02]  /*d7b0*/  UIADD3 UR10, UP0, UP1, UR8, UR10, UR4 ;  /* 0x0000000a080a7290 */ /* 0x000fe4000f91e004 */
[----:B------:R-:W-:Y:S01]  /*d7c0*/  UIADD3 UR8, UR14, UR21, URZ ;  /* 0x000000150e087290 */ /* 0x000fe2000fffe03f */
[----:B-1----:R-:W-:Y:S01]  /*d7d0*/  @P0 IMAD.HI.U32 R2, R4, R3, RZ ;  /* 0x0000000304020227 */ /* 0x002fe200078e00ff */
[----:B------:R-:W-:-:S02]  /*d7e0*/  UIADD3 UR11, UR18, UR11, URZ ;  /* 0x0000000b120b7290 */ /* 0x000fc4000fffe03f */
[----:B------:R-:W-:Y:S01]  /*d7f0*/  UIADD3 UR13, UR9, UR13, URZ ;  /* 0x0000000d090d7290 */ /* 0x000fe2000fffe03f */
[----:B------:R-:W-:Y:S02]  /*d800*/  IMAD.U32 R3, RZ, RZ, UR21 ;  /* 0x00000015ff037e24 */ /* 0x000fe4000f8e00ff */
[----:B------:R-:W-:Y:S01]  /*d810*/  IMAD.U32 R8, RZ, RZ, UR8 ;  /* 0x00000008ff087e24 */ /* 0x000fe2000f8e00ff */
[----:B------:R-:W-:Y:S01]  /*d820*/  ULDC.64 UR8, c[0x0][UR17+0x210] ;  /* 0x0000840011087abb */ /* 0x000fe20008000a00 */
[----:B--2---:R-:W-:Y:S01]  /*d830*/  @P0 SHF.R.U32.HI R5, RZ, R7, R2 ;  /* 0x00000007ff050219 */ /* 0x004fe20000011602 */
[----:B------:R-:W-:-:S04]  /*d840*/  IMAD.U32 R2, RZ, RZ, UR20 ;  /* 0x00000014ff027e24 */ /* 0x000fc8000f8e00ff */
[--C-:B------:R-:W-:Y:S01]  /*d850*/  IMAD.MOV R7, RZ, RZ, -R5.reuse ;  /* 0x000000ffff077224 */ /* 0x100fe200078e0a05 */
[----:B------:R-:W-:Y:S01]  /*d860*/  IADD3 R2, P0, P1, R5, UR10, R2 ;  /* 0x0000000a05027c10 */ /* 0x000fe2000f91e002 */
[----:B------:R-:W-:Y:S01]  /*d870*/  UIADD3.X UR10, UR13, UR11, UR16, UP0, UP1 ;  /* 0x0000000b0d0a7290 */ /* 0x000fe200087e2410 */
[----:B------:R-:W-:Y:S01]  /*d880*/  SHF.R.S32.HI R5, RZ, 0x1f, R5 ;  /* 0x0000001fff057819 */ /* 0x000fe20000011405 */
[----:B------:R-:W-:-:S04]  /*d890*/  IMAD R7, R9, R7, R4 ;  /* 0x0000000709077224 */ /* 0x000fc800078e0204 */
[----:B------:R-:W-:Y:S01]  /*d8a0*/  IADD3.X R3, R5, UR10, R8, P0, P1 ;  /* 0x0000000a05037c10 */ /* 0x000fe200087e2408 */
[C---:B------:R-:W-:Y:S01]  /*d8b0*/  IMAD R9, R7.reuse, UR9, RZ ;  /* 0x0000000907097c24 */ /* 0x040fe2000f8e02ff */
[----:B------:R-:W-:Y:S01]  /*d8c0*/  SHF.R.S32.HI R4, RZ, 0x1f, R7 ;  /* 0x0000001fff047819 */ /* 0x000fe20000011407 */
[----:B------:R-:W-:Y:S01]  /*d8d0*/  ULDC.64 UR10, c[0x0][0xba8] ;  /* 0x0002ea00000a7ab9 */ /* 0x000fe20000000a00 */
[----:B------:R-:W-:Y:S01]  /*d8e0*/  @!UP2 ULDC UR10, c[0x0][0xb50] ;  /* 0x0002d400000aaab9 */ /* 0x000fe20000000800 */
[----:B------:R-:W-:Y:S01]  /*d8f0*/  IMAD.WIDE.U32 R2, R7, UR8, R2 ;  /* 0x0000000807027c25 */ /* 0x000fe2000f8e0002 */
[----:B------:R-:W-:-:S03]  /*d900*/  @!UP2 ULDC UR11, c[0x0][0xb54] ;  /* 0x0002d500000baab9 */ /* 0x000fc60000000800 */
[----:B------:R-:W-:Y:S01]  /*d910*/  IMAD R9, R4, UR8, R9 ;  /* 0x0000000804097c24 */ /* 0x000fe2000f8e0209 */
[----:B------:R-:W-:-:S03]  /*d920*/  LEA R4, P0, R2, UR10, 0x2 ;  /* 0x0000000a02047c11 */ /* 0x000fc6000f8010ff */
[----:B------:R-:W-:-:S05]  /*d930*/  IMAD.IADD R3, R3, 0x1, R9 ;  /* 0x0000000103037824 */ /* 0x000fca00078e0209 */
[----:B------:R-:W-:Y:S01]  /*d940*/  LEA.HI.X R5, R2, UR11, R3, 0x2, P0 ;  /* 0x0000000b02057c11 */ /* 0x000fe200080f1403 */
[----:B------:R-:W-:-:S05]  /*d950*/  IMAD.MOV.U32 R3, RZ, RZ, -0x800000 ;  /* 0xff800000ff037424 */ /* 0x000fca00078e00ff */
[----:B------:R1:W-:Y:S02]  /*d960*/  STG.E desc[UR50][R4.64], R3 ;  /* 0x0000000304007986 */ /* 0x0003e4000c101932 */
.L_x_184:
[----:B------:R-:W-:Y:S05]  /*d970*/  BSYNC B1 ;  /* 0x0000000000017941 */ /* 0x000fea0003800000 */
.L_x_183:
[----:B------:R-:W-:-:S06]  /*d980*/  UISETP.GT.AND UP0, UPT, UR45, 0x1, UPT ;  /* 0x000000012d00788c */ /* 0x000fcc000bf04270 */
[----:B------:R-:W-:-:S13]  /*d990*/  PLOP3.LUT P0, PT, PT, PT, UP0, 0x80, 0x0 ;  /* 0x000000000000781c */ /* 0x000fda0003f0f008 */
[----:B------:R-:W-:Y:S05]  /*d9a0*/  @P0 BRA `(.L_x_179) ;  /* 0x0000000800600947 */ /* 0x000fea0003800000 */
[----:B------:R-:W2:Y:S01]  /*d9b0*/  LDC R11, c[0x0][0xbe8] ;  /* 0x0002fa00ff0b7b82 */ /* 0x000ea20000000800 */
[----:B-1----:R-:W-:Y:S01]  /*d9c0*/  SHF.R.S32.HI R3, RZ, 0x1f, R6 ;  /* 0x0000001fff037819 */ /* 0x002fe20000011406 */
[----:B------:R-:W-:Y:S01]  /*d9d0*/  ULDC.64 UR10, c[0x0][0xaa0] ;  /* 0x0002a800000a7ab9 */ /* 0x000fe20000000a00 */
[----:B------:R-:W-:Y:S01]  /*d9e0*/  BSSY B1, `(.L_x_185) ;  /* 0x0000052000017945 */ /* 0x000fe20003800000 */
[----:B------:R-:W-:Y:S01]  /*d9f0*/  UIMAD.WIDE.U32 UR8, UR4, UR10, URZ ;  /* 0x0000000a040872a5 */ /* 0x000fe2000f8e003f */
[----:B------:R-:W-:Y:S01]  /*da00*/  LEA.HI R2, R3, R6, RZ, 0x3 ;  /* 0x0000000603027211 */ /* 0x000fe200078f18ff */
[----:B------:R-:W-:-:S03]  /*da10*/  UIMAD UR10, UR16, UR10, URZ ;  /* 0x0000000a100a72a4 */ /* 0x000fc6000f8e023f */
[----:B------:R-:W-:Y:S01]  /*da20*/  LOP3.LUT R5, R2, 0xfffffff8, RZ, 0xc0, !PT ;  /* 0xfffffff802057812 */ /* 0x000fe200078ec0ff */
[----:B------:R-:W-:Y:S01]  /*da30*/  UIMAD UR10, UR4, UR11, UR10 ;  /* 0x0000000b040a72a4 */ /* 0x000fe2000f8e020a */
[----:B------:R-:W-:-:S03]  /*da40*/  SHF.R.S32.HI R13, RZ, 0x3, R2 ;  /* 0x00000003ff0d7819 */ /* 0x000fc60000011402 */
[----:B------:R-:W-:Y:S01]  /*da50*/  IMAD.IADD R8, R6, 0x1, -R5 ;  /* 0x0000000106087824 */ /* 0x000fe200078e0a05 */
[----:B------:R-:W-:Y:S01]  /*da60*/  UIADD3 UR9, UR9, UR10, URZ ;  /* 0x0000000a09097290 */ /* 0x000fe2000fffe03f */
[----:B------:R-:W-:Y:S02]  /*da70*/  IMAD.U32 R5, RZ, RZ, UR43 ;  /* 0x0000002bff057e24 */ /* 0x000fe4000f8e00ff */
[----:B------:R-:W-:Y:S01]  /*da80*/  IMAD R2, R8, 0x20, R13 ;  /* 0x0000002008027824 */ /* 0x000fe200078e020d */
[----:B------:R-:W-:Y:S02]  /*da90*/  ULDC.64 UR10, c[0x0][0xae8] ;  /* 0x0002ba00000a7ab9 */ /* 0x000fe40000000a00 */
[----:B------:R-:W-:Y:S01]  /*daa0*/  UIMAD.WIDE.U32 UR8, UR42, UR10, UR8 ;  /* 0x0000000a2a0872a5 */ /* 0x000fe2000f8e0008 */
[----:B------:R-:W-:Y:S01]  /*dab0*/  IMAD R6, R5, 0x80, R2 ;  /* 0x0000008005067824 */ /* 0x000fe200078e0202 */
[----:B--2---:R-:W-:Y:S02]  /*dac0*/  ISETP.NE.AND P0, PT, R11, 0x1, PT ;  /* 0x000000010b00780c */ /* 0x004fe40003f05270 */
[----:B------:R-:W-:Y:S01]  /*dad0*/  UIMAD UR9, UR42, UR11, UR9 ;  /* 0x0000000b2a0972a4 */ /* 0x000fe2000f8e0209 */
[----:B------:R-:W-:-:S02]  /*dae0*/  IMAD.MOV.U32 R5, RZ, RZ, R6 ;  /* 0x000000ffff057224 */ /* 0x000fc400078e0006 */
[----:B------:R-:W-:Y:S02]  /*daf0*/  ULDC.64 UR10, c[0x0][0xaf0] ;  /* 0x0002bc00000a7ab9 */ /* 0x000fe40000000a00 */
[----:B------:R-:W-:-:S04]  /*db00*/  UIMAD UR37, UR37, UR10, URZ ;  /* 0x0000000a252572a4 */ /* 0x000fc8000f8e023f */
[----:B------:R-:W-:Y:S02]  /*db10*/  UIMAD UR4, UR36, UR11, UR37 ;  /* 0x0000000b240472a4 */ /* 0x000fe4000f8e0225 */
[----:B------:R-:W-:Y:S01]  /*db20*/  UIMAD.WIDE.U32 UR36, UR36, UR10, UR8 ;  /* 0x0000000a242472a5 */ /* 0x000fe2000f8e0008 */
[----:B------:R-:W1:Y:S02]  /*db30*/  @P0 LDC R3, c[0x0][0xbec] ;  /* 0x0002fb00ff030b82 */ /* 0x000e640000000800 */
[----:B------:R-:W-:Y:S01]  /*db40*/  ULDC.64 UR8, c[0x0][0xae0] ;  /* 0x0002b80000087ab9 */ /* 0x000fe20000000a00 */
[----:B------:R-:W-:-:S05]  /*db50*/  UIADD3 UR4, UR37, UR4, URZ ;  /* 0x0000000425047290 */ /* 0x000fca000fffe03f */
[----:B------:R-:W2:Y:S01]  /*db60*/  @P0 LDC R7, c[0x0][0xbf0] ;  /* 0x0002fc00ff070b82 */ /* 0x000ea20000000800 */
[----:B-1----:R-:W-:-:S04]  /*db70*/  @P0 IMAD.HI.U32 R2, R6, R3, RZ ;  /* 0x0000000306020227 */ /* 0x002fc800078e00ff */
[----:B------:R-:W-:Y:S02]  /*db80*/  IMAD.U32 R3, RZ, RZ, UR37 ;  /* 0x00000025ff037e24 */ /* 0x000fe4000f8e00ff */
[----:B------:R-:W-:Y:S01]  /*db90*/  IMAD.U32 R3, RZ, RZ, UR4 ;  /* 0x00000004ff037e24 */ /* 0x000fe2000f8e00ff */
[----:B--2---:R-:W-:Y:S01]  /*dba0*/  @P0 SHF.R.U32.HI R5, RZ, R7, R2 ;  /* 0x00000007ff050219 */ /* 0x004fe20000011602 */
[----:B------:R-:W-:-:S03]  /*dbb0*/  IMAD.U32 R2, RZ, RZ, UR36 ;  /* 0x00000024ff027e24 */ /* 0x000fc6000f8e00ff */
[--C-:B------:R-:W-:Y:S01]  /*dbc0*/  SHF.R.S32.HI R4, RZ, 0x1f, R5.reuse ;  /* 0x0000001fff047819 */ /* 0x100fe20000011405 */
[----:B------:R-:W-:Y:S02]  /*dbd0*/  IMAD.MOV R7, RZ, RZ, -R5 ;  /* 0x000000ffff077224 */ /* 0x000fe400078e0a05 */
[----:B------:R-:W-:-:S04]  /*dbe0*/  IMAD.WIDE.U32 R2, R5, UR8, R2 ;  /* 0x0000000805027c25 */ /* 0x000fc8000f8e0002 */
[----:B------:R-:W-:Y:S02]  /*dbf0*/  IMAD R7, R11, R7, R6 ;  /* 0x000000070b077224 */ /* 0x000fe400078e0206 */
[----:B------:R-:W-:Y:S02]  /*dc00*/  IMAD R4, R4, UR8, RZ ;  /* 0x0000000804047c24 */ /* 0x000fe4000f8e02ff */
[----:B------:R-:W-:Y:S02]  /*dc10*/  IMAD.U32 R6, RZ, RZ, UR43 ;  /* 0x0000002bff067e24 */ /* 0x000fe4000f8e00ff */
[----:B------:R-:W-:Y:S01]  /*dc20*/  IMAD R9, R5, UR9, R4 ;  /* 0x0000000905097c24 */ /* 0x000fe2000f8e0204 */
[----:B------:R-:W-:Y:S01]  /*dc30*/  SHF.R.S32.HI R4, RZ, 0x1f, R7 ;  /* 0x0000001fff047819 */ /* 0x000fe20000011407 */
[----:B------:R-:W-:Y:S01]  /*dc40*/  ULDC.64 UR8, c[0x0][0xad8] ;  /* 0x0002b60000087ab9 */ /* 0x000fe20000000a00 */
[----:B------:R-:W-:Y:S02]  /*dc50*/  IMAD R6, R6, 0x80, R13 ;  /* 0x0000008006067824 */ /* 0x000fe400078e020d */
[----:B------:R-:W-:-:S02]  /*dc60*/  IMAD.IADD R3, R3, 0x1, R9 ;  /* 0x0000000103037824 */ /* 0x000fc400078e0209 */
[----:B------:R-:W-:Y:S02]  /*dc70*/  IMAD R4, R4, UR8, RZ ;  /* 0x0000000804047c24 */ /* 0x000fe4000f8e02ff */
[----:B------:R-:W-:-:S04]  /*dc80*/  IMAD.WIDE.U32 R2, R7, UR8, R2 ;  /* 0x0000000807027c25 */ /* 0x000fc8000f8e0002 */
[----:B------:R-:W-:Y:S01]  /*dc90*/  IMAD R5, R7, UR9, R4 ;  /* 0x0000000907057c24 */ /* 0x000fe2000f8e0204 */
[----:B------:R-:W-:Y:S01]  /*dca0*/  ULDC.64 UR8, c[0x0][0xa80] ;  /* 0x0002a00000087ab9 */ /* 0x000fe20000000a00 */
[----:B-----5:R-:W-:Y:S02]  /*dcb0*/  IMAD R11, R0, R11, RZ ;  /* 0x0000000b000b7224 */ /* 0x020fe400078e02ff */
[----:B------:R-:W-:Y:S02]  /*dcc0*/  VIADD R4, R6, 0x40 ;  /* 0x0000004006047836 */ /* 0x000fe40000000000 */
[----:B------:R-:W-:Y:S01]  /*dcd0*/  IMAD.IADD R3, R3, 0x1, R5 ;  /* 0x0000000103037824 */ /* 0x000fe200078e0205 */
[----:B------:R-:W-:Y:S01]  /*dce0*/  LEA R5, P2, R2, UR8, 0x1 ;  /* 0x0000000802057c11 */ /* 0x000fe2000f8408ff */
[----:B------:R-:W-:Y:S01]  /*dcf0*/  VIADD R0, R6, 0x20 ;  /* 0x0000002006007836 */ /* 0x000fe20000000000 */
[----:B------:R-:W-:Y:S01]  /*dd00*/  ISETP.GE.AND P0, PT, R4, R11, PT ;  /* 0x0000000b0400720c */ /* 0x000fe20003f06270 */
[----:B------:R-:W-:Y:S01]  /*dd10*/  IMAD.SHL.U32 R7, R8, 0x8, RZ ;  /* 0x0000000808077824 */ /* 0x000fe200078e00ff */
[----:B------:R-:W-:-:S02]  /*dd20*/  LEA.HI.X R4, R2, UR9, R3, 0x1, P2 ;  /* 0x0000000902047c11 */ /* 0x000fc400090f0c03 */
[-C--:B------:R-:W-:Y:S01]  /*dd30*/  ISETP.GE.AND P2, PT, R6, R11.reuse, PT ;  /* 0x0000000b0600720c */ /* 0x080fe20003f46270 */
[C---:B------:R-:W-:Y:S01]  /*dd40*/  VIADD R13, R7.reuse, 0x40 ;  /* 0x00000040070d7836 */ /* 0x040fe20000000000 */
[----:B------:R-:W-:Y:S01]  /*dd50*/  ISETP.GE.AND P1, PT, R0, R11, PT ;  /* 0x0000000b0000720c */ /* 0x000fe20003f26270 */
[C---:B------:R-:W-:Y:S01]  /*dd60*/  VIADD R15, R7.reuse, 0xc0 ;  /* 0x000000c0070f7836 */ /* 0x040fe20000000000 */
[----:B------:R1:W2:Y:S01]  /*dd70*/  SHFL.IDX PT, R2, R5, RZ, 0x181f ;  /* 0x00181fff05027589 */ /* 0x0002a200000e0000 */
[----:B------:R-:W-:Y:S01]  /*dd80*/  VIADD R9, R7, 0x80 ;  /* 0x0000008007097836 */ /* 0x000fe20000000000 */
[----:B------:R-:W-:Y:S02]  /*dd90*/  SHF.R.S32.HI R14, RZ, 0x1f, R7 ;  /* 0x0000001fff0e7819 */ /* 0x000fe40000011407 */
[----:B------:R1:W3:Y:S01]  /*dda0*/  SHFL.IDX PT, R0, R4, RZ, 0x181f ;  /* 0x00181fff04007589 */ /* 0x0002e200000e0000 */
[----:B------:R-:W-:Y:S02]  /*ddb0*/  SHF.R.S32.HI R8, RZ, 0x1f, R13 ;  /* 0x0000001fff087819 */ /* 0x000fe4000001140d */
[----:B------:R-:W-:-:S02]  /*ddc0*/  SHF.R.S32.HI R10, RZ, 0x1f, R15 ;  /* 0x0000001fff0a7819 */ /* 0x000fc4000001140f */
[----:B------:R-:W-:Y:S01]  /*ddd0*/  SHF.R.S32.HI R12, RZ, 0x1f, R9 ;  /* 0x0000001fff0c7819 */ /* 0x000fe20000011409 */
[----:B------:R-:W-:Y:S06]  /*dde0*/  @P2 BRA `(.L_x_186) ;  /* 0x0000000000442947 */ /* 0x000fec0003800000 */
[----:B------:R-:W-:Y:S02]  /*ddf0*/  ULDC UR4, c[0x0][0xac8] ;  /* 0x0002b20000047ab9 */ /* 0x000fe40000000800 */
[----:B------:R-:W-:Y:S02]  /*de00*/  ISETP.GE.AND P5, PT, R7, UR4, PT ;  /* 0x0000000407007c0c */ /* 0x000fe4000bfa6270 */
[----:B------:R-:W-:Y:S02]  /*de10*/  ISETP.GE.AND P4, PT, R13, UR4, PT ;  /* 0x000000040d007c0c */ /* 0x000fe4000bf86270 */
[----:B------:R-:W-:Y:S02]  /*de20*/  ISETP.GE.AND P3, PT, R9, UR4, PT ;  /* 0x0000000409007c0c */ /* 0x000fe4000bf66270 */
[----:B------:R-:W-:-:S07]  /*de30*/  ISETP.GE.AND P2, PT, R15, UR4, PT ;  /* 0x000000040f007c0c */ /* 0x000fce000bf46270 */
[----:B--2---:R-:W-:-:S04]  /*de40*/  @!P5 LEA R20, P6, R7, R2, 0x1 ;  /* 0x000000020714d211 */ /* 0x004fc800078c08ff */
[----:B---3--:R-:W-:Y:S02]  /*de50*/  @!P5 LEA.HI.X R21, R7, R0, R14, 0x1, P6 ;  /* 0x000000000715d211 */ /* 0x008fe400030f0c0e */
[----:B------:R-:W-:-:S03]  /*de60*/  @!P4 LEA R24, P6, R13, R2, 0x1 ;  /* 0x000000020d18c211 */ /* 0x000fc600078c08ff */
[----:B------:R4:W-:Y:S01]  /*de70*/  @!P5 ST.E.128 desc[UR50][R20.64], RZ ;  /* 0x000000ff1400d985 */ /* 0x0009e2000c101d32 */
[----:B------:R-:W-:Y:S02]  /*de80*/  @!P4 LEA.HI.X R25, R13, R0, R8, 0x1, P6 ;  /* 0x000000000d19c211 */ /* 0x000fe400030f0c08 */
[----:B------:R-:W-:-:S03]  /*de90*/  @!P3 LEA R26, P6, R9, R2, 0x1 ;  /* 0x00000002091ab211 */ /* 0x000fc600078c08ff */
[----:B------:R4:W-:Y:S01]  /*dea0*/  @!P4 ST.E.128 desc[UR50][R24.64], RZ ;  /* 0x000000ff1800c985 */ /* 0x0009e2000c101d32 */
[----:B------:R-:W-:Y:S02]  /*deb0*/  @!P3 LEA.HI.X R27, R9, R0, R12, 0x1, P6 ;  /* 0x00000000091bb211 */ /* 0x000fe400030f0c0c */
[----:B------:R-:W-:-:S03]  /*dec0*/  @!P2 LEA R2, P6, R15, R2, 0x1 ;  /* 0x000000020f02a211 */ /* 0x000fc600078c08ff */
[----:B------:R4:W-:Y:S01]  /*ded0*/  @!P3 ST.E.128 desc[UR50][R26.64], RZ ;  /* 0x000000ff1a00b985 */ /* 0x0009e2000c101d32 */
[----:B------:R-:W-:-:S05]  /*dee0*/  @!P2 LEA.HI.X R3, R15, R0, R10, 0x1, P6 ;  /* 0x000000000f03a211 */ /* 0x000fca00030f0c0a */
[----:B------:R4:W-:Y:S04]  /*def0*/  @!P2 ST.E.128 desc[UR50][R2.64], RZ ;  /* 0x000000ff0200a985 */ /* 0x0009e8000c101d32 */
.L_x_186:
[----:B------:R-:W-:Y:S05]  /*df00*/  BSYNC B1 ;  /* 0x0000000000017941 */ /* 0x000fea0003800000 */
.L_x_185:
[----:B---3--:R3:W0:Y:S01]  /*df10*/  SHFL.IDX PT, R0, R4, 0x1, 0x181f ;  /* 0x00381f0004007f89 */ /* 0x00862200000e0000 */
[----:B------:R-:W-:Y:S03]  /*df20*/  BSSY B1, `(.L_x_187) ;  /* 0x0000014000017945 */ /* 0x000fe60003800000 */
[----:B--2-4-:R3:W2:Y:S01]  /*df30*/  SHFL.IDX PT, R2, R5, 0x1, 0x181f ;  /* 0x00381f0005027f89 */ /* 0x0146a200000e0000 */
[----:B------:R-:W-:Y:S05]  /*df40*/  @P1 BRA `(.L_x_188) ;  /* 0x0000000000441947 */ /* 0x000fea0003800000 */
[----:B------:R-:W-:Y:S02]  /*df50*/  ULDC UR4, c[0x0][0xac8] ;  /* 0x0002b20000047ab9 */ /* 0x000fe40000000800 */
[----:B------:R-:W-:Y:S02]  /*df60*/  ISETP.GE.AND P4, PT, R7, UR4, PT ;  /* 0x0000000407007c0c */ /* 0x000fe4000bf86270 */
[----:B------:R-:W-:Y:S02]  /*df70*/  ISETP.GE.AND P3, PT, R13, UR4, PT ;  /* 0x000000040d007c0c */ /* 0x000fe4000bf66270 */
[----:B------:R-:W-:Y:S02]  /*df80*/  ISETP.GE.AND P2, PT, R9, UR4, PT ;  /* 0x0000000409007c0c */ /* 0x000fe4000bf46270 */
[----:B------:R-:W-:-:S07]  /*df90*/  ISETP.GE.AND P1, PT, R15, UR4, PT ;  /* 0x000000040f007c0c */ /* 0x000fce000bf26270 */
[-C--:B--2---:R-:W-:Y:S02]  /*dfa0*/  @!P4 LEA R20, P6, R7, R2.reuse, 0x1 ;  /* 0x000000020714c211 */ /* 0x084fe400078c08ff */
[----:B------:R-:W-:Y:S02]  /*dfb0*/  @!P3 LEA R24, P5, R13, R2, 0x1 ;  /* 0x000000020d18b211 */ /* 0x000fe400078a08ff */
[----:B0-----:R-:W-:Y:S02]  /*dfc0*/  @!P4 LEA.HI.X R21, R7, R0, R14, 0x1, P6 ;  /* 0x000000000715c211 */ /* 0x001fe400030f0c0e */
[----:B------:R-:W-:Y:S02]  /*dfd0*/  @!P2 LEA R26, P6, R9, R2, 0x1 ;  /* 0x00000002091aa211 */ /* 0x000fe400078c08ff */
[----:B------:R-:W-:Y:S01]  /*dfe0*/  @!P3 LEA.HI.X R25, R13, R0, R8, 0x1, P5 ;  /* 0x000000000d19b211 */ /* 0x000fe200028f0c08 */
[----:B------:R4:W-:Y:S01]  /*dff0*/  @!P4 ST.E.128 desc[UR50][R20.64], RZ ;  /* 0x000000ff1400c985 */ /* 0x0009e2000c101d32 */
[----:B------:R-:W-:-:S02]  /*e000*/  @!P1 LEA R2, P5, R15, R2, 0x1 ;  /* 0x000000020f029211 */ /* 0x000fc400078a08ff */
[-C--:B------:R-:W-:Y:S01]  /*e010*/  @!P2 LEA.HI.X R27, R9, R0.reuse, R12, 0x1, P6 ;  /* 0x00000000091ba211 */ /* 0x080fe200030f0c0c */
[----:B------:R4:W-:Y:S01]  /*e020*/  @!P3 ST.E.128 desc[UR50][R24.64], RZ ;  /* 0x000000ff1800b985 */ /* 0x0009e2000c101d32 */
[----:B------:R-:W-:-:S03]  /*e030*/  @!P1 LEA.HI.X R3, R15, R0, R10, 0x1, P5 ;  /* 0x000000000f039211 */ /* 0x000fc600028f0c0a */
[----:B------:R4:W-:Y:S04]  /*e040*/  @!P2 ST.E.128 desc[UR50][R26.64], RZ ;  /* 0x000000ff1a00a985 */ /* 0x0009e8000c101d32 */
[----:B------:R4:W-:Y:S02]  /*e050*/  @!P1 ST.E.128 desc[UR50][R2.64], RZ ;  /* 0x000000ff02009985 */ /* 0x0009e4000c101d32 */
.L_x_188:
[----:B------:R-:W-:Y:S05]  /*e060*/  BSYNC B1 ;  /* 0x0000000000017941 */ /* 0x000fea0003800000 */
.L_x_187:
[----:B0-----:R0:W0:Y:S01]  /*e070*/  SHFL.IDX PT, R0, R4, 0x2, 0x181f ;  /* 0x00581f0004007f89 */ /* 0x00102200000e0000 */
[----:B------:R-:W-:Y:S03]  /*e080*/  BSSY B1, `(.L_x_189) ;  /* 0x0000014000017945 */ /* 0x000fe60003800000 */
[----:B--2-4-:R2:W4:Y:S01]  /*e090*/  SHFL.IDX PT, R2, R5, 0x2, 0x181f ;  /* 0x00581f0005027f89 */ /* 0x01452200000e0000 */
[----:B------:R-:W-:Y:S05]  /*e0a0*/  @P0 BRA `(.L_x_190) ;  /* 0x0000000000440947 */ /* 0x000fea0003800000 */
[----:B------:R-:W-:Y:S02]  /*e0b0*/  ULDC UR4, c[0x0][0xac8] ;  /* 0x0002b20000047ab9 */ /* 0x000fe40000000800 */
[----:B------:R-:W-:Y:S02]  /*e0c0*/  ISETP.GE.AND P3, PT, R7, UR4, PT ;  /* 0x0000000407007c0c */ /* 0x000fe4000bf66270 */
[----:B------:R-:W-:Y:S02]  /*e0d0*/  ISETP.GE.AND P2, PT, R13, UR4, PT ;  /* 0x000000040d007c0c */ /* 0x000fe4000bf46270 */
[----:B------:R-:W-:Y:S02]  /*e0e0*/  ISETP.GE.AND P1, PT, R9, UR4, PT ;  /* 0x0000000409007c0c */ /* 0x000fe4000bf26270 */
[----:B------:R-:W-:-:S07]  /*e0f0*/  ISETP.GE.AND P0, PT, R15, UR4, PT ;  /* 0x000000040f007c0c */ /* 0x000fce000bf06270 */
[-C--:B----4-:R-:W-:Y:S02]  /*e100*/  @!P3 LEA R20, P6, R7, R2.reuse, 0x1 ;  /* 0x000000020714b211 */ /* 0x090fe400078c08ff */
[-C--:B------:R-:W-:Y:S02]  /*e110*/  @!P2 LEA R24, P5, R13, R2.reuse, 0x1 ;  /* 0x000000020d18a211 */ /* 0x080fe400078a08ff */
[----:B------:R-:W-:Y:S02]  /*e120*/  @!P1 LEA R26, P4, R9, R2, 0x1 ;  /* 0x00000002091a9211 */ /* 0x000fe400078808ff */
[----:B0-----:R-:W-:Y:S02]  /*e130*/  @!P3 LEA.HI.X R21, R7, R0, R14, 0x1, P6 ;  /* 0x000000000715b211 */ /* 0x001fe400030f0c0e */
[----:B------:R-:W-:Y:S02]  /*e140*/  @!P0 LEA R2, P6, R15, R2, 0x1 ;  /* 0x000000020f028211 */ /* 0x000fe400078c08ff */
[-C--:B------:R-:W-:Y:S01]  /*e150*/  @!P2 LEA.HI.X R25, R13, R0.reuse, R8, 0x1, P5 ;  /* 0x000000000d19a211 */ /* 0x080fe200028f0c08 */
[----:B------:R0:W-:Y:S01]  /*e160*/  @!P3 ST.E.128 desc[UR50][R20.64], RZ ;  /* 0x000000ff1400b985 */ /* 0x0001e2000c101d32 */
[----:B------:R-:W-:-:S02]  /*e170*/  @!P1 LEA.HI.X R27, R9, R0, R12, 0x1, P4 ;  /* 0x00000000091b9211 */ /* 0x000fc400020f0c0c */
[----:B------:R-:W-:Y:S01]  /*e180*/  @!P0 LEA.HI.X R3, R15, R0, R10, 0x1, P6 ;  /* 0x000000000f038211 */ /* 0x000fe200030f0c0a */
[----:B------:R0:W-:Y:S04]  /*e190*/  @!P2 ST.E.128 desc[UR50][R24.64], RZ ;  /* 0x000000ff1800a985 */ /* 0x0001e8000c101d32 */
[----:B------:R0:W-:Y:S04]  /*e1a0*/  @!P1 ST.E.128 desc[UR50][R26.64], RZ ;  /* 0x000000ff1a009985 */ /* 0x0001e8000c101d32 */
[----:B------:R0:W-:Y:S02]  /*e1b0*/  @!P0 ST.E.128 desc[UR50][R2.64], RZ ;  /* 0x000000ff02008985 */ /* 0x0001e4000c101d32 */
.L_x_190:
[----:B------:R-:W-:Y:S05]  /*e1c0*/  BSYNC B1 ;  /* 0x0000000000017941 */ /* 0x000fea0003800000 */
.L_x_189:
[----:B0-----:R-:W-:Y:S01]  /*e1d0*/  VIADD R0, R6, 0x60 ;  /* 0x0000006006007836 */ /* 0x001fe20000000000 */
[----:B-1-3--:R-:W0:Y:S04]  /*e1e0*/  SHFL.IDX PT, R4, R4, 0x3, 0x181f ;  /* 0x00781f0004047f89 */ /* 0x00ae2800000e0000 */
[----:B------:R-:W-:Y:S01]  /*e1f0*/  ISETP.GE.AND P0, PT, R0, R11, PT ;  /* 0x0000000b0000720c */ /* 0x000fe20003f06270 */
[----:B----4-:R1:W3:-:S12]  /*e200*/  SHFL.IDX PT, R2, R5, 0x3, 0x181f ;  /* 0x00781f0005027f89 */ /* 0x0102d800000e0000 */
[----:B-1----:R-:W-:Y:S05]  /*e210*/  @P0 BRA `(.L_x_179) ;  /* 0x0000000000440947 */ /* 0x002fea0003800000 */
[----:B------:R-:W-:Y:S02]  /*e220*/  ULDC UR4, c[0x0][0xac8] ;  /* 0x0002b20000047ab9 */ /* 0x000fe40000000800 */
[----:B------:R-:W-:Y:S02]  /*e230*/  ISETP.GE.AND P3, PT, R7, UR4, PT ;  /* 0x0000000407007c0c */ /* 0x000fe4000bf66270 */
[----:B------:R-:W-:Y:S02]  /*e240*/  ISETP.GE.AND P2, PT, R13, UR4, PT ;  /* 0x000000040d007c0c */ /* 0x000fe4000bf46270 */
[----:B------:R-:W-:Y:S02]  /*e250*/  ISETP.GE.AND P1, PT, R9, UR4, PT ;  /* 0x0000000409007c0c */ /* 0x000fe4000bf26270 */
[----:B------:R-:W-:-:S07]  /*e260*/  ISETP.GE.AND P0, PT, R15, UR4, PT ;  /* 0x000000040f007c0c */ /* 0x000fce000bf06270 */
[----:B---3--:R-:W-:-:S04]  /*e270*/  @!P3 LEA R6, P4, R7, R2, 0x1 ;  /* 0x000000020706b211 */ /* 0x008fc800078808ff */
[----:B0-----:R-:W-:Y:S02]  /*e280*/  @!P3 LEA.HI.X R7, R7, R4, R14, 0x1, P4 ;  /* 0x000000040707b211 */ /* 0x001fe400020f0c0e */
[-C--:B------:R-:W-:Y:S02]  /*e290*/  @!P2 LEA R20, P4, R13, R2.reuse, 0x1 ;  /* 0x000000020d14a211 */ /* 0x080fe400078808ff */
[-C--:B------:R-:W-:Y:S01]  /*e2a0*/  @!P1 LEA R24, P5, R9, R2.reuse, 0x1 ;  /* 0x0000000209189211 */ /* 0x080fe200078a08ff */
[----:B------:R0:W-:Y:S01]  /*e2b0*/  @!P3 ST.E.128 desc[UR50][R6.64], RZ ;  /* 0x000000ff0600b985 */ /* 0x0001e2000c101d32 */
[----:B------:R-:W-:Y:S02]  /*e2c0*/  @!P0 LEA R2, P6, R15, R2, 0x1 ;  /* 0x000000020f028211 */ /* 0x000fe400078c08ff */
[-C--:B------:R-:W-:Y:S02]  /*e2d0*/  @!P2 LEA.HI.X R21, R13, R4.reuse, R8, 0x1, P4 ;  /* 0x000000040d15a211 */ /* 0x080fe400020f0c08 */
[----:B------:R-:W-:-:S02]  /*e2e0*/  @!P1 LEA.HI.X R25, R9, R4, R12, 0x1, P5 ;  /* 0x0000000409199211 */ /* 0x000fc400028f0c0c */
[----:B------:R-:W-:Y:S01]  /*e2f0*/  @!P0 LEA.HI.X R3, R15, R4, R10, 0x1, P6 ;  /* 0x000000040f038211 */ /* 0x000fe200030f0c0a */
[----:B------:R0:W-:Y:S04]  /*e300*/  @!P2 ST.E.128 desc[UR50][R20.64], RZ ;  /* 0x000000ff1400a985 */ /* 0x0001e8000c101d32 */
[----:B------:R0:W-:Y:S04]  /*e310*/  @!P1 ST.E.128 desc[UR50][R24.64], RZ ;  /* 0x000000ff18009985 */ /* 0x0001e8000c101d32 */
[----:B------:R0:W-:Y:S02]  /*e320*/  @!P0 ST.E.128 desc[UR50][R2.64], RZ ;  /* 0x000000ff02008985 */ /* 0x0001e4000c101d32 */
.L_x_179:
[----:B------:R-:W-:Y:S05]  /*e330*/  BSYNC B0 ;  /* 0x0000000000007941 */ /* 0x000fea0003800000 */
.L_x_169:
[----:B------:R-:W-:Y:S02]  /*e340*/  ULDC UR4, c[0x0][0xc3c] ;  /* 0x00030f0000047ab9 */ /* 0x000fe40000000800 */
[----:B------:R-:W-:-:S06]  /*e350*/  UISETP.GE.AND UP0, UPT, UR7, UR4, UPT ;  /* 0x000000040700728c */ /* 0x000fcc000bf06270 */
[----:B------:R-:W-:-:S13]  /*e360*/  PLOP3.LUT P0, PT, PT, PT, UP0, 0x80, 0x0 ;  /* 0x000000000000781c */ /* 0x000fda0003f0f008 */
[----:B------:R-:W-:Y:S05]  /*e370*/  @!P0 BRA `(.L_x_191) ;  /* 0xffffff2c007c8947 */ /* 0x000fea000383ffff */
[----:B------:R-:W-:Y:S05]  /*e380*/  EXIT ;  /* 0x000000000000794d */ /* 0x000fea0003800000 */
.L_x_142:
[----:B------:R-:W-:-:S08]  /*e390*/  NOP ;  /* 0x0000000000007918 */ /* 0x000fd00000000000 */
[----:B------:R-:W0:-:S00]  /*e3a0*/  USETMAXREG.DEALLOC.CTAPOOL 0x18 ;  /* 0x00000018000079c8 */ /* 0x000e0000080e0500 */
[----:B0-----:R-:W2:Y:S01]  /*e3b0*/  LDL.LU R2, [R1+0x24] ;  /* 0x0000240001027983 */ /* 0x001ea20000300800 */
[----:B------:R-:W-:Y:S01]  /*e3c0*/  LOP3.LUT R0, R0, 0x3, RZ, 0xc0, !PT ;  /* 0x0000000300007812 */ /* 0x000fe200078ec0ff */
[----:B------:R-:W-:-:S05]  /*e3d0*/  IMAD.MOV.U32 R6, RZ, RZ, RZ ;  /* 0x000000ffff067224 */ /* 0x000fca00078e00ff */
[----:B------:R-:W0:Y:S02]  /*e3e0*/  SHFL.IDX PT, R0, R0, RZ, 0x1f ;  /* 0x00001fff00007589 */ /* 0x000e2400000e0000 */
[----:B0-----:R-:W-:Y:S02]  /*e3f0*/  ISETP.NE.AND P0, PT, R0, RZ, PT ;  /* 0x000000ff0000720c */ /* 0x001fe40003f05270 */
[----:B--2---:R-:W-:-:S11]  /*e400*/  LOP3.LUT R2, R2, 0xfffffffd, RZ, 0xc0, !PT ;  /* 0xfffffffd02027812 */ /* 0x004fd600078ec0ff */
[----:B------:R-:W-:-:S05]  /*e410*/  @P0 LOP3.LUT R2, R2, 0x2, RZ, 0xfc, !PT ;  /* 0x0000000202020812 */ /* 0x000fca00078efcff */
[----:B------:R0:W-:Y:S01]  /*e420*/  STL [R1+0x24], R2 ;  /* 0x0000240201007387 */ /* 0x0001e20000100800 */
[----:B------:R-:W-:Y:S05]  /*e430*/  @!P0 BRA `(.L_x_192) ;  /* 0x00000000002c8947 */ /* 0x000fea0003800000 */
[----:B------:R-:W1:Y:S08]  /*e440*/  S2UR UR5, SR_CgaCtaId ;  /* 0x00000000000579c3 */ /* 0x000e700000008800 */
[----:B------:R-:W-:Y:S06]  /*e450*/  BAR.SYNC.DEFER_BLOCKING 0x5, 0x180 ;  /* 0x0146000000007b1d */ /* 0x000fec0000010000 */
[----:B------:R-:W-:-:S02]  /*e460*/  UMOV UR4, 0x400 ;  /* 0x0000040000047882 */ /* 0x000fc40000000000 */
[----:B-1----:R-:W-:-:S09]  /*e470*/  ULEA UR4, UR5, UR4, 0x18 ;  /* 0x0000000405047291 */ /* 0x002fd2000f8ec03f */
[----:B------:R-:W1:Y:S04]  /*e480*/  LDS.128 R4, [UR4+0x388d0] ;  /* 0x0388d004ff047984 */ /* 0x000e680008000c00 */
[----:B-1----:R1:W-:Y:S01]  /*e490*/  STL.64 [R1+0x10], R4 ;  /* 0x0000100401007387 */ /* 0x0023e20000100a00 */
[----:B------:R-:W-:-:S03]  /*e4a0*/  IMAD.MOV.U32 R0, RZ, RZ, R7 ;  /* 0x000000ffff007224 */ /* 0x000fc600078e0007 */
[----:B------:R1:W-:Y:S02]  /*e4b0*/  STL [R1+0x18], R6 ;  /* 0x0000180601007387 */ /* 0x0003e40000100800 */
[----:B------:R-:W-:Y:S01]  /*e4c0*/  R2UR UR43, R0 ;  /* 0x00000000002b72ca */ /* 0x000fe200000e0000 */
[----:B------:R-:W-:Y:S06]  /*e4d0*/  BAR.ARV 0x4, 0x180 ;  /* 0x0106000000007b1d */ /* 0x000fec0000002000 */
[----:B------:R-:W-:Y:S08]  /*e4e0*/  BRA `(.L_x_193) ;  /* 0x0000000800b07947 */ /* 0x000ff00003800000 */
.L_x_192:
[----:B------:R-:W1:Y:S01]  /*e4f0*/  S2R R0, SR_TID.X ;  /* 0x0000000000007919 */ /* 0x000e620000002100 */
[----:B------:R-:W-:Y:S01]  /*e500*/  ULDC UR4, c[0x0][0xc3c] ;  /* 0x00030f0000047ab9 */ /* 0x000fe20000000800 */
[----:B-1----:R-:W-:-:S04]  /*e510*/  LOP3.LUT R0, R0, 0x1f, RZ, 0xc0, !PT ;  /* 0x0000001f00007812 */ /* 0x002fc800078ec0ff */
[----:B------:R-:W-:-:S04]  /*e520*/  ISETP.NE.AND P0, PT, R0, 0x1f, PT ;  /* 0x0000001f0000780c */ /* 0x000fc80003f05270 */
[----:B------:R-:W-:-:S13]  /*e530*/  ISETP.GE.OR P1, PT, R0, UR4, !P0 ;  /* 0x0000000400007c0c */ /* 0x000fda000c726670 */
[----:B0-----:R-:W0:Y:S08]  /*e540*/  @!P1 LDC.64 R2, c[0x0][0xc80] ;  /* 0x00032000ff029b82 */ /* 0x001e300000000a00 */
[----:B------:R-:W1:Y:S01]  /*e550*/  @!P1 LDC.64 R4, c[0x0][0xc78] ;  /* 0x00031e00ff049b82 */ /* 0x000e620000000a00 */
[----:B0-----:R-:W-:-:S05]  /*e560*/  @!P1 IMAD.WIDE.U32 R2, R0, 0x4, R2 ;  /* 0x0000000400029825 */ /* 0x001fca00078e0002 */
[----:B------:R1:W2:Y:S02]  /*e570*/  @!P1 LDG.E R6, desc[UR50][R2.64] ;  /* 0x0000003202069981 */ /* 0x0002a4000c1e1900 */
[----:B-1----:R-:W-:-:S04]  /*e580*/  @!P1 IMAD.WIDE.U32 R2, R0, 0x4, R4 ;  /* 0x0000000400029825 */ /* 0x002fc800078e0004 */
[----:B------:R-:W-:-:S06]  /*e590*/  IMAD.MOV.U32 R5, RZ, RZ, RZ ;  /* 0x000000ffff057224 */ /* 0x000fcc00078e00ff */
[----:B------:R-:W2:Y:S01]  /*e5a0*/  @!P1 LDG.E R5, desc[UR50][R2.64] ;  /* 0x0000003202059981 */ /* 0x000ea2000c1e1900 */
[C---:B------:R-:W-:Y:S01]  /*e5b0*/  ISETP.NE.AND P1, PT, R0.reuse, RZ, PT ;  /* 0x000000ff0000720c */ /* 0x040fe20003f25270 */
[----:B------:R-:W-:Y:S01]  /*e5c0*/  UMOV UR43, URZ ;  /* 0x0000003f002b7c82 */ /* 0x000fe20008000000 */
[C---:B------:R-:W-:Y:S02]  /*e5d0*/  ISETP.GE.U32.AND P2, PT, R0.reuse, 0x2, PT ;  /* 0x000000020000780c */ /* 0x040fe40003f46070 */
[C---:B------:R-:W-:Y:S02]  /*e5e0*/  ISETP.GE.U32.AND P3, PT, R0.reuse, 0x4, PT ;  /* 0x000000040000780c */ /* 0x040fe40003f66070 */
[C---:B------:R-:W-:Y:S02]  /*e5f0*/  ISETP.GE.U32.AND P4, PT, R0.reuse, 0x8, PT ;  /* 0x000000080000780c */ /* 0x040fe40003f86070 */
[----:B------:R-:W-:Y:S01]  /*e600*/  ISETP.GE.U32.AND P5, PT, R0, 0x10, PT ;  /* 0x000000100000780c */ /* 0x000fe20003fa6070 */
[----:B--2---:R-:W-:-:S05]  /*e610*/  IMAD R4, R6, R5, RZ ;  /* 0x0000000506047224 */ /* 0x004fca00078e02ff */
[----:B------:R-:W0:Y:S02]  /*e620*/  SHFL.UP PT, R7, R4, 0x1, RZ ;  /* 0x0420000004077989 */ /* 0x000e2400000e00ff */
[----:B0-----:R-:W-:-:S05]  /*e630*/  SEL R7, R7, RZ, P1 ;  /* 0x000000ff07077207 */ /* 0x001fca0000800000 */
[----:B------:R-:W-:-:S05]  /*e640*/  IMAD.IADD R7, R4, 0x1, R7 ;  /* 0x0000000104077824 */ /* 0x000fca00078e0207 */
[----:B------:R-:W0:Y:S02]  /*e650*/  SHFL.UP PT, R8, R7, 0x2, RZ ;  /* 0x0440000007087989 */ /* 0x000e2400000e00ff */
[----:B0-----:R-:W-:-:S05]  /*e660*/  SEL R8, R8, RZ, P2 ;  /* 0x000000ff08087207 */ /* 0x001fca0001000000 */
[----:B------:R-:W-:Y:S02]  /*e670*/  IMAD.IADD R8, R7, 0x1, R8 ;  /* 0x0000000107087824 */ /* 0x000fe400078e0208 */
[----:B------:R-:W0:Y:S03]  /*e680*/  S2R R7, SR_CTAID.X ;  /* 0x0000000000077919 */ /* 0x000e260000002500 */
[----:B------:R-:W1:Y:S02]  /*e690*/  SHFL.UP PT, R9, R8, 0x4, RZ ;  /* 0x0480000008097989 */ /* 0x000e6400000e00ff */
[----:B-1----:R-:W-:-:S05]  /*e6a0*/  SEL R9, R9, RZ, P3 ;  /* 0x000000ff09097207 */ /* 0x002fca0001800000 */
[----:B------:R-:W-:-:S05]  /*e6b0*/  IMAD.IADD R3, R8, 0x1, R9 ;  /* 0x0000000108037824 */ /* 0x000fca00078e0209 */
[----:B------:R-:W1:Y:S02]  /*e6c0*/  SHFL.UP PT, R2, R3, 0x8, RZ ;  /* 0x0500000003027989 */ /* 0x000e6400000e00ff */
[----:B-1----:R-:W-:-:S05]  /*e6d0*/  SEL R2, R2, RZ, P4 ;  /* 0x000000ff02027207 */ /* 0x002fca0002000000 */
[----:B------:R-:W-:-:S05]  /*e6e0*/  IMAD.IADD R4, R3, 0x1, R2 ;  /* 0x0000000103047824 */ /* 0x000fca00078e0202 */
[----:B------:R-:W1:Y:S02]  /*e6f0*/  SHFL.UP PT, R2, R4, 0x10, RZ ;  /* 0x0600000004027989 */ /* 0x000e6400000e00ff */
[----:B-1----:R-:W-:Y:S02]  /*e700*/  SEL R9, R2, RZ, P5 ;  /* 0x000000ff02097207 */ /* 0x002fe40002800000 */
[----:B------:R-:W1:Y:S03]  /*e710*/  LDC R2, c[0x0][0xc38] ;  /* 0x00030e00ff027b82 */ /* 0x000e660000000800 */
[----:B------:R-:W-:-:S05]  /*e720*/  IMAD.IADD R9, R4, 0x1, R9 ;  /* 0x0000000104097824 */ /* 0x000fca00078e0209 */
[----:B------:R-:W1:Y:S02]  /*e730*/  SHFL.IDX PT, R11, R9, 0x1f, 0x1f ;  /* 0x03e01f00090b7f89 */ /* 0x000e6400000e0000 */
[----:B-1----:R-:W-:-:S04]  /*e740*/  IMAD R8, R11, R2, RZ ;  /* 0x000000020b087224 */ /* 0x002fc800078e02ff */
[----:B------:R-:W-:Y:S01]  /*e750*/  IMAD.MOV.U32 R11, RZ, RZ, R8 ;  /* 0x000000ffff0b7224 */ /* 0x000fe200078e0008 */
[----:B0-----:R-:W-:-:S13]  /*e760*/  ISETP.GT.AND P6, PT, R8, R7, PT ;  /* 0x000000070800720c */ /* 0x001fda0003fc4270 */
[----:B------:R-:W-:Y:S05]  /*e770*/  @P6 BRA `(.L_x_194) ;  /* 0x0000000000a46947 */ /* 0x000fea0003800000 */
[----:B------:R-:W-:Y:S01]  /*e780*/  IMAD.MOV.U32 R8, RZ, RZ, R11 ;  /* 0x000000ffff087224 */ /* 0x000fe200078e000b */
[----:B------:R-:W-:Y:S01]  /*e790*/  UMOV UR43, URZ ;  /* 0x0000003f002b7c82 */ /* 0x000fe20008000000 */
[----:B------:R-:W-:-:S05]  /*e7a0*/  ULDC UR5, c[0x0][0xc3c] ;  /* 0x00030f0000057ab9 */ /* 0x000fca0000000800 */
.L_x_196:
[----:B------:R-:W-:-:S03]  /*e7b0*/  UIADD3 UR4, UR43, 0x1f, URZ ;  /* 0x0000001f2b047890 */ /* 0x000fc6000fffe03f */
[----:B------:R-:W-:Y:S01]  /*e7c0*/  ULDC UR43, c[0x0][0xc3c] ;  /* 0x00030f00002b7ab9 */ /* 0x000fe20000000800 */
[----:B------:R-:W-:-:S06]  /*e7d0*/  UISETP.GE.AND UP0, UPT, UR4, UR5, UPT ;  /* 0x000000050400728c */ /* 0x000fcc000bf06270 */
[----:B------:R-:W-:-:S13]  /*e7e0*/  PLOP3.LUT P6, PT, PT, PT, UP0, 0x40, 0x0 ;  /* 0x000000000000781c */ /* 0x000fda0003fce808 */
[----:B------:R-:W-:Y:S05]  /*e7f0*/  @!P6 BRA `(.L_x_195) ;  /* 0x0000000400b4e947 */ /* 0x000fea0003800000 */
[----:B------:R-:W-:Y:S01]  /*e800*/  UMOV UR43, UR4 ;  /* 0x00000004002b7c82 */ /* 0x000fe20008000000 */
[----:B------:R-:W-:Y:S02]  /*e810*/  IMAD.MOV.U32 R6, RZ, RZ, RZ ;  /* 0x000000ffff067224 */ /* 0x000fe400078e00ff */
[----:B------:R-:W-:-:S05]  /*e820*/  VIADD R9, R0, UR43 ;  /* 0x0000002b00097c36 */ /* 0x000fca0008000000 */
[----:B------:R-:W-:-:S13]  /*e830*/  ISETP.GE.OR P6, PT, R9, UR5, !P0 ;  /* 0x0000000509007c0c */ /* 0x000fda000c7c6670 */
[----:B------:R-:W0:Y:S08]  /*e840*/  @!P6 LDC.64 R2, c[0x0][0xc80] ;  /* 0x00032000ff02eb82 */ /* 0x000e300000000a00 */
[----:B------:R-:W1:Y:S01]  /*e850*/  @!P6 LDC.64 R4, c[0x0][0xc78] ;  /* 0x00031e00ff04eb82 */ /* 0x000e620000000a00 */
[----:B0-----:R-:W-:-:S05]  /*e860*/  @!P6 IMAD.WIDE R2, R9, 0x4, R2 ;  /* 0x000000040902e825 */ /* 0x001fca00078e0202 */
[----:B------:R1:W2:Y:S02]  /*e870*/  @!P6 LDG.E R6, desc[UR50][R2.64] ;  /* 0x000000320206e981 */ /* 0x0002a4000c1e1900 */
[----:B-1----:R-:W-:-:S04]  /*e880*/  @!P6 IMAD.WIDE R2, R9, 0x4, R4 ;  /* 0x000000040902e825 */ /* 0x002fc800078e0204 */
[----:B------:R-:W-:-:S06]  /*e890*/  IMAD.MOV.U32 R5, RZ, RZ, RZ ;  /* 0x000000ffff057224 */ /* 0x000fcc00078e00ff */
[----:B------:R-:W2:Y:S02]  /*e8a0*/  @!P6 LDG.E R5, desc[UR50][R2.64] ;  /* 0x000000320205e981 */ /* 0x000ea4000c1e1900 */
[----:B--2---:R-:W-:-:S05]  /*e8b0*/  IMAD R11, R6, R5, RZ ;  /* 0x00000005060b7224 */ /* 0x004fca00078e02ff */
[----:B------:R-:W0:Y:S02]  /*e8c0*/  SHFL.UP PT, R4, R11, 0x1, RZ ;  /* 0x042000000b047989 */ /* 0x000e2400000e00ff */
[----:B0-----:R-:W-:-:S05]  /*e8d0*/  SEL R4, R4, RZ, P1 ;  /* 0x000000ff04047207 */ /* 0x001fca0000800000 */
[----:B------:R-:W-:-:S05]  /*e8e0*/  IMAD.IADD R4, R11, 0x1, R4 ;  /* 0x000000010b047824 */ /* 0x000fca00078e0204 */
        /* <DEDUP_REMOVED lines=11> */
[----:B------:R-:W-:Y:S02]  /*e9a0*/  IMAD.IADD R9, R3, 0x1, R2 ;  /* 0x0000000103097824 */ /* 0x000fe400078e0202 */
[----:B------:R-:W0:Y:S03]  /*e9b0*/  LDC R2, c[0x0][0xc38] ;  /* 0x00030e00ff027b82 */ /* 0x000e260000000800 */
[----:B------:R-:W0:Y:S02]  /*e9c0*/  SHFL.IDX PT, R11, R9, 0x1f, 0x1f ;  /* 0x03e01f00090b7f89 */ /* 0x000e2400000e0000 */
[----:B0-----:R-:W-:-:S04]  /*e9d0*/  IMAD R11, R11, R2, RZ ;  /* 0x000000020b0b7224 */ /* 0x001fc800078e02ff */
[----:B------:R-:W-:-:S05]  /*e9e0*/  IMAD.IADD R8, R11, 0x1, R8 ;  /* 0x000000010b087824 */ /* 0x000fca00078e0208 */
[----:B------:R-:W-:-:S13]  /*e9f0*/  ISETP.GT.AND P6, PT, R8, R7, PT ;  /* 0x000000070800720c */ /* 0x000fda0003fc4270 */
[----:B------:R-:W-:Y:S05]  /*ea00*/  @!P6 BRA `(.L_x_196) ;  /* 0xfffffffc0068e947 */ /* 0x000fea000383ffff */
.L_x_194:
[----:B------:R-:W-:Y:S02]  /*ea10*/  IMAD.IADD R11, R8, 0x1, -R11 ;  /* 0x00000001080b7824 */ /* 0x000fe400078e0a0b */
[----:B------:R-:W-:Y:S02]  /*ea20*/  IMAD.MOV.U32 R8, RZ, RZ, RZ ;  /* 0x000000ffff087224 */ /* 0x000fe400078e00ff */
[----:B------:R-:W-:-:S05]  /*ea30*/  IMAD R4, R9, R2, R11 ;  /* 0x0000000209047224 */ /* 0x000fca00078e020b */
[----:B------:R-:W-:-:S13]  /*ea40*/  ISETP.GT.AND P0, PT, R4, R7, PT ;  /* 0x000000070400720c */ /* 0x000fda0003f04270 */
[----:B------:R-:W-:Y:S02]  /*ea50*/  VOTEU.ANY UR5, UPT, !P0 ;  /* 0x0000000000057886 */ /* 0x000fe400040e0100 */
[----:B------:R-:W-:Y:S02]  /*ea60*/  UPOPC UR4, UR5 ;  /* 0x00000005000472bf */ /* 0x000fe40008000000 */
[----:B------:R-:W-:-:S04]  /*ea70*/  ISETP.NE.AND P0, PT, RZ, UR5, PT ;  /* 0x00000005ff007c0c */ /* 0x000fc8000bf05270 */
[----:B------:R-:W-:Y:S02]  /*ea80*/  IMAD.U32 R13, RZ, RZ, UR4 ;  /* 0x00000004ff0d7e24 */ /* 0x000fe4000f8e00ff */
[----:B------:R-:W-:-:S03]  /*ea90*/  IMAD.U32 R12, RZ, RZ, UR4 ;  /* 0x00000004ff0c7e24 */ /* 0x000fc6000f8e00ff */
[----:B------:R-:W0:Y:S04]  /*eaa0*/  SHFL.IDX PT, R6, R6, R13, 0x1f ;  /* 0x00001f0d06067589 */ /* 0x000e2800000e0000 */
[----:B------:R1:W2:Y:S01]  /*eab0*/  SHFL.IDX PT, R5, R5, R12, 0x1f ;  /* 0x00001f0c05057589 */ /* 0x0002a200000e0000 */
[----:B0-----:R-:W-:-:S04]  /*eac0*/  IABS R4, R6 ;  /* 0x0000000600047213 */ /* 0x001fc80000000000 */
[----:B------:R-:W0:Y:S08]  /*ead0*/  I2F.RP R10, R4 ;  /* 0x00000004000a7306 */ /* 0x000e300000209400 */
[----:B0-----:R-:W0:Y:S02]  /*eae0*/  MUFU.RCP R10, R10 ;  /* 0x0000000a000a7308 */ /* 0x001e240000001000 */
[----:B0-----:R-:W-:-:S06]  /*eaf0*/  VIADD R3, R10, 0xffffffe ;  /* 0x0ffffffe0a037836 */ /* 0x001fcc0000000000 */
[----:B------:R-:W0:Y:S01]  /*eb00*/  F2I.FTZ.U32.TRUNC.NTZ R3, R3 ;  /* 0x0000000300037305 */ /* 0x000e22000021f000 */
[----:B-12---:R-:W-:Y:S05]  /*eb10*/  @!P0 BRA `(.L_x_197) ;  /* 0x00000000000c8947 */ /* 0x006fea0003800000 */
[----:B------:R-:W-:-:S06]  /*eb20*/  UIADD3 UR5, UR4, -0x1, URZ ;  /* 0xffffffff04057890 */ /* 0x000fcc000fffe03f */
[----:B------:R-:W-:-:S06]  /*eb30*/  IMAD.U32 R8, RZ, RZ, UR5 ;  /* 0x00000005ff087e24 */ /* 0x000fcc000f8e00ff */
[----:B------:R1:W2:Y:S02]  /*eb40*/  SHFL.IDX PT, R8, R9, R8, 0x1f ;  /* 0x00001f0809087589 */ /* 0x0002a400000e0000 */
.L_x_197:
[----:B--2---:R-:W-:Y:S01]  /*eb50*/  IMAD R11, R8, R2, R11 ;  /* 0x00000002080b7224 */ /* 0x004fe200078e020b */
[----:B------:R-:W-:Y:S01]  /*eb60*/  IABS R8, R5 ;  /* 0x0000000500087213 */ /* 0x000fe20000000000 */
[----:B01----:R-:W-:Y:S01]  /*eb70*/  IMAD.MOV R9, RZ, RZ, -R3 ;  /* 0x000000ffff097224 */ /* 0x003fe200078e0a03 */
[----:B------:R-:W-:Y:S01]  /*eb80*/  UIADD3 UR43, UR4, UR43, URZ ;  /* 0x0000002b042b7290 */ /* 0x000fe2000fffe03f */
[----:B------:R-:W-:Y:S01]  /*eb90*/  IMAD.MOV.U32 R2, RZ, RZ, RZ ;  /* 0x000000ffff027224 */ /* 0x000fe200078e00ff */
[----:B------:R-:W0:Y:S01]  /*eba0*/  I2F.RP R10, R8 ;  /* 0x00000008000a7306 */ /* 0x000e220000209400 */
[----:B------:R-:W-:Y:S01]  /*ebb0*/  IMAD R9, R9, R4, RZ ;  /* 0x0000000409097224 */ /* 0x000fe200078e02ff */
[----:B------:R1:W-:Y:S01]  /*ebc0*/  STL [R1+0x10], R11 ;  /* 0x0000100b01007387 */ /* 0x0003e20000100800 */
[----:B------:R-:W-:Y:S02]  /*ebd0*/  IMAD.IADD R7, R7, 0x1, -R11 ;  /* 0x0000000107077824 */ /* 0x000fe400078e0a0b */
[----:B------:R-:W-:Y:S01]  /*ebe0*/  IMAD.HI.U32 R2, R3, R9, R2 ;  /* 0x0000000903027227 */ /* 0x000fe200078e0002 */
[----:B------:R-:W-:-:S05]  /*ebf0*/  IABS R3, R6 ;  /* 0x0000000600037213 */ /* 0x000fca0000000000 */
[----:B------:R-:W-:Y:S01]  /*ec00*/  IMAD.MOV R12, RZ, RZ, -R3 ;  /* 0x000000ffff0c7224 */ /* 0x000fe200078e0a03 */
[----:B-1----:R-:W-:Y:S01]  /*ec10*/  IABS R11, R7 ;  /* 0x00000007000b7213 */ /* 0x002fe20000000000 */
[----:B0-----:R-:W0:Y:S04]  /*ec20*/  MUFU.RCP R10, R10 ;  /* 0x0000000a000a7308 */ /* 0x001e280000001000 */
[----:B------:R-:W-:-:S04]  /*ec30*/  IMAD.HI.U32 R9, R2, R11, RZ ;  /* 0x0000000b02097227 */ /* 0x000fc800078e00ff */
[----:B------:R-:W-:Y:S02]  /*ec40*/  IMAD R11, R9, R12, R11 ;  /* 0x0000000c090b7224 */ /* 0x000fe400078e020b */
[----:B------:R-:W-:-:S03]  /*ec50*/  IMAD.MOV.U32 R2, RZ, RZ, RZ ;  /* 0x000000ffff027224 */ /* 0x000fc600078e00ff */
[----:B------:R-:W-:Y:S01]  /*ec60*/  ISETP.GT.U32.AND P1, PT, R4, R11, PT ;  /* 0x0000000b0400720c */ /* 0x000fe20003f24070 */
[----:B0-----:R-:W-:-:S06]  /*ec70*/  VIADD R3, R10, 0xffffffe ;  /* 0x0ffffffe0a037836 */ /* 0x001fcc0000000000 */
[----:B------:R-:W0:Y:S06]  /*ec80*/  F2I.FTZ.U32.TRUNC.NTZ R3, R3 ;  /* 0x0000000300037305 */ /* 0x000e2c000021f000 */
[----:B------:R-:W-:Y:S02]  /*ec90*/  @!P1 IMAD.IADD R11, R11, 0x1, -R4 ;  /* 0x000000010b0b9824 */ /* 0x000fe400078e0a04 */
[----:B------:R-:W-:Y:S01]  /*eca0*/  @!P1 VIADD R9, R9, 0x1 ;  /* 0x0000000109099836 */ /* 0x000fe20000000000 */
[----:B------:R-:W-:Y:S02]  /*ecb0*/  ISETP.NE.AND P1, PT, R6, RZ, PT ;  /* 0x000000ff0600720c */ /* 0x000fe40003f25270 */
[----:B------:R-:W-:Y:S01]  /*ecc0*/  ISETP.GE.U32.AND P0, PT, R11, R4, PT ;  /* 0x000000040b00720c */ /* 0x000fe20003f06070 */
[----:B0-----:R-:W-:-:S04]  /*ecd0*/  IMAD.MOV R11, RZ, RZ, -R3 ;  /* 0x000000ffff0b7224 */ /* 0x001fc800078e0a03 */
[----:B------:R-:W-:-:S08]  /*ece0*/  IMAD R11, R11, R8, RZ ;  /* 0x000000080b0b7224 */ /* 0x000fd000078e02ff */
[----:B------:R-:W-:Y:S02]  /*ecf0*/  @P0 VIADD R9, R9, 0x1 ;  /* 0x0000000109090836 */ /* 0x000fe40000000000 */
[----:B------:R-:W-:Y:S01]  /*ed00*/  IMAD.HI.U32 R4, R3, R11, R2 ;  /* 0x0000000b03047227 */ /* 0x000fe200078e0002 */
[----:B------:R-:W-:-:S04]  /*ed10*/  LOP3.LUT R2, R7, R6, RZ, 0x3c, !PT ;  /* 0x0000000607027212 */ /* 0x000fc800078e3cff */
[----:B------:R-:W-:Y:S02]  /*ed20*/  ISETP.GE.AND P2, PT, R2, RZ, PT ;  /* 0x000000ff0200720c */ /* 0x000fe40003f46270 */
[----:B------:R-:W-:-:S05]  /*ed30*/  IABS R2, R5 ;  /* 0x0000000500027213 */ /* 0x000fca0000000000 */
[----:B------:R-:W-:-:S06]  /*ed40*/  IMAD.MOV R2, RZ, RZ, -R2 ;  /* 0x000000ffff027224 */ /* 0x000fcc00078e0a02 */
[----:B------:R-:W-:Y:S01]  /*ed50*/  @!P2 IMAD.MOV R9, RZ, RZ, -R9 ;  /* 0x000000ffff09a224 */ /* 0x000fe200078e0a09 */
[----:B------:R-:W-:-:S04]  /*ed60*/  @!P1 LOP3.LUT R9, RZ, R6, RZ, 0x33, !PT ;  /* 0x00000006ff099212 */ /* 0x000fc800078e33ff */
[-C--:B------:R-:W-:Y:S01]  /*ed70*/  IABS R3, R9.reuse ;  /* 0x0000000900037213 */ /* 0x080fe20000000000 */
[----:B------:R-:W-:-:S04]  /*ed80*/  IMAD R6, R6, R9, RZ ;  /* 0x0000000906067224 */ /* 0x000fc800078e02ff */
[----:B------:R-:W-:-:S04]  /*ed90*/  IMAD.HI.U32 R4, R4, R3, RZ ;  /* 0x0000000304047227 */ /* 0x000fc800078e00ff */
[----:B------:R-:W-:Y:S01]  /*eda0*/  IMAD R3, R4, R2, R3 ;  /* 0x0000000204037224 */ /* 0x000fe200078e0203 */
[----:B------:R-:W-:-:S04]  /*edb0*/  LOP3.LUT R2, R9, R5, RZ, 0x3c, !PT ;  /* 0x0000000509027212 */ /* 0x000fc800078e3cff */
[----:B------:R-:W-:Y:S02]  /*edc0*/  ISETP.GT.U32.AND P1, PT, R8, R3, PT ;  /* 0x000000030800720c */ /* 0x000fe40003f24070 */
[----:B------:R-:W-:-:S11]  /*edd0*/  ISETP.GE.AND P2, PT, R2, RZ, PT ;  /* 0x000000ff0200720c */ /* 0x000fd60003f46270 */
[----:B------:R-:W-:Y:S02]  /*ede0*/  @!P1 IMAD.IADD R3, R3, 0x1, -R8 ;  /* 0x0000000103039824 */ /* 0x000fe400078e0a08 */
[----:B------:R-:W-:Y:S01]  /*edf0*/  @!P1 VIADD R4, R4, 0x1 ;  /* 0x0000000104049836 */ /* 0x000fe20000000000 */
[----:B------:R-:W-:Y:S02]  /*ee00*/  ISETP.NE.AND P1, PT, R5, RZ, PT ;  /* 0x000000ff0500720c */ /* 0x000fe40003f25270 */
[----:B------:R-:W-:Y:S01]  /*ee10*/  ISETP.GE.U32.AND P0, PT, R3, R8, PT ;  /* 0x000000080300720c */ /* 0x000fe20003f06070 */
[----:B------:R-:W-:-:S12]  /*ee20*/  IMAD.IADD R3, R7, 0x1, -R6 ;  /* 0x0000000107037824 */ /* 0x000fd800078e0a06 */
[----:B------:R-:W-:-:S04]  /*ee30*/  @P0 VIADD R4, R4, 0x1 ;  /* 0x0000000104040836 */ /* 0x000fc80000000000 */
[----:B------:R-:W-:Y:S01]  /*ee40*/  @!P2 IMAD.MOV R4, RZ, RZ, -R4 ;  /* 0x000000ffff04a224 */ /* 0x000fe200078e0a04 */
[----:B------:R-:W-:-:S05]  /*ee50*/  @!P1 LOP3.LUT R4, RZ, R5, RZ, 0x33, !PT ;  /* 0x00000005ff049212 */ /* 0x000fca00078e33ff */
[--C-:B------:R-:W-:Y:S02]  /*ee60*/  IMAD.MOV R2, RZ, RZ, -R4.reuse ;  /* 0x000000ffff027224 */ /* 0x100fe400078e0a04 */
[C---:B------:R-:W-:Y:S02]  /*ee70*/  IMAD R4, R5.reuse, 0x1000000, R4 ;  /* 0x0100000005047824 */ /* 0x040fe400078e0204 */
[----:B------:R-:W-:-:S04]  /*ee80*/  IMAD R9, R5, R2, R9 ;  /* 0x0000000205097224 */ /* 0x000fc800078e0209 */
[----:B------:R-:W-:-:S05]  /*ee90*/  IMAD R2, R9, 0x10000, R4 ;  /* 0x0001000009027824 */ /* 0x000fca00078e0204 */
[----:B------:R0:W-:Y:S04]  /*eea0*/  STL [R1+0x18], R2 ;  /* 0x0000180201007387 */ /* 0x0001e80000100800 */
[----:B------:R0:W-:Y:S01]  /*eeb0*/  STL [R1+0x14], R3 ;  /* 0x0000140301007387 */ /* 0x0001e20000100800 */
[----:B------:R-:W-:Y:S05]  /*eec0*/  BRA `(.L_x_198) ;  /* 0x00000000000c7947 */ /* 0x000fea0003800000 */
.L_x_195:
[----:B------:R1:W-:Y:S04]  /*eed0*/  STL [R1+0x10], R7 ;  /* 0x0000100701007387 */ /* 0x0003e80000100800 */
[----:B------:R1:W-:Y:S04]  /*eee0*/  STL [R1+0x14], RZ ;  /* 0x000014ff01007387 */ /* 0x0003e80000100800 */
[----:B------:R1:W-:Y:S02]  /*eef0*/  STL [R1+0x18], RZ ;  /* 0x000018ff01007387 */ /* 0x0003e40000100800 */
.L_x_198:
[----:B------:R-:W2:Y:S04]  /*ef00*/  LDL R4, [R1+0x10] ;  /* 0x0000100001047983 */ /* 0x000ea80000100800 */
[----:B------:R-:W2:Y:S04]  /*ef10*/  LDL R5, [R1+0x14] ;  /* 0x0000140001057983 */ /* 0x000ea80000100800 */
[----:B------:R-:W2:Y:S01]  /*ef20*/  LDL R6, [R1+0x18] ;  /* 0x0000180001067983 */ /* 0x000ea20000100800 */
[----:B------:R-:W-:Y:S01]  /*ef30*/  ISETP.NE.AND P0, PT, R0, RZ, PT ;  /* 0x000000ff0000720c */ /* 0x000fe20003f05270 */
[----:B0-----:R-:W-:-:S12]  /*ef40*/  IMAD.U32 R2, RZ, RZ, UR43 ;  /* 0x0000002bff027e24 */ /* 0x001fd8000f8e00ff */
[----:B------:R-:W0:Y:S01]  /*ef50*/  @!P0 S2R R3, SR_CgaCtaId ;  /* 0x0000000000038919 */ /* 0x000e220000008800 */
[----:B------:R-:W-:Y:S01]  /*ef60*/  @!P0 MOV R0, 0x400 ;  /* 0x0000040000008802 */ /* 0x000fe20000000f00 */
[----:B-1----:R-:W-:-:S03]  /*ef70*/  @!P0 IMAD.MOV.U32 R7, RZ, RZ, R2 ;  /* 0x000000ffff078224 */ /* 0x002fc600078e0002 */
[----:B0-----:R-:W-:-:S05]  /*ef80*/  @!P0 LEA R0, R3, R0, 0x18 ;  /* 0x0000000003008211 */ /* 0x001fca00078ec0ff */
[----:B--2---:R2:W-:Y:S01]  /*ef90*/  @!P0 STS.128 [R0+0x388d0], R4 ;  /* 0x0388d00400008388 */ /* 0x0045e20000000c00 */
[----:B------:R-:W-:Y:S06]  /*efa0*/  BAR.ARV 0x5, 0x180 ;  /* 0x0146000000007b1d */ /* 0x000fec0000002000 */
.L_x_193:
[----:B--2---:R-:W-:Y:S01]  /*efb0*/  IMAD.MOV.U32 R0, RZ, RZ, 0x1 ;  /* 0x00000001ff007424 */ /* 0x004fe200078e00ff */
[----:B------:R-:W-:Y:S01]  /*efc0*/  ULDC UR4, c[0x0][0xc3c] ;  /* 0x00030f0000047ab9 */ /* 0x000fe20000000800 */
[----:B------:R2:W-:Y:S01]  /*efd0*/  STL [R1], RZ ;  /* 0x000000ff01007387 */ /* 0x0005e20000100800 */
[----:B------:R-:W-:-:S03]  /*efe0*/  UISETP.GE.AND UP0, UPT, UR43, UR4, UPT ;  /* 0x000000042b00728c */ /* 0x000fc6000bf06270 */
[----:B------:R2:W-:Y:S03]  /*eff0*/  STL [R1+0x4], R0 ;  /* 0x0000040001007387 */ /* 0x0005e60000100800 */
[----:B------:R-:W-:Y:S01]  /*f000*/  PLOP3.LUT P0, PT, PT, PT, UP0, 0x80, 0x0 ;  /* 0x000000000000781c */ /* 0x000fe20003f0f008 */
[----:B------:R2:W-:-:S12]  /*f010*/  STL [R1+0x34], RZ ;  /* 0x000034ff01007387 */ /* 0x0005d80000100800 */
[----:B--2---:R-:W-:Y:S05]  /*f020*/  @P0 BRA `(.L_x_199) ;  /* 0x0000005000300947 */ /* 0x004fea0003800000 */
[----:B------:R-:W1:Y:S01]  /*f030*/  S2R R7, SR_TID.X ;  /* 0x0000000000077919 */ /* 0x000e620000002100 */
[----:B------:R-:W2:Y:S01]  /*f040*/  S2UR UR5, SR_CgaCtaId ;  /* 0x00000000000579c3 */ /* 0x000ea20000008800 */
[----:B------:R-:W-:Y:S01]  /*f050*/  UMOV UR4, 0x400 ;  /* 0x0000040000047882 */ /* 0x000fe20000000000 */
[----:B------:R-:W-:Y:S01]  /*f060*/  ULDC UR41, c[0x0][0xc] ;  /* 0x0000030000297ab9 */ /* 0x000fe20000000800 */
[----:B------:R-:W-:Y:S02]  /*f070*/  ULOP3.LUT UR39, UR38, 0x1, URZ, 0xfc, !UPT ;  /* 0x0000000126277892 */ /* 0x000fe4000f8efc3f */
[----:B------:R-:W-:Y:S01]  /*f080*/  ULOP3.LUT UR42, UR38, 0x2, URZ, 0xfc, !UPT ;  /* 0x00000002262a7892 */ /* 0x000fe2000f8efc3f */
[----:B------:R-:W-:Y:S01]  /*f090*/  ULDC.64 UR52, c[0x0][0x198] ;  /* 0x0000660000347ab9 */ /* 0x000fe20000000a00 */
[----:B--2---:R-:W-:-:S06]  /*f0a0*/  ULEA UR4, UR5, UR4, 0x18 ;  /* 0x0000000405047291 */ /* 0x004fcc000f8ec03f */
[----:B------:R-:W-:Y:S01]  /*f0b0*/  IMAD.U32 R19, RZ, RZ, UR4 ;  /* 0x00000004ff137e24 */ /* 0x000fe2000f8e00ff */
[C---:B-1----:R-:W-:Y:S01]  /*f0c0*/  LOP3.LUT R6, R7.reuse, 0x7f, RZ, 0xc0, !PT ;  /* 0x0000007f07067812 */ /* 0x042fe200078ec0ff */
[C---:B0-----:R-:W-:Y:S01]  /*f0d0*/  IMAD.SHL.U32 R2, R7.reuse, 0x80, RZ ;  /* 0x0000008007027824 */ /* 0x041fe200078e00ff */
[----:B------:R-:W-:Y:S02]  /*f0e0*/  R2P PR, R7, 0x6 ;  /* 0x0000000607007804 */ /* 0x000fe40000000000 */
[----:B------:R-:W-:Y:S02]  /*f0f0*/  SHF.R.U32.HI R3, RZ, 0x5, R6 ;  /* 0x00000005ff037819 */ /* 0x000fe40000011606 */
[C---:B------:R-:W-:Y:S02]  /*f100*/  LOP3.LUT R4, R2.reuse, 0x400, RZ, 0xc0, !PT ;  /* 0x0000040002047812 */ /* 0x040fe400078ec0ff */
[----:B------:R-:W-:-:S03]  /*f110*/  LOP3.LUT R0, R2, 0x380, RZ, 0xc0, !PT ;  /* 0x0000038002007812 */ /* 0x000fc600078ec0ff */
[C---:B------:R-:W-:Y:S01]  /*f120*/  IMAD R4, R3.reuse, 0x800, R4 ;  /* 0x0000080003047824 */ /* 0x040fe200078e0204 */
[----:B------:R-:W-:Y:S01]  /*f130*/  LOP3.LUT R5, R0, 0x10, R7, 0xf8, !PT ;  /* 0x0000001000057812 */ /* 0x000fe200078ef807 */
[----:B------:R-:W-:Y:S02]  /*f140*/  IMAD R3, R3, 0x10, R0 ;  /* 0x0000001003037824 */ /* 0x000fe400078e0200 */
[----:B------:R-:W-:-:S05]  /*f150*/  IMAD.SHL.U32 R0, R7, 0x10, RZ ;  /* 0x0000001007007824 */ /* 0x000fca00078e00ff */
[--C-:B------:R-:W-:Y:S02]  /*f160*/  LOP3.LUT R3, R3, 0x70, R0.reuse, 0x78, !PT ;  /* 0x0000007003037812 */ /* 0x100fe400078e7800 */
[----:B------:R-:W-:Y:S02]  /*f170*/  LOP3.LUT R5, R5, 0x70, R0, 0x78, !PT ;  /* 0x0000007005057812 */ /* 0x000fe400078e7800 */
[----:B------:R-:W-:Y:S01]  /*f180*/  LOP3.LUT R2, R3, 0xc00, R2, 0xf8, !PT ;  /* 0x00000c0003027812 */ /* 0x000fe200078ef802 */
[----:B------:R-:W-:Y:S02]  /*f190*/  IMAD.SHL.U32 R3, R7, 0x2, RZ ;  /* 0x0000000207037824 */ /* 0x000fe400078e00ff */
[----:B------:R-:W-:Y:S01]  /*f1a0*/  IMAD.IADD R4, R4, 0x1, R5 ;  /* 0x0000000104047824 */ /* 0x000fe200078e0205 */
[----:B------:R-:W-:Y:S01]  /*f1b0*/  SHF.R.U32.HI R5, RZ, 0x3, R6 ;  /* 0x00000003ff057819 */ /* 0x000fe20000011606 */
[----:B------:R0:W-:Y:S04]  /*f1c0*/  STL [R1+0x2c], R2 ;  /* 0x00002c0201007387 */ /* 0x0001e80000100800 */
[----:B------:R1:W-:Y:S01]  /*f1d0*/  STL [R1+0x28], R4 ;  /* 0x0000280401007387 */ /* 0x0003e20000100800 */
[----:B0-----:R-:W-:-:S04]  /*f1e0*/  LOP3.LUT R2, R0, 0x3f0, RZ, 0xc0, !PT ;  /* 0x000003f000027812 */ /* 0x001fc800078ec0ff */
[----:B------:R-:W-:Y:S01]  /*f1f0*/  LOP3.LUT R3, R2, 0x70, R3, 0x78, !PT ;  /* 0x0000007002037812 */ /* 0x000fe200078e7803 */
[----:B------:R-:W-:Y:S02]  /*f200*/  IMAD.SHL.U32 R2, R6, 0x10, RZ ;  /* 0x0000001006027824 */ /* 0x000fe400078e00ff */
[----:B-1----:R-:W-:-:S03]  /*f210*/  IMAD.MOV.U32 R4, RZ, RZ, 0x20 ;  /* 0x00000020ff047424 */ /* 0x002fc600078e00ff */
[----:B------:R-:W-:Y:S01]  /*f220*/  LOP3.LUT R2, R3, 0x400, R2, 0xf8, !PT ;  /* 0x0000040003027812 */ /* 0x000fe200078ef802 */
[----:B------:R-:W-:-:S04]  /*f230*/  IMAD.MOV.U32 R3, RZ, RZ, 0x40 ;  /* 0x00000040ff037424 */ /* 0x000fc800078e00ff */
[----:B------:R-:W-:Y:S01]  /*f240*/  IMAD.IADD R2, R19, 0x1, R2 ;  /* 0x0000000113027824 */ /* 0x000fe200078e0202 */
[----:B------:R-:W-:Y:S02]  /*f250*/  SEL R7, R3, 0xffffffc0, !P2 ;  /* 0xffffffc003077807 */ /* 0x000fe40005000000 */
[----:B------:R-:W-:Y:S02]  /*f260*/  SEL R3, R4, 0xffffffe0, !P1 ;  /* 0xffffffe004037807 */ /* 0x000fe40004800000 */
[----:B------:R-:W-:Y:S01]  /*f270*/  LOP3.LUT R4, R5, 0x70, R0, 0xf8, !PT ;  /* 0x0000007005047812 */ /* 0x000fe200078ef800 */
[----:B------:R-:W-:Y:S04]  /*f280*/  STL [R1+0x20], R7 ;  /* 0x0000200701007387 */ /* 0x000fe80000100800 */
[----:B------:R0:W-:Y:S04]  /*f290*/  STL [R1+0xc], R3 ;  /* 0x00000c0301007387 */ /* 0x0001e80000100800 */
[----:B------:R-:W-:Y:S04]  /*f2a0*/  STL [R1+0x30], R2 ;  /* 0x0000300201007387 */ /* 0x000fe80000100800 */
[----:B------:R-:W-:Y:S01]  /*f2b0*/  STL [R1+0x34], RZ ;  /* 0x000034ff01007387 */ /* 0x000fe20000100800 */
[----:B0-----:R-:W-:Y:S01]  /*f2c0*/  LOP3.LUT R3, R0, 0x70, RZ, 0xc0, !PT ;  /* 0x0000007000037812 */ /* 0x001fe200078ec0ff */
[----:B------:R-:W-:-:S05]  /*f2d0*/  IMAD.MOV.U32 R0, RZ, RZ, 0x1 ;  /* 0x00000001ff007424 */ /* 0x000fca00078e00ff */
[----:B------:R0:W-:Y:S04]  /*f2e0*/  STL [R1+0x4], R0 ;  /* 0x0000040001007387 */ /* 0x0001e80000100800 */
[----:B------:R1:W-:Y:S01]  /*f2f0*/  STL [R1], RZ ;  /* 0x000000ff01007387 */ /* 0x0003e20000100800 */
[----:B0-----:R-:W-:-:S07]  /*f300*/  LOP3.LUT R0, R3, 0x80, RZ, 0xfc, !PT ;  /* 0x0000008003007812 */ /* 0x001fce00078efcff */
.L_x_269:
[----:B------:R-:W-:Y:S01]  /*f310*/  ULDC.64 UR4, c[0x0][0xc88] ;  /* 0x0003220000047ab9 */ /* 0x000fe20000000a00 */
[----:B------:R-:W-:Y:S01]  /*f320*/  ULDC.64 UR6, c[0x0][0xa18] ;  /* 0x0002860000067ab9 */ /* 0x000fe20000000a00 */
[----:B------:R-:W-:Y:S01]  /*f330*/  UIMAD.WIDE UR4, UR43, 0x4, UR4 ;  /* 0x000000042b0478a5 */ /* 0x000fe2000f8e0204 */
[----:B--2---:R-:W2:Y:S01]  /*f340*/  LDL.LU R10, [R1+0x18] ;  /* 0x00001800010a7983 */ /* 0x004ea20000300800 */
[----:B------:R-:W-:Y:S01]  /*f350*/  ULDC UR8, c[0x0][0x288] ;  /* 0x0000a20000087ab9 */ /* 0x000fe20000000800 */
[----:B0-----:R-:W0:Y:S03]  /*f360*/  LDC R9, c[0x0][0x2f0] ;  /* 0x0000bc00ff097b82 */ /* 0x001e260000000800 */
[----:B------:R-:W-:Y:S02]  /*f370*/  IMAD.U32 R2, RZ, RZ, UR4 ;  /* 0x00000004ff027e24 */ /* 0x000fe4000f8e00ff */
[----:B------:R-:W-:Y:S01]  /*f380*/  IMAD.U32 R3, RZ, RZ, UR5 ;  /* 0x00000005ff037e24 */ /* 0x000fe2000f8e00ff */
[----:B------:R-:W-:Y:S01]  /*f390*/  UISETP.NE.U32.AND UP0, UPT, UR6, URZ, UPT ;  /* 0x0000003f0600728c */ /* 0x000fe2000bf05070 */
[----:B------:R-:W-:-:S03]  /*f3a0*/  ULDC.64 UR4, c[0x0][0xa28] ;  /* 0x00028a0000047ab9 */ /* 0x000fc60000000a00 */
[----:B------:R-:W3:Y:S01]  /*f3b0*/  LDG.E R2, desc[UR50][R2.64] ;  /* 0x0000003202027981 */ /* 0x000ee2000c1e1900 */
[----:B------:R-:W-:Y:S01]  /*f3c0*/  UISETP.NE.AND.EX UP0, UPT, UR7, URZ, UPT, UP0 ;  /* 0x0000003f0700728c */ /* 0x000fe2000bf05300 */
[----:B------:R-:W-:Y:S01]  /*f3d0*/  IMAD.U32 R18, RZ, RZ, UR8 ;  /* 0x00000008ff127e24 */ /* 0x000fe2000f8e00ff */
[----:B------:R-:W-:Y:S01]  /*f3e0*/  UISETP.NE.U32.AND UP1, UPT, UR4, URZ, UPT ;  /* 0x0000003f0400728c */ /* 0x000fe2000bf25070 */
[----:B------:R-:W-:-:S03]  /*f3f0*/  ULDC.64 UR8, c[0x0][0xa08] ;  /* 0x0002820000087ab9 */ /* 0x000fc60000000a00 */
[----:B------:R-:W-:Y:S01]  /*f400*/  UISETP.NE.AND.EX UP1, UPT, UR5, URZ, UPT, UP1 ;  /* 0x0000003f0500728c */ /* 0x000fe2000bf25310 */
[----:B------:R-:W-:-:S05]  /*f410*/  PLOP3.LUT P3, PT, PT, PT, UP0, 0x80, 0x0 ;  /* 0x000000000000781c */ /* 0x000fca0003f6f008 */
[----:B------:R-:W-:Y:S02]  /*f420*/  PLOP3.LUT P4, PT, PT, PT, UP1, 0x80, 0x0 ;  /* 0x000000000000781c */ /* 0x000fe40003f8f018 */
[----:B------:R-:W-:-:S04]  /*f430*/  ISETP.NE.U32.AND P2, PT, RZ, UR8, PT ;  /* 0x00000008ff007c0c */ /* 0x000fc8000bf45070 */
[----:B------:R-:W-:Y:S02]  /*f440*/  ISETP.NE.AND.EX P2, PT, RZ, UR9, PT, P2 ;  /* 0x00000009ff007c0c */ /* 0x000fe4000bf45320 */
[----:B---3--:R-:W-:Y:S02]  /*f450*/  R2UR UR47, R2 ;  /* 0x00000000022f72ca */ /* 0x008fe400000e0000 */
[----:B------:R-:W3:Y:S11]  /*f460*/  LDC.64 R2, c[0x0][0x418] ;  /* 0x00010600ff027b82 */ /* 0x000ef60000000a00 */
[----:B------:R-:W-:-:S02]  /*f470*/  USHF.R.S32.HI UR46, URZ, 0x1f, UR47 ;  /* 0x0000001f3f2e7899 */ /* 0x000fc4000801142f */
[----:B------:R-:W-:Y:S02]  /*f480*/  USHF.L.U32 UR44, UR47, 0x2, URZ ;  /* 0x000000022f2c7899 */ /* 0x000fe4000800063f */
[----:B------:R-:W-:Y:S02]  /*f490*/  USHF.L.U64.HI UR45, UR47, 0x2, UR46 ;  /* 0x000000022f2d7899 */ /* 0x000fe4000801022e */
[----:B------:R-:W-:Y:S02]  /*f4a0*/  @UP0 UIADD3 UR6, UP3, UR44, UR6, URZ ;  /* 0x000000062c060290 */ /* 0x000fe4000ff7e03f */
[----:B------:R-:W-:Y:S02]  /*f4b0*/  @UP1 ULEA UR4, UP2, UR47, UR4, 0x2 ;  /* 0x000000042f041291 */ /* 0x000fe4000f84103f */
[----:B------:R-:W-:Y:S02]  /*f4c0*/  @UP0 UIADD3.X UR7, UR45, UR7, URZ, UP3, !UPT ;  /* 0x000000072d070290 */ /* 0x000fe40009ffe43f */
[----:B------:R-:W-:Y:S01]  /*f4d0*/  IMAD.U32 R4, RZ, RZ, UR6 ;  /* 0x00000006ff047e24 */ /* 0x000fe2000f8e00ff */
[----:B------:R-:W-:-:S03]  /*f4e0*/  @UP1 ULEA.HI.X UR5, UR47, UR5, UR46, 0x2, UP2 ;  /* 0x000000052f051291 */ /* 0x000fc600090f142e */
[----:B------:R-:W-:Y:S01]  /*f4f0*/  IMAD.U32 R5, RZ, RZ, UR7 ;  /* 0x00000007ff057e24 */ /* 0x000fe2000f8e00ff */
[----:B------:R-:W-:Y:S02]  /*f500*/  ULDC.64 UR6, c[0x0][0xa00] ;  /* 0x0002800000067ab9 */ /* 0x000fe40000000a00 */
[----:B------:R-:W-:Y:S02]  /*f510*/  ISETP.NE.U32.AND P0, PT, RZ, UR6, PT ;  /* 0x00000006ff007c0c */ /* 0x000fe4000bf05070 */
[----:B------:R4:W5:Y:S01]  /*f520*/  @P3 LDG.E R18, desc[UR50][R4.64] ;  /* 0x0000003204123981 */ /* 0x000962000c1e1900 */
[----:B---3--:R-:W-:Y:S02]  /*f530*/  ISETP.NE.U32.AND P1, PT, R2, RZ, PT ;  /* 0x000000ff0200720c */ /* 0x008fe40003f25070 */
[----:B------:R-:W-:Y:S01]  /*f540*/  ISETP.NE.AND.EX P0, PT, RZ, UR7, PT, P0 ;  /* 0x00000007ff007c0c */ /* 0x000fe2000bf05300 */
[----:B----4-:R-:W-:Y:S01]  /*f550*/  IMAD.U32 R4, RZ, RZ, UR4 ;  /* 0x00000004ff047e24 */ /* 0x010fe2000f8e00ff */
[----:B------:R-:W-:Y:S01]  /*f560*/  UIADD3 UR4, UP0, UR44, UR6, URZ ;  /* 0x000000062c047290 */ /* 0x000fe2000ff1e03f */
[----:B------:R-:W-:Y:S01]  /*f570*/  IMAD.U32 R5, RZ, RZ, UR5 ;  /* 0x00000005ff057e24 */ /* 0x000fe2000f8e00ff */
[----:B------:R-:W-:-:S02]  /*f580*/  UIADD3 UR6, UP1, UR44, UR8, URZ ;  /* 0x000000082c067290 */ /* 0x000fc4000ff3e03f */
[----:B------:R-:W-:Y:S02]  /*f590*/  UIADD3.X UR5, UR45, UR7, URZ, UP0, !UPT ;  /* 0x000000072d057290 */ /* 0x000fe400087fe43f */
[----:B------:R-:W-:Y:S01]  /*f5a0*/  UIADD3.X UR7, UR45, UR9, URZ, UP1, !UPT ;  /* 0x000000092d077290 */ /* 0x000fe20008ffe43f */
[----:B------:R3:W4:Y:S01]  /*f5b0*/  @P4 LDG.E R0, desc[UR50][R4.64] ;  /* 0x0000003204004981 */ /* 0x000722000c1e1900 */
[----:B------:R-:W-:-:S04]  /*f5c0*/  IMAD.U32 R6, RZ, RZ, UR6 ;  /* 0x00000006ff067e24 */ /* 0x000fc8000f8e00ff */
[----:B------:R-:W-:Y:S02]  /*f5d0*/  IMAD.U32 R7, RZ, RZ, UR7 ;  /* 0x00000007ff077e24 */ /* 0x000fe4000f8e00ff */
[----:B---3--:R-:W-:-:S03]  /*f5e0*/  IMAD.U32 R4, RZ, RZ, UR4 ;  /* 0x00000004ff047e24 */ /* 0x008fc6000f8e00ff */
[----:B------:R-:W3:Y:S01]  /*f5f0*/  @P2 LDG.E R8, desc[UR50][R6.64] ;  /* 0x0000003206082981 */ /* 0x000ee2000c1e1900 */
[----:B------:R-:W-:-:S05]  /*f600*/  IMAD.U32 R5, RZ, RZ, UR5 ;  /* 0x00000005ff057e24 */ /* 0x000fca000f8e00ff */
[----:B------:R-:W3:Y:S01]  /*f610*/  @P0 LDG.E R2, desc[UR50][R4.64] ;  /* 0x0000003204020981 */ /* 0x000ee2000c1e1900 */
[----:B------:R-:W-:Y:S02]  /*f620*/  ISETP.NE.AND.EX P1, PT, R3, RZ, PT, P1 ;  /* 0x000000ff0300720c */ /* 0x000fe40003f25310 */
[----:B------:R-:W0:Y:S01]  /*f630*/  LDC R3, c[0x0][0x424] ;  /* 0x00010900ff037b82 */ /* 0x000e220000000800 */
[----:B------:R-:W-:Y:S01]  /*f640*/  UMOV UR4, URZ ;  /* 0x0000003f00047c82 */ /* 0x000fe20008000000 */
[----:B------:R-:W-:Y:S01]  /*f650*/  UMOV UR48, URZ ;  /* 0x0000003f00307c82 */ /* 0x000fe20008000000 */
[----:B------:R-:W-:Y:S01]  /*f660*/  UMOV UR40, URZ ;  /* 0x0000003f00287c82 */ /* 0x000fe20008000000 */
[----:B--2---:R-:W-:Y:S02]  /*f670*/  R2UR UR36, R10 ;  /* 0x000000000a2472ca */ /* 0x004fe400000e0000 */
[----:B----4-:R-:W-:Y:S02]  /*f680*/  @P4 R2UR UR4, R0 ;  /* 0x00000000000442ca */ /* 0x010fe400000e0000 */
[----:B------:R-:W-:-:S04]  /*f690*/  LOP3.LUT R0, R10, 0xff000000, RZ, 0xc0, !PT ;  /* 0xff0000000a007812 */ /* 0x000fc800078ec0ff */
[----:B------:R-:W-:Y:S02]  /*f6a0*/  SHF.R.U32.HI R0, RZ, 0x8, R0 ;  /* 0x00000008ff007819 */ /* 0x000fe40000011600 */
[----:B---3--:R-:W-:Y:S02]  /*f6b0*/  @P2 R2UR UR40, R8 ;  /* 0x00000000082822ca */ /* 0x008fe400000e0000 */
[----:B------:R-:W-:Y:S02]  /*f6c0*/  @P0 R2UR UR48, R2 ;  /* 0x00000000023002ca */ /* 0x000fe400000e0000 */
[----:B------:R-:W-:-:S04]  /*f6d0*/  LOP3.LUT R2, R10, 0xff0000, RZ, 0xc0, !PT ;  /* 0x00ff00000a027812 */ /* 0x000fc800078ec0ff */
[----:B------:R-:W-:Y:S01]  /*f6e0*/  LEA.HI R0, R2, R0, RZ, 0x10 ;  /* 0x0000000002007211 */ /* 0x000fe200078f80ff */
[----:B0-----:R-:W-:Y:S08]  /*f6f0*/  @P3 BRA `(.L_x_200) ;  /* 0x0000000000103947 */ /* 0x001ff00003800000 */
[----:B------:R-:W-:Y:S05]  /*f700*/  @!P0 BRA `(.L_x_200) ;  /* 0x00000000000c8947 */ /* 0x000fea0003800000 */
[----:B-----5:R-:W2:Y:S04]  /*f710*/  LDG.E R18, desc[UR50][R4.64] ;  /* 0x0000003204127981 */ /* 0x020ea8000c1e1900 */
[----:B------:R-:W2:Y:S02]  /*f720*/  LDG.E R4, desc[UR50][R4.64+0x4] ;  /* 0x0000043204047981 */ /* 0x000ea4000c1e1900 */
[----:B--2---:R-:W-:-:S07]  /*f730*/  IMAD.IADD R18, R4, 0x1, -R18 ;  /* 0x0000000104127824 */ /* 0x004fce00078e0a12 */
.L_x_200:
[----:B------:R-:W-:Y:S01]  /*f740*/  SEL R3, R3, 0x1, P1 ;  /* 0x0000000103037807 */ /* 0x000fe20000800000 */
[----:B------:R-:W-:Y:S01]  /*f750*/  ULDC.64 UR6, c[0x0][0xa20] ;  /* 0x0002880000067ab9 */ /* 0x000fe20000000a00 */
[----:B------:R-:W-:Y:S01]  /*f760*/  ULOP3.LUT UR36, UR36, 0xffff, URZ, 0xc0, !UPT ;  /* 0x0000ffff24247892 */ /* 0x000fe2000f8ec03f */
[----:B------:R-:W-:Y:S01]  /*f770*/  ISETP.NE.U32.AND P0, PT, RZ, UR6, PT ;  /* 0x00000006ff007c0c */ /* 0x000fe2000bf05070 */
[----:B------:R-:W-:Y:S01]  /*f780*/  UIADD3 UR40, UR40, UR4, URZ ;  /* 0x0000000428287290 */ /* 0x000fe2000fffe03f */
[----:B------:R-:W-:Y:S02]  /*f790*/  IMAD R2, R3, R9, RZ ;  /* 0x0000000903027224 */ /* 0x000fe400078e02ff */
[----:B------:R-:W-:Y:S01]  /*f7a0*/  IMAD.U32 R3, RZ, RZ, UR47 ;  /* 0x0000002fff037e24 */ /* 0x000fe2000f8e00ff */
[----:B------:R-:W-:-:S04]  /*f7b0*/  ISETP.NE.AND.EX P0, PT, RZ, UR7, PT, P0 ;  /* 0x00000007ff007c0c */ /* 0x000fc8000bf05300 */
[----:B------:R0:W-:Y:S09]  /*f7c0*/  STL [R1+0x8], R3 ;  /* 0x0000080301007387 */ /* 0x0001f20000100800 */
[----:B------:R-:W-:Y:S05]  /*f7d0*/  @!P0 BRA `(.L_x_201) ;  /* 0x0000000000188947 */ /* 0x000fea0003800000 */
[----:B------:R-:W-:-:S04]  /*f7e0*/  UIADD3 UR5, UP0, UR44, UR6, URZ ;  /* 0x000000062c057290 */ /* 0x000fc8000ff1e03f */
[----:B------:R-:W-:Y:S02]  /*f7f0*/  UIADD3.X UR6, UR45, UR7, URZ, UP0, !UPT ;  /* 0x000000072d067290 */ /* 0x000fe400087fe43f */
[----:B------:R-:W-:-:S04]  /*f800*/  IMAD.U32 R2, RZ, RZ, UR5 ;  /* 0x00000005ff027e24 */ /* 0x000fc8000f8e00ff */
[----:B0-----:R-:W-:-:S05]  /*f810*/  IMAD.U32 R3, RZ, RZ, UR6 ;  /* 0x00000006ff037e24 */ /* 0x001fca000f8e00ff */
[----:B------:R0:W5:Y:S01]  /*f820*/  LDG.E R2, desc[UR50][R2.64] ;  /* 0x0000003202027981 */ /* 0x000162000c1e1900 */
[----:B------:R-:W-:Y:S05]  /*f830*/  BRA `(.L_x_202) ;  /* 0x0000000000107947 */ /* 0x000fea0003800000 */
.L_x_201:
[----:B------:R-:W-:Y:S05]  /*f840*/  @!P2 BRA `(.L_x_202) ;  /* 0x00000000000ca947 */ /* 0x000fea0003800000 */
[----:B------:R-:W2:Y:S04]  /*f850*/  LDG.E R2, desc[UR50][R6.64] ;  /* 0x0000003206027981 */ /* 0x000ea8000c1e1900 */
[----:B------:R-:W2:Y:S02]  /*f860*/  LDG.E R6, desc[UR50][R6.64+0x4] ;  /* 0x0000043206067981 */ /* 0x000ea4000c1e1900 */
[----:B--2---:R-:W-:-:S07]  /*f870*/  IMAD.IADD R2, R6, 0x1, -R2 ;  /* 0x0000000106027824 */ /* 0x004fce00078e0a02 */
.L_x_202:
[----:B0----5:R-:W-:-:S04]  /*f880*/  VIADD R3, R2, -UR4 ;  /* 0x8000000402037c36 */ /* 0x021fc80008000000 */
[C---:B------:R-:W-:Y:S01]  /*f890*/  VIADD R2, R3.reuse, 0x7f ;  /* 0x0000007f03027836 */ /* 0x040fe20000000000 */
[----:B------:R-:W-:-:S04]  /*f8a0*/  ISETP.GE.AND P0, PT, R3, 0x1, PT ;  /* 0x000000010300780c */ /* 0x000fc80003f06270 */
[----:B------:R-:W-:-:S04]  /*f8b0*/  SHF.R.S32.HI R3, RZ, 0x1f, R2 ;  /* 0x0000001fff037819 */ /* 0x000fc80000011402 */
[----:B------:R-:W-:Y:S01]  /*f8c0*/  LEA.HI R3, R3, R2, RZ, 0x7 ;  /* 0x0000000203037211 */ /* 0x000fe200078f38ff */
[----:B------:R-:W-:-:S03]  /*f8d0*/  IMAD.MOV.U32 R2, RZ, RZ, RZ ;  /* 0x000000ffff027224 */ /* 0x000fc600078e00ff */
[----:B------:R-:W-:Y:S01]  /*f8e0*/  SHF.R.S32.HI R17, RZ, 0x7, R3 ;  /* 0x00000007ff117819 */ /* 0x000fe20000011403 */
[----:B------:R-:W-:Y:S06]  /*f8f0*/  @!P0 BRA `(.L_x_203) ;  /* 0x0000000000748947 */ /* 0x000fec0003800000 */
[----:B------:R-:W-:-:S04]  /*f900*/  SHF.R.U32.HI R4, RZ, 0x10, R0 ;  /* 0x00000010ff047819 */ /* 0x000fc80000011600 */
[----:B------:R-:W-:-:S13]  /*f910*/  ISETP.NE.AND P0, PT, R4, RZ, PT ;  /* 0x000000ff0400720c */ /* 0x000fda0003f05270 */
[----:B------:R-:W0:Y:S02]  /*f920*/  @!P0 LDC R4, c[0x0][0x9f0] ;  /* 0x00027c00ff048b82 */ /* 0x000e240000000800 */
[----:B0-----:R-:W-:Y:S02]  /*f930*/  IABS R6, R4 ;  /* 0x0000000400067213 */ /* 0x001fe40000000000 */
[----:B------:R-:W-:Y:S02]  /*f940*/  IADD3 R5, R4, -0x1, R17 ;  /* 0xffffffff04057810 */ /* 0x000fe40007ffe011 */
[----:B------:R-:W0:Y:S08]  /*f950*/  I2F.RP R2, R6 ;  /* 0x0000000600027306 */ /* 0x000e300000209400 */
[----:B0-----:R-:W0:Y:S02]  /*f960*/  MUFU.RCP R2, R2 ;  /* 0x0000000200027308 */ /* 0x001e240000001000 */
[----:B0-----:R-:W-:-:S06]  /*f970*/  VIADD R2, R2, 0xffffffe ;  /* 0x0ffffffe02027836 */ /* 0x001fcc0000000000 */
[----:B------:R0:W2:Y:S02]  /*f980*/  F2I.FTZ.U32.TRUNC.NTZ R3, R2 ;  /* 0x0000000200037305 */ /* 0x0000a4000021f000 */
[----:B0-----:R-:W-:-:S04]  /*f990*/  LOP3.LUT R2, R5, R4, RZ, 0x3c, !PT ;  /* 0x0000000405027212 */ /* 0x001fc800078e3cff */
[----:B------:R-:W-:Y:S01]  /*f9a0*/  ISETP.GE.AND P2, PT, R2, RZ, PT ;  /* 0x000000ff0200720c */ /* 0x000fe20003f46270 */
[----:B--2---:R-:W-:-:S04]  /*f9b0*/  IMAD.MOV R2, RZ, RZ, -R3 ;  /* 0x000000ffff027224 */ /* 0x004fc800078e0a03 */
[----:B------:R-:W-:Y:S02]  /*f9c0*/  IMAD R7, R2, R6, RZ ;  /* 0x0000000602077224 */ /* 0x000fe400078e02ff */
[----:B------:R-:W-:-:S04]  /*f9d0*/  IMAD.MOV.U32 R2, RZ, RZ, RZ ;  /* 0x000000ffff027224 */ /* 0x000fc800078e00ff */
[----:B------:R-:W-:Y:S01]  /*f9e0*/  IMAD.HI.U32 R7, R3, R7, R2 ;  /* 0x0000000703077227 */ /* 0x000fe200078e0002 */
[----:B------:R-:W-:Y:S02]  /*f9f0*/  IABS R2, R5 ;  /* 0x0000000500027213 */ /* 0x000fe40000000000 */
[----:B------:R-:W-:-:S03]  /*fa00*/  IABS R3, R4 ;  /* 0x0000000400037213 */ /* 0x000fc60000000000 */
[----:B------:R-:W-:-:S04]  /*fa10*/  IMAD.HI.U32 R7, R7, R2, RZ ;  /* 0x0000000207077227 */ /* 0x000fc800078e00ff */
[----:B------:R-:W-:-:S04]  /*fa20*/  IMAD.MOV R3, RZ, RZ, -R3 ;  /* 0x000000ffff037224 */ /* 0x000fc800078e0a03 */
        /* <DEDUP_REMOVED lines=10> */
.L_x_203:
[----:B------:R-:W-:Y:S01]  /*fad0*/  LOP3.LUT R0, R0, 0xff, RZ, 0xc0, !PT ;  /* 0x000000ff00007812 */ /* 0x000fe200078ec0ff */
[----:B------:R-:W-:Y:S04]  /*fae0*/  BSSY B7, `(.L_x_204) ;  /* 0x000039b000077945 */ /* 0x000fe80003800000 */
[----:B------:R-:W-:-:S05]  /*faf0*/  IMAD R3, R0, R2, RZ ;  /* 0x0000000200037224 */ /* 0x000fca00078e02ff */
[----:B------:R0:W-:Y:S01]  /*fb00*/  STL [R1+0x18], R3 ;  /* 0x0000180301007387 */ /* 0x0001e20000100800 */
[----:B------:R-:W-:-:S04]  /*fb10*/  VIADDMNMX R17, R3, R2, R17, PT ;  /* 0x0000000203117246 */ /* 0x000fc80003800111 */
[----:B------:R-:W-:-:S13]  /*fb20*/  ISETP.GT.AND P0, PT, R17, R3, PT ;  /* 0x000000031100720c */ /* 0x000fda0003f04270 */
[----:B0-----:R-:W-:Y:S05]  /*fb30*/  @P0 BRA `(.L_x_205) ;  /* 0x0000000000480947 */ /* 0x001fea0003800000 */
[----:B------:R-:W0:Y:S02]  /*fb40*/  S2R R3, SR_TID.X ;  /* 0x0000000000037919 */ /* 0x000e240000002100 */
[----:B0-----:R-:W-:-:S04]  /*fb50*/  LOP3.LUT R3, R3, 0x7f, RZ, 0xc0, !PT ;  /* 0x0000007f03037812 */ /* 0x001fc800078ec0ff */
[----:B------:R-:W-:-:S13]  /*fb60*/  ISETP.NE.AND P0, PT, R3, RZ, PT ;  /* 0x000000ff0300720c */ /* 0x000fda0003f05270 */
[----:B------:R-:W-:Y:S05]  /*fb70*/  @P0 BRA `(.L_x_206) ;  /* 0x0000003800440947 */ /* 0x000fea0003800000 */
[----:B------:R-:W0:Y:S01]  /*fb80*/  S2R R3, SR_LANEID ;  /* 0x0000000000037919 */ /* 0x000e220000000000 */
[----:B------:R-:W-:Y:S02]  /*fb90*/  VOTEU.ANY UR4, UPT, PT ;  /* 0x0000000000047886 */ /* 0x000fe400038e0100 */
[----:B------:R-:W0:Y:S08]  /*fba0*/  FLO.U32 R0, UR4 ;  /* 0x0000000400007d00 */ /* 0x000e3000080e0000 */
[----:B------:R-:W2:Y:S01]  /*fbb0*/  POPC R5, UR4 ;  /* 0x0000000400057d09 */ /* 0x000ea20008000000 */
[----:B0-----:R-:W-:-:S02]  /*fbc0*/  ISETP.EQ.U32.AND P0, PT, R0, R3, PT ;  /* 0x000000030000720c */ /* 0x001fc40003f02070 */
[----:B------:R-:W2:Y:S11]  /*fbd0*/  LDC.64 R2, c[0x0][0xc60] ;  /* 0x00031800ff027b82 */ /* 0x000eb60000000a00 */
[----:B--2---:R-:W2:Y:S01]  /*fbe0*/  @P0 ATOMG.E.ADD.STRONG.GPU PT, R3, desc[UR50][R2.64], R5 ;  /* 0x00000005020309a8 */ /* 0x004ea200081ee1f2 */
[----:B------:R-:W0:Y:S02]  /*fbf0*/  S2R R4, SR_LTMASK ;  /* 0x0000000000047919 */ /* 0x000e240000003900 */
[----:B0-----:R-:W-:-:S04]  /*fc00*/  LOP3.LUT R4, R4, UR4, RZ, 0xc0, !PT ;  /* 0x0000000404047c12 */ /* 0x001fc8000f8ec0ff */
[----:B------:R-:W0:Y:S01]  /*fc10*/  POPC R7, R4 ;  /* 0x0000000400077309 */ /* 0x000e220000000000 */
[----:B--2---:R-:W0:Y:S02]  /*fc20*/  SHFL.IDX PT, R0, R3, R0, 0x1f ;  /* 0x00001f0003007589 */ /* 0x004e2400000e0000 */
[----:B0-----:R-:W-:-:S05]  /*fc30*/  IADD3 R0, R0, UR41, R7 ;  /* 0x0000002900007c10 */ /* 0x001fca000fffe007 */
[----:B------:R0:W-:Y:S01]  /*fc40*/  STL [R1+0x10], R0 ;  /* 0x0000100001007387 */ /* 0x0001e20000100800 */
[----:B------:R-:W-:Y:S05]  /*fc50*/  BRA `(.L_x_206) ;  /* 0x00000038000c7947 */ /* 0x000fea0003800000 */
.L_x_205:
[----:B------:R-:W-:Y:S01]  /*fc60*/  VIADD R0, R19, 0x28400 ;  /* 0x0002840013007836 */ /* 0x000fe20000000000 */
[----:B------:R-:W-:Y:S04]  /*fc70*/  BSSY B6, `(.L_x_207) ;  /* 0x0000013000067945 */ /* 0x000fe80003800000 */
        /* <DEDUP_REMOVED lines=17> */
[----:B01----:R-:W-:Y:S05]  /*fd90*/  CALL.ABS.NOINC R2 ;  /* 0x0000000002007343 */ /* 0x003fea0003c00000 */
.L_x_208:
[----:B------:R-:W-:Y:S05]  /*fda0*/  BSYNC B6 ;  /* 0x0000000000067941 */ /* 0x000fea0003800000 */
.L_x_207:
[----:B------:R-:W2:Y:S01]  /*fdb0*/  LDL.LU R16, [R1+0x24] ;  /* 0x0000240001107983 */ /* 0x000ea20000300800 */
[----:B------:R-:W-:Y:S01]  /*fdc0*/  VIADD R0, R19, 0x10400 ;  /* 0x0001040013007836 */ /* 0x000fe20000000000 */
[----:B------:R-:W-:Y:S04]  /*fdd0*/  BSSY B6, `(.L_x_209) ;  /* 0x0000016000067945 */ /* 0x000fe80003800000 */
[----:B------:R-:W-:Y:S02]  /*fde0*/  LOP3.LUT P0, RZ, R0, 0x3ff, RZ, 0xc0, !PT ;  /* 0x000003ff00ff7812 */ /* 0x000fe4000780c0ff */
[----:B--2---:R-:W-:-:S11]  /*fdf0*/  LOP3.LUT R16, R16, 0xfffffffe, RZ, 0xc0, !PT ;  /* 0xfffffffe10107812 */ /* 0x004fd600078ec0ff */
[----:B------:R-:W-:-:S05]  /*fe00*/  @P0 LOP3.LUT R16, R16, 0x1, RZ, 0xfc, !PT ;  /* 0x0000000110100812 */ /* 0x000fca00078efcff */
[----:B------:R0:W-:Y:S01]  /*fe10*/  STL [R1+0x24], R16 ;  /* 0x0000241001007387 */ /* 0x0001e20000100800 */
        /* <DEDUP_REMOVED lines=16> */
[----:B012---:R-:W-:Y:S05]  /*ff20*/  CALL.ABS.NOINC R2 ;  /* 0x0000000002007343 */ /* 0x007fea0003c00000 */
.L_x_210:
[----:B------:R-:W-:Y:S05]  /*ff30*/  BSYNC B6 ;  /* 0x0000000000067941 */ /* 0x000fea0003800000 */
.L_x_209:
        /* <DEDUP_REMOVED lines=20> */
.L_x_212:
[----:B------:R-:W-:Y:S05]  /*10080*/  BSYNC B6 ;  /* 0x0000000000067941 */ /* 0x000fea0003800000 */
.L_x_211:
[----:B------:R-:W-:Y:S01]  /*10090*/  LOP3.LUT P6, RZ, R16, 0x1, RZ, 0xc0, !PT ;  /* 0x0000000110ff7812 */ /* 0x000fe200078cc0ff */
[----:B------:R-:W-:-:S12]  /*100a0*/  BSSY B6, `(.L_x_213) ;  /* 0x0000012000067945 */ /* 0x000fd80003800000 */
        /* <DEDUP_REMOVED lines=17> */
.L_x_214:
[----:B------:R-:W-:Y:S05]  /*101c0*/  BSYNC B6 ;  /* 0x0000000000067941 */ /* 0x000fea0003800000 */
.L_x_213:
[----:B------:R-:W2:Y:S01]  /*101d0*/  LDL R8, [R1+0x8] ;  /* 0x0000080001087983 */ /* 0x000ea20000100800 */
[----:B------:R-:W-:Y:S02]  /*101e0*/  ULDC.64 UR4, c[0x0][0x9f8] ;  /* 0x00027e0000047ab9 */ /* 0x000fe40000000a00 */
[----:B------:R-:W-:-:S04]  /*101f0*/  UISETP.NE.U32.AND UP0, UPT, UR4, URZ, UPT ;  /* 0x0000003f0400728c */ /* 0x000fc8000bf05070 */
[----:B------:R-:W-:-:S06]  /*10200*/  UISETP.NE.AND.EX UP0, UPT, UR5, URZ, UPT, UP0 ;  /* 0x0000003f0500728c */ /* 0x000fcc000bf05300 */
[----:B------:R-:W-:-:S05]  /*10210*/  PLOP3.LUT P0, PT, PT, PT, UP0, 0x80, 0x0 ;  /* 0x000000000000781c */ /* 0x000fca0003f0f008 */
[----:B------:R-:W-:-:S04]  /*10220*/  @UP0 UIADD3 UR4, UP1, UR44, UR4, URZ ;  /* 0x000000042c040290 */ /* 0x000fc8000ff3e03f */
[----:B------:R-:W-:Y:S02]  /*10230*/  @UP0 UIADD3.X UR5, UR45, UR5, URZ, UP1, !UPT ;  /* 0x000000052d050290 */ /* 0x000fe40008ffe43f */
[----:B------:R-:W-:-:S04]  /*10240*/  IMAD.U32 R2, RZ, RZ, UR4 ;  /* 0x00000004ff027e24 */ /* 0x000fc8000f8e00ff */
[----:B------:R-:W-:Y:S01]  /*10250*/  IMAD.U32 R3, RZ, RZ, UR5 ;  /* 0x00000005ff037e24 */ /* 0x000fe2000f8e00ff */
[----:B------:R-:W3:Y:S01]  /*10260*/  S2R R0, SR_TID.X ;  /* 0x0000000000007919 */ /* 0x000ee20000002100 */
[----:B------:R-:W-:-:S03]  /*10270*/  ULDC.64 UR4, c[0x0][0xa08] ;  /* 0x0002820000047ab9 */ /* 0x000fc60000000a00 */
[----:B--2---:R2:W4:Y:S01]  /*10280*/  @P0 LDG.E R8, desc[UR50][R2.64] ;  /* 0x0000003202080981 */ /* 0x004522000c1e1900 */
[----:B---3--:R-:W-:-:S04]  /*10290*/  SHF.R.U32.HI R0, RZ, 0x5, R0 ;  /* 0x00000005ff007819 */ /* 0x008fc80000011600 */
[----:B------:R-:W-:Y:S01]  /*102a0*/  LOP3.LUT R0, R0, 0x3, RZ, 0xc0, !PT ;  /* 0x0000000300007812 */ /* 0x000fe200078ec0ff */
[----:B--2---:R-:W2:Y:S01]  /*102b0*/  LDC.64 R2, c[0x0][0x418] ;  /* 0x00010600ff027b82 */ /* 0x004ea20000000a00 */
[----:B----4-:R-:W-:Y:S01]  /*102c0*/  SHF.R.S32.HI R9, RZ, 0x1f, R8 ;  /* 0x0000001fff097819 */ /* 0x010fe20000011408 */
[----:B------:R3:W-:Y:S01]  /*102d0*/  @P0 STL [R1+0x8], R8 ;  /* 0x0000080801000387 */ /* 0x0007e20000100800 */
[----:B--2---:R-:W-:Y:S01]  /*102e0*/  LOP3.LUT P0, RZ, R2, UR4, RZ, 0xfc, !PT ;  /* 0x0000000402ff7c12 */ /* 0x004fe2000f80fcff */
[----:B------:R-:W-:Y:S02]  /*102f0*/  UMOV UR4, 0xffffffff ;  /* 0xffffffff00047882 */ /* 0x000fe40000000000 */
[----:B------:R3:W-:Y:S01]  /*10300*/  STL [R1+0x1c], R9 ;  /* 0x00001c0901007387 */ /* 0x0007e20000100800 */
[----:B------:R-:W-:-:S04]  /*10310*/  LOP3.LUT P0, RZ, R3, UR5, RZ, 0xfc, P0 ;  /* 0x0000000503ff7c12 */ /* 0x000fc8000800fcff */
[----:B0-----:R-:W-:Y:S01]  /*10320*/  SEL R16, R8, RZ, !P0 ;  /* 0x000000ff08107207 */ /* 0x001fe20004000000 */
[----:B------:R-:W-:Y:S08]  /*10330*/  BRA.DIV UR4, `(.L_x_215) ;  /* 0x0000004204e87947 */ /* 0x000ff0000b800000 */
[----:B------:R0:W2:Y:S02]  /*10340*/  SHFL.IDX PT, R14, R0, RZ, 0x1f ;  /* 0x00001fff000e7589 */ /* 0x0000a400000e0000 */
.L_x_288:
[----:B0-----:R-:W4:Y:S01]  /*10350*/  LDL.LU R0, [R1+0x24] ;  /* 0x0000240001007983 */ /* 0x001f220000300800 */
[----:B------:R-:W-:Y:S02]  /*10360*/  PLOP3.LUT P1, PT, PT, PT, PT, 0x8, 0x0 ;  /* 0x000000000000781c */ /* 0x000fe40003f2e170 */
[----:B--2---:R-:W-:Y:S02]  /*10370*/  ISETP.NE.AND P0, PT, R14, RZ, PT ;  /* 0x000000ff0e00720c */ /* 0x004fe40003f05270 */
[----:B----4-:R-:W-:-:S09]  /*10380*/  LOP3.LUT R0, R0, 0xfffffffe, RZ, 0xc0, !PT ;  /* 0xfffffffe00007812 */ /* 0x010fd200078ec0ff */
[----:B------:R-:W-:-:S05]  /*10390*/  @P1 LOP3.LUT R0, R0, 0x1, RZ, 0xfc, !PT ;  /* 0x0000000100001812 */ /* 0x000fca00078efcff */
[----:B------:R0:W-:Y:S01]  /*103a0*/  STL [R1+0x24], R0 ;  /* 0x0000240001007387 */ /* 0x0001e20000100800 */
[----:B------:R-:W-:Y:S05]  /*103b0*/  @P0 BRA `(.L_x_216) ;  /* 0x0000000400900947 */ /* 0x000fea0003800000 */
[----:B------:R-:W-:Y:S01]  /*103c0*/  UMOV UR4, 0xffffffff ;  /* 0xffffffff00047882 */ /* 0x000fe20000000000 */
[----:B0-----:R-:W-:Y:S02]  /*103d0*/  VIADD R0, R17, 0xffffffff ;  /* 0xffffffff11007836 */ /* 0x001fe40000000000 */
[----:B------:R-:W-:Y:S05]  /*103e0*/  BRA.DIV UR4, `(.L_x_217) ;  /* 0x0000004204dc7947 */ /* 0x000fea000b800000 */
[----:B------:R-:W-:-:S13]  /*103f0*/  ELECT P6, URZ, PT ;  /* 0x00000000003f782f */ /* 0x000fda00038c0000 */
.L_x_291:
[----:B------:R-:W-:Y:S05]  /*10400*/  @!P6 BRA `(.L_x_216) ;  /* 0x00000004007ce947 */ /* 0x000fea0003800000 */
[----:B------:R-:W-:-:S04]  /*10410*/  ISETP.NE.U32.AND P0, PT, R2, RZ, PT ;  /* 0x000000ff0200720c */ /* 0x000fc80003f05070 */
[----:B------:R-:W-:-:S13]  /*10420*/  ISETP.NE.AND.EX P0, PT, R3, RZ, PT, P0 ;  /* 0x000000ff0300720c */ /* 0x000fda0003f05300 */
[----:B------:R-:W-:Y:S05]  /*10430*/  @!P0 BRA `(.L_x_218) ;  /* 0x0000000000448947 */ /* 0x000fea0003800000 */
[----:B------:R-:W0:Y:S01]  /*10440*/  LDC R7, c[0x0][0x43c] ;  /* 0x00010f00ff077b82 */ /* 0x000e220000000800 */
        /* <DEDUP_REMOVED lines=16> */
.L_x_218:
[----:B0-----:R-:W2:Y:S04]  /*10550*/  LDL R3, [R1] ;  /* 0x0000000001037983 */ /* 0x001ea80000100800 */
[----:B------:R-:W4:Y:S01]  /*10560*/  LDL R2, [R1+0x4] ;  /* 0x0000040001027983 */ /* 0x000f220000100800 */
[----:B---3--:R-:W0:Y:S02]  /*10570*/  S2R R8, SR_TID.X ;  /* 0x0000000000087919 */ /* 0x008e240000002100 */
[----:B0-----:R-:W-:-:S04]  /*10580*/  LOP3.LUT R8, R8, 0x7f, RZ, 0xc0, !PT ;  /* 0x0000007f08087812 */ /* 0x001fc800078ec0ff */
[----:B------:R-:W-:Y:S01]  /*10590*/  ISETP.NE.AND P1, PT, R8, RZ, PT ;  /* 0x000000ff0800720c */ /* 0x000fe20003f25270 */
[----:B--2---:R-:W-:Y:S01]  /*105a0*/  IMAD R4, R3, 0x8, R19 ;  /* 0x0000000803047824 */ /* 0x004fe200078e0213 */
[----:B----4-:R-:W-:-:S04]  /*105b0*/  SHF.L.U32 R3, R2, 0x1f, RZ ;  /* 0x0000001f02037819 */ /* 0x010fc800000006ff */
[----:B------:R-:W0:Y:S02]  /*105c0*/  SYNCS.PHASECHK.TRANS64.TRYWAIT P0, [R4+URZ+0x38880], R3 ;  /* 0x03888003040075a7 */ /* 0x000e24000800017f */
[----:B0-----:R-:W-:Y:S05]  /*105d0*/  @!P0 BRA `(.L_x_219) ;  /* 0x0000004000808947 */ /* 0x001fea0003800000 */
.L_x_292:
[----:B------:R-:W-:Y:S05]  /*105e0*/  @P1 BRA `(.L_x_220) ;  /* 0x00000000001c1947 */ /* 0x000fea0003800000 */
[----:B------:R-:W2:Y:S02]  /*105f0*/  S2R R2, SR_TID.X ;  /* 0x0000000000027919 */ /* 0x000ea40000002100 */
[----:B--2---:R-:W-:Y:S01]  /*10600*/  LOP3.LUT R5, R2, 0x1f, RZ, 0xc0, !PT ;  /* 0x0000001f02057812 */ /* 0x004fe200078ec0ff */
[----:B------:R-:W-:-:S03]  /*10610*/  IMAD.MOV.U32 R2, RZ, RZ, 0x8000 ;  /* 0x00008000ff027424 */ /* 0x000fc600078e00ff */
[----:B------:R-:W-:Y:S01]  /*10620*/  ISETP.NE.AND P0, PT, R5, RZ, PT ;  /* 0x000000ff0500720c */ /* 0x000fe20003f05270 */
[----:B------:R2:W-:-:S12]  /*10630*/  SYNCS.ARRIVE.TRANS64 RZ, [R4+URZ+0x38870], R2 ;  /* 0x0388700204ff79a7 */ /* 0x0005d8000800003f */
[----:B--2---:R-:W-:Y:S05]  /*10640*/  @!P0 BRA `(.L_x_220) ;  /* 0x0000000000048947 */ /* 0x004fea0003800000 */
[----:B------:R-:W-:Y:S01]  /*10650*/  BPT.TRAP 0x1 ;  /* 0x000000040000795c */ /* 0x000fe20000300000 */
.L_x_220:
[----:B------:R-:W2:Y:S01]  /*10660*/  LDL R2, [R1] ;  /* 0x0000000001027983 */ /* 0x000ea20000100800 */
[----:B------:R-:W-:Y:S01]  /*10670*/  R2UR UR33, R4 ;  /* 0x00000000042172ca */ /* 0x000fe200000e0000 */
[----:B------:R-:W-:Y:S01]  /*10680*/  UIADD3 UR4, UP0, UR52, 0x470, URZ ;  /* 0x0000047034047890 */ /* 0x000fe2000ff1e03f */
[----:B------:R-:W-:Y:S01]  /*10690*/  LEA R0, R0, UR40, 0x7 ;  /* 0x0000002800007c11 */ /* 0x000fe2000f8e38ff */
[----:B------:R-:W-:Y:S01]  /*106a0*/  UMOV UR6, 0x0 ;  /* 0x0000000000067882 */ /* 0x000fe20000000000 */
[----:B-----5:R-:W-:Y:S01]  /*106b0*/  R2UR UR37, R16 ;  /* 0x00000000102572ca */ /* 0x020fe200000e0000 */
[----:B------:R-:W-:Y:S01]  /*106c0*/  UIADD3.X UR5, URZ, UR53, URZ, UP0, !UPT ;  /* 0x000000353f057290 */ /* 0x000fe200087fe43f */
[----:B------:R-:W-:Y:S01]  /*106d0*/  R2UR UR35, R0 ;  /* 0x00000000002372ca */ /* 0x000fe200000e0000 */
[----:B------:R-:W-:Y:S01]  /*106e0*/  UMOV UR7, 0x14f00000 ;  /* 0x14f0000000077882 */ /* 0x000fe20000000000 */
[----:B------:R-:W-:Y:S01]  /*106f0*/  UMOV UR34, URZ ;  /* 0x0000003f00227c82 */ /* 0x000fe20008000000 */
[----:B------:R-:W-:Y:S01]  /*10700*/  UMOV UR10, 0x80 ;  /* 0x00000080000a7882 */ /* 0x000fe20000000000 */
[----:B------:R-:W-:-:S03]  /*10710*/  UMOV UR12, UR36 ;  /* 0x00000024000c7c82 */ /* 0x000fc60008000000 */
[----:B------:R-:W-:-:S04]  /*10720*/  UIADD3 UR33, UR33, 0x38870, URZ ;  /* 0x0003887021217890 */ /* 0x000fc8000fffe03f */
[----:B------:R-:W-:Y:S02]  /*10730*/  UMOV UR13, UR37 ;  /* 0x00000025000d7c82 */ /* 0x000fe40008000000 */
[----:B------:R-:W-:Y:S01]  /*10740*/  UMOV UR11, UR35 ;  /* 0x00000023000b7c82 */ /* 0x000fe20008000000 */
[----:B------:R-:W-:Y:S01]  /*10750*/  UMOV UR9, UR33 ;  /* 0x0000002100097c82 */ /* 0x000fe20008000000 */
[----:B--2---:R-:W-:-:S05]  /*10760*/  IMAD R2, R2, 0x8000, R19 ;  /* 0x0000800002027824 */ /* 0x004fca00078e0213 */
[----:B------:R-:W-:-:S13]  /*10770*/  R2UR UR8, R2 ;  /* 0x00000000020872ca */ /* 0x000fda00000e0000 */
[----:B------:R-:W-:Y:S02]  /*10780*/  UIADD3 UR32, UR8, 0x10400, URZ ;  /* 0x0001040008207890 */ /* 0x000fe4000fffe03f */
[----:B------:R-:W-:-:S07]  /*10790*/  UIADD3 UR8, UR8, 0x14400, URZ ;  /* 0x0001440008087890 */ /* 0x000fce000fffe03f */
[----:B------:R2:W-:Y:S02]  /*107a0*/  UTMALDG.4D [UR32], [UR4], desc[UR6] ;  /* 0x00000620040075b4 */ /* 0x0005e40008019000 */
[----:B------:R2:W-:Y:S01]  /*107b0*/  UTMALDG.4D [UR8], [UR4], desc[UR6] ;  /* 0x00000608040075b4 */ /* 0x0005e20008019000 */
[----:B------:R-:W3:Y:S02]  /*107c0*/  SYNCS.PHASECHK.TRANS64.TRYWAIT P0, [R4+URZ+0x38840], R3 ;  /* 0x03884003040075a7 */ /* 0x000ee4000800017f */
[----:B--23--:R-:W-:Y:S05]  /*107d0*/  @!P0 BRA `(.L_x_221) ;  /* 0x0000004000148947 */ /* 0x00cfea0003800000 */
.L_x_293:
[----:B------:R-:W-:Y:S05]  /*107e0*/  @P1 BRA `(.L_x_222) ;  /* 0x00000000001c1947 */ /* 0x000fea0003800000 */
[----:B------:R-:W3:Y:S01]  /*107f0*/  S2R R5, SR_TID.X ;  /* 0x0000000000057919 */ /* 0x000ee20000002100 */
[----:B0-2---:R-:W-:-:S04]  /*10800*/  IMAD.MOV.U32 R3, RZ, RZ, 0x8000 ;  /* 0x00008000ff037424 */ /* 0x005fc800078e00ff */
[----:B------:R4:W-:Y:S01]  /*10810*/  SYNCS.ARRIVE.TRANS64 RZ, [R4+URZ+0x38830], R3 ;  /* 0x0388300304ff79a7 */ /* 0x0009e2000800003f */
[----:B---3--:R-:W-:-:S04]  /*10820*/  LOP3.LUT R5, R5, 0x1f, RZ, 0xc0, !PT ;  /* 0x0000001f05057812 */ /* 0x008fc800078ec0ff */
[----:B------:R-:W-:-:S13]  /*10830*/  ISETP.NE.AND P0, PT, R5, RZ, PT ;  /* 0x000000ff0500720c */ /* 0x000fda0003f05270 */
[----:B----4-:R-:W-:Y:S05]  /*10840*/  @!P0 BRA `(.L_x_222) ;  /* 0x0000000000048947 */ /* 0x010fea0003800000 */
[----:B------:R-:W-:Y:S01]  /*10850*/  BPT.TRAP 0x1 ;  /* 0x000000040000795c */ /* 0x000fe20000300000 */
.L_x_222:
[----:B0-2---:R-:W2:Y:S01]  /*10860*/  LDL.LU R3, [R1+0x24] ;  /* 0x0000240001037983 */ /* 0x005ea20000300800 */
[----:B------:R-:W-:Y:S01]  /*10870*/  R2UR UR8, R2 ;  /* 0x00000000020872ca */ /* 0x000fe200000e0000 */
[----:B------:R-:W-:Y:S01]  /*10880*/  UIADD3 UR4, UP0, UR52, 0x370, URZ ;  /* 0x0000037034047890 */ /* 0x000fe2000ff1e03f */
[----:B------:R-:W-:Y:S01]  /*10890*/  R2UR UR17, R4 ;  /* 0x00000000041172ca */ /* 0x000fe200000e0000 */
[----:B------:R-:W-:Y:S01]  /*108a0*/  UMOV UR6, 0x0 ;  /* 0x0000000000067882 */ /* 0x000fe20000000000 */
[----:B------:R-:W-:Y:S01]  /*108b0*/  PLOP3.LUT P0, PT, PT, PT, PT, 0x80, 0x0 ;  /* 0x000000000000781c */ /* 0x000fe20003f0f070 */
[----:B------:R-:W-:Y:S01]  /*108c0*/  UIADD3.X UR5, URZ, UR53, URZ, UP0, !UPT ;  /* 0x000000353f057290 */ /* 0x000fe200087fe43f */
[----:B------:R-:W-:Y:S01]  /*108d0*/  R2UR UR19, R0 ;  /* 0x00000000001372ca */ /* 0x000fe200000e0000 */
[----:B------:R-:W-:Y:S01]  /*108e0*/  UMOV UR7, 0x14f00000 ;  /* 0x14f0000000077882 */ /* 0x000fe20000000000 */
[----:B------:R-:W-:Y:S01]  /*108f0*/  R2UR UR21, R16 ;  /* 0x00000000101572ca */ /* 0x000fe200000e0000 */
[----:B------:R-:W-:Y:S01]  /*10900*/  UMOV UR18, URZ ;  /* 0x0000003f00127c82 */ /* 0x000fe20008000000 */
[----:B------:R-:W-:Y:S01]  /*10910*/  UMOV UR20, UR36 ;  /* 0x0000002400147c82 */ /* 0x000fe20008000000 */
[----:B------:R-:W-:Y:S01]  /*10920*/  UMOV UR10, 0x80 ;  /* 0x00000080000a7882 */ /* 0x000fe20000000000 */
[----:B------:R-:W-:Y:S01]  /*10930*/  UMOV UR12, UR36 ;  /* 0x00000024000c7c82 */ /* 0x000fe20008000000 */
[----:B------:R-:W-:-:S02]  /*10940*/  UIADD3 UR16, UR8, 0x28400, URZ ;  /* 0x0002840008107890 */ /* 0x000fc4000fffe03f */
[----:B------:R-:W-:Y:S02]  /*10950*/  UIADD3 UR17, UR17, 0x38830, URZ ;  /* 0x0003883011117890 */ /* 0x000fe4000fffe03f */
[----:B------:R-:W-:Y:S02]  /*10960*/  UIADD3 UR8, UR8, 0x2c400, URZ ;  /* 0x0002c40008087890 */ /* 0x000fe4000fffe03f */
[----:B------:R-:W-:Y:S02]  /*10970*/  UMOV UR11, UR19 ;  /* 0x00000013000b7c82 */ /* 0x000fe40008000000 */
[----:B------:R-:W-:Y:S01]  /*10980*/  UMOV UR13, UR21 ;  /* 0x00000015000d7c82 */ /* 0x000fe20008000000 */
[----:B------:R-:W-:Y:S02]  /*10990*/  UMOV UR9, UR17 ;  /* 0x0000001100097c82 */ /* 0x000fe40008000000 */
[----:B------:R4:W-:Y:S02]  /*109a0*/  UTMALDG.4D [UR16], [UR4], desc[UR6] ;  /* 0x00000610040075b4 */ /* 0x0009e40008019000 */
[----:B------:R4:W-:Y:S01]  /*109b0*/  UTMALDG.4D [UR8], [UR4], desc[UR6] ;  /* 0x00000608040075b4 */ /* 0x0009e20008019000 */
[----:B--2---:R-:W-:-:S04]  /*109c0*/  LOP3.LUT R3, R3, 0xfffffffe, RZ, 0xc0, !PT ;  /* 0xfffffffe03037812 */ /* 0x004fc800078ec0ff */
[----:B------:R-:W-:-:S05]  /*109d0*/  @P0 LOP3.LUT R3, R3, 0x1, RZ, 0xfc, !PT ;  /* 0x0000000103030812 */ /* 0x000fca00078efcff */
[----:B------:R4:W-:Y:S01]  /*109e0*/  STL [R1+0x24], R3 ;  /* 0x0000240301007387 */ /* 0x0009e20000100800 */
[----:B------:R-:W-:Y:S01]  /*109f0*/  NOP ;  /* 0x0000000000007918 */ /* 0x000fe20000000000 */
.L_x_216:
[----:B------:R-:W-:Y:S05]  /*10a00*/  WARPSYNC.ALL ;  /* 0x0000000000007948 */ /* 0x000fea0003800000 */
[----:B0-----:R-:W-:Y:S01]  /*10a10*/  VIADD R0, R19, 0x20400 ;  /* 0x0002040013007836 */ /* 0x001fe20000000000 */
[----:B----4-:R-:W-:Y:S01]  /*10a20*/  USHF.R.S32.HI UR4, URZ, 0x1f, UR48 ;  /* 0x0000001f3f047899 */ /* 0x010fe20008011430 */
[----:B------:R-:W-:Y:S03]  /*10a30*/  BAR.SYNC.DEFER_BLOCKING 0x8, 0x180 ;  /* 0x0206000000007b1d */ /* 0x000fe60000010000 */
[----:B------:R-:W-:-:S03]  /*10a40*/  LOP3.LUT P0, RZ, R0, 0x3ff, RZ, 0xc0, !PT ;  /* 0x000003ff00ff7812 */ /* 0x000fc6000780c0ff */
[----:B------:R-:W-:Y:S01]  /*10a50*/  ULDC.64 UR6, c[0x0][0x298] ;  /* 0x0000a60000067ab9 */ /* 0x000fe20000000a00 */
[----:B------:R-:W-:Y:S01]  /*10a60*/  ULDC.64 UR8, c[0x0][0xa00] ;  /* 0x0002800000087ab9 */ /* 0x000fe20000000a00 */
[----:B------:R-:W-:Y:S01]  /*10a70*/  UIMAD UR4, UR4, UR6, URZ ;  /* 0x00000006040472a4 */ /* 0x000fe2000f8e023f */
[----:B------:R-:W-:Y:S01]  /*10a80*/  BSSY B6, `(.L_x_223) ;  /* 0x0000019000067945 */ /* 0x000fe20003800000 */
[----:B------:R-:W-:Y:S02]  /*10a90*/  UISETP.NE.U32.AND UP0, UPT, UR8, URZ, UPT ;  /* 0x0000003f0800728c */ /* 0x000fe4000bf05070 */
[----:B------:R-:W-:Y:S02]  /*10aa0*/  UIMAD.WIDE.U32 UR44, UR48, UR6, URZ ;  /* 0x00000006302c72a5 */ /* 0x000fe4000f8e003f */
[----:B------:R-:W-:Y:S02]  /*10ab0*/  UIMAD UR4, UR48, UR7, UR4 ;  /* 0x00000007300472a4 */ /* 0x000fe4000f8e0204 */
[----:B------:R-:W-:-:S02]  /*10ac0*/  UISETP.NE.AND.EX UP0, UPT, UR9, URZ, UPT, UP0 ;  /* 0x0000003f0900728c */ /* 0x000fc4000bf05300 */
[----:B------:R-:W-:Y:S02]  /*10ad0*/  UIADD3 UR37, UR45, UR4, URZ ;  /* 0x000000042d257290 */ /* 0x000fe4000fffe03f */
[----:B------:R-:W-:Y:S02]  /*10ae0*/  USEL UR47, UR47, URZ, !UP0 ;  /* 0x0000003f2f2f7287 */ /* 0x000fe4000c000000 */
[----:B------:R-:W-:Y:S01]  /*10af0*/  USEL UR46, UR46, URZ, !UP0 ;  /* 0x0000003f2e2e7287 */ /* 0x000fe2000c000000 */
[----:B------:R-:W-:Y:S11]  /*10b00*/  @!P0 BRA `(.L_x_224) ;  /* 0x0000000000408947 */ /* 0x000ff60003800000 */
        /* <DEDUP_REMOVED lines=11> */
[----:B---3--:R-:W-:Y:S02]  /*10bc0*/  IMAD.MOV.U32 R8, RZ, RZ, 0x70 ;  /* 0x00000070ff087424 */ /* 0x008fe400078e00ff */
[----:B------:R-:W-:Y:S02]  /*10bd0*/  IMAD.MOV.U32 R12, RZ, RZ, 0x1 ;  /* 0x00000001ff0c7424 */ /* 0x000fe400078e00ff */
[----:B------:R-:W-:-:S07]  /*10be0*/  IMAD.MOV.U32 R13, RZ, RZ, RZ ;  /* 0x000000ffff0d7224 */ /* 0x000fce00078e00ff */
[----:B------:R-:W-:-:S07]  /*10bf0*/  LEPC R20, `(.L_x_224) ;  /* 0x000000001014794e */ /* 0x000fce0000000000 */
[----:B01----:R-:W-:Y:S05]  /*10c00*/  CALL.ABS.NOINC R2 ;  /* 0x0000000002007343 */ /* 0x003fea0003c00000 */
.L_x_224:
[----:B------:R-:W-:Y:S05]  /*10c10*/  BSYNC B6 ;  /* 0x0000000000067941 */ /* 0x000fea0003800000 */
.L_x_223:
[----:B------:R-:W2:Y:S01]  /*10c20*/  LDL.LU R0, [R1+0x14] ;  /* 0x0000140001007983 */ /* 0x000ea20000300800 */
[----:B------:R-:W0:Y:S01]  /*10c30*/  LDC R6, c[0x0][0x448] ;  /* 0x00011200ff067b82 */ /* 0x000e220000000800 */
[----:B------:R-:W-:Y:S01]  /*10c40*/  ULDC.64 UR6, c[0x0][0x2d8] ;  /* 0x0000b60000067ab9 */ /* 0x000fe20000000a00 */
[----:B------:R-:W4:Y:S01]  /*10c50*/  S2R R2, SR_TID.X ;  /* 0x0000000000027919 */ /* 0x000f220000002100 */
[----:B------:R-:W-:Y:S01]  /*10c60*/  UMOV UR4, UR44 ;  /* 0x0000002c00047c82 */ /* 0x000fe20008000000 */
[----:B------:R-:W-:Y:S01]  /*10c70*/  UMOV UR5, UR37 ;  /* 0x0000002500057c82 */ /* 0x000fe20008000000 */
[----:B------:R-:W-:Y:S01]  /*10c80*/  ULDC.64 UR8, c[0x0][0x2e0] ;  /* 0x0000b80000087ab9 */ /* 0x000fe20000000a00 */
[----:B---3--:R3:W5:Y:S01]  /*10c90*/  LDL R9, [R1+0x30] ;  /* 0x0000300001097983 */ /* 0x0087620000100800 */
[----:B0-----:R-:W-:Y:S02]  /*10ca0*/  ISETP.NE.AND P0, PT, R6, 0x1, PT ;  /* 0x000000010600780c */ /* 0x001fe40003f05270 */
[C---:B----4-:R-:W-:Y:S01]  /*10cb0*/  LOP3.LUT R3, R2.reuse, 0x7f, RZ, 0xc0, !PT ;  /* 0x0000007f02037812 */ /* 0x050fe200078ec0ff */
[----:B------:R-:W-:-:S10]  /*10cc0*/  IMAD.SHL.U32 R2, R2, 0x10, RZ ;  /* 0x0000001002027824 */ /* 0x000fd400078e00ff */
[----:B------:R-:W0:Y:S01]  /*10cd0*/  @P0 LDC R4, c[0x0][0x450] ;  /* 0x00011400ff040b82 */ /* 0x000e220000000800 */
[----:B------:R-:W-:-:S04]  /*10ce0*/  SHF.R.U32.HI R3, RZ, 0x3, R3 ;  /* 0x00000003ff037819 */ /* 0x000fc80000011603 */
[----:B------:R-:W-:-:S03]  /*10cf0*/  LOP3.LUT R2, R3, 0x70, R2, 0xf8, !PT ;  /* 0x0000007003027812 */ /* 0x000fc600078ef802 */
[----:B------:R-:W4:Y:S01]  /*10d00*/  @P0 LDC R3, c[0x0][0x44c] ;  /* 0x00011300ff030b82 */ /* 0x000f220000000800 */
[----:B------:R-:W1:Y:S01]  /*10d10*/  S2R R8, SR_TID.X ;  /* 0x0000000000087919 */ /* 0x000e620000002100 */
[----:B------:R-:W-:Y:S01]  /*10d20*/  UIMAD.WIDE.U32 UR4, UR36, UR6, UR4 ;  /* 0x00000006240472a5 */ /* 0x000fe2000f8e0004 */
[----:B------:R-:W3:Y:S03]  /*10d30*/  S2R R7, SR_TID.X ;  /* 0x0000000000077919 */ /* 0x000ee60000002100 */
[----:B------:R-:W-:Y:S02]  /*10d40*/  UIMAD UR5, UR36, UR7, UR5 ;  /* 0x00000007240572a4 */ /* 0x000fe4000f8e0205 */
[----:B------:R-:W-:Y:S02]  /*10d50*/  UIMAD UR6, UR46, UR8, URZ ;  /* 0x000000082e0672a4 */ /* 0x000fe4000f8e023f */
[----:B------:R-:W-:-:S02]  /*10d60*/  UIMAD.WIDE.U32 UR4, UR47, UR8, UR4 ;  /* 0x000000082f0472a5 */ /* 0x000fc4000f8e0004 */
[----:B------:R-:W-:-:S03]  /*10d70*/  UIMAD UR6, UR47, UR9, UR6 ;  /* 0x000000092f0672a4 */ /* 0x000fc6000f8e0206 */
[----:B------:R-:W-:Y:S01]  /*10d80*/  ULDC.64 UR8, c[0x0][0x2d0] ;  /* 0x0000b40000087ab9 */ /* 0x000fe20000000a00 */
[----:B------:R-:W-:Y:S01]  /*10d90*/  UIADD3 UR5, UR5, UR6, URZ ;  /* 0x0000000605057290 */ /* 0x000fe2000fffe03f */
[----:B-1----:R-:W-:Y:S02]  /*10da0*/  IMAD.SHL.U32 R8, R8, 0x10, RZ ;  /* 0x0000001008087824 */ /* 0x002fe400078e00ff */
[----:B---3--:R-:W-:-:S03]  /*10db0*/  IMAD.SHL.U32 R10, R7, 0x10, RZ ;  /* 0x00000010070a7824 */ /* 0x008fc600078e00ff */
[----:B------:R-:W-:Y:S02]  /*10dc0*/  LOP3.LUT R8, R8, 0x70, RZ, 0xc0, !PT ;  /* 0x0000007008087812 */ /* 0x000fe400078ec0ff */
[----:B------:R-:W-:Y:S02]  /*10dd0*/  LOP3.LUT R10, R10, 0x70, RZ, 0xc0, !PT ;  /* 0x000000700a0a7812 */ /* 0x000fe400078ec0ff */
[----:B------:R-:W-:Y:S01]  /*10de0*/  LOP3.LUT R8, R8, 0x80, RZ, 0xfc, !PT ;  /* 0x0000008008087812 */ /* 0x000fe200078efcff */
[----:B--2---:R-:W-:-:S05]  /*10df0*/  IMAD.SHL.U32 R5, R0, 0x80, RZ ;  /* 0x0000008000057824 */ /* 0x004fca00078e00ff */
[----:B------:R-:W-:-:S05]  /*10e00*/  LOP3.LUT R0, R2, R5, RZ, 0xfc, !PT ;  /* 0x0000000502007212 */ /* 0x000fca00078efcff */
[----:B----4-:R-:W-:-:S04]  /*10e10*/  @P0 IMAD.HI.U32 R3, R0, R3, RZ ;  /* 0x0000000300030227 */ /* 0x010fc800078e00ff */
[----:B------:R-:W-:Y:S01]  /*10e20*/  IMAD.MOV.U32 R2, RZ, RZ, R0 ;  /* 0x000000ffff027224 */ /* 0x000fe200078e0000 */
[----:B0-----:R-:W-:-:S04]  /*10e30*/  @P0 SHF.R.U32.HI R2, RZ, R4, R3 ;  /* 0x00000004ff020219 */ /* 0x001fc80000011603 */
[--C-:B------:R-:W-:Y:S01]  /*10e40*/  SHF.R.S32.HI R4, RZ, 0x1f, R2.reuse ;  /* 0x0000001fff047819 */ /* 0x100fe20000011402 */
[----:B------:R-:W-:-:S04]  /*10e50*/  IMAD.MOV R3, RZ, RZ, -R2 ;  /* 0x000000ffff037224 */ /* 0x000fc800078e0a02 */
[----:B------:R-:W-:Y:S02]  /*10e60*/  IMAD R0, R6, R3, R0 ;  /* 0x0000000306007224 */ /* 0x000fe400078e0200 */
[----:B------:R-:W-:Y:S02]  /*10e70*/  IMAD R4, R4, UR8, RZ ;  /* 0x0000000804047c24 */ /* 0x000fe4000f8e02ff */
[----:B------:R-:W-:Y:S02]  /*10e80*/  IMAD.U32 R3, RZ, RZ, UR8 ;  /* 0x00000008ff037e24 */ /* 0x000fe4000f8e00ff */
[C---:B------:R-:W-:Y:S02]  /*10e90*/  IMAD R4, R2.reuse, UR9, R4 ;  /* 0x0000000902047c24 */ /* 0x040fe4000f8e0204 */
[----:B------:R-:W-:Y:S01]  /*10ea0*/  IMAD.WIDE.U32 R2, R2, R3, UR4 ;  /* 0x0000000402027e25 */ /* 0x000fe2000f8e0003 */
[----:B------:R-:W-:-:S03]  /*10eb0*/  ULDC.64 UR4, c[0x0][0x2c8] ;  /* 0x0000b20000047ab9 */ /* 0x000fc60000000a00 */
[----:B------:R-:W-:Y:S01]  /*10ec0*/  IMAD.IADD R3, R3, 0x1, R4 ;  /* 0x0000000103037824 */ /* 0x000fe200078e0204 */
[----:B------:R-:W-:Y:S01]  /*10ed0*/  SHF.R.S32.HI R4, RZ, 0x1f, R0 ;  /* 0x0000001fff047819 */ /* 0x000fe20000011400 */
[----:B------:R-:W-:-:S04]  /*10ee0*/  IMAD.WIDE.U32 R2, R0, UR4, R2 ;  /* 0x0000000400027c25 */ /* 0x000fc8000f8e0002 */
[----:B------:R-:W-:-:S04]  /*10ef0*/  IMAD R4, R4, UR4, RZ ;  /* 0x0000000404047c24 */ /* 0x000fc8000f8e02ff */
[----:B------:R-:W-:Y:S01]  /*10f00*/  IMAD R4, R0, UR5, R4 ;  /* 0x0000000500047c24 */ /* 0x000fe2000f8e0204 */
[----:B------:R-:W-:Y:S02]  /*10f10*/  ULDC.64 UR4, c[0x0][0x280] ;  /* 0x0000a00000047ab9 */ /* 0x000fe40000000a00 */
[----:B------:R-:W-:Y:S01]  /*10f20*/  IADD3 R0, P0, R2, UR4, RZ ;  /* 0x0000000402007c10 */ /* 0x000fe2000ff1e0ff */
[----:B------:R-:W-:Y:S02]  /*10f30*/  ULDC UR4, c[0x0][0x2b8] ;  /* 0x0000ae0000047ab9 */ /* 0x000fe40000000800 */
[----:B------:R-:W-:Y:S02]  /*10f40*/  ISETP.GE.AND P1, PT, R8, UR4, PT ;  /* 0x0000000408007c0c */ /* 0x000fe4000bf26270 */
[----:B------:R-:W-:Y:S02]  /*10f50*/  IADD3.X R2, R3, UR5, R4, P0, !PT ;  /* 0x0000000503027c10 */ /* 0x000fe400087fe404 */
[----:B------:R-:W-:Y:S01]  /*10f60*/  ISETP.GE.AND P0, PT, R10, UR4, PT ;  /* 0x000000040a007c0c */ /* 0x000fe2000bf06270 */
[----:B------:R-:W-:-:S03]  /*10f70*/  UMOV UR4, 0xffffffff ;  /* 0xffffffff00047882 */ /* 0x000fc60000000000 */
[----:B------:R-:W-:Y:S09]  /*10f80*/  BRA.DIV UR4, `(.L_x_225) ;  /* 0x0000003a043c7947 */ /* 0x000ff2000b800000 */
[----:B------:R-:W0:Y:S01]  /*10f90*/  S2R R7, SR_TID.X ;  /* 0x0000000000077919 */ /* 0x000e220000002100 */
[----:B------:R-:W-:Y:S02]  /*10fa0*/  IMAD R4, R18, R6, RZ ;  /* 0x0000000612047224 */ /* 0x000fe400078e02ff */
[----:B------:R-:W-:Y:S04]  /*10fb0*/  SHFL.IDX PT, R6, R2, RZ, 0x181f ;  /* 0x00181fff02067589 */ /* 0x000fe800000e0000 */
[----:B------:R-:W-:Y:S01]  /*10fc0*/  SHFL.IDX PT, R8, R2, 0x1, 0x181f ;  /* 0x00381f0002087f89 */ /* 0x000fe200000e0000 */
[----:B0-----:R-:W-:-:S04]  /*10fd0*/  LOP3.LUT R7, R7, 0x7f, RZ, 0xc0, !PT ;  /* 0x0000007f07077812 */ /* 0x001fc800078ec0ff */
[----:B------:R-:W-:-:S05]  /*10fe0*/  SHF.R.U32.HI R7, RZ, 0x3, R7 ;  /* 0x00000003ff077819 */ /* 0x000fca0000011607 */
[----:B------:R-:W-:Y:S02]  /*10ff0*/  IMAD.IADD R3, R7, 0x1, R5 ;  /* 0x0000000107037824 */ /* 0x000fe400078e0205 */
[----:B------:R-:W0:Y:S02]  /*11000*/  SHFL.IDX PT, R7, R0, RZ, 0x181f ;  /* 0x00181fff00077589 */ /* 0x000e2400000e0000 */
[C---:B------:R-:W-:Y:S01]  /*11010*/  VIADD R5, R3.reuse, 0x10 ;  /* 0x0000001003057836 */ /* 0x040fe20000000000 */
[----:B------:R-:W-:-:S04]  /*11020*/  ISETP.GE.AND P4, PT, R3, R4, PT ;  /* 0x000000040300720c */ /* 0x000fc80003f86270 */
[----:B------:R-:W-:Y:S02]  /*11030*/  ISETP.GE.AND P2, PT, R5, R4, PT ;  /* 0x000000040500720c */ /* 0x000fe40003f46270 */
[----:B------:R-:W1:Y:S07]  /*11040*/  SHFL.IDX PT, R5, R0, 0x1, 0x181f ;  /* 0x00381f0000057f89 */ /* 0x000e6e00000e0000 */
[----:B0-----:R-:W-:-:S05]  /*11050*/  @!P4 IADD3 R7, P3, R10, R7, RZ ;  /* 0x000000070a07c210 */ /* 0x001fca0007f7e0ff */
[----:B------:R-:W-:Y:S01]  /*11060*/  @!P4 IMAD.X R6, RZ, RZ, R6, P3 ;  /* 0x000000ffff06c224 */ /* 0x000fe200018e0606 */
[----:B-1----:R-:W-:-:S04]  /*11070*/  @!P2 IADD3 R5, P3, R10, R5, RZ ;  /* 0x000000050a05a210 */ /* 0x002fc80007f7e0ff */
[----:B------:R-:W-:-:S04]  /*11080*/  @!P4 LOP3.LUT R7, R7, R6, RZ, 0x3c, !PT ;  /* 0x000000060707c212 */ /* 0x000fc800078e3cff */
[----:B------:R-:W-:-:S04]  /*11090*/  @!P4 LOP3.LUT R6, R7, R6, RZ, 0x3c, !PT ;  /* 0x000000060706c212 */ /* 0x000fc800078e3cff */
[----:B------:R-:W-:-:S05]  /*110a0*/  @!P4 LOP3.LUT R7, R7, R6, RZ, 0x3c, !PT ;  /* 0x000000060707c212 */ /* 0x000fca00078e3cff */
[----:B-----5:R-:W-:Y:S04]  /*110b0*/  @!P4 LDGSTS.E.BYPASS.LTC128B.128 [R9+0x20400], desc[UR50][R6.64], !P0 ;  /* 0x204000000609cfae */ /* 0x020fe8000c101d72 */
[----:B------:R0:W-:Y:S02]  /*110c0*/  @!P4 LDGSTS.E.BYPASS.LTC128B.128 [R9+0x24400], desc[UR50][R6.64+0x80], !P1 ;  /* 0x244000800609cfae */ /* 0x0001e4000c901d72 */
[----:B0-----:R-:W-:-:S04]  /*110d0*/  @!P2 IMAD.X R6, RZ, RZ, R8, P3 ;  /* 0x000000ffff06a224 */ /* 0x001fc800018e0608 */
[----:B------:R-:W-:Y:S02]  /*110e0*/  @!P2 IMAD.MOV.U32 R7, RZ, RZ, R6 ;  /* 0x000000ffff07a224 */ /* 0x000fe400078e0006 */
[----:B------:R-:W-:Y:S02]  /*110f0*/  @!P2 IMAD.MOV.U32 R6, RZ, RZ, R5 ;  /* 0x000000ffff06a224 */ /* 0x000fe400078e0005 */
[----:B------:R-:W-:-:S03]  /*11100*/  VIADD R5, R3, 0x20 ;  /* 0x0000002003057836 */ /* 0x000fc60000000000 */
[----:B------:R-:W-:Y:S04]  /*11110*/  @!P2 LDGSTS.E.BYPASS.LTC128B.128 [R9+0x20c00], desc[UR50][R6.64], !P0 ;  /* 0x20c000000609afae */ /* 0x000fe8000c101d72 */
[----:B------:R0:W-:Y:S01]  /*11120*/  @!P2 LDGSTS.E.BYPASS.LTC128B.128 [R9+0x24c00], desc[UR50][R6.64+0x80], !P1 ;  /* 0x24c000800609afae */ /* 0x0001e2000c901d72 */
[----:B------:R-:W-:-:S03]  /*11130*/  ISETP.GE.AND P2, PT, R5, R4, PT ;  /* 0x000000040500720c */ /* 0x000fc60003f46270 */
[----:B------:R-:W-:Y:S04]  /*11140*/  SHFL.IDX PT, R5, R2, 0x2, 0x181f ;  /* 0x00581f0002057f89 */ /* 0x000fe800000e0000 */
[----:B0-----:R-:W0:Y:S06]  /*11150*/  SHFL.IDX PT, R6, R0, 0x2, 0x181f ;  /* 0x00581f0000067f89 */ /* 0x001e2c00000e0000 */
[----:B0-----:R-:W-:-:S05]  /*11160*/  @!P2 IADD3 R6, P3, R10, R6, RZ ;  /* 0x000000060a06a210 */ /* 0x001fca0007f7e0ff */
[----:B------:R-:W-:-:S04]  /*11170*/  @!P2 IMAD.X R5, RZ, RZ, R5, P3 ;  /* 0x000000ffff05a224 */ /* 0x000fc800018e0605 */
        /* <DEDUP_REMOVED lines=33> */
[----:B0-----:R-:W0:Y:S04]  /*11390*/  SHFL.IDX PT, R6, R0, 0x6, 0x181f ;  /* 0x00d81f0000067f89 */ /* 0x001e2800000e0000 */
[----:B------:R-:W1:Y:S02]  /*113a0*/  SHFL.IDX PT, R0, R0, 0x7, 0x181f ;  /* 0x00f81f0000007f89 */ /* 0x000e6400000e0000 */
[----:B0-----:R-:W-:-:S05]  /*113b0*/  @!P2 IADD3 R6, P3, R10, R6, RZ ;  /* 0x000000060a06a210 */ /* 0x001fca0007f7e0ff */
[----:B------:R-:W-:-:S04]  /*113c0*/  @!P2 IMAD.X R5, RZ, RZ, R5, P3 ;  /* 0x000000ffff05a224 */ /* 0x000fc800018e0605 */
[----:B------:R-:W-:Y:S02]  /*113d0*/  @!P2 IMAD.MOV.U32 R7, RZ, RZ, R5 ;  /* 0x000000ffff07a224 */ /* 0x000fe400078e0005 */
[----:B------:R0:W2:Y:S04]  /*113e0*/  SHFL.IDX PT, R5, R2, 0x7, 0x181f ;  /* 0x00f81f0002057f89 */ /* 0x0000a800000e0000 */
[----:B------:R0:W-:Y:S04]  /*113f0*/  @!P2 LDGSTS.E.BYPASS.LTC128B.128 [R9+0x23400], desc[UR50][R6.64], !P0 ;  /* 0x234000000609afae */ /* 0x0001e8000c101d72 */
[----:B-1----:R0:W-:Y:S02]  /*11400*/  @!P2 LDGSTS.E.BYPASS.LTC128B.128 [R9+0x27400], desc[UR50][R6.64+0x80], !P1 ;  /* 0x274000800609afae */ /* 0x0021e4000c901d72 */
.L_x_310:
[----:B------:R-:W-:Y:S01]  /*11410*/  VIADD R3, R3, 0x70 ;  /* 0x0000007003037836 */ /* 0x000fe20000000000 */
[----:B------:R-:W-:Y:S04]  /*11420*/  BSSY B0, `(.L_x_226) ;  /* 0x000000a000007945 */ /* 0x000fe80003800000 */
[----:B------:R-:W-:-:S13]  /*11430*/  ISETP.GE.AND P2, PT, R3, R4, PT ;  /* 0x000000040300720c */ /* 0x000fda0003f46270 */
[----:B------:R-:W-:Y:S05]  /*11440*/  @P2 BRA `(.L_x_227) ;  /* 0x00000000001c2947 */ /* 0x000fea0003800000 */
[----:B0-----:R-:W-:-:S05]  /*11450*/  IADD3 R2, P2, R10, R0, RZ ;  /* 0x000000000a027210 */ /* 0x001fca0007f5e0ff */
[----:B--2---:R-:W-:-:S05]  /*11460*/  IMAD.X R3, RZ, RZ, R5, P2 ;  /* 0x000000ffff037224 */ /* 0x004fca00010e0605 */
[----:B------:R-:W-:Y:S01]  /*11470*/  @!PT LDS RZ, [RZ] ;  /* 0x00000000fffff984 */ /* 0x000fe20000000800 */
[----:B------:R-:W-:Y:S01]  /*11480*/  @!PT LDS RZ, [RZ] ;  /* 0x00000000fffff984 */ /* 0x000fe20000000800 */
[----:B------:R-:W-:Y:S01]  /*11490*/  @!PT LDS RZ, [RZ] ;  /* 0x00000000fffff984 */ /* 0x000fe20000000800 */
[----:B------:R1:W-:Y:S04]  /*114a0*/  LDGSTS.E.BYPASS.LTC128B.128 [R9+0x23c00], desc[UR50][R2.64], !P0 ;  /* 0x23c0000002097fae */ /* 0x0003e8000c101d72 */
[----:B------:R1:W-:Y:S02]  /*114b0*/  LDGSTS.E.BYPASS.LTC128B.128 [R9+0x27c00], desc[UR50][R2.64+0x80], !P1 ;  /* 0x27c0008002097fae */ /* 0x0003e4000c901d72 */
.L_x_227:
[----:B------:R-:W-:Y:S05]  /*114c0*/  BSYNC B0 ;  /* 0x0000000000007941 */ /* 0x000fea0003800000 */
.L_x_226:
[----:B------:R-:W-:Y:S01]  /*114d0*/  NOP ;  /* 0x0000000000007918 */ /* 0x000fe20000000000 */
[----:B------:R-:W-:-:S13]  /*114e0*/  PLOP3.LUT P0, PT, PT, PT, PT, 0x80, 0x0 ;  /* 0x000000000000781c */ /* 0x000fda0003f0f070 */
.L_x_228:
[----:B------:R-:W-:Y:S02]  /*114f0*/  PLOP3.LUT P1, PT, P1, P0, PT, 0xa2, 0x0 ;  /* 0x000000000000781c */ /* 0x000fe40000f21472 */
[----:B------:R-:W-:-:S08]  /*11500*/  @P0 R2UR P1, UR4, R19 ;  /* 0x00000000130402ca */ /* 0x000fd00000020000 */
[----:B------:R-:W-:-:S05]  /*11510*/  @P0 PLOP3.LUT P0, PT, P1, PT, PT, 0x80, 0x0 ;  /* 0x000000000000081c */ /* 0x000fca0000f0f070 */
[----:B------:R-:W-:Y:S01]  /*11520*/  @!P1 SYNCS.ARRIVE.TRANS64.RED.A0T1 RZ, [UR4+0x38800], RZ ;  /* 0x038800ffffff99a7 */ /* 0x000fe20008200404 */
[----:B------:R-:W-:Y:S07]  /*11530*/  @!P1 ARRIVES.LDGSTSBAR.64.TRANSCNT [UR4+0x38800] ;  /* 0x03880000ff0099b0 */ /* 0x000fee0008000a84 */
[----:B------:R-:W-:Y:S05]  /*11540*/  @P0 BRA.U.ANY `(.L_x_228) ;  /* 0xfffffffd00e80947 */ /* 0x000fea000393ffff */
[----:B01----:R-:W3:Y:S02]  /*11550*/  LDL.LU R2, [R1+0x34] ;  /* 0x0000340001027983 */ /* 0x003ee40000300800 */
[----:B---3--:R-:W-:-:S05]  /*11560*/  VIADD R2, R2, 0x1 ;  /* 0x0000000102027836 */ /* 0x008fca0000000000 */
[----:B------:R0:W-:Y:S01]  /*11570*/  STL [R1+0x34], R2 ;  /* 0x0000340201007387 */ /* 0x0001e20000100800 */
[----:B------:R-:W-:-:S04]  /*11580*/  LEA.HI R0, R2, R2, RZ, 0x1 ;  /* 0x0000000202007211 */ /* 0x000fc800078f08ff */
[----:B------:R-:W-:-:S05]  /*11590*/  LOP3.LUT R0, R0, 0xfffffffe, RZ, 0xc0, !PT ;  /* 0xfffffffe00007812 */ /* 0x000fca00078ec0ff */
[----:B------:R-:W-:-:S05]  /*115a0*/  IMAD.IADD R0, R2, 0x1, -R0 ;  /* 0x0000000102007824 */ /* 0x000fca00078e0a00 */
[----:B------:R-:W-:Y:S01]  /*115b0*/  SHF.L.U32 R0, R0, 0x1f, RZ ;  /* 0x0000001f00007819 */ /* 0x000fe200000006ff */
[----:B------:R-:W-:Y:S01]  /*115c0*/  NOP ;  /* 0x0000000000007918 */ /* 0x000fe20000000000 */
[----:B------:R0:W-:Y:S01]  /*115d0*/  SYNCS.ARRIVE.TRANS64.A1T0 RZ, [R19+URZ+0x38800], RZ ;  /* 0x038800ff13ff79a7 */ /* 0x0001e2000810003f */
[----:B------:R-:W-:Y:S01]  /*115e0*/  BSSY B0, `(.L_x_229) ;  /* 0x0000003000007945 */ /* 0x000fe20003800000 */
[----:B------:R-:W1:Y:S03]  /*115f0*/  SYNCS.PHASECHK.TRANS64.TRYWAIT P0, [R19+URZ+0x38820], R0 ;  /* 0x03882000130075a7 */ /* 0x000e66000800017f */
[----:B01----:R-:W-:Y:S05]  /*11600*/  @!P0 BRA `(.L_x_230) ;  /* 0x0000003c00388947 */ /* 0x003fea0003800000 */
.L_x_311:
[----:B------:R-:W-:Y:S05]  /*11610*/  BSYNC B0 ;  /* 0x0000000000007941 */ /* 0x000fea0003800000 */
.L_x_229:
[----:B------:R-:W3:Y:S01]  /*11620*/  LDL R2, [R1+0x18] ;  /* 0x0000180001027983 */ /* 0x000ee20000100800 */
[----:B------:R-:W-:-:S05]  /*11630*/  VIADD R17, R17, 0xfffffffe ;  /* 0xfffffffe11117836 */ /* 0x000fca0000000000 */
[----:B---3--:R-:W-:-:S13]  /*11640*/  ISETP.GE.AND P0, PT, R17, R2, PT ;  /* 0x000000021100720c */ /* 0x008fda0003f06270 */
[----:B------:R-:W-:Y:S05]  /*11650*/  @!P0 BRA `(.L_x_231) ;  /* 0x0000001000bc8947 */ /* 0x000fea0003800000 */
[----:B0-----:R0:W5:Y:S04]  /*11660*/  LDL.LU R0, [R1+0x4] ;  /* 0x0000040001007983 */ /* 0x0011680000300800 */
[----:B------:R0:W5:Y:S02]  /*11670*/  LDL.LU R6, [R1] ;  /* 0x0000000001067983 */ /* 0x0001640000300800 */
.L_x_253:
[----:B------:R-:W3:Y:S01]  /*11680*/  LDL R2, [R1+0x24] ;  /* 0x0000240001027983 */ /* 0x000ee20000100800 */
[----:B-1---5:R-:W-:Y:S01]  /*11690*/  VIADD R3, R6, 0x1 ;  /* 0x0000000106037836 */ /* 0x022fe20000000000 */
[----:B------:R-:W-:Y:S05]  /*116a0*/  YIELD ;  /* 0x0000000000007946 */ /* 0x000fea0003800000 */
[C---:B------:R-:W-:Y:S01]  /*116b0*/  ISETP.NE.AND P0, PT, R3.reuse, 0x2, PT ;  /* 0x000000020300780c */ /* 0x040fe20003f05270 */
[----:B------:R-:W-:Y:S03]  /*116c0*/  BSSY B0, `(.L_x_232) ;  /* 0x000008a000007945 */ /* 0x000fe60003800000 */
[----:B------:R-:W-:-:S02]  /*116d0*/  SEL R9, R3, RZ, P0 ;  /* 0x000000ff03097207 */ /* 0x000fc40000000000 */
[----:B---3--:R-:W-:Y:S02]  /*116e0*/  LOP3.LUT P1, RZ, R2, 0x1, RZ, 0xc0, !PT ;  /* 0x0000000102ff7812 */ /* 0x008fe4000782c0ff */
[----:B------:R-:W-:-:S04]  /*116f0*/  SEL R2, RZ, 0x1, P0 ;  /* 0x00000001ff027807 */ /* 0x000fc80000000000 */
[----:B------:R-:W-:-:S05]  /*11700*/  LOP3.LUT R8, R0, R2, RZ, 0x3c, !PT ;  /* 0x0000000200087212 */ /* 0x000fca00078e3cff */
[----:B------:R1:W-:Y:S04]  /*11710*/  STL [R1+0x4], R8 ;  /* 0x0000040801007387 */ /* 0x0003e80000100800 */
[----:B------:R1:W-:Y:S01]  /*11720*/  STL [R1], R9 ;  /* 0x0000000901007387 */ /* 0x0003e20000100800 */
[----:B------:R-:W-:Y:S05]  /*11730*/  @!P1 BRA `(.L_x_233) ;  /* 0x0000000800089947 */ /* 0x000fea0003800000 */
[----:B------:R-:W-:Y:S01]  /*11740*/  ULDC.64 UR4, c[0x0][0x418] ;  /* 0x0001060000047ab9 */ /* 0x000fe20000000a00 */
[----:B------:R-:W-:Y:S01]  /*11750*/  IMAD.MOV.U32 R7, RZ, RZ, R17 ;  /* 0x000000ffff077224 */ /* 0x000fe200078e0011 */
[----:B------:R-:W-:-:S04]  /*11760*/  ISETP.NE.U32.AND P0, PT, RZ, UR4, PT ;  /* 0x00000004ff007c0c */ /* 0x000fc8000bf05070 */
[----:B------:R-:W-:-:S13]  /*11770*/  ISETP.NE.AND.EX P0, PT, RZ, UR5, PT, P0 ;  /* 0x00000005ff007c0c */ /* 0x000fda000bf05300 */
[----:B------:R-:W-:Y:S05]  /*11780*/  @!P0 BRA `(.L_x_234) ;  /* 0x00000000004c8947 */ /* 0x000fea0003800000 */
[----:B------:R-:W3:Y:S01]  /*11790*/  LDL R10, [R1+0x1c] ;  /* 0x00001c00010a7983 */ /* 0x000ee20000100800 */
[----:B------:R-:W4:Y:S01]  /*117a0*/  LDC R7, c[0x0][0x43c] ;  /* 0x00010f00ff077b82 */ /* 0x000f220000000800 */
[----:B------:R-:W-:Y:S02]  /*117b0*/  ULDC.64 UR6, c[0x0][0x428] ;  /* 0x00010a0000067ab9 */ /* 0x000fe40000000a00 */
[----:B--2---:R-:W2:Y:S01]  /*117c0*/  LDL R5, [R1+0x8] ;  /* 0x0000080001057983 */ /* 0x004ea20000100800 */
[----:B----4-:R-:W-:-:S13]  /*117d0*/  ISETP.NE.AND P0, PT, R7, 0x1, PT ;  /* 0x000000010700780c */ /* 0x010fda0003f05270 */
[----:B------:R-:W4:Y:S02]  /*117e0*/  @P0 LDC.64 R2, c[0x0][0x440] ;  /* 0x00011000ff020b82 */ /* 0x000f240000000a00 */
[----:B----4-:R-:W-:-:S04]  /*117f0*/  @P0 IMAD.HI.U32 R4, R17, R2, RZ ;  /* 0x0000000211040227 */ /* 0x010fc800078e00ff */
[----:B------:R-:W-:Y:S01]  /*11800*/  IMAD.MOV.U32 R2, RZ, RZ, R17 ;  /* 0x000000ffff027224 */ /* 0x000fe200078e0011 */
[----:B------:R-:W-:-:S05]  /*11810*/  @P0 SHF.R.U32.HI R2, RZ, R3, R4 ;  /* 0x00000003ff020219 */ /* 0x000fca0000011604 */
[----:B------:R-:W-:-:S04]  /*11820*/  IMAD.MOV R3, RZ, RZ, -R2 ;  /* 0x000000ffff037224 */ /* 0x000fc800078e0a02 */
[----:B------:R-:W-:Y:S01]  /*11830*/  IMAD R7, R7, R3, R17 ;  /* 0x0000000307077224 */ /* 0x000fe200078e0211 */
[----:B------:R-:W-:Y:S01]  /*11840*/  SHF.R.S32.HI R3, RZ, 0x1f, R2 ;  /* 0x0000001fff037819 */ /* 0x000fe20000011402 */
[----:B---3--:R-:W-:-:S04]  /*11850*/  IMAD R4, R10, UR6, RZ ;  /* 0x000000060a047c24 */ /* 0x008fc8000f8e02ff */
[C---:B--2---:R-:W-:Y:S02]  /*11860*/  IMAD R4, R5.reuse, UR7, R4 ;  /* 0x0000000705047c24 */ /* 0x044fe4000f8e0204 */
[----:B------:R-:W-:-:S04]  /*11870*/  IMAD.WIDE.U32 R2, R5, UR6, R2 ;  /* 0x0000000605027c25 */ /* 0x000fc8000f8e0002 */
[----:B------:R-:W-:Y:S01]  /*11880*/  IMAD.IADD R3, R4, 0x1, R3 ;  /* 0x0000000104037824 */ /* 0x000fe200078e0203 */
[----:B------:R-:W-:-:S04]  /*11890*/  LEA R4, P0, R2, UR4, 0x2 ;  /* 0x0000000402047c11 */ /* 0x000fc8000f8010ff */
[----:B------:R-:W-:-:S05]  /*118a0*/  LEA.HI.X R5, R2, UR5, R3, 0x2, P0 ;  /* 0x0000000502057c11 */ /* 0x000fca00080f1403 */
[----:B------:R3:W5:Y:S04]  /*118b0*/  LDG.E R16, desc[UR50][R4.64] ;  /* 0x0000003204107981 */ /* 0x000768000c1e1900 */
.L_x_234:
[----:B---3--:R-:W-:Y:S01]  /*118c0*/  IMAD R4, R9, 0x8, R19 ;  /* 0x0000000809047824 */ /* 0x008fe200078e0213 */
[----:B------:R-:W-:Y:S01]  /*118d0*/  SHF.L.U32 R3, R8, 0x1f, RZ ;  /* 0x0000001f08037819 */ /* 0x000fe200000006ff */
[----:B------:R-:W3:Y:S01]  /*118e0*/  S2R R2, SR_TID.X ;  /* 0x0000000000027919 */ /* 0x000ee20000002100 */
[----:B------:R-:W-:Y:S02]  /*118f0*/  BSSY B1, `(.L_x_235) ;  /* 0x0000005000017945 */ /* 0x000fe40003800000 */
[----:B------:R-:W4:Y:S01]  /*11900*/  SYNCS.PHASECHK.TRANS64.TRYWAIT P0, [R4+URZ+0x38880], R3 ;  /* 0x03888003040075a7 */ /* 0x000f22000800017f */
[----:B---3--:R-:W-:-:S04]  /*11910*/  LOP3.LUT R2, R2, 0x7f, RZ, 0xc0, !PT ;  /* 0x0000007f02027812 */ /* 0x008fc800078ec0ff */
[----:B------:R-:W-:Y:S01]  /*11920*/  ISETP.NE.AND P1, PT, R2, RZ, PT ;  /* 0x000000ff0200720c */ /* 0x000fe20003f25270 */
[----:B----4-:R-:W-:-:S12]  /*11930*/  @!P0 BRA `(.L_x_236) ;  /* 0x0000003800808947 */ /* 0x010fd80003800000 */
.L_x_312:
[----:B------:R-:W-:Y:S05]  /*11940*/  BSYNC B1 ;  /* 0x0000000000017941 */ /* 0x000fea0003800000 */
.L_x_235:
[----:B------:R-:W-:Y:S04]  /*11950*/  BSSY B1, `(.L_x_237) ;  /* 0x0000009000017945 */ /* 0x000fe80003800000 */
[----:B------:R-:W-:Y:S05]  /*11960*/  @P1 BRA `(.L_x_238) ;  /* 0x00000000001c1947 */ /* 0x000fea0003800000 */
[----:B------:R-:W2:Y:S02]  /*11970*/  S2R R2, SR_TID.X ;  /* 0x0000000000027919 */ /* 0x000ea40000002100 */
[----:B--2---:R-:W-:Y:S01]  /*11980*/  LOP3.LUT R5, R2, 0x1f, RZ, 0xc0, !PT ;  /* 0x0000001f02057812 */ /* 0x004fe200078ec0ff */
[----:B------:R-:W-:-:S03]  /*11990*/  IMAD.MOV.U32 R2, RZ, RZ, 0x8000 ;  /* 0x00008000ff027424 */ /* 0x000fc600078e00ff */
[----:B------:R-:W-:Y:S01]  /*119a0*/  ISETP.NE.AND P0, PT, R5, RZ, PT ;  /* 0x000000ff0500720c */ /* 0x000fe20003f05270 */
[----:B------:R4:W-:-:S12]  /*119b0*/  SYNCS.ARRIVE.TRANS64 RZ, [R4+URZ+0x38870], R2 ;  /* 0x0388700204ff79a7 */ /* 0x0009d8000800003f */
[----:B----4-:R-:W-:Y:S05]  /*119c0*/  @!P0 BRA `(.L_x_238) ;  /* 0x0000000000048947 */ /* 0x010fea0003800000 */
[----:B------:R-:W-:Y:S01]  /*119d0*/  BPT.TRAP 0x1 ;  /* 0x000000040000795c */ /* 0x000fe20000300000 */
.L_x_238:
[----:B------:R-:W-:Y:S05]  /*119e0*/  BSYNC B1 ;  /* 0x0000000000017941 */ /* 0x000fea0003800000 */
.L_x_237:
[----:B------:R-:W4:Y:S01]  /*119f0*/  LDL R2, [R1] ;  /* 0x0000000001027983 */ /* 0x000f220000100800 */
[----:B------:R-:W-:Y:S01]  /*11a00*/  IMAD.MOV.U32 R11, RZ, RZ, RZ ;  /* 0x000000ffff0b7224 */ /* 0x000fe200078e00ff */
[----:B------:R-:W-:Y:S01]  /*11a10*/  UIADD3 UR4, UP0, UR52, 0x470, URZ ;  /* 0x0000047034047890 */ /* 0x000fe2000ff1e03f */
[----:B------:R-:W-:Y:S01]  /*11a20*/  PLOP3.LUT P0, PT, PT, PT, PT, 0x80, 0x0 ;  /* 0x000000000000781c */ /* 0x000fe20003f0f070 */
[----:B--2---:R-:W-:Y:S01]  /*11a30*/  VIADD R5, R4, 0x38870 ;  /* 0x0003887004057836 */ /* 0x004fe20000000000 */
[----:B------:R-:W-:Y:S01]  /*11a40*/  LEA R7, R7, UR40, 0x7 ;  /* 0x0000002807077c11 */ /* 0x000fe2000f8e38ff */
[----:B------:R-:W-:Y:S01]  /*11a50*/  UIADD3.X UR5, URZ, UR53, URZ, UP0, !UPT ;  /* 0x000000353f057290 */ /* 0x000fe200087fe43f */
[----:B------:R-:W-:Y:S01]  /*11a60*/  R2UR UR10, R11 ;  /* 0x000000000b0a72ca */ /* 0x000fe200000e0000 */
[----:B------:R-:W-:Y:S01]  /*11a70*/  UMOV UR6, 0x0 ;  /* 0x0000000000067882 */ /* 0x000fe20000000000 */
[----:B------:R-:W-:Y:S01]  /*11a80*/  UMOV UR7, 0x14f00000 ;  /* 0x14f0000000077882 */ /* 0x000fe20000000000 */
[----:B----4-:R-:W-:-:S04]  /*11a90*/  IMAD R2, R2, 0x8000, R19 ;  /* 0x0000800002027824 */ /* 0x010fc800078e0213 */
[----:B-1----:R-:W-:-:S08]  /*11aa0*/  VIADD R8, R2, 0x10400 ;  /* 0x0001040002087836 */ /* 0x002fd00000000000 */
.L_x_239:
[----:B------:R-:W-:-:S13]  /*11ab0*/  @P0 ELECT P2, URZ, PT ;  /* 0x00000000003f082f */ /* 0x000fda0003840000 */
[----:B-----5:R-:W-:Y:S01]  /*11ac0*/  @P2 R2UR UR13, R16 ;  /* 0x00000000100d22ca */ /* 0x020fe200000e0000 */
[----:B------:R-:W-:Y:S01]  /*11ad0*/  UMOV UR12, UR36 ;  /* 0x00000024000c7c82 */ /* 0x000fe20008000000 */
[----:B------:R-:W-:Y:S02]  /*11ae0*/  @P2 R2UR UR11, R7 ;  /* 0x00000000070b22ca */ /* 0x000fe400000e0000 */
[----:B------:R-:W-:Y:S02]  /*11af0*/  @P2 R2UR UR9, R5 ;  /* 0x00000000050922ca */ /* 0x000fe400000e0000 */
[----:B------:R-:W-:Y:S02]  /*11b00*/  @P2 R2UR UR8, R8 ;  /* 0x00000000080822ca */ /* 0x000fe400000e0000 */
[----:B------:R-:W-:Y:S02]  /*11b10*/  @P2 PLOP3.LUT P0, PT, P2, PT, PT, 0x8, 0x0 ;  /* 0x000000000000281c */ /* 0x000fe4000170e170 */
[----:B------:R-:W-:-:S09]  /*11b20*/  PLOP3.LUT P2, PT, PT, PT, PT, 0x8, 0x0 ;  /* 0x000000000000781c */ /* 0x000fd20003f4e170 */
[----:B------:R1:W-:Y:S02]  /*11b30*/  UTMALDG.4D [UR8], [UR4], desc[UR6] ;  /* 0x00000608040075b4 */ /* 0x0003e40008019000 */
[----:B-1----:R-:W-:Y:S05]  /*11b40*/  @P0 BRA.U.ANY `(.L_x_239) ;  /* 0xfffffffd00d80947 */ /* 0x002fea000393ffff */
[----:B------:R-:W-:Y:S01]  /*11b50*/  IMAD.MOV.U32 R10, RZ, RZ, 0x80 ;  /* 0x00000080ff0a7424 */ /* 0x000fe200078e00ff */
[----:B------:R-:W-:Y:S01]  /*11b60*/  PLOP3.LUT P0, PT, PT, PT, PT, 0x80, 0x0 ;  /* 0x000000000000781c */ /* 0x000fe20003f0f070 */
[----:B------:R-:W-:Y:S01]  /*11b70*/  VIADD R8, R2, 0x14400 ;  /* 0x0001440002087836 */ /* 0x000fe20000000000 */
[----:B------:R-:W-:Y:S01]  /*11b80*/  UMOV UR6, 0x0 ;  /* 0x0000000000067882 */ /* 0x000fe20000000000 */
[----:B------:R-:W-:Y:S01]  /*11b90*/  UMOV UR7, 0x14f00000 ;  /* 0x14f0000000077882 */ /* 0x000fe20000000000 */
[----:B------:R-:W-:-:S15]  /*11ba0*/  R2UR UR10, R10 ;  /* 0x000000000a0a72ca */ /* 0x000fde00000e0000 */
.L_x_240:
[----:B------:R-:W-:-:S13]  /*11bb0*/  @P0 ELECT P2, URZ, PT ;  /* 0x00000000003f082f */ /* 0x000fda0003840000 */
[----:B------:R-:W-:Y:S01]  /*11bc0*/  @P2 R2UR UR13, R16 ;  /* 0x00000000100d22ca */ /* 0x000fe200000e0000 */
        /* <DEDUP_REMOVED lines=8> */
[----:B------:R-:W1:Y:S01]  /*11c50*/  SYNCS.PHASECHK.TRANS64.TRYWAIT P0, [R4+URZ+0x38840], R3 ;  /* 0x03884003040075a7 */ /* 0x000e62000800017f */
[----:B------:R-:W-:Y:S04]  /*11c60*/  BSSY B1, `(.L_x_241) ;  /* 0x0000002000017945 */ /* 0x000fe80003800000 */
[----:B-1----:R-:W-:Y:S05]  /*11c70*/  @!P0 BRA `(.L_x_242) ;  /* 0x0000003400c48947 */ /* 0x002fea0003800000 */
.L_x_313:
[----:B------:R-:W-:Y:S05]  /*11c80*/  BSYNC B1 ;  /* 0x0000000000017941 */ /* 0x000fea0003800000 */
.L_x_241:
[----:B------:R-:W-:Y:S01]  /*11c90*/  BSSY B1, `(.L_x_243) ;  /* 0x000000b000017945 */ /* 0x000fe20003800000 */
[----:B------:R-:W-:Y:S02]  /*11ca0*/  IMAD.MOV.U32 R8, RZ, RZ, 0x0 ;  /* 0x00000000ff087424 */ /* 0x000fe400078e00ff */
[----:B------:R-:W-:Y:S01]  /*11cb0*/  IMAD.MOV.U32 R9, RZ, RZ, 0x14f00000 ;  /* 0x14f00000ff097424 */ /* 0x000fe200078e00ff */
[----:B------:R-:W-:Y:S06]  /*11cc0*/  @P1 BRA `(.L_x_244) ;  /* 0x00000000001c1947 */ /* 0x000fec0003800000 */
[----:B------:R-:W2:Y:S01]  /*11cd0*/  S2R R5, SR_TID.X ;  /* 0x0000000000057919 */ /* 0x000ea20000002100 */
[----:B-1-3--:R-:W-:-:S04]  /*11ce0*/  IMAD.MOV.U32 R3, RZ, RZ, 0x8000 ;  /* 0x00008000ff037424 */ /* 0x00afc800078e00ff */
[----:B------:R4:W-:Y:S01]  /*11cf0*/  SYNCS.ARRIVE.TRANS64 RZ, [R4+URZ+0x38830], R3 ;  /* 0x0388300304ff79a7 */ /* 0x0009e2000800003f */
[----:B--2---:R-:W-:-:S04]  /*11d00*/  LOP3.LUT R5, R5, 0x1f, RZ, 0xc0, !PT ;  /* 0x0000001f05057812 */ /* 0x004fc800078ec0ff */
[----:B------:R-:W-:-:S13]  /*11d10*/  ISETP.NE.AND P0, PT, R5, RZ, PT ;  /* 0x000000ff0500720c */ /* 0x000fda0003f05270 */
[----:B----4-:R-:W-:Y:S05]  /*11d20*/  @!P0 BRA `(.L_x_244) ;  /* 0x0000000000048947 */ /* 0x010fea0003800000 */
[----:B------:R-:W-:Y:S01]  /*11d30*/  BPT.TRAP 0x1 ;  /* 0x000000040000795c */ /* 0x000fe20000300000 */
.L_x_244:
[----:B------:R-:W-:Y:S05]  /*11d40*/  BSYNC B1 ;  /* 0x0000000000017941 */ /* 0x000fea0003800000 */
.L_x_243:
[----:B------:R-:W-:Y:S01]  /*11d50*/  R2UR UR10, R11 ;  /* 0x000000000b0a72ca */ /* 0x000fe200000e0000 */
[----:B------:R-:W-:Y:S01]  /*11d60*/  UIADD3 UR4, UP0, UR52, 0x370, URZ ;  /* 0x0000037034047890 */ /* 0x000fe2000ff1e03f */
[----:B------:R-:W-:Y:S01]  /*11d70*/  R2UR UR6, R8 ;  /* 0x00000000080672ca */ /* 0x000fe200000e0000 */
[----:B-1-3--:R-:W-:Y:S01]  /*11d80*/  VIADD R4, R4, 0x38830 ;  /* 0x0003883004047836 */ /* 0x00afe20000000000 */
[----:B------:R-:W-:Y:S01]  /*11d90*/  R2UR UR7, R9 ;  /* 0x00000000090772ca */ /* 0x000fe200000e0000 */
[----:B------:R-:W-:Y:S01]  /*11da0*/  VIADD R3, R2, 0x28400 ;  /* 0x0002840002037836 */ /* 0x000fe20000000000 */
[----:B------:R-:W-:Y:S01]  /*11db0*/  PLOP3.LUT P0, PT, PT, PT, PT, 0x80, 0x0 ;  /* 0x000000000000781c */ /* 0x000fe20003f0f070 */
[----:B------:R-:W-:-:S12]  /*11dc0*/  UIADD3.X UR5, URZ, UR53, URZ, UP0, !UPT ;  /* 0x000000353f057290 */ /* 0x000fd800087fe43f */
.L_x_245:
        /* <DEDUP_REMOVED lines=10> */
[----:B------:R-:W-:Y:S01]  /*11e70*/  R2UR UR10, R10 ;  /* 0x000000000a0a72ca */ /* 0x000fe200000e0000 */
[----:B------:R-:W-:Y:S01]  /*11e80*/  VIADD R2, R2, 0x2c400 ;  /* 0x0002c40002027836 */ /* 0x000fe20000000000 */
[----:B------:R-:W-:Y:S02]  /*11e90*/  R2UR UR6, R8 ;  /* 0x00000000080672ca */ /* 0x000fe400000e0000 */
[----:B------:R-:W-:Y:S02]  /*11ea0*/  R2UR UR7, R9 ;  /* 0x00000000090772ca */ /* 0x000fe400000e0000 */
[----:B------:R-:W-:-:S13]  /*11eb0*/  PLOP3.LUT P0, PT, PT, PT, PT, 0x80, 0x0 ;  /* 0x000000000000781c */ /* 0x000fda0003f0f070 */
.L_x_246:
        /* <DEDUP_REMOVED lines=9> */
[----:B---3--:R-:W-:Y:S05]  /*11f50*/  @P0 BRA.U.ANY `(.L_x_246) ;  /* 0xfffffffd00d80947 */ /* 0x008fea000393ffff */
.L_x_233:
[----:B------:R-:W-:Y:S05]  /*11f60*/  BSYNC B0 ;  /* 0x0000000000007941 */ /* 0x000fea0003800000 */
.L_x_232:
[----:B------:R-:W-:-:S06]  /*11f70*/  UISETP.NE.AND UP0, UPT, UR39, 0x3, UPT ;  /* 0x000000032700788c */ /* 0x000fcc000bf05270 */
[----:B------:R-:W-:-:S13]  /*11f80*/  PLOP3.LUT P0, PT, PT, PT, UP0, 0x80, 0x0 ;  /* 0x000000000000781c */ /* 0x000fda0003f0f008 */
[----:B------:R-:W-:Y:S05]  /*11f90*/  @!P0 BRA `(.L_x_247) ;  /* 0x0000000000048947 */ /* 0x000fea0003800000 */
[----:B------:R-:W-:Y:S01]  /*11fa0*/  BPT.TRAP 0x1 ;  /* 0x000000040000795c */ /* 0x000fe20000300000 */
.L_x_247:
[----:B------:R-:W-:Y:S01]  /*11fb0*/  IMAD.U32 R2, RZ, RZ, UR42 ;  /* 0x0000002aff027e24 */ /* 0x000fe2000f8e00ff */
[----:B------:R-:W-:Y:S01]  /*11fc0*/  BSSY B0, `(.L_x_248) ;  /* 0x0000007000007945 */ /* 0x000fe20003800000 */
[----:B------:R-:W-:-:S03]  /*11fd0*/  IMAD R20, R6, 0x8, R19 ;  /* 0x0000000806147824 */ /* 0x000fc600078e0213 */
[----:B------:R-:W-:Y:S02]  /*11fe0*/  ISETP.NE.AND P1, PT, R2, 0x3, PT ;  /* 0x000000030200780c */ /* 0x000fe40003f25270 */
[----:B------:R-:W-:-:S04]  /*11ff0*/  LOP3.LUT R2, R0, 0x1, RZ, 0x3c, !PT ;  /* 0x0000000100027812 */ /* 0x000fc800078e3cff */
[----:B------:R-:W-:-:S04]  /*12000*/  SHF.L.U32 R2, R2, 0x1f, RZ ;  /* 0x0000001f02027819 */ /* 0x000fc800000006ff */
[----:B------:R-:W3:Y:S02]  /*12010*/  SYNCS.PHASECHK.TRANS64.TRYWAIT P0, [R20+URZ+0x38870], R2 ;  /* 0x03887002140075a7 */ /* 0x000ee4000800017f */
[----:B---3--:R-:W-:Y:S05]  /*12020*/  @!P0 BRA `(.L_x_249) ;  /* 0x0000003000ec8947 */ /* 0x008fea0003800000 */
.L_x_314:
[----:B------:R-:W-:Y:S05]  /*12030*/  BSYNC B0 ;  /* 0x0000000000007941 */ /* 0x000fea0003800000 */
.L_x_248:
[----:B------:R-:W-:Y:S05]  /*12040*/  @!P1 BRA `(.L_x_250) ;  /* 0x0000000000049947 */ /* 0x000fea0003800000 */
[----:B------:R-:W-:Y:S01]  /*12050*/  BPT.TRAP 0x1 ;  /* 0x000000040000795c */ /* 0x000fe20000300000 */
.L_x_250:
[----:B------:R-:W-:Y:S01]  /*12060*/  SHF.L.U32 R0, R0, 0x1f, RZ ;  /* 0x0000001f00007819 */ /* 0x000fe200000006ff */
[----:B------:R-:W-:-:S03]  /*12070*/  IMAD.SHL.U32 R3, R6, 0x8000, RZ ;  /* 0x0000800006037824 */ /* 0x000fc600078e00ff */
[----:B------:R-:W4:Y:S02]  /*12080*/  SYNCS.PHASECHK.TRANS64.TRYWAIT P0, [R20+URZ+0x38860], R0 ;  /* 0x03886000140075a7 */ /* 0x000f24000800017f */
[----:B----4-:R-:W-:Y:S05]  /*12090*/  @!P0 BRA `(.L_x_251) ;  /* 0x0000003000e48947 */ /* 0x010fea0003800000 */
.L_x_315:
[----:B---3--:R-:W4:Y:S04]  /*120a0*/  LDL R2, [R1+0x2c] ;  /* 0x00002c0001027983 */ /* 0x008f280000100800 */
[----:B------:R-:W3:Y:S04]  /*120b0*/  LDL R18, [R1+0x20] ;  /* 0x0000200001127983 */ /* 0x000ee80000100800 */
[----:B------:R-:W5:Y:S01]  /*120c0*/  LDL R12, [R1+0x28] ;  /* 0x00002800010c7983 */ /* 0x000f620000100800 */
[----:B------:R-:W-:Y:S05]  /*120d0*/  WARPSYNC.ALL ;  /* 0x0000000000007948 */ /* 0x000fea0003800000 */
[----:B----4-:R-:W-:-:S05]  /*120e0*/  LOP3.LUT R0, R3, R2, RZ, 0xfc, !PT ;  /* 0x0000000203007212 */ /* 0x010fca00078efcff */
[----:B------:R-:W-:-:S05]  /*120f0*/  IMAD.IADD R0, R19, 0x1, R0 ;  /* 0x0000000113007824 */ /* 0x000fca00078e0200 */
[----:B-1----:R-:W1:Y:S01]  /*12100*/  LDSM.16.MT88.4 R8, [R0+0x10400] ;  /* 0x010400000008783b */ /* 0x002e620000004200 */
[----:B---3--:R-:W-:Y:S01]  /*12110*/  IMAD.IADD R2, R18, 0x1, R0 ;  /* 0x0000000112027824 */ /* 0x008fe200078e0200 */
[C-C-:B-1----:R-:W-:Y:S02]  /*12120*/  PRMT R4, R8.reuse, 0x6420, R9.reuse ;  /* 0x0000642008047816 */ /* 0x142fe40000000009 */
[----:B--2---:R-:W-:Y:S02]  /*12130*/  PRMT R5, R8, 0x7531, R9 ;  /* 0x0000753108057816 */ /* 0x004fe40000000009 */
[C-C-:B------:R-:W-:Y:S02]  /*12140*/  PRMT R6, R10.reuse, 0x6420, R11.reuse ;  /* 0x000064200a067816 */ /* 0x140fe4000000000b */
[----:B------:R-:W-:Y:S02]  /*12150*/  PRMT R7, R10, 0x7531, R11 ;  /* 0x000075310a077816 */ /* 0x000fe4000000000b */
[----:B------:R-:W1:Y:S01]  /*12160*/  LDSM.16.MT88.4 R8, [R2+0x10400] ;  /* 0x010400000208783b */ /* 0x000e620000004200 */
[----:B-----5:R-:W-:-:S05]  /*12170*/  IADD3 R3, R19, R3, R12 ;  /* 0x0000000313037210 */ /* 0x020fca0007ffe00c */
[----:B------:R-:W-:Y:S01]  /*12180*/  STSM.16.M88.4 [R3+0x400], R4 ;  /* 0x0004000403007844 */ /* 0x000fe20000000200 */
[C-C-:B-1----:R-:W-:Y:S02]  /*12190*/  PRMT R12, R8.reuse, 0x6420, R9.reuse ;  /* 0x00006420080c7816 */ /* 0x142fe40000000009 */
[----:B------:R-:W-:Y:S02]  /*121a0*/  PRMT R13, R8, 0x7531, R9 ;  /* 0x00007531080d7816 */ /* 0x000fe40000000009 */
[C-C-:B------:R-:W-:Y:S02]  /*121b0*/  PRMT R14, R10.reuse, 0x6420, R11.reuse ;  /* 0x000064200a0e7816 */ /* 0x140fe4000000000b */
[----:B------:R-:W-:-:S05]  /*121c0*/  PRMT R15, R10, 0x7531, R11 ;  /* 0x000075310a0f7816 */ /* 0x000fca000000000b */
[----:B------:R-:W-:Y:S04]  /*121d0*/  STSM.16.M88.4 [R3+0x2400], R12 ;  /* 0x0024000c03007844 */ /* 0x000fe80000000200 */
[----:B------:R-:W1:Y:S02]  /*121e0*/  LDSM.16.MT88.4 R8, [R0+0x14400] ;  /* 0x014400000008783b */ /* 0x000e640000004200 */
[C-C-:B-1----:R-:W-:Y:S02]  /*121f0*/  PRMT R4, R8.reuse, 0x6420, R9.reuse ;  /* 0x0000642008047816 */ /* 0x142fe40000000009 */
[----:B------:R-:W-:Y:S02]  /*12200*/  PRMT R5, R8, 0x7531, R9 ;  /* 0x0000753108057816 */ /* 0x000fe40000000009 */
[----:B------:R-:W-:-:S02]  /*12210*/  PRMT R6, R10, 0x6420, R11 ;  /* 0x000064200a067816 */ /* 0x000fc4000000000b */
[----:B------:R-:W-:Y:S02]  /*12220*/  PRMT R7, R10, 0x7531, R11 ;  /* 0x000075310a077816 */ /* 0x000fe4000000000b */
[----:B------:R-:W1:Y:S04]  /*12230*/  LDSM.16.MT88.4 R8, [R2+0x14400] ;  /* 0x014400000208783b */ /* 0x000e680000004200 */
[----:B------:R-:W-:Y:S01]  /*12240*/  STSM.16.M88.4 [R3+0x4400], R4 ;  /* 0x0044000403007844 */ /* 0x000fe20000000200 */
[C-C-:B-1----:R-:W-:Y:S02]  /*12250*/  PRMT R12, R8.reuse, 0x6420, R9.reuse ;  /* 0x00006420080c7816 */ /* 0x142fe40000000009 */
[----:B------:R-:W-:Y:S02]  /*12260*/  PRMT R13, R8, 0x7531, R9 ;  /* 0x00007531080d7816 */ /* 0x000fe40000000009 */
[----:B------:R-:W-:-:S02]  /*12270*/  PRMT R14, R10, 0x6420, R11 ;  /* 0x000064200a0e7816 */ /* 0x000fc4000000000b */
[----:B------:R-:W-:-:S05]  /*12280*/  PRMT R15, R10, 0x7531, R11 ;  /* 0x000075310a0f7816 */ /* 0x000fca000000000b */
[----:B------:R1:W-:Y:S04]  /*12290*/  STSM.16.M88.4 [R3+0x6400], R12 ;  /* 0x0064000c03007844 */ /* 0x0003e80000000200 */
[----:B------:R-:W2:Y:S04]  /*122a0*/  LDSM.16.MT88.4 R8, [R0+0x11400] ;  /* 0x011400000008783b */ /* 0x000ea80000004200 */
[----:B-1----:R-:W3:Y:S01]  /*122b0*/  LDL R15, [R1+0xc] ;  /* 0x00000c00010f7983 */ /* 0x002ee20000100800 */
[C-C-:B--2---:R-:W-:Y:S02]  /*122c0*/  PRMT R4, R8.reuse, 0x6420, R9.reuse ;  /* 0x0000642008047816 */ /* 0x144fe40000000009 */
[----:B------:R-:W-:-:S02]  /*122d0*/  PRMT R5, R8, 0x7531, R9 ;  /* 0x0000753108057816 */ /* 0x000fc40000000009 */
[C-C-:B------:R-:W-:Y:S02]  /*122e0*/  PRMT R6, R10.reuse, 0x6420, R11.reuse ;  /* 0x000064200a067816 */ /* 0x140fe4000000000b */
[----:B------:R-:W-:Y:S02]  /*122f0*/  PRMT R7, R10, 0x7531, R11 ;  /* 0x000075310a077816 */ /* 0x000fe4000000000b */
[----:B------:R-:W1:Y:S01]  /*12300*/  LDSM.16.MT88.4 R8, [R2+0x11400] ;  /* 0x011400000208783b */ /* 0x000e620000004200 */
[----:B------:R-:W-:Y:S01]  /*12310*/  IMAD.MOV.U32 R14, RZ, RZ, R18 ;  /* 0x000000ffff0e7224 */ /* 0x000fe200078e0012 */
[C-C-:B-1----:R-:W-:Y:S02]  /*12320*/  PRMT R12, R8.reuse, 0x6420, R9.reuse ;  /* 0x00006420080c7816 */ /* 0x142fe40000000009 */
[----:B------:R-:W-:Y:S02]  /*12330*/  PRMT R13, R8, 0x7531, R9 ;  /* 0x00007531080d7816 */ /* 0x000fe40000000009 */
[----:B---3--:R-:W-:-:S05]  /*12340*/  IADD3 R18, R15, 0x400, R3 ;  /* 0x000004000f127810 */ /* 0x008fca0007ffe003 */
[----:B------:R1:W-:Y:S02]  /*12350*/  STSM.16.M88.4 [R18], R4 ;  /* 0x0000000412007844 */ /* 0x0003e40000000200 */
[----:B-1----:R-:W-:Y:S01]  /*12360*/  IMAD.MOV.U32 R6, RZ, RZ, R14 ;  /* 0x000000ffff067224 */ /* 0x002fe200078e000e */
[C---:B------:R-:W-:Y:S01]  /*12370*/  PRMT R14, R10.reuse, 0x6420, R11 ;  /* 0x000064200a0e7816 */ /* 0x040fe2000000000b */
[----:B------:R-:W-:Y:S01]  /*12380*/  IMAD.MOV.U32 R7, RZ, RZ, R15 ;  /* 0x000000ffff077224 */ /* 0x000fe200078e000f */
[----:B------:R-:W-:-:S05]  /*12390*/  PRMT R15, R10, 0x7531, R11 ;  /* 0x000075310a0f7816 */ /* 0x000fca000000000b */
[----:B------:R1:W-:Y:S04]  /*123a0*/  STSM.16.M88.4 [R18+0x2000], R12 ;  /* 0x0020000c12007844 */ /* 0x0003e80000000200 */
[----:B------:R-:W2:Y:S01]  /*123b0*/  LDSM.16.MT88.4 R8, [R0+0x15400] ;  /* 0x015400000008783b */ /* 0x000ea20000004200 */
[----:B-1----:R-:W-:Y:S02]  /*123c0*/  IMAD.MOV.U32 R14, RZ, RZ, R6 ;  /* 0x000000ffff0e7224 */ /* 0x002fe400078e0006 */
[----:B------:R-:W-:Y:S01]  /*123d0*/  IMAD.MOV.U32 R15, RZ, RZ, R7 ;  /* 0x000000ffff0f7224 */ /* 0x000fe200078e0007 */
[C-C-:B--2---:R-:W-:Y:S02]  /*123e0*/  PRMT R4, R8.reuse, 0x6420, R9.reuse ;  /* 0x0000642008047816 */ /* 0x144fe40000000009 */
[----:B------:R-:W-:-:S02]  /*123f0*/  PRMT R5, R8, 0x7531, R9 ;  /* 0x0000753108057816 */ /* 0x000fc40000000009 */
[C-C-:B------:R-:W-:Y:S02]  /*12400*/  PRMT R6, R10.reuse, 0x6420, R11.reuse ;  /* 0x000064200a067816 */ /* 0x140fe4000000000b */
[----:B------:R-:W-:Y:S02]  /*12410*/  PRMT R7, R10, 0x7531, R11 ;  /* 0x000075310a077816 */ /* 0x000fe4000000000b */
[----:B------:R-:W1:Y:S04]  /*12420*/  LDSM.16.MT88.4 R8, [R2+0x15400] ;  /* 0x015400000208783b */ /* 0x000e680000004200 */
[----:B------:R2:W-:Y:S02]  /*12430*/  STSM.16.M88.4 [R18+0x4000], R4 ;  /* 0x0040000412007844 */ /* 0x0005e40000000200 */
[----:B--2---:R-:W-:-:S02]  /*12440*/  IMAD.MOV.U32 R6, RZ, RZ, R14 ;  /* 0x000000ffff067224 */ /* 0x004fc400078e000e */
[----:B------:R-:W-:Y:S01]  /*12450*/  IMAD.MOV.U32 R7, RZ, RZ, R15 ;  /* 0x000000ffff077224 */ /* 0x000fe200078e000f */
[C-C-:B-1----:R-:W-:Y:S02]  /*12460*/  PRMT R12, R8.reuse, 0x6420, R9.reuse ;  /* 0x00006420080c7816 */ /* 0x142fe40000000009 */
[----:B------:R-:W-:Y:S02]  /*12470*/  PRMT R13, R8, 0x7531, R9 ;  /* 0x00007531080d7816 */ /* 0x000fe40000000009 */
[C-C-:B------:R-:W-:Y:S02]  /*12480*/  PRMT R14, R10.reuse, 0x6420, R11.reuse ;  /* 0x000064200a0e7816 */ /* 0x140fe4000000000b */
        /* <DEDUP_REMOVED lines=9> */
[----:B------:R-:W1:Y:S01]  /*12520*/  LDSM.16.MT88.4 R8, [R2+0x12400] ;  /* 0x012400000208783b */ /* 0x000e620000004200 */
[----:B------:R-:W-:-:S05]  /*12530*/  IADD3 R3, R15, 0x400, R3 ;  /* 0x000004000f037810 */ /* 0x000fca0007ffe003 */
[----:B------:R-:W-:Y:S01]  /*12540*/  STSM.16.M88.4 [R3], R4 ;  /* 0x0000000403007844 */ /* 0x000fe20000000200 */
        /* <DEDUP_REMOVED lines=16> */
[----:B------:R-:W-:Y:S04]  /*12650*/  STSM.16.M88.4 [R3+0x6000], R12 ;  /* 0x0060000c03007844 */ /* 0x000fe80000000200 */
[----:B------:R-:W1:Y:S02]  /*12660*/  LDSM.16.MT88.4 R8, [R0+0x13400] ;  /* 0x013400000008783b */ /* 0x000e640000004200 */
[C-C-:B-1----:R-:W-:Y:S02]  /*12670*/  PRMT R4, R8.reuse, 0x6420, R9.reuse ;  /* 0x0000642008047816 */ /* 0x142fe40000000009 */
[----:B------:R-:W-:Y:S02]  /*12680*/  PRMT R5, R8, 0x7531, R9 ;  /* 0x0000753108057816 */ /* 0x000fe40000000009 */
[----:B------:R-:W-:-:S02]  /*12690*/  PRMT R6, R10, 0x6420, R11 ;  /* 0x000064200a067816 */ /* 0x000fc4000000000b */
[----:B------:R-:W-:Y:S02]  /*126a0*/  PRMT R7, R10, 0x7531, R11 ;  /* 0x000075310a077816 */ /* 0x000fe4000000000b */
[----:B------:R-:W1:Y:S01]  /*126b0*/  LDSM.16.MT88.4 R8, [R2+0x13400] ;  /* 0x013400000208783b */ /* 0x000e620000004200 */
[----:B------:R-:W-:-:S05]  /*126c0*/  IMAD.IADD R3, R18, 0x1, R3 ;  /* 0x0000000112037824 */ /* 0x000fca00078e0203 */
[----:B------:R1:W-:Y:S02]  /*126d0*/  STSM.16.M88.4 [R3], R4 ;  /* 0x0000000403007844 */ /* 0x0003e40000000200 */
[C-C-:B-1----:R-:W-:Y:S02]  /*126e0*/  PRMT R4, R8.reuse, 0x6420, R9.reuse ;  /* 0x0000642008047816 */ /* 0x142fe40000000009 */
[----:B------:R-:W-:Y:S02]  /*126f0*/  PRMT R5, R8, 0x7531, R9 ;  /* 0x0000753108057816 */ /* 0x000fe40000000009 */
[C-C-:B------:R-:W-:Y:S02]  /*12700*/  PRMT R6, R10.reuse, 0x6420, R11.reuse ;  /* 0x000064200a067816 */ /* 0x140fe4000000000b */
[----:B------:R-:W-:-:S05]  /*12710*/  PRMT R7, R10, 0x7531, R11 ;  /* 0x000075310a077816 */ /* 0x000fca000000000b */
[----:B------:R-:W-:Y:S04]  /*12720*/  STSM.16.M88.4 [R3+0x2000], R4 ;  /* 0x0020000403007844 */ /* 0x000fe80000000200 */
[----:B------:R-:W1:Y:S04]  /*12730*/  LDSM.16.MT88.4 R8, [R0+0x17400] ;  /* 0x017400000008783b */ /* 0x000e680000004200 */
[----:B------:R-:W2:Y:S01]  /*12740*/  LDSM.16.MT88.4 R4, [R2+0x17400] ;  /* 0x017400000204783b */ /* 0x000ea20000004200 */
[C-C-:B-1----:R-:W-:Y:S02]  /*12750*/  PRMT R12, R8.reuse, 0x6420, R9.reuse ;  /* 0x00006420080c7816 */ /* 0x142fe40000000009 */
[----:B------:R-:W-:-:S02]  /*12760*/  PRMT R13, R8, 0x7531, R9 ;  /* 0x00007531080d7816 */ /* 0x000fc40000000009 */
[C-C-:B------:R-:W-:Y:S02]  /*12770*/  PRMT R14, R10.reuse, 0x6420, R11.reuse ;  /* 0x000064200a0e7816 */ /* 0x140fe4000000000b */
[----:B------:R-:W-:Y:S02]  /*12780*/  PRMT R15, R10, 0x7531, R11 ;  /* 0x000075310a0f7816 */ /* 0x000fe4000000000b */
[C-C-:B--2---:R-:W-:Y:S02]  /*12790*/  PRMT R8, R4.reuse, 0x6420, R5.reuse ;  /* 0x0000642004087816 */ /* 0x144fe40000000005 */
        /* <DEDUP_REMOVED lines=10> */
[----:B--2---:R-:W2:Y:S01]  /*12840*/  FENCE.VIEW.ASYNC.S ;  /* 0x00000000000073c6 */ /* 0x004ea20000000000 */
[----:B------:R-:W-:Y:S05]  /*12850*/  @!P1 BRA `(.L_x_252) ;  /* 0x0000000000049947 */ /* 0x000fea0003800000 */
[----:B------:R-:W-:Y:S01]  /*12860*/  BPT.TRAP 0x1 ;  /* 0x000000040000795c */ /* 0x000fe20000300000 */
.L_x_252:
[----:B------:R-:W3:Y:S01]  /*12870*/  S2R R0, SR_TID.X ;  /* 0x0000000000007919 */ /* 0x000ee20000002100 */
[----:B--2---:R2:W-:Y:S01]  /*12880*/  SYNCS.ARRIVE.TRANS64.A1T0 RZ, [R20+URZ+0x38850], RZ ;  /* 0x038850ff14ff79a7 */ /* 0x0045e2000810003f */
[----:B------:R4:W5:Y:S01]  /*12890*/  LDL R6, [R1] ;  /* 0x0000000001067983 */ /* 0x0009620000100800 */
[----:B---3--:R-:W-:-:S03]  /*128a0*/  LOP3.LUT R2, R0, 0x7f, RZ, 0xc0, !PT ;  /* 0x0000007f00027812 */ /* 0x008fc600078ec0ff */
[----:B------:R-:W3:Y:S01]  /*128b0*/  LDL R0, [R1+0x18] ;  /* 0x0000180001007983 */ /* 0x000ee20000100800 */
[----:B------:R-:W-:Y:S01]  /*128c0*/  BAR.SYNC.DEFER_BLOCKING 0x2, 0x80 ;  /* 0x0082000000007b1d */ /* 0x000fe20000010000 */
[----:B------:R-:W-:-:S13]  /*128d0*/  ISETP.NE.AND P0, PT, R2, RZ, PT ;  /* 0x000000ff0200720c */ /* 0x000fda0003f05270 */
[----:B--2---:R-:W-:-:S05]  /*128e0*/  @!P0 VIADD R20, R20, 0x38880 ;  /* 0x0003888014148836 */ /* 0x004fca0000000000 */
[----:B------:R-:W-:-:S04]  /*128f0*/  @!P0 PRMT R20, RZ, 0x654, R20 ;  /* 0x00000654ff148816 */ /* 0x000fc80000000014 */
[----:B------:R4:W-:Y:S01]  /*12900*/  @!P0 SYNCS.ARRIVE.TRANS64.RED.A1T0 RZ, [R20+URZ], RZ ;  /* 0x000000ff14ff89a7 */ /* 0x0009e2000810043f */
[C---:B---3--:R-:W-:Y:S01]  /*12910*/  ISETP.GT.AND P0, PT, R17.reuse, R0, PT ;  /* 0x000000001100720c */ /* 0x048fe20003f04270 */
[----:B------:R-:W-:Y:S01]  /*12920*/  VIADD R17, R17, 0xffffffff ;  /* 0xffffffff11117836 */ /* 0x000fe20000000000 */
[----:B------:R4:W5:Y:S11]  /*12930*/  LDL R0, [R1+0x4] ;  /* 0x0000040001007983 */ /* 0x0009760000100800 */
[----:B----4-:R-:W-:Y:S05]  /*12940*/  @P0 BRA `(.L_x_253) ;  /* 0xffffffec004c0947 */ /* 0x010fea000383ffff */
.L_x_231:
[----:B------:R-:W3:Y:S01]  /*12950*/  S2R R2, SR_TID.X ;  /* 0x0000000000027919 */ /* 0x000ee20000002100 */
[----:B------:R-:W-:Y:S01]  /*12960*/  BSSY B0, `(.L_x_254) ;  /* 0x0000011000007945 */ /* 0x000fe20003800000 */
[----:B---3--:R-:W-:-:S04]  /*12970*/  LOP3.LUT R2, R2, 0x7f, RZ, 0xc0, !PT ;  /* 0x0000007f02027812 */ /* 0x008fc800078ec0ff */
[----:B------:R-:W-:-:S13]  /*12980*/  ISETP.NE.AND P0, PT, R2, RZ, PT ;  /* 0x000000ff0200720c */ /* 0x000fda0003f05270 */
[----:B------:R-:W-:Y:S05]  /*12990*/  @P0 BRA `(.L_x_255) ;  /* 0x0000000000340947 */ /* 0x000fea0003800000 */
[----:B-1----:R-:W1:Y:S01]  /*129a0*/  S2R R3, SR_LANEID ;  /* 0x0000000000037919 */ /* 0x002e620000000000 */
[----:B------:R-:W-:Y:S02]  /*129b0*/  VOTEU.ANY UR4, UPT, PT ;  /* 0x0000000000047886 */ /* 0x000fe400038e0100 */
[----:B0----5:R-:W1:Y:S08]  /*129c0*/  FLO.U32 R0, UR4 ;  /* 0x0000000400007d00 */ /* 0x021e7000080e0000 */
[----:B--2---:R-:W0:Y:S01]  /*129d0*/  POPC R5, UR4 ;  /* 0x0000000400057d09 */ /* 0x004e220008000000 */
[----:B-1----:R-:W-:-:S02]  /*129e0*/  ISETP.EQ.U32.AND P1, PT, R0, R3, PT ;  /* 0x000000030000720c */ /* 0x002fc40003f22070 */
[----:B------:R-:W0:Y:S11]  /*129f0*/  LDC.64 R2, c[0x0][0xc60] ;  /* 0x00031800ff027b82 */ /* 0x000e360000000a00 */
[----:B0-----:R-:W2:Y:S01]  /*12a00*/  @P1 ATOMG.E.ADD.STRONG.GPU PT, R3, desc[UR50][R2.64], R5 ;  /* 0x00000005020319a8 */ /* 0x001ea200081ee1f2 */
[----:B------:R-:W0:Y:S02]  /*12a10*/  S2R R4, SR_LTMASK ;  /* 0x0000000000047919 */ /* 0x000e240000003900 */
[----:B0-----:R-:W-:-:S04]  /*12a20*/  LOP3.LUT R4, R4, UR4, RZ, 0xc0, !PT ;  /* 0x0000000404047c12 */ /* 0x001fc8000f8ec0ff */
[----:B------:R-:W0:Y:S01]  /*12a30*/  POPC R7, R4 ;  /* 0x0000000400077309 */ /* 0x000e220000000000 */
[----:B--2---:R-:W0:Y:S02]  /*12a40*/  SHFL.IDX PT, R0, R3, R0, 0x1f ;  /* 0x00001f0003007589 */ /* 0x004e2400000e0000 */
[----:B0-----:R-:W-:-:S05]  /*12a50*/  IADD3 R0, R0, UR41, R7 ;  /* 0x0000002900007c10 */ /* 0x001fca000fffe007 */
[----:B------:R3:W-:Y:S02]  /*12a60*/  STL [R1+0x10], R0 ;  /* 0x0000100001007387 */ /* 0x0007e40000100800 */
.L_x_255:
[----:B------:R-:W-:Y:S05]  /*12a70*/  BSYNC B0 ;  /* 0x0000000000007941 */ /* 0x000fea0003800000 */
.L_x_254:
[----:B------:R-:W-:-:S06]  /*12a80*/  UISETP.NE.AND UP0, UPT, UR39, 0x3, UPT ;  /* 0x000000032700788c */ /* 0x000fcc000bf05270 */
[----:B------:R-:W-:-:S13]  /*12a90*/  PLOP3.LUT P1, PT, PT, PT, UP0, 0x80, 0x0 ;  /* 0x000000000000781c */ /* 0x000fda0003f2f008 */
[----:B------:R-:W-:Y:S05]  /*12aa0*/  @!P1 BRA `(.L_x_256) ;  /* 0x0000000000049947 */ /* 0x000fea0003800000 */
[----:B------:R-:W-:Y:S01]  /*12ab0*/  BPT.TRAP 0x1 ;  /* 0x000000040000795c */ /* 0x000fe20000300000 */
.L_x_256:
[----:B-1----:R-:W4:Y:S04]  /*12ac0*/  LDL R3, [R1+0x4] ;  /* 0x0000040001037983 */ /* 0x002f280000100800 */
[----:B------:R-:W2:Y:S01]  /*12ad0*/  LDL R2, [R1] ;  /* 0x0000000001027983 */ /* 0x000ea20000100800 */
[----:B0--3-5:R-:W-:Y:S01]  /*12ae0*/  IMAD.U32 R0, RZ, RZ, UR42 ;  /* 0x0000002aff007e24 */ /* 0x029fe2000f8e00ff */
[----:B------:R-:W-:Y:S04]  /*12af0*/  BSSY B0, `(.L_x_257) ;  /* 0x0000007000007945 */ /* 0x000fe80003800000 */
[----:B------:R-:W-:-:S02]  /*12b00*/  ISETP.NE.AND P2, PT, R0, 0x3, PT ;  /* 0x000000030000780c */ /* 0x000fc40003f45270 */
[----:B----4-:R-:W-:-:S04]  /*12b10*/  LOP3.LUT R0, R3, 0x1, RZ, 0x3c, !PT ;  /* 0x0000000103007812 */ /* 0x010fc800078e3cff */
[----:B------:R-:W-:Y:S01]  /*12b20*/  SHF.L.U32 R0, R0, 0x1f, RZ ;  /* 0x0000001f00007819 */ /* 0x000fe200000006ff */
[----:B--2---:R-:W-:-:S04]  /*12b30*/  IMAD R17, R2, 0x8, R19 ;  /* 0x0000000802117824 */ /* 0x004fc800078e0213 */
[----:B------:R-:W0:Y:S02]  /*12b40*/  SYNCS.PHASECHK.TRANS64.TRYWAIT P1, [R17+URZ+0x38870], R0 ;  /* 0x03887000110075a7 */ /* 0x000e24000802017f */
[----:B0-----:R-:W-:Y:S05]  /*12b50*/  @!P1 BRA `(.L_x_258) ;  /* 0x0000002800489947 */ /* 0x001fea0003800000 */
.L_x_316:
[----:B------:R-:W-:Y:S05]  /*12b60*/  BSYNC B0 ;  /* 0x0000000000007941 */ /* 0x000fea0003800000 */
.L_x_257:
[----:B------:R-:W-:Y:S05]  /*12b70*/  @!P2 BRA `(.L_x_259) ;  /* 0x000000000004a947 */ /* 0x000fea0003800000 */
[----:B------:R-:W-:Y:S01]  /*12b80*/  BPT.TRAP 0x1 ;  /* 0x000000040000795c */ /* 0x000fe20000300000 */
.L_x_259:
[----:B0-----:R-:W2:Y:S02]  /*12b90*/  LDL R0, [R1+0x4] ;  /* 0x0000040001007983 */ /* 0x001ea40000100800 */
[----:B--2---:R-:W-:-:S04]  /*12ba0*/  SHF.L.U32 R0, R0, 0x1f, RZ ;  /* 0x0000001f00007819 */ /* 0x004fc800000006ff */
[----:B------:R-:W0:Y:S02]  /*12bb0*/  SYNCS.PHASECHK.TRANS64.TRYWAIT P1, [R17+URZ+0x38860], R0 ;  /* 0x03886000110075a7 */ /* 0x000e24000802017f */
[----:B0-----:R-:W-:Y:S05]  /*12bc0*/  @!P1 BRA `(.L_x_260) ;  /* 0x0000002800409947 */ /* 0x001fea0003800000 */
.L_x_317:
[----:B------:R-:W2:Y:S04]  /*12bd0*/  LDL R18, [R1] ;  /* 0x0000000001127983 */ /* 0x000ea80000100800 */
[----:B------:R-:W0:Y:S04]  /*12be0*/  LDL R2, [R1+0x2c] ;  /* 0x00002c0001027983 */ /* 0x000e280000100800 */
[----:B------:R-:W3:Y:S04]  /*12bf0*/  LDL R16, [R1+0x20] ;  /* 0x0000200001107983 */ /* 0x000ee80000100800 */
[----:B------:R-:W4:Y:S01]  /*12c00*/  LDL R12, [R1+0x28] ;  /* 0x00002800010c7983 */ /* 0x000f220000100800 */
[----:B------:R-:W-:Y:S05]  /*12c10*/  WARPSYNC.ALL ;  /* 0x0000000000007948 */ /* 0x000fea0003800000 */
[----:B--2---:R-:W-:-:S05]  /*12c20*/  IMAD.SHL.U32 R3, R18, 0x8000, RZ ;  /* 0x0000800012037824 */ /* 0x004fca00078e00ff */
[----:B0-----:R-:W-:-:S05]  /*12c30*/  LOP3.LUT R0, R3, R2, RZ, 0xfc, !PT ;  /* 0x0000000203007212 */ /* 0x001fca00078efcff */
[----:B------:R-:W-:-:S05]  /*12c40*/  IMAD.IADD R0, R19, 0x1, R0 ;  /* 0x0000000113007824 */ /* 0x000fca00078e0200 */
[----:B------:R-:W0:Y:S01]  /*12c50*/  LDSM.16.MT88.4 R4, [R0+0x10400] ;  /* 0x010400000004783b */ /* 0x000e220000004200 */
[----:B---3--:R-:W-:Y:S01]  /*12c60*/  IMAD.IADD R2, R16, 0x1, R0 ;  /* 0x0000000110027824 */ /* 0x008fe200078e0200 */
[----:B----4-:R-:W-:Y:S02]  /*12c70*/  IADD3 R3, R19, R3, R12 ;  /* 0x0000000313037210 */ /* 0x010fe40007ffe00c */
[C-C-:B0-----:R-:W-:Y:S02]  /*12c80*/  PRMT R8, R4.reuse, 0x6420, R5.reuse ;  /* 0x0000642004087816 */ /* 0x141fe40000000005 */
[----:B------:R-:W-:Y:S02]  /*12c90*/  PRMT R9, R4, 0x7531, R5 ;  /* 0x0000753104097816 */ /* 0x000fe40000000005 */
[C-C-:B------:R-:W-:Y:S02]  /*12ca0*/  PRMT R10, R6.reuse, 0x6420, R7.reuse ;  /* 0x00006420060a7816 */ /* 0x140fe40000000007 */
[----:B------:R-:W-:-:S02]  /*12cb0*/  PRMT R11, R6, 0x7531, R7 ;  /* 0x00007531060b7816 */ /* 0x000fc40000000007 */
[----:B------:R-:W0:Y:S04]  /*12cc0*/  LDSM.16.MT88.4 R4, [R2+0x10400] ;  /* 0x010400000204783b */ /* 0x000e280000004200 */
[----:B------:R0:W-:Y:S02]  /*12cd0*/  STSM.16.M88.4 [R3+0x400], R8 ;  /* 0x0004000803007844 */ /* 0x0001e40000000200 */
[C-C-:B0-----:R-:W-:Y:S02]  /*12ce0*/  PRMT R8, R4.reuse, 0x6420, R5.reuse ;  /* 0x0000642004087816 */ /* 0x141fe40000000005 */
[----:B------:R-:W-:Y:S02]  /*12cf0*/  PRMT R9, R4, 0x7531, R5 ;  /* 0x0000753104097816 */ /* 0x000fe40000000005 */
[----:B------:R-:W-:-:S02]  /*12d00*/  PRMT R10, R6, 0x6420, R7 ;  /* 0x00006420060a7816 */ /* 0x000fc40000000007 */
[----:B------:R-:W-:-:S05]  /*12d10*/  PRMT R11, R6, 0x7531, R7 ;  /* 0x00007531060b7816 */ /* 0x000fca0000000007 */
[----:B------:R-:W-:Y:S04]  /*12d20*/  STSM.16.M88.4 [R3+0x2400], R8 ;  /* 0x0024000803007844 */ /* 0x000fe80000000200 */
[----:B------:R-:W0:Y:S02]  /*12d30*/  LDSM.16.MT88.4 R4, [R0+0x14400] ;  /* 0x014400000004783b */ /* 0x000e240000004200 */
        /* <DEDUP_REMOVED lines=11> */
[----:B------:R-:W1:Y:S04]  /*12df0*/  LDSM.16.MT88.4 R4, [R0+0x11400] ;  /* 0x011400000004783b */ /* 0x000e680000004200 */
        /* <DEDUP_REMOVED lines=16> */
[----:B------:R-:W1:Y:S01]  /*12f00*/  LDSM.16.MT88.4 R4, [R0+0x15400] ;  /* 0x015400000004783b */ /* 0x000e620000004200 */
        /* <DEDUP_REMOVED lines=47> */
[----:B------:R-:W0:Y:S01]  /*13200*/  LDSM.16.MT88.4 R4, [R2+0x13400] ;  /* 0x013400000204783b */ /* 0x000e220000004200 */
[----:B------:R-:W-:-:S05]  /*13210*/  IMAD.IADD R3, R16, 0x1, R3 ;  /* 0x0000000110037824 */ /* 0x000fca00078e0203 */
        /* <DEDUP_REMOVED lines=12> */
[----:B------:R1:W-:Y:S01]  /*132e0*/  STSM.16.M88.4 [R3+0x4000], R12 ;  /* 0x0040000c03007844 */ /* 0x0003e20000000200 */
[C-C-:B0-----:R-:W-:Y:S02]  /*132f0*/  PRMT R8, R4.reuse, 0x6420, R5.reuse ;  /* 0x0000642004087816 */ /* 0x141fe40000000005 */
[----:B------:R-:W-:Y:S02]  /*13300*/  PRMT R9, R4, 0x7531, R5 ;  /* 0x0000753104097816 */ /* 0x000fe40000000005 */
[----:B------:R-:W-:-:S02]  /*13310*/  PRMT R10, R6, 0x6420, R7 ;  /* 0x00006420060a7816 */ /* 0x000fc40000000007 */
[----:B------:R-:W-:-:S05]  /*13320*/  PRMT R11, R6, 0x7531, R7 ;  /* 0x00007531060b7816 */ /* 0x000fca0000000007 */
[----:B------:R1:W-:Y:S01]  /*13330*/  STSM.16.M88.4 [R3+0x6000], R8 ;  /* 0x0060000803007844 */ /* 0x0003e20000000200 */
[----:B------:R-:W-:Y:S01]  /*13340*/  @!PT LDS RZ, [RZ] ;  /* 0x00000000fffff984 */ /* 0x000fe20000000800 */
[----:B------:R-:W-:Y:S01]  /*13350*/  @!PT LDS RZ, [RZ] ;  /* 0x00000000fffff984 */ /* 0x000fe20000000800 */
[----:B------:R-:W-:Y:S01]  /*13360*/  @!PT LDS RZ, [RZ] ;  /* 0x00000000fffff984 */ /* 0x000fe20000000800 */
[----:B------:R-:W-:Y:S01]  /*13370*/  @!PT LDS RZ, [RZ] ;  /* 0x00000000fffff984 */ /* 0x000fe20000000800 */
[----:B------:R0:W-:Y:S06]  /*13380*/  MEMBAR.ALL.CTA ;  /* 0x0000000000007992 */ /* 0x0001ec0000008000 */
[----:B0-----:R-:W0:Y:S01]  /*13390*/  FENCE.VIEW.ASYNC.S ;  /* 0x00000000000073c6 */ /* 0x001e220000000000 */
[----:B------:R-:W-:Y:S05]  /*133a0*/  @!P2 BRA `(.L_x_261) ;  /* 0x000000000004a947 */ /* 0x000fea0003800000 */
[----:B------:R-:W-:Y:S01]  /*133b0*/  BPT.TRAP 0x1 ;  /* 0x000000040000795c */ /* 0x000fe20000300000 */
.L_x_261:
[----:B-1----:R-:W2:Y:S01]  /*133c0*/  LDL.LU R3, [R1+0x4] ;  /* 0x0000040001037983 */ /* 0x002ea20000300800 */
[----:B0-----:R0:W-:Y:S01]  /*133d0*/  SYNCS.ARRIVE.TRANS64.A1T0 RZ, [R17+URZ+0x38850], RZ ;  /* 0x038850ff11ff79a7 */ /* 0x0011e2000810003f */
[----:B------:R-:W-:Y:S02]  /*133e0*/  VIADD R0, R18, 0x1 ;  /* 0x0000000112007836 */ /* 0x000fe40000000000 */
[----:B0-----:R-:W-:-:S05]  /*133f0*/  @!P0 VIADD R17, R17, 0x38880 ;  /* 0x0003888011118836 */ /* 0x001fca0000000000 */
[----:B------:R-:W-:Y:S01]  /*13400*/  @!P0 PRMT R17, RZ, 0x654, R17 ;  /* 0x00000654ff118816 */ /* 0x000fe20000000011 */
[----:B------:R-:W-:Y:S06]  /*13410*/  BAR.SYNC.DEFER_BLOCKING 0x2, 0x80 ;  /* 0x0082000000007b1d */ /* 0x000fec0000010000 */
[----:B------:R3:W-:Y:S01]  /*13420*/  @!P0 SYNCS.ARRIVE.TRANS64.RED.A1T0 RZ, [R17+URZ], RZ ;  /* 0x000000ff11ff89a7 */ /* 0x0007e2000810043f */
[----:B------:R-:W-:-:S04]  /*13430*/  ISETP.NE.AND P0, PT, R0, 0x2, PT ;  /* 0x000000020000780c */ /* 0x000fc80003f05270 */
[----:B------:R-:W-:Y:S02]  /*13440*/  SEL R2, RZ, 0x1, P0 ;  /* 0x00000001ff027807 */ /* 0x000fe40000000000 */
[----:B------:R-:W-:-:S05]  /*13450*/  SEL R0, R0, RZ, P0 ;  /* 0x000000ff00007207 */ /* 0x000fca0000000000 */
[----:B------:R3:W-:Y:S01]  /*13460*/  STL [R1], R0 ;  /* 0x0000000001007387 */ /* 0x0007e20000100800 */
[----:B--2---:R-:W-:-:S05]  /*13470*/  LOP3.LUT R3, R3, R2, RZ, 0x3c, !PT ;  /* 0x0000000203037212 */ /* 0x004fca00078e3cff */
[----:B------:R3:W-:Y:S02]  /*13480*/  STL [R1+0x4], R3 ;  /* 0x0000040301007387 */ /* 0x0007e40000100800 */
.L_x_206:
[----:B------:R-:W-:Y:S05]  /*13490*/  BSYNC B7 ;  /* 0x0000000000077941 */ /* 0x000fea0003800000 */
.L_x_204:
[----:B0--3--:R-:W2:Y:S02]  /*134a0*/  LDL R0, [R1+0x24] ;  /* 0x0000240001007983 */ /* 0x009ea40000100800 */
[----:B--2---:R-:W-:-:S13]  /*134b0*/  LOP3.LUT P0, RZ, R0, 0x2, RZ, 0xc0, !PT ;  /* 0x0000000200ff7812 */ /* 0x004fda000780c0ff */
[----:B------:R-:W-:Y:S05]  /*134c0*/  @!P0 BRA `(.L_x_262) ;  /* 0x0000000000308947 */ /* 0x000fea0003800000 */
[----:B------:R-:W0:Y:S08]  /*134d0*/  S2UR UR5, SR_CgaCtaId ;  /* 0x00000000000579c3 */ /* 0x000e300000008800 */
[----:B------:R-:W-:Y:S06]  /*134e0*/  BAR.SYNC.DEFER_BLOCKING 0x5, 0x180 ;  /* 0x0146000000007b1d */ /* 0x000fec0000010000 */
[----:B------:R-:W-:-:S02]  /*134f0*/  UMOV UR4, 0x400 ;  /* 0x0000040000047882 */ /* 0x000fc40000000000 */
[----:B0-----:R-:W-:-:S06]  /*13500*/  ULEA UR4, UR5, UR4, 0x18 ;  /* 0x0000000405047291 */ /* 0x001fcc000f8ec03f */
[----:B------:R-:W-:-:S05]  /*13510*/  IMAD.U32 R19, RZ, RZ, UR4 ;  /* 0x00000004ff137e24 */ /* 0x000fca000f8e00ff */
[----:B------:R-:W0:Y:S04]  /*13520*/  LDS.128 R4, [R19+0x388d0] ;  /* 0x0388d00013047984 */ /* 0x000e280000000c00 */
[----:B0-----:R0:W-:Y:S01]  /*13530*/  STL.64 [R1+0x10], R4 ;  /* 0x0000100401007387 */ /* 0x0011e20000100a00 */
[----:B------:R-:W-:-:S03]  /*13540*/  IMAD.MOV.U32 R0, RZ, RZ, R7 ;  /* 0x000000ffff007224 */ /* 0x000fc600078e0007 */
[----:B------:R0:W-:Y:S02]  /*13550*/  STL [R1+0x18], R6 ;  /* 0x0000180601007387 */ /* 0x0001e40000100800 */
[----:B------:R-:W-:Y:S01]  /*13560*/  R2UR UR43, R0 ;  /* 0x00000000002b72ca */ /* 0x000fe200000e0000 */
[----:B------:R-:W-:Y:S06]  /*13570*/  BAR.ARV 0x4, 0x180 ;  /* 0x0106000000007b1d */ /* 0x000fec0000002000 */
[----:B------:R-:W-:Y:S08]  /*13580*/  BRA `(.L_x_263) ;  /* 0x0000000800c87947 */ /* 0x000ff00003800000 */
.L_x_262:
[----:B------:R-:W2:Y:S01]  /*13590*/  LDL.LU R0, [R1+0x10] ;  /* 0x0000100001007983 */ /* 0x000ea20000300800 */
[----:B------:R-:W-:Y:S01]  /*135a0*/  ULDC UR4, c[0x0][0xc3c] ;  /* 0x00030f0000047ab9 */ /* 0x000fe20000000800 */
[----:B------:R-:W-:Y:S01]  /*135b0*/  IMAD.MOV.U32 R4, RZ, RZ, RZ ;  /* 0x000000ffff047224 */ /* 0x000fe200078e00ff */
[----:B------:R-:W0:Y:S02]  /*135c0*/  S2R R2, SR_TID.X ;  /* 0x0000000000027919 */ /* 0x000e240000002100 */
[----:B0-----:R-:W-:-:S04]  /*135d0*/  LOP3.LUT R5, R2, 0x1f, RZ, 0xc0, !PT ;  /* 0x0000001f02057812 */ /* 0x001fc800078ec0ff */
[C---:B------:R-:W-:Y:S01]  /*135e0*/  ISETP.NE.AND P0, PT, R5.reuse, 0x1f, PT ;  /* 0x0000001f0500780c */ /* 0x040fe20003f05270 */
[----:B--2---:R-:W-:Y:S02]  /*135f0*/  IMAD.MOV.U32 R9, RZ, RZ, R0 ;  /* 0x000000ffff097224 */ /* 0x004fe400078e0000 */
[----:B------:R-:W-:-:S05]  /*13600*/  VIADD R0, R5, UR43 ;  /* 0x0000002b05007c36 */ /* 0x000fca0008000000 */
[----:B------:R-:W-:Y:S01]  /*13610*/  ISETP.GE.OR P1, PT, R0, UR4, !P0 ;  /* 0x0000000400007c0c */ /* 0x000fe2000c726670 */
[----:B------:R-:W-:-:S12]  /*13620*/  ULDC UR4, c[0x0][0xc3c] ;  /* 0x00030f0000047ab9 */ /* 0x000fd80000000800 */
[----:B------:R-:W0:Y:S08]  /*13630*/  @!P1 LDC.64 R2, c[0x0][0xc80] ;  /* 0x00032000ff029b82 */ /* 0x000e300000000a00 */
[----:B------:R-:W2:Y:S01]  /*13640*/  @!P1 LDC.64 R6, c[0x0][0xc78] ;  /* 0x00031e00ff069b82 */ /* 0x000ea20000000a00 */
[----:B0-----:R-:W-:-:S05]  /*13650*/  @!P1 IMAD.WIDE R2, R0, 0x4, R2 ;  /* 0x0000000400029825 */ /* 0x001fca00078e0202 */
[----:B------:R2:W3:Y:S02]  /*13660*/  @!P1 LDG.E R4, desc[UR50][R2.64] ;  /* 0x0000003202049981 */ /* 0x0004e4000c1e1900 */
[----:B--2---:R-:W-:Y:S01]  /*13670*/  @!P1 IMAD.WIDE R2, R0, 0x4, R6 ;  /* 0x0000000400029825 */ /* 0x004fe200078e0206 */
[----:B------:R-:W-:-:S06]  /*13680*/  CS2R R6, SRZ ;  /* 0x0000000000067805 */ /* 0x000fcc000001ff00 */
[----:B------:R0:W3:Y:S01]  /*13690*/  @!P1 LDG.E R7, desc[UR50][R2.64] ;  /* 0x0000003202079981 */ /* 0x0000e2000c1e1900 */
[C---:B------:R-:W-:Y:S02]  /*136a0*/  ISETP.NE.AND P1, PT, R5.reuse, RZ, PT ;  /* 0x000000ff0500720c */ /* 0x040fe40003f25270 */
[C---:B------:R-:W-:Y:S02]  /*136b0*/  ISETP.GE.U32.AND P2, PT, R5.reuse, 0x2, PT ;  /* 0x000000020500780c */ /* 0x040fe40003f46070 */
[C---:B------:R-:W-:Y:S02]  /*136c0*/  ISETP.GE.U32.AND P3, PT, R5.reuse, 0x4, PT ;  /* 0x000000040500780c */ /* 0x040fe40003f66070 */
[C---:B------:R-:W-:Y:S02]  /*136d0*/  ISETP.GE.U32.AND P4, PT, R5.reuse, 0x8, PT ;  /* 0x000000080500780c */ /* 0x040fe40003f86070 */
[----:B------:R-:W-:Y:S01]  /*136e0*/  ISETP.GE.U32.AND P5, PT, R5, 0x10, PT ;  /* 0x000000100500780c */ /* 0x000fe20003fa6070 */
[----:B0-----:R-:W0:Y:S01]  /*136f0*/  LDC R3, c[0x0][0xc38] ;  /* 0x00030e00ff037b82 */ /* 0x001e220000000800 */
[----:B------:R-:W-:Y:S01]  /*13700*/  SHFL.IDX PT, R5, R9, 0x1, 0x1f ;  /* 0x00201f0009057f89 */ /* 0x000fe200000e0000 */
[----:B---3--:R-:W-:-:S05]  /*13710*/  IMAD R0, R7, R4, RZ ;  /* 0x0000000407007224 */ /* 0x008fca00078e02ff */
[----:B------:R-:W2:Y:S02]  /*13720*/  SHFL.UP PT, R2, R0, 0x1, RZ ;  /* 0x0420000000027989 */ /* 0x000ea400000e00ff */
[----:B--2---:R-:W-:-:S05]  /*13730*/  SEL R2, R2, RZ, P1 ;  /* 0x000000ff02027207 */ /* 0x004fca0000800000 */
[----:B------:R-:W-:-:S05]  /*13740*/  IMAD.IADD R2, R0, 0x1, R2 ;  /* 0x0000000100027824 */ /* 0x000fca00078e0202 */
        /* <DEDUP_REMOVED lines=11> */
[----:B------:R-:W-:Y:S02]  /*13800*/  IMAD.IADD R2, R0, 0x1, R2 ;  /* 0x0000000100027824 */ /* 0x000fe400078e0202 */
[----:B------:R-:W-:Y:S04]  /*13810*/  SHFL.IDX PT, R0, R9, RZ, 0x1f ;  /* 0x00001fff09007589 */ /* 0x000fe800000e0000 */
[----:B------:R-:W0:Y:S02]  /*13820*/  SHFL.IDX PT, R8, R2, 0x1f, 0x1f ;  /* 0x03e01f0002087f89 */ /* 0x000e2400000e0000 */
[----:B0-----:R-:W-:-:S04]  /*13830*/  IMAD R8, R8, R3, RZ ;  /* 0x0000000308087224 */ /* 0x001fc800078e02ff */
[----:B------:R-:W-:-:S05]  /*13840*/  IMAD.IADD R5, R5, 0x1, R8 ;  /* 0x0000000105057824 */ /* 0x000fca00078e0208 */
[----:B------:R-:W-:-:S13]  /*13850*/  ISETP.GT.AND P6, PT, R5, R0, PT ;  /* 0x000000000500720c */ /* 0x000fda0003fc4270 */
[----:B------:R-:W-:Y:S05]  /*13860*/  @P6 BRA `(.L_x_264) ;  /* 0x0000000000986947 */ /* 0x000fea0003800000 */
.L_x_266:
[----:B------:R-:W-:-:S04]  /*13870*/  UIADD3 UR43, UR43, 0x1f, URZ ;  /* 0x0000001f2b2b7890 */ /* 0x000fc8000fffe03f */
[----:B------:R-:W-:-:S06]  /*13880*/  UISETP.GE.AND UP0, UPT, UR43, UR4, UPT ;  /* 0x000000042b00728c */ /* 0x000fcc000bf06270 */
[----:B------:R-:W-:-:S13]  /*13890*/  PLOP3.LUT P6, PT, PT, PT, UP0, 0x40, 0x0 ;  /* 0x000000000000781c */ /* 0x000fda0003fce808 */
[----:B------:R-:W-:Y:S05]  /*138a0*/  @!P6 BRA `(.L_x_265) ;  /* 0x0000000400b0e947 */ /* 0x000fea0003800000 */
[----:B------:R-:W0:Y:S01]  /*138b0*/  S2R R2, SR_TID.X ;  /* 0x0000000000027919 */ /* 0x000e220000002100 */
[----:B------:R-:W-:Y:S01]  /*138c0*/  IMAD.MOV.U32 R4, RZ, RZ, RZ ;  /* 0x000000ffff047224 */ /* 0x000fe200078e00ff */
[----:B0-----:R-:W-:-:S05]  /*138d0*/  LOP3.LUT R2, R2, 0x1f, RZ, 0xc0, !PT ;  /* 0x0000001f02027812 */ /* 0x001fca00078ec0ff */
[----:B------:R-:W-:-:S05]  /*138e0*/  VIADD R7, R2, UR43 ;  /* 0x0000002b02077c36 */ /* 0x000fca0008000000 */
[----:B------:R-:W-:-:S13]  /*138f0*/  ISETP.GE.OR P6, PT, R7, UR4, !P0 ;  /* 0x0000000407007c0c */ /* 0x000fda000c7c6670 */
[----:B------:R-:W0:Y:S02]  /*13900*/  @!P6 LDC.64 R2, c[0x0][0xc80] ;  /* 0x00032000ff02eb82 */ /* 0x000e240000000a00 */
[----:B0-----:R-:W-:-:S05]  /*13910*/  @!P6 IMAD.WIDE R2, R7, 0x4, R2 ;  /* 0x000000040702e825 */ /* 0x001fca00078e0202 */
[----:B------:R0:W2:Y:S02]  /*13920*/  @!P6 LDG.E R4, desc[UR50][R2.64] ;  /* 0x000000320204e981 */ /* 0x0000a4000c1e1900 */
[----:B0-----:R-:W0:Y:S02]  /*13930*/  @!P6 LDC.64 R2, c[0x0][0xc78] ;  /* 0x00031e00ff02eb82 */ /* 0x001e240000000a00 */
[----:B0-----:R-:W-:-:S04]  /*13940*/  @!P6 IMAD.WIDE R2, R7, 0x4, R2 ;  /* 0x000000040702e825 */ /* 0x001fc800078e0202 */
        /* <DEDUP_REMOVED lines=24> */
.L_x_264:
[----:B------:R-:W-:-:S04]  /*13ad0*/  IMAD.IADD R5, R5, 0x1, -R8 ;  /* 0x0000000105057824 */ /* 0x000fc800078e0a08 */
[----:B------:R-:W-:-:S05]  /*13ae0*/  IMAD R8, R2, R3, R5 ;  /* 0x0000000302087224 */ /* 0x000fca00078e0205 */
[----:B------:R-:W-:-:S13]  /*13af0*/  ISETP.GT.AND P0, PT, R8, R0, PT ;  /* 0x000000000800720c */ /* 0x000fda0003f04270 */
[----:B------:R-:W-:Y:S02]  /*13b00*/  VOTEU.ANY UR5, UPT, !P0 ;  /* 0x0000000000057886 */ /* 0x000fe400040e0100 */
[----:B------:R-:W-:Y:S01]  /*13b10*/  ISETP.NE.AND P0, PT, RZ, UR5, PT ;  /* 0x00000005ff007c0c */ /* 0x000fe2000bf05270 */
[----:B------:R-:W-:-:S06]  /*13b20*/  UPOPC UR4, UR5 ;  /* 0x00000005000472bf */ /* 0x000fcc0008000000 */
[----:B------:R-:W-:-:S05]  /*13b30*/  IMAD.U32 R8, RZ, RZ, UR4 ;  /* 0x00000004ff087e24 */ /* 0x000fca000f8e00ff */
[----:B------:R0:W2:Y:S04]  /*13b40*/  SHFL.IDX PT, R4, R4, R8, 0x1f ;  /* 0x00001f0804047589 */ /* 0x0000a800000e0000 */
[----:B------:R0:W3:Y:S01]  /*13b50*/  SHFL.IDX PT, R7, R7, R8, 0x1f ;  /* 0x00001f0807077589 */ /* 0x0000e200000e0000 */
[----:B------:R-:W-:Y:S05]  /*13b60*/  @!P0 BRA `(.L_x_267) ;  /* 0x00000000000c8947 */ /* 0x000fea0003800000 */
[----:B------:R-:W-:-:S06]  /*13b70*/  UIADD3 UR5, UR4, -0x1, URZ ;  /* 0xffffffff04057890 */ /* 0x000fcc000fffe03f */
[----:B------:R-:W-:-:S06]  /*13b80*/  IMAD.U32 R6, RZ, RZ, UR5 ;  /* 0x00000005ff067e24 */ /* 0x000fcc000f8e00ff */
[----:B------:R4:W0:Y:S02]  /*13b90*/  SHFL.IDX PT, R6, R2, R6, 0x1f ;  /* 0x00001f0602067589 */ /* 0x00082400000e0000 */
.L_x_267:
[----:B0-----:R-:W-:Y:S01]  /*13ba0*/  IMAD R8, R6, R3, R5 ;  /* 0x0000000306087224 */ /* 0x001fe200078e0205 */
[-C--:B--2---:R-:W-:Y:S01]  /*13bb0*/  IABS R5, R4.reuse ;  /* 0x0000000400057213 */ /* 0x084fe20000000000 */
[----:B------:R-:W-:Y:S02]  /*13bc0*/  UIADD3 UR43, UR4, UR43, URZ ;  /* 0x0000002b042b7290 */ /* 0x000fe4000fffe03f */
[----:B------:R-:W-:Y:S01]  /*13bd0*/  IMAD.IADD R0, R0, 0x1, -R8 ;  /* 0x0000000100007824 */ /* 0x000fe200078e0a08 */
[----:B----4-:R-:W0:Y:S01]  /*13be0*/  I2F.RP R2, R5 ;  /* 0x0000000500027306 */ /* 0x010e220000209400 */
[----:B------:R2:W-:Y:S02]  /*13bf0*/  STL [R1+0x10], R8 ;  /* 0x0000100801007387 */ /* 0x0005e40000100800 */
[----:B--2---:R-:W-:-:S05]  /*13c00*/  IABS R8, R4 ;  /* 0x0000000400087213 */ /* 0x004fca0000000000 */
[----:B0-----:R-:W0:Y:S01]  /*13c10*/  MUFU.RCP R2, R2 ;  /* 0x0000000200027308 */ /* 0x001e220000001000 */
[----:B------:R-:W-:Y:S02]  /*13c20*/  IMAD.MOV R8, RZ, RZ, -R8 ;  /* 0x000000ffff087224 */ /* 0x000fe400078e0a08 */
[----:B0-----:R-:W-:-:S05]  /*13c30*/  VIADD R2, R2, 0xffffffe ;  /* 0x0ffffffe02027836 */ /* 0x001fca0000000000 */
[----:B------:R-:W0:Y:S02]  /*13c40*/  F2I.FTZ.U32.TRUNC.NTZ R3, R2 ;  /* 0x0000000200037305 */ /* 0x000e24000021f000 */
[----:B0-----:R-:W-:-:S04]  /*13c50*/  IMAD.MOV R2, RZ, RZ, -R3 ;  /* 0x000000ffff027224 */ /* 0x001fc800078e0a03 */
[----:B------:R-:W-:Y:S02]  /*13c60*/  IMAD R6, R2, R5, RZ ;  /* 0x0000000502067224 */ /* 0x000fe400078e02ff */
[----:B------:R-:W-:-:S04]  /*13c70*/  IMAD.MOV.U32 R2, RZ, RZ, RZ ;  /* 0x000000ffff027224 */ /* 0x000fc800078e00ff */
[----:B------:R-:W-:Y:S01]  /*13c80*/  IMAD.HI.U32 R2, R3, R6, R2 ;  /* 0x0000000603027227 */ /* 0x000fe200078e0002 */
[----:B------:R-:W-:-:S05]  /*13c90*/  IABS R3, R0 ;  /* 0x0000000000037213 */ /* 0x000fca0000000000 */
[----:B------:R-:W-:-:S04]  /*13ca0*/  IMAD.HI.U32 R6, R2, R3, RZ ;  /* 0x0000000302067227 */ /* 0x000fc800078e00ff */
[----:B------:R-:W-:-:S05]  /*13cb0*/  IMAD R3, R6, R8, R3 ;  /* 0x0000000806037224 */ /* 0x000fca00078e0203 */
[----:B------:R-:W-:-:S13]  /*13cc0*/  ISETP.GT.U32.AND P1, PT, R5, R3, PT ;  /* 0x000000030500720c */ /* 0x000fda0003f24070 */
[----:B------:R-:W-:Y:S02]  /*13cd0*/  @!P1 IMAD.IADD R3, R3, 0x1, -R5 ;  /* 0x0000000103039824 */ /* 0x000fe400078e0a05 */
[----:B------:R-:W-:Y:S01]  /*13ce0*/  @!P1 VIADD R6, R6, 0x1 ;  /* 0x0000000106069836 */ /* 0x000fe20000000000 */
[----:B------:R-:W-:Y:S02]  /*13cf0*/  ISETP.NE.AND P1, PT, R4, RZ, PT ;  /* 0x000000ff0400720c */ /* 0x000fe40003f25270 */
[----:B------:R-:W-:Y:S02]  /*13d00*/  ISETP.GE.U32.AND P0, PT, R3, R5, PT ;  /* 0x000000050300720c */ /* 0x000fe40003f06070 */
[----:B---3--:R-:W-:-:S04]  /*13d10*/  IABS R5, R7 ;  /* 0x0000000700057213 */ /* 0x008fc80000000000 */
[----:B------:R-:W0:Y:S07]  /*13d20*/  I2F.RP R2, R5 ;  /* 0x0000000500027306 */ /* 0x000e2e0000209400 */
[----:B------:R-:W-:Y:S01]  /*13d30*/  @P0 VIADD R6, R6, 0x1 ;  /* 0x0000000106060836 */ /* 0x000fe20000000000 */
[----:B0-----:R-:W0:Y:S02]  /*13d40*/  MUFU.RCP R2, R2 ;  /* 0x0000000200027308 */ /* 0x001e240000001000 */
[----:B0-----:R-:W-:-:S06]  /*13d50*/  VIADD R2, R2, 0xffffffe ;  /* 0x0ffffffe02027836 */ /* 0x001fcc0000000000 */
[----:B------:R-:W0:Y:S02]  /*13d60*/  F2I.FTZ.U32.TRUNC.NTZ R3, R2 ;  /* 0x0000000200037305 */ /* 0x000e24000021f000 */
[----:B0-----:R-:W-:-:S04]  /*13d70*/  IMAD.MOV R2, RZ, RZ, -R3 ;  /* 0x000000ffff027224 */ /* 0x001fc800078e0a03 */
[----:B------:R-:W-:Y:S02]  /*13d80*/  IMAD R8, R2, R5, RZ ;  /* 0x0000000502087224 */ /* 0x000fe400078e02ff */
[----:B------:R-:W-:-:S04]  /*13d90*/  IMAD.MOV.U32 R2, RZ, RZ, RZ ;  /* 0x000000ffff027224 */ /* 0x000fc800078e00ff */
[----:B------:R-:W-:Y:S01]  /*13da0*/  IMAD.HI.U32 R2, R3, R8, R2 ;  /* 0x0000000803027227 */ /* 0x000fe200078e0002 */
[----:B------:R-:W-:Y:S02]  /*13db0*/  LOP3.LUT R3, R0, R4, RZ, 0x3c, !PT ;  /* 0x0000000400037212 */ /* 0x000fe400078e3cff */
[----:B------:R-:W-:Y:S02]  /*13dc0*/  IABS R8, R7 ;  /* 0x0000000700087213 */ /* 0x000fe40000000000 */
[----:B------:R-:W-:-:S03]  /*13dd0*/  ISETP.GE.AND P2, PT, R3, RZ, PT ;  /* 0x000000ff0300720c */ /* 0x000fc60003f46270 */
[----:B------:R-:W-:-:S10]  /*13de0*/  IMAD.MOV R8, RZ, RZ, -R8 ;  /* 0x000000ffff087224 */ /* 0x000fd400078e0a08 */
[----:B------:R-:W-:Y:S01]  /*13df0*/  @!P2 IMAD.MOV R6, RZ, RZ, -R6 ;  /* 0x000000ffff06a224 */ /* 0x000fe200078e0a06 */
[----:B------:R-:W-:-:S04]  /*13e00*/  @!P1 LOP3.LUT R6, RZ, R4, RZ, 0x33, !PT ;  /* 0x00000004ff069212 */ /* 0x000fc800078e33ff */
[-C--:B------:R-:W-:Y:S01]  /*13e10*/  IABS R3, R6.reuse ;  /* 0x0000000600037213 */ /* 0x080fe20000000000 */
[----:B------:R-:W-:-:S04]  /*13e20*/  IMAD R4, R4, R6, RZ ;  /* 0x0000000604047224 */ /* 0x000fc800078e02ff */
[----:B------:R-:W-:-:S04]  /*13e30*/  IMAD.HI.U32 R2, R2, R3, RZ ;  /* 0x0000000302027227 */ /* 0x000fc800078e00ff */
[----:B------:R-:W-:Y:S02]  /*13e40*/  IMAD R3, R2, R8, R3 ;  /* 0x0000000802037224 */ /* 0x000fe400078e0203 */
[----:B------:R-:W-:-:S03]  /*13e50*/  IMAD.IADD R4, R0, 0x1, -R4 ;  /* 0x0000000100047824 */ /* 0x000fc600078e0a04 */
[----:B------:R-:W-:-:S13]  /*13e60*/  ISETP.GT.U32.AND P1, PT, R5, R3, PT ;  /* 0x000000030500720c */ /* 0x000fda0003f24070 */
[----:B------:R-:W-:Y:S02]  /*13e70*/  @!P1 IMAD.IADD R3, R3, 0x1, -R5 ;  /* 0x0000000103039824 */ /* 0x000fe400078e0a05 */
[----:B------:R-:W-:Y:S01]  /*13e80*/  @!P1 VIADD R2, R2, 0x1 ;  /* 0x0000000102029836 */ /* 0x000fe20000000000 */
[----:B------:R-:W-:Y:S02]  /*13e90*/  ISETP.NE.AND P1, PT, R7, RZ, PT ;  /* 0x000000ff0700720c */ /* 0x000fe40003f25270 */
[----:B------:R-:W-:Y:S02]  /*13ea0*/  ISETP.GE.U32.AND P0, PT, R3, R5, PT ;  /* 0x000000050300720c */ /* 0x000fe40003f06070 */
[----:B------:R-:W-:-:S04]  /*13eb0*/  LOP3.LUT R3, R6, R7, RZ, 0x3c, !PT ;  /* 0x0000000706037212 */ /* 0x000fc800078e3cff */
[----:B------:R-:W-:-:S07]  /*13ec0*/  ISETP.GE.AND P2, PT, R3, RZ, PT ;  /* 0x000000ff0300720c */ /* 0x000fce0003f46270 */
[----:B------:R-:W-:-:S06]  /*13ed0*/  @P0 VIADD R2, R2, 0x1 ;  /* 0x0000000102020836 */ /* 0x000fcc0000000000 */
        /* <DEDUP_REMOVED lines=9> */
.L_x_265:
[----:B------:R0:W-:Y:S01]  /*13f70*/  STL [R1+0x10], R0 ;  /* 0x0000100001007387 */ /* 0x0001e20000100800 */
[----:B------:R-:W-:-:S03]  /*13f80*/  ULDC UR43, c[0x0][0xc3c] ;  /* 0x00030f00002b7ab9 */ /* 0x000fc60000000800 */
[----:B------:R0:W-:Y:S04]  /*13f90*/  STL [R1+0x14], RZ ;  /* 0x000014ff01007387 */ /* 0x0001e80000100800 */
[----:B------:R0:W-:Y:S02]  /*13fa0*/  STL [R1+0x18], RZ ;  /* 0x000018ff01007387 */ /* 0x0001e40000100800 */
.L_x_268:
[----:B------:R-:W3:Y:S04]  /*13fb0*/  LDL R2, [R1+0x18] ;  /* 0x0000180001027983 */ /* 0x000ee80000100800 */
[----:B------:R-:W4:Y:S04]  /*13fc0*/  LDL R3, [R1+0x14] ;  /* 0x0000140001037983 */ /* 0x000f280000100800 */
[----:B--2---:R-:W2:Y:S01]  /*13fd0*/  LDL R4, [R1+0x10] ;  /* 0x0000100001047983 */ /* 0x004ea20000100800 */
[----:B0-----:R-:W0:Y:S02]  /*13fe0*/  S2R R0, SR_TID.X ;  /* 0x0000000000007919 */ /* 0x001e240000002100 */
[----:B0-----:R-:W-:Y:S01]  /*13ff0*/  LOP3.LUT R0, R0, 0x1f, RZ, 0xc0, !PT ;  /* 0x0000001f00007812 */ /* 0x001fe200078ec0ff */
[----:B------:R-:W-:Y:S03]  /*14000*/  BAR.SYNC.DEFER_BLOCKING 0x4, 0x180 ;  /* 0x0106000000007b1d */ /* 0x000fe60000010000 */
[----:B------:R-:W-:-:S13]  /*14010*/  ISETP.NE.AND P0, PT, R0, RZ, PT ;  /* 0x000000ff0000720c */ /* 0x000fda0003f05270 */
[----:B------:R-:W0:Y:S01]  /*14020*/  @!P0 S2R R0, SR_CgaCtaId ;  /* 0x0000000000008919 */ /* 0x000e220000008800 */
[----:B---3--:R-:W-:Y:S01]  /*14030*/  IMAD.MOV.U32 R6, RZ, RZ, R2 ;  /* 0x000000ffff067224 */ /* 0x008fe200078e0002 */
[----:B------:R-:W-:-:S04]  /*14040*/  @!P0 MOV R2, 0x400 ;  /* 0x0000040000028802 */ /* 0x000fc80000000f00 */
[----:B0-----:R-:W-:Y:S01]  /*14050*/  @!P0 LEA R19, R0, R2, 0x18 ;  /* 0x0000000200138211 */ /* 0x001fe200078ec0ff */
[----:B------:R-:W-:Y:S02]  /*14060*/  IMAD.U32 R0, RZ, RZ, UR43 ;  /* 0x0000002bff007e24 */ /* 0x000fe4000f8e00ff */
[----:B----4-:R-:W-:Y:S02]  /*14070*/  IMAD.MOV.U32 R5, RZ, RZ, R3 ;  /* 0x000000ffff057224 */ /* 0x010fe400078e0003 */
[----:B------:R-:W-:-:S05]  /*14080*/  @!P0 IMAD.MOV.U32 R7, RZ, RZ, R0 ;  /* 0x000000ffff078224 */ /* 0x000fca00078e0000 */
[----:B--2---:R2:W-:Y:S01]  /*14090*/  @!P0 STS.128 [R19+0x388d0], R4 ;  /* 0x0388d00413008388 */ /* 0x0045e20000000c00 */
[----:B------:R-:W-:Y:S06]  /*140a0*/  BAR.ARV 0x5, 0x180 ;  /* 0x0146000000007b1d */ /* 0x000fec0000002000 */
.L_x_263:
[----:B------:R-:W-:Y:S02]  /*140b0*/  ULDC UR4, c[0x0][0xc3c] ;  /* 0x00030f0000047ab9 */ /* 0x000fe40000000800 */
[----:B------:R-:W-:-:S06]  /*140c0*/  UISETP.GE.AND UP0, UPT, UR43, UR4, UPT ;  /* 0x000000042b00728c */ /* 0x000fcc000bf06270 */
[----:B------:R-:W-:-:S13]  /*140d0*/  PLOP3.LUT P0, PT, PT, PT, UP0, 0x80, 0x0 ;  /* 0x000000000000781c */ /* 0x000fda0003f0f008 */
[----:B------:R-:W-:Y:S05]  /*140e0*/  @!P0 BRA `(.L_x_269) ;  /* 0xffffffb000888947 */ /* 0x000fea000383ffff */
.L_x_199:
[----:B------:R-:W3:Y:S01]  /*140f0*/  LDL.LU R0, [R1+0x34] ;  /* 0x0000340001007983 */ /* 0x000ee20000300800 */
[----:B------:R-:W-:Y:S01]  /*14100*/  BSSY B0, `(.L_x_270) ;  /* 0x000000b000007945 */ /* 0x000fe20003800000 */
[----:B012---:R-:W0:Y:S01]  /*14110*/  S2R R5, SR_CgaCtaId ;  /* 0x0000000000057919 */ /* 0x007e220000008800 */
[----:B---3--:R-:W-:-:S05]  /*14120*/  VIADD R0, R0, 0x1 ;  /* 0x0000000100007836 */ /* 0x008fca0000000000 */
[----:B------:R-:W-:-:S04]  /*14130*/  LEA.HI R2, R0, R0, RZ, 0x1 ;  /* 0x0000000000027211 */ /* 0x000fc800078f08ff */
[----:B------:R-:W-:-:S05]  /*14140*/  LOP3.LUT R3, R2, 0xfffffffe, RZ, 0xc0, !PT ;  /* 0xfffffffe02037812 */ /* 0x000fca00078ec0ff */
[----:B------:R-:W-:Y:S01]  /*14150*/  IMAD.IADD R3, R0, 0x1, -R3 ;  /* 0x0000000100037824 */ /* 0x000fe200078e0a03 */
[----:B------:R-:W-:-:S04]  /*14160*/  MOV R0, 0x400 ;  /* 0x0000040000007802 */ /* 0x000fc80000000f00 */
[----:B0-----:R-:W-:Y:S02]  /*14170*/  LEA R0, R5, R0, 0x18 ;  /* 0x0000000005007211 */ /* 0x001fe400078ec0ff */
[----:B------:R-:W-:-:S04]  /*14180*/  SHF.L.U32 R3, R3, 0x1f, RZ ;  /* 0x0000001f03037819 */ /* 0x000fc800000006ff */
[----:B------:R-:W0:Y:S02]  /*14190*/  SYNCS.PHASECHK.TRANS64.TRYWAIT P0, [R0+URZ+0x38820], R3 ;  /* 0x03882003000075a7 */ /* 0x000e24000800017f */
[----:B0-----:R-:W-:Y:S05]  /*141a0*/  @!P0 BRA `(.L_x_271) ;  /* 0x0000001000dc8947 */ /* 0x001fea0003800000 */
.L_x_318:
[----:B------:R-:W-:Y:S05]  /*141b0*/  BSYNC B0 ;  /* 0x0000000000007941 */ /* 0x000fea0003800000 */
.L_x_270:
[----:B------:R-:W-:-:S03]  /*141c0*/  UMOV UR4, 0xffffffff ;  /* 0xffffffff00047882 */ /* 0x000fc60000000000 */
[----:B------:R-:W-:Y:S05]  /*141d0*/  BRA.DIV UR4, `(.L_x_272) ;  /* 0x0000001204e47947 */ /* 0x000fea000b800000 */
[----:B------:R-:W1:Y:S02]  /*141e0*/  S2R R2, SR_TID.X ;  /* 0x0000000000027919 */ /* 0x000e640000002100 */
[----:B-1----:R-:W-:-:S04]  /*141f0*/  SHF.R.U32.HI R2, RZ, 0x5, R2 ;  /* 0x00000005ff027819 */ /* 0x002fc80000011602 */
[----:B------:R-:W-:-:S05]  /*14200*/  LOP3.LUT R2, R2, 0x3, RZ, 0xc0, !PT ;  /* 0x0000000302027812 */ /* 0x000fca00078ec0ff */
[----:B------:R1:W2:Y:S02]  /*14210*/  SHFL.IDX PT, R14, R2, RZ, 0x1f ;  /* 0x00001fff020e7589 */ /* 0x0002a400000e0000 */
.L_x_321:
[----:B--2---:R-:W-:Y:S01]  /*14220*/  ISETP.NE.AND P0, PT, R14, RZ, PT ;  /* 0x000000ff0e00720c */ /* 0x004fe20003f05270 */
[----:B------:R-:W-:-:S12]  /*14230*/  BSSY B0, `(.L_x_273) ;  /* 0x000002e000007945 */ /* 0x000fd80003800000 */
[----:B------:R-:W-:Y:S05]  /*14240*/  @P0 BRA `(.L_x_274) ;  /* 0x0000000000b00947 */ /* 0x000fea0003800000 */
[----:B------:R-:W-:-:S03]  /*14250*/  UMOV UR4, 0xffffffff ;  /* 0xffffffff00047882 */ /* 0x000fc60000000000 */
[----:B------:R-:W-:Y:S05]  /*14260*/  BRA.DIV UR4, `(.L_x_275) ;  /* 0x0000001204f47947 */ /* 0x000fea000b800000 */
[----:B------:R-:W-:-:S13]  /*14270*/  ELECT P6, URZ, PT ;  /* 0x00000000003f782f */ /* 0x000fda00038c0000 */
.L_x_324:
[----:B------:R-:W-:Y:S05]  /*14280*/  @!P6 BRA `(.L_x_274) ;  /* 0x0000000000a0e947 */ /* 0x000fea0003800000 */
[----:B------:R-:W-:-:S06]  /*14290*/  ULOP3.LUT UR4, UR38, 0x2, URZ, 0xfc, !UPT ;  /* 0x0000000226047892 */ /* 0x000fcc000f8efc3f */
[----:B-1----:R-:W-:-:S05]  /*142a0*/  IMAD.U32 R2, RZ, RZ, UR4 ;  /* 0x00000004ff027e24 */ /* 0x002fca000f8e00ff */
[----:B------:R-:W-:-:S13]  /*142b0*/  ISETP.NE.AND P0, PT, R2, 0x3, PT ;  /* 0x000000030200780c */ /* 0x000fda0003f05270 */
[----:B------:R-:W-:Y:S05]  /*142c0*/  @!P0 BRA `(.L_x_276) ;  /* 0x0000000000048947 */ /* 0x000fea0003800000 */
[----:B------:R-:W-:Y:S01]  /*142d0*/  BPT.TRAP 0x1 ;  /* 0x000000040000795c */ /* 0x000fe20000300000 */
.L_x_276:
[----:B0-----:R-:W2:Y:S04]  /*142e0*/  LDL R3, [R1] ;  /* 0x0000000001037983 */ /* 0x001ea80000100800 */
[----:B------:R-:W3:Y:S01]  /*142f0*/  LDL.LU R7, [R1+0x4] ;  /* 0x0000040001077983 */ /* 0x000ee20000300800 */
[----:B------:R-:W-:-:S04]  /*14300*/  VIADD R2, R0, 0x38840 ;  /* 0x0003884000027836 */ /* 0x000fc80000000000 */
[C---:B--2---:R-:W-:Y:S02]  /*14310*/  IMAD R6, R3.reuse, 0x8, R2 ;  /* 0x0000000803067824 */ /* 0x044fe400078e0202 */
[----:B------:R-:W-:Y:S01]  /*14320*/  VIADD R3, R3, 0x1 ;  /* 0x0000000103037836 */ /* 0x000fe20000000000 */
[----:B---3--:R-:W-:-:S04]  /*14330*/  SHF.L.U32 R5, R7, 0x1f, RZ ;  /* 0x0000001f07057819 */ /* 0x008fc800000006ff */
[C---:B------:R-:W-:Y:S01]  /*14340*/  ISETP.NE.AND P2, PT, R3.reuse, 0x2, PT ;  /* 0x000000020300780c */ /* 0x040fe20003f45270 */
[----:B------:R-:W0:Y:S03]  /*14350*/  SYNCS.PHASECHK.TRANS64.TRYWAIT P1, [R6+URZ], R5 ;  /* 0x00000005060075a7 */ /* 0x000e26000802017f */
[----:B------:R-:W-:Y:S02]  /*14360*/  SEL R4, RZ, 0x1, P2 ;  /* 0x00000001ff047807 */ /* 0x000fe40001000000 */
[----:B------:R-:W-:Y:S02]  /*14370*/  SEL R3, R3, RZ, P2 ;  /* 0x000000ff03037207 */ /* 0x000fe40001000000 */
[----:B------:R-:W-:-:S03]  /*14380*/  LOP3.LUT R4, R7, R4, RZ, 0x3c, !PT ;  /* 0x0000000407047212 */ /* 0x000fc600078e3cff */
[----:B------:R-:W-:Y:S01]  /*14390*/  IMAD R7, R3, 0x8, R2 ;  /* 0x0000000803077824 */ /* 0x000fe200078e0202 */
[----:B------:R-:W-:Y:S01]  /*143a0*/  SHF.L.U32 R2, R4, 0x1f, RZ ;  /* 0x0000001f04027819 */ /* 0x000fe200000006ff */
[----:B0-----:R-:W-:Y:S06]  /*143b0*/  @!P1 BRA `(.L_x_277) ;  /* 0x0000001000c09947 */ /* 0x001fec0003800000 */
.L_x_325:
[----:B------:R-:W1:Y:S02]  /*143c0*/  SYNCS.PHASECHK.TRANS64.TRYWAIT P1, [R7+URZ], R2 ;  /* 0x00000002070075a7 */ /* 0x000e64000802017f */
[----:B-1----:R-:W-:Y:S05]  /*143d0*/  @!P1 BRA `(.L_x_278) ;  /* 0x0000001000cc9947 */ /* 0x002fea0003800000 */
.L_x_326:
[----:B------:R-:W-:Y:S05]  /*143e0*/  @!P0 BRA `(.L_x_279) ;  /* 0x0000000000048947 */ /* 0x000fea0003800000 */
[----:B------:R-:W-:Y:S01]  /*143f0*/  BPT.TRAP 0x1 ;  /* 0x000000040000795c */ /* 0x000fe20000300000 */
.L_x_279:
[----:B------:R-:W2:Y:S02]  /*14400*/  LDL.LU R4, [R1] ;  /* 0x0000000001047983 */ /* 0x000ea40000300800 */
[----:B--2---:R-:W-:-:S04]  /*14410*/  IMAD R4, R4, 0x8, R0 ;  /* 0x0000000804047824 */ /* 0x004fc800078e0200 */
[----:B------:R-:W2:Y:S02]  /*14420*/  SYNCS.PHASECHK.TRANS64.TRYWAIT P1, [R4+URZ+0x38860], R5 ;  /* 0x03886005040075a7 */ /* 0x000ea4000802017f */
[----:B--2---:R-:W-:Y:S05]  /*14430*/  @!P1 BRA `(.L_x_280) ;  /* 0x0000001000c89947 */ /* 0x004fea0003800000 */
.L_x_327:
[----:B------:R-:W-:Y:S05]  /*14440*/  @!P0 BRA `(.L_x_281) ;  /* 0x0000000000048947 */ /* 0x000fea0003800000 */
[----:B------:R-:W-:Y:S01]  /*14450*/  BPT.TRAP 0x1 ;  /* 0x000000040000795c */ /* 0x000fe20000300000 */
.L_x_281:
[----:B------:R-:W-:-:S04]  /*14460*/  IMAD R3, R3, 0x8, R0 ;  /* 0x0000000803037824 */ /* 0x000fc800078e0200 */
[----:B------:R-:W3:Y:S02]  /*14470*/  SYNCS.PHASECHK.TRANS64.TRYWAIT P1, [R3+URZ+0x38860], R2 ;  /* 0x03886002030075a7 */ /* 0x000ee4000802017f */
[----:B---3--:R-:W-:Y:S05]  /*14480*/  @!P1 BRA `(.L_x_282) ;  /* 0x0000001000c89947 */ /* 0x008fea0003800000 */
.L_x_328:
[----:B------:R-:W-:Y:S05]  /*14490*/  @!P0 BRA `(.L_x_283) ;  /* 0x0000000000048947 */ /* 0x000fea0003800000 */
[----:B------:R-:W-:Y:S01]  /*144a0*/  BPT.TRAP 0x1 ;  /* 0x000000040000795c */ /* 0x000fe20000300000 */
.L_x_283:
[----:B------:R-:W4:Y:S02]  /*144b0*/  SYNCS.PHASECHK.TRANS64.TRYWAIT P0, [R4+URZ+0x38880], R5 ;  /* 0x03888005040075a7 */ /* 0x000f24000800017f */
[----:B----4-:R-:W-:Y:S05]  /*144c0*/  @!P0 BRA `(.L_x_284) ;  /* 0x0000001000cc8947 */ /* 0x010fea0003800000 */
.L_x_285:
[----:B------:R0:W0:Y:S02]  /*144d0*/  SYNCS.PHASECHK.TRANS64.TRYWAIT P0, [R3+URZ+0x38880], R2 ;  /* 0x03888002030075a7 */ /* 0x000024000800017f */
[----:B0-----:R-:W-:Y:S05]  /*144e0*/  @!P0 NANOSLEEP.SYNCS 0x989680 ;  /* 0x009896800000895d */ /* 0x001fea0003900000 */
[----:B------:R-:W0:Y:S02]  /*144f0*/  @!P0 SYNCS.PHASECHK.TRANS64 P0, [R3+URZ+0x38880], R2 ;  /* 0x03888002030085a7 */ /* 0x000e24000800007f */
[----:B0-----:R-:W-:Y:S05]  /*14500*/  @!P0 BRA `(.L_x_285) ;  /* 0xfffffffc00f08947 */ /* 0x001fea000383ffff */
.L_x_274:
[----:B------:R-:W-:Y:S05]  /*14510*/  BSYNC B0 ;  /* 0x0000000000007941 */ /* 0x000fea0003800000 */
.L_x_273:
[----:B------:R-:W-:Y:S05]  /*14520*/  EXIT ;  /* 0x000000000000794d */ /* 0x000fea0003800000 */
.L_x_148:
[----:B0-----:R0:W1:Y:S02]  /*14530*/  SYNCS.PHASECHK.TRANS64.TRYWAIT P1, [R0+URZ+0x38800], R3 ;  /* 0x03880003000075a7 */ /* 0x001064000802017f */
[----:B-1----:R-:W-:Y:S05]  /*14540*/  @!P1 NANOSLEEP.SYNCS 0x989680 ;  /* 0x009896800000995d */ /* 0x002fea0003900000 */
[----:B------:R-:W1:Y:S02]  /*14550*/  @!P1 SYNCS.PHASECHK.TRANS64 P1, [R0+URZ+0x38800], R3 ;  /* 0x03880003000095a7 */ /* 0x000e64000802007f */
[----:B-1----:R-:W-:Y:S05]  /*14560*/  @!P1 BRA `(.L_x_148) ;  /* 0xfffffffc00f09947 */ /* 0x002fea000383ffff */
[----:B------:R-:W-:Y:S05]  /*14570*/  BRA `(.L_x_286) ;  /* 0xfffffedc00247947 */ /* 0x000fea000383ffff */
.L_x_152:
[----:B0-----:R0:W2:Y:S02]  /*14580*/  SYNCS.PHASECHK.TRANS64.TRYWAIT P1, [R5+URZ+0x38830], R4 ;  /* 0x03883004050075a7 */ /* 0x0010a4000802017f */
[----:B--2---:R-:W-:Y:S05]  /*14590*/  @!P1 NANOSLEEP.SYNCS 0x989680 ;  /* 0x009896800000995d */ /* 0x004fea0003900000 */
[----:B------:R-:W2:Y:S02]  /*145a0*/  @!P1 SYNCS.PHASECHK.TRANS64 P1, [R5+URZ+0x38830], R4 ;  /* 0x03883004050095a7 */ /* 0x000ea4000802007f */
[----:B--2---:R-:W-:Y:S05]  /*145b0*/  @!P1 BRA `(.L_x_152) ;  /* 0xfffffffc00f09947 */ /* 0x004fea000383ffff */
[----:B------:R-:W-:Y:S05]  /*145c0*/  BRA `(.L_x_151) ;  /* 0xfffffedc004c7947 */ /* 0x000fea000383ffff */
.L_x_157:
[----:B-1----:R-:W-:-:S04]  /*145d0*/  IMAD.U32 R3, RZ, RZ, UR6 ;  /* 0x00000006ff037e24 */ /* 0x002fc8000f8e00ff */
[----:B------:R1:W2:Y:S03]  /*145e0*/  SYNCS.PHASECHK.TRANS64.TRYWAIT P1, [R3+URZ+0x38830], R0 ;  /* 0x03883000030075a7 */ /* 0x0002a6000802017f */
[----:B--2---:R-:W-:Y:S05]  /*145f0*/  @!P1 NANOSLEEP.SYNCS 0x989680 ;  /* 0x009896800000995d */ /* 0x004fea0003900000 */
[----:B------:R-:W2:Y:S02]  /*14600*/  @!P1 SYNCS.PHASECHK.TRANS64 P1, [R3+URZ+0x38830], R0 ;  /* 0x03883000030095a7 */ /* 0x000ea4000802007f */
[----:B--2---:R-:W-:Y:S05]  /*14610*/  @!P1 BRA `(.L_x_157) ;  /* 0xfffffffc00ec9947 */ /* 0x004fea000383ffff */
[----:B------:R-:W-:Y:S05]  /*14620*/  BRA `(.L_x_154) ;  /* 0xffffff08001c7947 */ /* 0x000fea000383ffff */
.L_x_161:
[----:B-1----:R-:W-:-:S04]  /*14630*/  IMAD.U32 R2, RZ, RZ, UR6 ;  /* 0x00000006ff027e24 */ /* 0x002fc8000f8e00ff */
[----:B------:R1:W2:Y:S03]  /*14640*/  SYNCS.PHASECHK.TRANS64.TRYWAIT P1, [R2+URZ+0x38850], R0 ;  /* 0x03885000020075a7 */ /* 0x0002a6000802017f */
[----:B--2---:R-:W-:Y:S05]  /*14650*/  @!P1 NANOSLEEP.SYNCS 0x989680 ;  /* 0x009896800000995d */ /* 0x004fea0003900000 */
[----:B------:R-:W2:Y:S02]  /*14660*/  @!P1 SYNCS.PHASECHK.TRANS64 P1, [R2+URZ+0x38850], R0 ;  /* 0x03885000020095a7 */ /* 0x000ea4000802007f */
[----:B--2---:R-:W-:Y:S05]  /*14670*/  @!P1 BRA `(.L_x_161) ;  /* 0xfffffffc00ec9947 */ /* 0x004fea000383ffff */
[----:B------:R-:W-:Y:S05]  /*14680*/  BRA `(.L_x_158) ;  /* 0xffffff0800fc7947 */ /* 0x000fea000383ffff */
.L_x_167:
[----:B--2---:R2:W3:Y:S02]  /*14690*/  SYNCS.PHASECHK.TRANS64.TRYWAIT P1, [R7+URZ+0x38850], R8 ;  /* 0x03885008070075a7 */ /* 0x0044e4000802017f */
[----:B---3--:R-:W-:Y:S05]  /*146a0*/  @!P1 NANOSLEEP.SYNCS 0x989680 ;  /* 0x009896800000995d */ /* 0x008fea0003900000 */
[----:B------:R-:W3:Y:S02]  /*146b0*/  @!P1 SYNCS.PHASECHK.TRANS64 P1, [R7+URZ+0x38850], R8 ;  /* 0x03885008070095a7 */ /* 0x000ee4000802007f */
[----:B---3--:R-:W-:Y:S05]  /*146c0*/  @!P1 BRA `(.L_x_167) ;  /* 0xfffffffc00f09947 */ /* 0x008fea000383ffff */
[----:B------:R-:W-:Y:S05]  /*146d0*/  BRA `(.L_x_166) ;  /* 0xffffff2c00007947 */ /* 0x000fea000383ffff */
.L_x_215:
[----:B------:R-:W-:Y:S02]  /*146e0*/  IMAD.MOV.U32 R13, RZ, RZ, R0 ;  /* 0x000000ffff0d7224 */ /* 0x000fe400078e0000 */
[----:B------:R-:W-:Y:S02]  /*146f0*/  IMAD.MOV.U32 R12, RZ, RZ, RZ ;  /* 0x000000ffff0c7224 */ /* 0x000fe400078e00ff */
[----:B------:R-:W-:Y:S02]  /*14700*/  IMAD.MOV.U32 R11, RZ, RZ, 0x1f ;  /* 0x0000001fff0b7424 */ /* 0x000fe400078e00ff */
[----:B------:R-:W-:-:S07]  /*14710*/  IMAD.MOV.U32 R15, RZ, RZ, -0x1 ;  /* 0xffffffffff0f7424 */ /* 0x000fce00078e00ff */
[----:B-1-3--:R-:W-:Y:S05]  /*14720*/  WARPSYNC.COLLECTIVE R15, `(.L_x_287) ;  /* 0x000000000f087348 */ /* 0x00afea0003c00000 */
[----:B------:R0:W2:Y:S02]  /*14730*/  SHFL.IDX P6, R14, R13, R12, R11 ;  /* 0x0000000c0d0e7389 */ /* 0x0000a400000c000b */
[----:B0123--:R-:W-:Y:S01]  /*14740*/  ENDCOLLECTIVE ;  /* 0x000000000000791b */ /* 0x00ffe20003800000 */
.L_x_287:
[----:B------:R-:W-:Y:S05]  /*14750*/  BRA `(.L_x_288) ;  /* 0xffffffb800fc7947 */ /* 0x000fea000383ffff */
.L_x_217:
[----:B------:R-:W-:Y:S01]  /*14760*/  BSSY B0, `(.L_x_289) ;  /* 0x0000006000007945 */ /* 0x000fe20003800000 */
[----:B------:R-:W-:-:S07]  /*14770*/  IMAD.MOV.U32 R15, RZ, RZ, -0x1 ;  /* 0xffffffffff0f7424 */ /* 0x000fce00078e00ff */
[----:B-1-3--:R-:W-:Y:S05]  /*14780*/  WARPSYNC.COLLECTIVE R15, `(.L_x_290) ;  /* 0x000000000f0c7348 */ /* 0x00afea0003c00000 */
[----:B------:R-:W-:Y:S02]  /*14790*/  ELECT P6, UR62, PT ;  /* 0x00000000003e782f */ /* 0x000fe400038c0000 */
[----:B------:R-:W-:Y:S01]  /*147a0*/  MOV R14, UR62 ;  /* 0x0000003e000e7c02 */ /* 0x000fe20008000f00 */
[----:B-1-3--:R-:W-:Y:S10]  /*147b0*/  ENDCOLLECTIVE ;  /* 0x000000000000791b */ /* 0x00aff40003800000 */
.L_x_290:
[----:B------:R-:W-:Y:S05]  /*147c0*/  BSYNC B0 ;  /* 0x0000000000007941 */ /* 0x000fea0003800000 */
.L_x_289:
[----:B------:R-:W-:Y:S05]  /*147d0*/  BRA `(.L_x_291) ;  /* 0xffffffbc00087947 */ /* 0x000fea000383ffff */
.L_x_219:
[----:B0-----:R0:W2:Y:S02]  /*147e0*/  SYNCS.PHASECHK.TRANS64.TRYWAIT P0, [R4+URZ+0x38880], R3 ;  /* 0x03888003040075a7 */ /* 0x0010a4000800017f */
[----:B--2---:R-:W-:Y:S05]  /*147f0*/  @!P0 NANOSLEEP.SYNCS 0x989680 ;  /* 0x009896800000895d */ /* 0x004fea0003900000 */
[----:B------:R-:W2:Y:S02]  /*14800*/  @!P0 SYNCS.PHASECHK.TRANS64 P0, [R4+URZ+0x38880], R3 ;  /* 0x03888003040085a7 */ /* 0x000ea4000800007f */
[----:B--2---:R-:W-:Y:S05]  /*14810*/  @!P0 BRA `(.L_x_219) ;  /* 0xfffffffc00f08947 */ /* 0x004fea000383ffff */
[----:B------:R-:W-:Y:S05]  /*14820*/  BRA `(.L_x_292) ;  /* 0xffffffbc006c7947 */ /* 0x000fea000383ffff */
.L_x_221:
[----:B--2---:R2:W3:Y:S02]  /*14830*/  SYNCS.PHASECHK.TRANS64.TRYWAIT P0, [R4+URZ+0x38840], R3 ;  /* 0x03884003040075a7 */ /* 0x0044e4000800017f */
[----:B---3--:R-:W-:Y:S05]  /*14840*/  @!P0 NANOSLEEP.SYNCS 0x989680 ;  /* 0x009896800000895d */ /* 0x008fea0003900000 */
[----:B------:R-:W3:Y:S02]  /*14850*/  @!P0 SYNCS.PHASECHK.TRANS64 P0, [R4+URZ+0x38840], R3 ;  /* 0x03884003040085a7 */ /* 0x000ee4000800007f */
[----:B---3--:R-:W-:Y:S05]  /*14860*/  @!P0 BRA `(.L_x_221) ;  /* 0xfffffffc00f08947 */ /* 0x008fea000383ffff */
[----:B------:R-:W-:Y:S05]  /*14870*/  BRA `(.L_x_293) ;  /* 0xffffffbc00d87947 */ /* 0x000fea000383ffff */
.L_x_225:
[----:B------:R-:W-:Y:S01]  /*14880*/  IMAD.MOV.U32 R13, RZ, RZ, R2 ;  /* 0x000000ffff0d7224 */ /* 0x000fe200078e0002 */
[----:B------:R-:W-:Y:S01]  /*14890*/  LOP3.LUT R7, R7, 0x7f, RZ, 0xc0, !PT ;  /* 0x0000007f07077812 */ /* 0x000fe200078ec0ff */
[----:B------:R-:W-:Y:S02]  /*148a0*/  IMAD.MOV.U32 R12, RZ, RZ, RZ ;  /* 0x000000ffff0c7224 */ /* 0x000fe400078e00ff */
[----:B------:R-:W-:Y:S01]  /*148b0*/  IMAD.MOV.U32 R11, RZ, RZ, 0x181f ;  /* 0x0000181fff0b7424 */ /* 0x000fe200078e00ff */
[----:B------:R-:W-:Y:S01]  /*148c0*/  SHF.R.U32.HI R8, RZ, 0x3, R7 ;  /* 0x00000003ff087819 */ /* 0x000fe20000011607 */
[----:B------:R-:W-:Y:S02]  /*148d0*/  IMAD.MOV.U32 R15, RZ, RZ, -0x1 ;  /* 0xffffffffff0f7424 */ /* 0x000fe400078e00ff */
[----:B------:R-:W-:Y:S02]  /*148e0*/  IMAD R4, R18, R6, RZ ;  /* 0x0000000612047224 */ /* 0x000fe400078e02ff */
[----:B------:R-:W-:-:S07]  /*148f0*/  IMAD.IADD R3, R8, 0x1, R5 ;  /* 0x0000000108037824 */ /* 0x000fce00078e0205 */
[----:B-----5:R-:W-:Y:S05]  /*14900*/  WARPSYNC.COLLECTIVE R15, `(.L_x_294) ;  /* 0x000000000f087348 */ /* 0x020fea0003c00000 */
[----:B------:R0:W1:Y:S02]  /*14910*/  SHFL.IDX P6, R14, R13, R12, R11 ;  /* 0x0000000c0d0e7389 */ /* 0x00006400000c000b */
[----:B01---5:R-:W-:Y:S01]  /*14920*/  ENDCOLLECTIVE ;  /* 0x000000000000791b */ /* 0x023fe20003800000 */
.L_x_294:
[C---:B------:R-:W-:Y:S01]  /*14930*/  VIADD R5, R3.reuse, 0x10 ;  /* 0x0000001003057836 */ /* 0x040fe20000000000 */
[----:B------:R-:W-:Y:S01]  /*14940*/  ISETP.GE.AND P2, PT, R3, R4, PT ;  /* 0x000000040300720c */ /* 0x000fe20003f46270 */
[----:B------:R-:W-:Y:S02]  /*14950*/  IMAD.MOV.U32 R13, RZ, RZ, R0 ;  /* 0x000000ffff0d7224 */ /* 0x000fe400078e0000 */
[----:B------:R-:W-:-:S10]  /*14960*/  IMAD.MOV.U32 R6, RZ, RZ, R14 ;  /* 0x000000ffff067224 */ /* 0x000fd400078e000e */
[----:B------:R-:W-:Y:S05]  /*14970*/  WARPSYNC.COLLECTIVE R15, `(.L_x_295) ;  /* 0x000000000f087348 */ /* 0x000fea0003c00000 */
[----:B------:R0:W1:Y:S02]  /*14980*/  SHFL.IDX P6, R14, R13, R12, R11 ;  /* 0x0000000c0d0e7389 */ /* 0x00006400000c000b */
[----:B01----:R-:W-:Y:S01]  /*14990*/  ENDCOLLECTIVE ;  /* 0x000000000000791b */ /* 0x003fe20003800000 */
.L_x_295:
[----:B------:R-:W-:Y:S02]  /*149a0*/  IMAD.MOV.U32 R13, RZ, RZ, R2 ;  /* 0x000000ffff0d7224 */ /* 0x000fe400078e0002 */
[----:B------:R-:W-:Y:S02]  /*149b0*/  IMAD.MOV.U32 R12, RZ, RZ, 0x1 ;  /* 0x00000001ff0c7424 */ /* 0x000fe400078e00ff */
[----:B------:R-:W-:-:S07]  /*149c0*/  IMAD.MOV.U32 R7, RZ, RZ, R14 ;  /* 0x000000ffff077224 */ /* 0x000fce00078e000e */
[----:B------:R-:W-:Y:S05]  /*149d0*/  WARPSYNC.COLLECTIVE R15, `(.L_x_296) ;  /* 0x000000000f087348 */ /* 0x000fea0003c00000 */
[----:B------:R0:W1:Y:S02]  /*149e0*/  SHFL.IDX P6, R14, R13, R12, R11 ;  /* 0x0000000c0d0e7389 */ /* 0x00006400000c000b */
[----:B01----:R-:W-:Y:S01]  /*149f0*/  ENDCOLLECTIVE ;  /* 0x000000000000791b */ /* 0x003fe20003800000 */
.L_x_296:
[----:B------:R-:W-:-:S05]  /*14a00*/  @!P2 IADD3 R7, P3, R10, R7, RZ ;  /* 0x000000070a07a210 */ /* 0x000fca0007f7e0ff */
[----:B------:R-:W-:-:S05]  /*14a10*/  @!P2 IMAD.X R6, RZ, RZ, R6, P3 ;  /* 0x000000ffff06a224 */ /* 0x000fca00018e0606 */
[----:B------:R-:W-:Y:S01]  /*14a20*/  @!P2 LOP3.LUT R7, R7, R6, RZ, 0x3c, !PT ;  /* 0x000000060707a212 */ /* 0x000fe200078e3cff */
[----:B------:R-:W-:-:S03]  /*14a30*/  IMAD.MOV.U32 R13, RZ, RZ, R0 ;  /* 0x000000ffff0d7224 */ /* 0x000fc600078e0000 */
[----:B------:R-:W-:-:S04]  /*14a40*/  @!P2 LOP3.LUT R6, R7, R6, RZ, 0x3c, !PT ;  /* 0x000000060706a212 */ /* 0x000fc800078e3cff */
[----:B------:R-:W-:Y:S01]  /*14a50*/  @!P2 LOP3.LUT R7, R7, R6, RZ, 0x3c, !PT ;  /* 0x000000060707a212 */ /* 0x000fe200078e3cff */
[----:B------:R-:W-:-:S07]  /*14a60*/  IMAD.MOV.U32 R8, RZ, RZ, R14 ;  /* 0x000000ffff087224 */ /* 0x000fce00078e000e */
[----:B------:R-:W-:Y:S05]  /*14a70*/  WARPSYNC.COLLECTIVE R15, `(.L_x_297) ;  /* 0x000000000f087348 */ /* 0x000fea0003c00000 */
[----:B------:R0:W1:Y:S02]  /*14a80*/  SHFL.IDX P6, R14, R13, R12, R11 ;  /* 0x0000000c0d0e7389 */ /* 0x00006400000c000b */
[----:B01----:R-:W-:Y:S01]  /*14a90*/  ENDCOLLECTIVE ;  /* 0x000000000000791b */ /* 0x003fe20003800000 */
.L_x_297:
[----:B------:R-:W-:Y:S01]  /*14aa0*/  @!PT LDS RZ, [RZ] ;  /* 0x00000000fffff984 */ /* 0x000fe20000000800 */
[----:B------:R-:W-:Y:S01]  /*14ab0*/  @!PT LDS RZ, [RZ] ;  /* 0x00000000fffff984 */ /* 0x000fe20000000800 */
[----:B------:R-:W-:Y:S01]  /*14ac0*/  @!PT LDS RZ, [RZ] ;  /* 0x00000000fffff984 */ /* 0x000fe20000000800 */
[----:B------:R0:W-:Y:S04]  /*14ad0*/  @!P2 LDGSTS.E.BYPASS.LTC128B.128 [R9+0x20400], desc[UR50][R6.64], !P0 ;  /* 0x204000000609afae */ /* 0x0001e8000c101d72 */
[----:B------:R0:W-:Y:S01]  /*14ae0*/  @!P2 LDGSTS.E.BYPASS.LTC128B.128 [R9+0x24400], desc[UR50][R6.64+0x80], !P1 ;  /* 0x244000800609afae */ /* 0x0001e2000c901d72 */
[----:B------:R-:W-:Y:S01]  /*14af0*/  ISETP.GE.AND P2, PT, R5, R4, PT ;  /* 0x000000040500720c */ /* 0x000fe20003f46270 */
[----:B------:R-:W-:Y:S02]  /*14b00*/  IMAD.MOV.U32 R13, RZ, RZ, R2 ;  /* 0x000000ffff0d7224 */ /* 0x000fe400078e0002 */
[----:B------:R-:W-:Y:S02]  /*14b10*/  IMAD.MOV.U32 R12, RZ, RZ, 0x2 ;  /* 0x00000002ff0c7424 */ /* 0x000fe400078e00ff */
[----:B------:R-:W-:-:S08]  /*14b20*/  IMAD.MOV.U32 R5, RZ, RZ, R14 ;  /* 0x000000ffff057224 */ /* 0x000fd000078e000e */
[----:B0-----:R-:W-:Y:S05]  /*14b30*/  WARPSYNC.COLLECTIVE R15, `(.L_x_298) ;  /* 0x000000000f087348 */ /* 0x001fea0003c00000 */
[----:B------:R1:W2:Y:S02]  /*14b40*/  SHFL.IDX P6, R14, R13, R12, R11 ;  /* 0x0000000c0d0e7389 */ /* 0x0002a400000c000b */
[----:B012---:R-:W-:Y:S01]  /*14b50*/  ENDCOLLECTIVE ;  /* 0x000000000000791b */ /* 0x007fe20003800000 */
.L_x_298:
[----:B------:R-:W-:-:S05]  /*14b60*/  @!P2 IADD3 R5, P3, R10, R5, RZ ;  /* 0x000000050a05a210 */ /* 0x000fca0007f7e0ff */
[----:B------:R-:W-:-:S04]  /*14b70*/  @!P2 IMAD.X R6, RZ, RZ, R8, P3 ;  /* 0x000000ffff06a224 */ /* 0x000fc800018e0608 */
[----:B------:R-:W-:Y:S02]  /*14b80*/  @!P2 IMAD.MOV.U32 R7, RZ, RZ, R6 ;  /* 0x000000ffff07a224 */ /* 0x000fe400078e0006 */
[----:B------:R-:W-:Y:S02]  /*14b90*/  @!P2 IMAD.MOV.U32 R6, RZ, RZ, R5 ;  /* 0x000000ffff06a224 */ /* 0x000fe400078e0005 */
[----:B------:R-:W-:Y:S02]  /*14ba0*/  VIADD R5, R3, 0x20 ;  /* 0x0000002003057836 */ /* 0x000fe40000000000 */
[----:B------:R-:W-:Y:S01]  /*14bb0*/  IMAD.MOV.U32 R13, RZ, RZ, R0 ;  /* 0x000000ffff0d7224 */ /* 0x000fe200078e0000 */
[----:B------:R-:W-:Y:S01]  /*14bc0*/  @!PT LDS RZ, [RZ] ;  /* 0x00000000fffff984 */ /* 0x000fe20000000800 */
[----:B------:R-:W-:Y:S01]  /*14bd0*/  @!PT LDS RZ, [RZ] ;  /* 0x00000000fffff984 */ /* 0x000fe20000000800 */
[----:B------:R-:W-:Y:S01]  /*14be0*/  @!PT LDS RZ, [RZ] ;  /* 0x00000000fffff984 */ /* 0x000fe20000000800 */
[----:B------:R0:W-:Y:S04]  /*14bf0*/  @!P2 LDGSTS.E.BYPASS.LTC128B.128 [R9+0x20c00], desc[UR50][R6.64], !P0 ;  /* 0x20c000000609afae */ /* 0x0001e8000c101d72 */
[----:B------:R0:W-:Y:S01]  /*14c00*/  @!P2 LDGSTS.E.BYPASS.LTC128B.128 [R9+0x24c00], desc[UR50][R6.64+0x80], !P1 ;  /* 0x24c000800609afae */ /* 0x0001e2000c901d72 */
[----:B------:R-:W-:Y:S01]  /*14c10*/  ISETP.GE.AND P2, PT, R5, R4, PT ;  /* 0x000000040500720c */ /* 0x000fe20003f46270 */
[----:B------:R-:W-:-:S12]  /*14c20*/  IMAD.MOV.U32 R5, RZ, RZ, R14 ;  /* 0x000000ffff057224 */ /* 0x000fd800078e000e */
[----:B0-----:R-:W-:Y:S05]  /*14c30*/  WARPSYNC.COLLECTIVE R15, `(.L_x_299) ;  /* 0x000000000f087348 */ /* 0x001fea0003c00000 */
[----:B------:R1:W2:Y:S02]  /*14c40*/  SHFL.IDX P6, R14, R13, R12, R11 ;  /* 0x0000000c0d0e7389 */ /* 0x0002a400000c000b */
[----:B012---:R-:W-:Y:S01]  /*14c50*/  ENDCOLLECTIVE ;  /* 0x000000000000791b */ /* 0x007fe20003800000 */
.L_x_299:
[----:B------:R-:W-:Y:S02]  /*14c60*/  IMAD.MOV.U32 R13, RZ, RZ, R2 ;  /* 0x000000ffff0d7224 */ /* 0x000fe400078e0002 */
[----:B------:R-:W-:Y:S02]  /*14c70*/  IMAD.MOV.U32 R12, RZ, RZ, 0x3 ;  /* 0x00000003ff0c7424 */ /* 0x000fe400078e00ff */
[----:B------:R-:W-:-:S07]  /*14c80*/  IMAD.MOV.U32 R6, RZ, RZ, R14 ;  /* 0x000000ffff067224 */ /* 0x000fce00078e000e */
[----:B------:R-:W-:Y:S05]  /*14c90*/  WARPSYNC.COLLECTIVE R15, `(.L_x_300) ;  /* 0x000000000f087348 */ /* 0x000fea0003c00000 */
[----:B------:R0:W1:Y:S02]  /*14ca0*/  SHFL.IDX P6, R14, R13, R12, R11 ;  /* 0x0000000c0d0e7389 */ /* 0x00006400000c000b */
[----:B01----:R-:W-:Y:S01]  /*14cb0*/  ENDCOLLECTIVE ;  /* 0x000000000000791b */ /* 0x003fe20003800000 */
.L_x_300:
[----:B------:R-:W-:-:S05]  /*14cc0*/  @!P2 IADD3 R6, P3, R10, R6, RZ ;  /* 0x000000060a06a210 */ /* 0x000fca0007f7e0ff */
[----:B------:R-:W-:-:S04]  /*14cd0*/  @!P2 IMAD.X R5, RZ, RZ, R5, P3 ;  /* 0x000000ffff05a224 */ /* 0x000fc800018e0605 */
        /* <DEDUP_REMOVED lines=13> */
.L_x_301:
[----:B------:R-:W-:Y:S02]  /*14db0*/  IMAD.MOV.U32 R13, RZ, RZ, R2 ;  /* 0x000000ffff0d7224 */ /* 0x000fe400078e0002 */
[----:B------:R-:W-:Y:S02]  /*14dc0*/  IMAD.MOV.U32 R12, RZ, RZ, 0x4 ;  /* 0x00000004ff0c7424 */ /* 0x000fe400078e00ff */
[----:B------:R-:W-:-:S07]  /*14dd0*/  IMAD.MOV.U32 R6, RZ, RZ, R14 ;  /* 0x000000ffff067224 */ /* 0x000fce00078e000e */
[----:B------:R-:W-:Y:S05]  /*14de0*/  WARPSYNC.COLLECTIVE R15, `(.L_x_302) ;  /* 0x000000000f087348 */ /* 0x000fea0003c00000 */
[----:B------:R0:W1:Y:S02]  /*14df0*/  SHFL.IDX P6, R14, R13, R12, R11 ;  /* 0x0000000c0d0e7389 */ /* 0x00006400000c000b */
[----:B01----:R-:W-:Y:S01]  /*14e00*/  ENDCOLLECTIVE ;  /* 0x000000000000791b */ /* 0x003fe20003800000 */
.L_x_302:
        /* <DEDUP_REMOVED lines=15> */
.L_x_303:
[----:B------:R-:W-:Y:S02]  /*14f00*/  IMAD.MOV.U32 R13, RZ, RZ, R2 ;  /* 0x000000ffff0d7224 */ /* 0x000fe400078e0002 */
[----:B------:R-:W-:Y:S02]  /*14f10*/  IMAD.MOV.U32 R12, RZ, RZ, 0x5 ;  /* 0x00000005ff0c7424 */ /* 0x000fe400078e00ff */
[----:B------:R-:W-:-:S07]  /*14f20*/  IMAD.MOV.U32 R6, RZ, RZ, R14 ;  /* 0x000000ffff067224 */ /* 0x000fce00078e000e */
[----:B------:R-:W-:Y:S05]  /*14f30*/  WARPSYNC.COLLECTIVE R15, `(.L_x_304) ;  /* 0x000000000f087348 */ /* 0x000fea0003c00000 */
[----:B------:R0:W1:Y:S02]  /*14f40*/  SHFL.IDX P6, R14, R13, R12, R11 ;  /* 0x0000000c0d0e7389 */ /* 0x00006400000c000b */
[----:B01----:R-:W-:Y:S01]  /*14f50*/  ENDCOLLECTIVE ;  /* 0x000000000000791b */ /* 0x003fe20003800000 */
.L_x_304:
        /* <DEDUP_REMOVED lines=15> */
.L_x_305:
[----:B------:R-:W-:Y:S02]  /*15050*/  IMAD.MOV.U32 R13, RZ, RZ, R2 ;  /* 0x000000ffff0d7224 */ /* 0x000fe400078e0002 */
[----:B------:R-:W-:Y:S02]  /*15060*/  IMAD.MOV.U32 R12, RZ, RZ, 0x6 ;  /* 0x00000006ff0c7424 */ /* 0x000fe400078e00ff */
[----:B------:R-:W-:-:S07]  /*15070*/  IMAD.MOV.U32 R6, RZ, RZ, R14 ;  /* 0x000000ffff067224 */ /* 0x000fce00078e000e */
[----:B------:R-:W-:Y:S05]  /*15080*/  WARPSYNC.COLLECTIVE R15, `(.L_x_306) ;  /* 0x000000000f087348 */ /* 0x000fea0003c00000 */
[----:B------:R0:W1:Y:S02]  /*15090*/  SHFL.IDX P6, R14, R13, R12, R11 ;  /* 0x0000000c0d0e7389 */ /* 0x00006400000c000b */
[----:B01----:R-:W-:Y:S01]  /*150a0*/  ENDCOLLECTIVE ;  /* 0x000000000000791b */ /* 0x003fe20003800000 */
.L_x_306:
[----:B------:R-:W-:-:S05]  /*150b0*/  @!P2 IADD3 R6, P3, R10, R6, RZ ;  /* 0x000000060a06a210 */ /* 0x000fca0007f7e0ff */
[----:B------:R-:W-:-:S04]  /*150c0*/  @!P2 IMAD.X R5, RZ, RZ, R5, P3 ;  /* 0x000000ffff05a224 */ /* 0x000fc800018e0605 */
[----:B------:R-:W-:Y:S02]  /*150d0*/  @!P2 IMAD.MOV.U32 R7, RZ, RZ, R5 ;  /* 0x000000ffff07a224 */ /* 0x000fe400078e0005 */
[----:B------:R-:W-:-:S03]  /*150e0*/  IMAD.MOV.U32 R13, RZ, RZ, R0 ;  /* 0x000000ffff0d7224 */ /* 0x000fc600078e0000 */
[----:B------:R-:W-:Y:S01]  /*150f0*/  @!PT LDS RZ, [RZ] ;  /* 0x00000000fffff984 */ /* 0x000fe20000000800 */
[----:B------:R-:W-:Y:S01]  /*15100*/  @!PT LDS RZ, [RZ] ;  /* 0x00000000fffff984 */ /* 0x000fe20000000800 */
[----:B------:R-:W-:Y:S01]  /*15110*/  @!PT LDS RZ, [RZ] ;  /* 0x00000000fffff984 */ /* 0x000fe20000000800 */
[----:B------:R0:W-:Y:S04]  /*15120*/  @!P2 LDGSTS.E.BYPASS.LTC128B.128 [R9+0x22c00], desc[UR50][R6.64], !P0 ;  /* 0x22c000000609afae */ /* 0x0001e8000c101d72 */
[----:B------:R0:W-:Y:S01]  /*15130*/  @!P2 LDGSTS.E.BYPASS.LTC128B.128 [R9+0x26c00], desc[UR50][R6.64+0x80], !P1 ;  /* 0x26c000800609afae */ /* 0x0001e2000c901d72 */
[----:B------:R-:W-:-:S07]  /*15140*/  IMAD.MOV.U32 R5, RZ, RZ, R14 ;  /* 0x000000ffff057224 */ /* 0x000fce00078e000e */
[----:B0-----:R-:W-:Y:S05]  /*15150*/  WARPSYNC.COLLECTIVE R15, `(.L_x_307) ;  /* 0x000000000f087348 */ /* 0x001fea0003c00000 */
[----:B------:R1:W2:Y:S02]  /*15160*/  SHFL.IDX P6, R14, R13, R12, R11 ;  /* 0x0000000c0d0e7389 */ /* 0x0002a400000c000b */
[----:B012---:R-:W-:Y:S01]  /*15170*/  ENDCOLLECTIVE ;  /* 0x000000000000791b */ /* 0x007fe20003800000 */
.L_x_307:
[----:B------:R-:W-:-:S05]  /*15180*/  VIADD R7, R3, 0x60 ;  /* 0x0000006003077836 */ /* 0x000fca0000000000 */
[----:B------:R-:W-:Y:S01]  /*15190*/  ISETP.GE.AND P2, PT, R7, R4, PT ;  /* 0x000000040700720c */ /* 0x000fe20003f46270 */
[----:B------:R-:W-:Y:S02]  /*151a0*/  IMAD.MOV.U32 R13, RZ, RZ, R2 ;  /* 0x000000ffff0d7224 */ /* 0x000fe400078e0002 */
[----:B------:R-:W-:Y:S02]  /*151b0*/  IMAD.MOV.U32 R12, RZ, RZ, 0x7 ;  /* 0x00000007ff0c7424 */ /* 0x000fe400078e00ff */
[----:B------:R-:W-:-:S08]  /*151c0*/  IMAD.MOV.U32 R6, RZ, RZ, R14 ;  /* 0x000000ffff067224 */ /* 0x000fd000078e000e */
[----:B------:R-:W-:Y:S05]  /*151d0*/  WARPSYNC.COLLECTIVE R15, `(.L_x_308) ;  /* 0x000000000f087348 */ /* 0x000fea0003c00000 */
[----:B------:R0:W1:Y:S02]  /*151e0*/  SHFL.IDX P6, R14, R13, R12, R11 ;  /* 0x0000000c0d0e7389 */ /* 0x00006400000c000b */
[----:B01----:R-:W-:Y:S01]  /*151f0*/  ENDCOLLECTIVE ;  /* 0x000000000000791b */ /* 0x003fe20003800000 */
.L_x_308:
        /* <DEDUP_REMOVED lines=13> */
.L_x_309:
[----:B------:R-:W-:Y:S01]  /*152d0*/  IMAD.MOV.U32 R0, RZ, RZ, R14 ;  /* 0x000000ffff007224 */ /* 0x000fe200078e000e */
[----:B------:R-:W-:Y:S06]  /*152e0*/  BRA `(.L_x_310) ;  /* 0xffffffc000487947 */ /* 0x000fec000383ffff */
.L_x_230:
[----:B0-----:R0:W1:Y:S02]  /*152f0*/  SYNCS.PHASECHK.TRANS64.TRYWAIT P0, [R19+URZ+0x38820], R0 ;  /* 0x03882000130075a7 */ /* 0x001064000800017f */
[----:B-1----:R-:W-:Y:S05]  /*15300*/  @!P0 NANOSLEEP.SYNCS 0x989680 ;  /* 0x009896800000895d */ /* 0x002fea0003900000 */
[----:B------:R-:W1:Y:S02]  /*15310*/  @!P0 SYNCS.PHASECHK.TRANS64 P0, [R19+URZ+0x38820], R0 ;  /* 0x03882000130085a7 */ /* 0x000e64000800007f */
[----:B-1----:R-:W-:Y:S05]  /*15320*/  @!P0 BRA `(.L_x_230) ;  /* 0xfffffffc00f08947 */ /* 0x002fea000383ffff */
[----:B------:R-:W-:Y:S05]  /*15330*/  BRA `(.L_x_311) ;  /* 0xffffffc000b47947 */ /* 0x000fea000383ffff */
.L_x_236:
[----:B---3--:R3:W4:Y:S02]  /*15340*/  SYNCS.PHASECHK.TRANS64.TRYWAIT P0, [R4+URZ+0x38880], R3 ;  /* 0x03888003040075a7 */ /* 0x008724000800017f */
[----:B----4-:R-:W-:Y:S05]  /*15350*/  @!P0 NANOSLEEP.SYNCS 0x989680 ;  /* 0x009896800000895d */ /* 0x010fea0003900000 */
[----:B------:R-:W4:Y:S02]  /*15360*/  @!P0 SYNCS.PHASECHK.TRANS64 P0, [R4+URZ+0x38880], R3 ;  /* 0x03888003040085a7 */ /* 0x000f24000800007f */
[----:B----4-:R-:W-:Y:S05]  /*15370*/  @!P0 BRA `(.L_x_236) ;  /* 0xfffffffc00f08947 */ /* 0x010fea000383ffff */
[----:B------:R-:W-:Y:S05]  /*15380*/  BRA `(.L_x_312) ;  /* 0xffffffc4006c7947 */ /* 0x000fea000383ffff */
.L_x_242:
[----:B-1----:R1:W2:Y:S02]  /*15390*/  SYNCS.PHASECHK.TRANS64.TRYWAIT P0, [R4+URZ+0x38840], R3 ;  /* 0x03884003040075a7 */ /* 0x0022a4000800017f */
[----:B--2---:R-:W-:Y:S05]  /*153a0*/  @!P0 NANOSLEEP.SYNCS 0x989680 ;  /* 0x009896800000895d */ /* 0x004fea0003900000 */
[----:B------:R-:W2:Y:S02]  /*153b0*/  @!P0 SYNCS.PHASECHK.TRANS64 P0, [R4+URZ+0x38840], R3 ;  /* 0x03884003040085a7 */ /* 0x000ea4000800007f */
[----:B--2---:R-:W-:Y:S05]  /*153c0*/  @!P0 BRA `(.L_x_242) ;  /* 0xfffffffc00f08947 */ /* 0x004fea000383ffff */
[----:B------:R-:W-:Y:S05]  /*153d0*/  BRA `(.L_x_313) ;  /* 0xffffffc800287947 */ /* 0x000fea000383ffff */
.L_x_249:
[----:B---3--:R3:W4:Y:S02]  /*153e0*/  SYNCS.PHASECHK.TRANS64.TRYWAIT P0, [R20+URZ+0x38870], R2 ;  /* 0x03887002140075a7 */ /* 0x008724000800017f */
[----:B----4-:R-:W-:Y:S05]  /*153f0*/  @!P0 NANOSLEEP.SYNCS 0x989680 ;  /* 0x009896800000895d */ /* 0x010fea0003900000 */
[----:B------:R-:W4:Y:S02]  /*15400*/  @!P0 SYNCS.PHASECHK.TRANS64 P0, [R20+URZ+0x38870], R2 ;  /* 0x03887002140085a7 */ /* 0x000f24000800007f */
[----:B----4-:R-:W-:Y:S05]  /*15410*/  @!P0 BRA `(.L_x_249) ;  /* 0xfffffffc00f08947 */ /* 0x010fea000383ffff */
[----:B------:R-:W-:Y:S05]  /*15420*/  BRA `(.L_x_314) ;  /* 0xffffffcc00007947 */ /* 0x000fea000383ffff */
.L_x_251:
[----:B----4-:R4:W0:Y:S02]  /*15430*/  SYNCS.PHASECHK.TRANS64.TRYWAIT P0, [R20+URZ+0x38860], R0 ;  /* 0x03886000140075a7 */ /* 0x010824000800017f */
[----:B0-----:R-:W-:Y:S05]  /*15440*/  @!P0 NANOSLEEP.SYNCS 0x989680 ;  /* 0x009896800000895d */ /* 0x001fea0003900000 */
[----:B------:R-:W0:Y:S02]  /*15450*/  @!P0 SYNCS.PHASECHK.TRANS64 P0, [R20+URZ+0x38860], R0 ;  /* 0x03886000140085a7 */ /* 0x000e24000800007f */
[----:B0-----:R-:W-:Y:S05]  /*15460*/  @!P0 BRA `(.L_x_251) ;  /* 0xfffffffc00f08947 */ /* 0x001fea000383ffff */
[----:B------:R-:W-:Y:S05]  /*15470*/  BRA `(.L_x_315) ;  /* 0xffffffcc00087947 */ /* 0x000fea000383ffff */
.L_x_258:
[----:B0-----:R0:W1:Y:S02]  /*15480*/  SYNCS.PHASECHK.TRANS64.TRYWAIT P1, [R17+URZ+0x38870], R0 ;  /* 0x03887000110075a7 */ /* 0x001064000802017f */
[----:B-1----:R-:W-:Y:S05]  /*15490*/  @!P1 NANOSLEEP.SYNCS 0x989680 ;  /* 0x009896800000995d */ /* 0x002fea0003900000 */
[----:B------:R-:W1:Y:S02]  /*154a0*/  @!P1 SYNCS.PHASECHK.TRANS64 P1, [R17+URZ+0x38870], R0 ;  /* 0x03887000110095a7 */ /* 0x000e64000802007f */
[----:B-1----:R-:W-:Y:S05]  /*154b0*/  @!P1 BRA `(.L_x_258) ;  /* 0xfffffffc00f09947 */ /* 0x002fea000383ffff */
[----:B------:R-:W-:Y:S05]  /*154c0*/  BRA `(.L_x_316) ;  /* 0xffffffd400a47947 */ /* 0x000fea000383ffff */
.L_x_260:
[----:B0-----:R0:W1:Y:S02]  /*154d0*/  SYNCS.PHASECHK.TRANS64.TRYWAIT P1, [R17+URZ+0x38860], R0 ;  /* 0x03886000110075a7 */ /* 0x001064000802017f */
[----:B-1----:R-:W-:Y:S05]  /*154e0*/  @!P1 NANOSLEEP.SYNCS 0x989680 ;  /* 0x009896800000995d */ /* 0x002fea0003900000 */
[----:B------:R-:W1:Y:S02]  /*154f0*/  @!P1 SYNCS.PHASECHK.TRANS64 P1, [R17+URZ+0x38860], R0 ;  /* 0x03886000110095a7 */ /* 0x000e64000802007f */
[----:B-1----:R-:W-:Y:S05]  /*15500*/  @!P1 BRA `(.L_x_260) ;  /* 0xfffffffc00f09947 */ /* 0x002fea000383ffff */
[----:B------:R-:W-:Y:S05]  /*15510*/  BRA `(.L_x_317) ;  /* 0xffffffd400ac7947 */ /* 0x000fea000383ffff */
.L_x_271:
[----:B0-----:R0:W1:Y:S02]  /*15520*/  SYNCS.PHASECHK.TRANS64.TRYWAIT P0, [R0+URZ+0x38820], R3 ;  /* 0x03882003000075a7 */ /* 0x001064000800017f */
[----:B-1----:R-:W-:Y:S05]  /*15530*/  @!P0 NANOSLEEP.SYNCS 0x989680 ;  /* 0x009896800000895d */ /* 0x002fea0003900000 */
[----:B------:R-:W1:Y:S02]  /*15540*/  @!P0 SYNCS.PHASECHK.TRANS64 P0, [R0+URZ+0x38820], R3 ;  /* 0x03882003000085a7 */ /* 0x000e64000800007f */
[----:B-1----:R-:W-:Y:S05]  /*15550*/  @!P0 BRA `(.L_x_271) ;  /* 0xfffffffc00f08947 */ /* 0x002fea000383ffff */
[----:B------:R-:W-:Y:S05]  /*15560*/  BRA `(.L_x_318) ;  /* 0xffffffec00107947 */ /* 0x000fea000383ffff */
.L_x_272:
[----:B------:R-:W1:Y:S01]  /*15570*/  S2R R2, SR_TID.X ;  /* 0x0000000000027919 */ /* 0x000e620000002100 */
[----:B------:R-:W-:Y:S01]  /*15580*/  BSSY B0, `(.L_x_319) ;  /* 0x000000a000007945 */ /* 0x000fe20003800000 */
[----:B------:R-:W-:Y:S02]  /*15590*/  IMAD.MOV.U32 R12, RZ, RZ, RZ ;  /* 0x000000ffff0c7224 */ /* 0x000fe400078e00ff */
[----:B------:R-:W-:Y:S02]  /*155a0*/  IMAD.MOV.U32 R11, RZ, RZ, 0x1f ;  /* 0x0000001fff0b7424 */ /* 0x000fe400078e00ff */
[----:B------:R-:W-:Y:S01]  /*155b0*/  IMAD.MOV.U32 R15, RZ, RZ, -0x1 ;  /* 0xffffffffff0f7424 */ /* 0x000fe200078e00ff */
[----:B-1----:R-:W-:-:S04]  /*155c0*/  SHF.R.U32.HI R2, RZ, 0x5, R2 ;  /* 0x00000005ff027819 */ /* 0x002fc80000011602 */
[----:B------:R-:W-:-:S05]  /*155d0*/  LOP3.LUT R2, R2, 0x3, RZ, 0xc0, !PT ;  /* 0x0000000302027812 */ /* 0x000fca00078ec0ff */
[----:B------:R-:W-:-:S07]  /*155e0*/  IMAD.MOV.U32 R13, RZ, RZ, R2 ;  /* 0x000000ffff0d7224 */ /* 0x000fce00078e0002 */
[----:B0-----:R-:W-:Y:S05]  /*155f0*/  WARPSYNC.COLLECTIVE R15, `(.L_x_320) ;  /* 0x000000000f087348 */ /* 0x001fea0003c00000 */
[----:B------:R1:W2:Y:S02]  /*15600*/  SHFL.IDX P6, R14, R13, R12, R11 ;  /* 0x0000000c0d0e7389 */ /* 0x0002a400000c000b */
[----:B012---:R-:W-:Y:S01]  /*15610*/  ENDCOLLECTIVE ;  /* 0x000000000000791b */ /* 0x007fe20003800000 */
.L_x_320:
[----:B------:R-:W-:Y:S05]  /*15620*/  BSYNC B0 ;  /* 0x0000000000007941 */ /* 0x000fea0003800000 */
.L_x_319:
[----:B------:R-:W-:Y:S05]  /*15630*/  BRA `(.L_x_321) ;  /* 0xffffffe800f87947 */ /* 0x000fea000383ffff */
.L_x_275:
[----:B------:R-:W-:Y:S01]  /*15640*/  BSSY B1, `(.L_x_322) ;  /* 0x0000006000017945 */ /* 0x000fe20003800000 */
[----:B------:R-:W-:-:S07]  /*15650*/  IMAD.MOV.U32 R15, RZ, RZ, -0x1 ;  /* 0xffffffffff0f7424 */ /* 0x000fce00078e00ff */
[----:B01----:R-:W-:Y:S05]  /*15660*/  WARPSYNC.COLLECTIVE R15, `(.L_x_323) ;  /* 0x000000000f0c7348 */ /* 0x003fea0003c00000 */
[----:B------:R-:W-:Y:S02]  /*15670*/  ELECT P6, UR62, PT ;  /* 0x00000000003e782f */ /* 0x000fe400038c0000 */
[----:B------:R-:W-:Y:S01]  /*15680*/  MOV R14, UR62 ;  /* 0x0000003e000e7c02 */ /* 0x000fe20008000f00 */
[----:B01----:R-:W-:Y:S10]  /*15690*/  ENDCOLLECTIVE ;  /* 0x000000000000791b */ /* 0x003ff40003800000 */
.L_x_323:
[----:B------:R-:W-:Y:S05]  /*156a0*/  BSYNC B1 ;  /* 0x0000000000017941 */ /* 0x000fea0003800000 */
.L_x_322:
[----:B------:R-:W-:Y:S05]  /*156b0*/  BRA `(.L_x_324) ;  /* 0xffffffe800f07947 */ /* 0x000fea000383ffff */
.L_x_277:
[----:B0-----:R0:W1:Y:S02]  /*156c0*/  SYNCS.PHASECHK.TRANS64.TRYWAIT P1, [R6+URZ], R5 ;  /* 0x00000005060075a7 */ /* 0x001064000802017f */
[----:B-1----:R-:W-:Y:S05]  /*156d0*/  @!P1 NANOSLEEP.SYNCS 0x989680 ;  /* 0x009896800000995d */ /* 0x002fea0003900000 */
[----:B------:R-:W1:Y:S02]  /*156e0*/  @!P1 SYNCS.PHASECHK.TRANS64 P1, [R6+URZ], R5 ;  /* 0x00000005060095a7 */ /* 0x000e64000802007f */
[----:B-1----:R-:W-:Y:S05]  /*156f0*/  @!P1 BRA `(.L_x_277) ;  /* 0xfffffffc00f09947 */ /* 0x002fea000383ffff */
[----:B------:R-:W-:Y:S05]  /*15700*/  BRA `(.L_x_325) ;  /* 0xffffffec002c7947 */ /* 0x000fea000383ffff */
.L_x_278:
[----:B-1----:R1:W2:Y:S02]  /*15710*/  SYNCS.PHASECHK.TRANS64.TRYWAIT P1, [R7+URZ], R2 ;  /* 0x00000002070075a7 */ /* 0x0022a4000802017f */
[----:B--2---:R-:W-:Y:S05]  /*15720*/  @!P1 NANOSLEEP.SYNCS 0x989680 ;  /* 0x009896800000995d */ /* 0x004fea0003900000 */
[----:B------:R-:W2:Y:S02]  /*15730*/  @!P1 SYNCS.PHASECHK.TRANS64 P1, [R7+URZ], R2 ;  /* 0x00000002070095a7 */ /* 0x000ea4000802007f */
[----:B--2---:R-:W-:Y:S05]  /*15740*/  @!P1 BRA `(.L_x_278) ;  /* 0xfffffffc00f09947 */ /* 0x004fea000383ffff */
[----:B------:R-:W-:Y:S05]  /*15750*/  BRA `(.L_x_326) ;  /* 0xffffffec00207947 */ /* 0x000fea000383ffff */
.L_x_280:
[----:B--2---:R2:W3:Y:S02]  /*15760*/  SYNCS.PHASECHK.TRANS64.TRYWAIT P1, [R4+URZ+0x38860], R5 ;  /* 0x03886005040075a7 */ /* 0x0044e4000802017f */
[----:B---3--:R-:W-:Y:S05]  /*15770*/  @!P1 NANOSLEEP.SYNCS 0x989680 ;  /* 0x009896800000995d */ /* 0x008fea0003900000 */
[----:B------:R-:W3:Y:S02]  /*15780*/  @!P1 SYNCS.PHASECHK.TRANS64 P1, [R4+URZ+0x38860], R5 ;  /* 0x03886005040095a7 */ /* 0x000ee4000802007f */
[----:B---3--:R-:W-:Y:S05]  /*15790*/  @!P1 BRA `(.L_x_280) ;  /* 0xfffffffc00f09947 */ /* 0x008fea000383ffff */
[----:B------:R-:W-:Y:S05]  /*157a0*/  BRA `(.L_x_327) ;  /* 0xffffffec00247947 */ /* 0x000fea000383ffff */
.L_x_282:
[----:B---3--:R3:W4:Y:S02]  /*157b0*/  SYNCS.PHASECHK.TRANS64.TRYWAIT P1, [R3+URZ+0x38860], R2 ;  /* 0x03886002030075a7 */ /* 0x008724000802017f */
[----:B----4-:R-:W-:Y:S05]  /*157c0*/  @!P1 NANOSLEEP.SYNCS 0x989680 ;  /* 0x009896800000995d */ /* 0x010fea0003900000 */
[----:B------:R-:W4:Y:S02]  /*157d0*/  @!P1 SYNCS.PHASECHK.TRANS64 P1, [R3+URZ+0x38860], R2 ;  /* 0x03886002030095a7 */ /* 0x000f24000802007f */
[----:B----4-:R-:W-:Y:S05]  /*157e0*/  @!P1 BRA `(.L_x_282) ;  /* 0xfffffffc00f09947 */ /* 0x010fea000383ffff */
[----:B------:R-:W-:Y:S05]  /*157f0*/  BRA `(.L_x_328) ;  /* 0xffffffec00247947 */ /* 0x000fea000383ffff */
.L_x_284:
[----:B----4-:R4:W0:Y:S02]  /*15800*/  SYNCS.PHASECHK.TRANS64.TRYWAIT P0, [R4+URZ+0x38880], R5 ;  /* 0x03888005040075a7 */ /* 0x010824000800017f */
[----:B0-----:R-:W-:Y:S05]  /*15810*/  @!P0 NANOSLEEP.SYNCS 0x989680 ;  /* 0x009896800000895d */ /* 0x001fea0003900000 */
[----:B------:R-:W0:Y:S02]  /*15820*/  @!P0 SYNCS.PHASECHK.TRANS64 P0, [R4+URZ+0x38880], R5 ;  /* 0x03888005040085a7 */ /* 0x000e24000800007f */
[----:B0-----:R-:W-:Y:S05]  /*15830*/  @!P0 BRA `(.L_x_284) ;  /* 0xfffffffc00f08947 */ /* 0x001fea000383ffff */
[----:B------:R-:W-:Y:S05]  /*15840*/  BRA `(.L_x_285) ;  /* 0xffffffec00207947 */ /* 0x000fea000383ffff */
.L_x_329:
        /* <DEDUP_REMOVED lines=11> */
.L_x_3135:


//--------------------- .text._ZN7cutlass13device_kernelIN5flash11enable_sm90INS1_16FlashAttnFwdSm90INS1_25CollectiveMainloopFwdSm90ILi2EN4cute5tupleIJNS5_1CILi1EEES8_S8_EEENS6_IJNS7_ILi128EEESA_NS7_ILi256EEEEEELi256ENS_12float_e4m3_tEfNS_4arch4Sm90ELb0ELb0ELb0ELb1ELb0ELb1ELb0ELb1ELb1ELb1ELb1ELb0EEENS1_21CollectiveEpilogueFwdINS6_IJSA_SB_SA_EEES9_NS_10bfloat16_tESF_Li256ELb1ELb1ELb1ELb1EEENS1_36VarlenDynamicPersistentTileSchedulerILi128ELi128ELi256ELi128ELb1ELb1ELb1ELb0ELb1ELb1EEEEEEEEEvNT_6ParamsE --------------------------
	.section	.text._ZN7cutlass13device_kernelIN5flash11enable_sm90INS1_16FlashAttnFwdSm90INS1_25CollectiveMainloopFwdSm90ILi2EN4cute5tupleIJNS5_1CILi1EEES8_S8_EEENS6_IJNS7_ILi128EEESA_NS7_ILi256EEEEEELi256ENS_12float_e4m3_tEfNS_4arch4Sm90ELb0ELb0ELb0ELb1ELb0ELb1ELb0ELb1ELb1ELb1ELb1ELb0EEENS1_21CollectiveEpilogueFwdINS6_IJSA_SB_SA_EEES9_NS_10bfloat16_tESF_Li256ELb1ELb1ELb1ELb1EEENS1_36VarlenDynamicPersistentTileSchedulerILi128ELi128ELi256ELi128ELb1ELb1ELb1ELb0ELb1ELb1EEEEEEEEEvNT_6ParamsE,"ax",@progbits
	.align	128
.text._ZN7cutlass13device_kernelIN5flash11enable_sm90INS1_16FlashAttnFwdSm90INS1_25CollectiveMainloopFwdSm90ILi2EN4cute5tupleIJNS5_1CILi1EEES8_S8_EEENS6_IJNS7_ILi128EEESA_NS7_ILi256EEEEEELi256ENS_12float_e4m3_tEfNS_4arch4Sm90ELb0ELb0ELb0ELb1ELb0ELb1ELb0ELb1ELb1ELb1ELb1ELb0EEENS1_21CollectiveEpilogueFwdINS6_IJSA_SB_SA_EEES9_NS_10bfloat16_tESF_Li256ELb1ELb1ELb1ELb1EEENS1_36VarlenDynamicPersistentTileSchedulerILi128ELi128ELi256ELi128ELb1ELb1ELb1ELb0ELb1ELb1EEEEEEEEEvNT_6ParamsE:
        .type           _ZN7cutlass13device_kernelIN5flash11enable_sm90INS1_16FlashAttnFwdSm90INS1_25CollectiveMainloopFwdSm90ILi2EN4cute5tupleIJNS5_1CILi1EEES8_S8_EEENS6_IJNS7_ILi128EEESA_NS7_ILi256EEEEEELi256ENS_12float_e4m3_tEfNS_4arch4Sm90ELb0ELb0ELb0ELb1ELb0ELb1ELb0ELb1ELb1ELb1ELb1ELb0EEENS1_21CollectiveEpilogueFwdINS6_IJSA_SB_SA_EEES9_NS_10bfloat16_tESF_Li256ELb1ELb1ELb1ELb1EEENS1_36VarlenDynamicPersistentTileSchedulerILi128ELi128ELi256ELi128ELb1ELb1ELb1ELb0ELb1ELb1EEEEEEEEEvNT_6ParamsE,@function
        .size           _ZN7cutlass13device_kernelIN5flash11enable_sm90INS1_16FlashAttnFwdSm90INS1_25CollectiveMainloopFwdSm90ILi2EN4cute5tupleIJNS5_1CILi1EEES8_S8_EEENS6_IJNS7_ILi128EEESA_NS7_ILi256EEEEEELi256ENS_12float_e4m3_tEfNS_4arch4Sm90ELb0ELb0ELb0ELb1ELb0ELb1ELb0ELb1ELb1ELb1ELb1ELb0EEENS1_21CollectiveEpilogueFwdINS6_IJSA_SB_SA_EEES9_NS_10bfloat16_tESF_Li256ELb1ELb1ELb1ELb1EEENS1_36VarlenDynamicPersistentTileSchedulerILi128ELi128ELi256ELi128ELb1ELb1ELb1ELb0ELb1ELb1EEEEEEEEEvNT_6ParamsE,(.L_x_3136 - _ZN7cutlass13device_kernelIN5flash11enable_sm90INS1_16FlashAttnFwdSm90INS1_25CollectiveMainloopFwdSm90ILi2EN4cute5tupleIJNS5_1CILi1EEES8_S8_EEENS6_IJNS7_ILi128EEESA_NS7_ILi256EEEEEELi256ENS_12float_e4m3_tEfNS_4arch4Sm90ELb0ELb0ELb0ELb1ELb0ELb1ELb0ELb1ELb1ELb1ELb1ELb0EEENS1_21CollectiveEpilogueFwdINS6_IJSA_SB_SA_EEES9_NS_10bfloat16_tESF_Li256ELb1ELb1ELb1ELb1EEENS1_36VarlenDynamicPersistentTileSchedulerILi128ELi128ELi256ELi128ELb1ELb1ELb1ELb0ELb1ELb1EEEEEEEEEvNT_6ParamsE)
        .other          _ZN7cutlass13device_kernelIN5flash11enable_sm90INS1_16FlashAttnFwdSm90INS1_25CollectiveMainloopFwdSm90ILi2EN4cute5tupleIJNS5_1CILi1EEES8_S8_EEENS6_IJNS7_ILi128EEESA_NS7_ILi256EEEEEELi256ENS_12float_e4m3_tEfNS_4arch4Sm90ELb0ELb0ELb0ELb1ELb0ELb1ELb0ELb1ELb1ELb1ELb1ELb0EEENS1_21CollectiveEpilogueFwdINS6_IJSA_SB_SA_EEES9_NS_10bfloat16_tESF_Li256ELb1ELb1ELb1ELb1EEENS1_36VarlenDynamicPersistentTileSchedulerILi128ELi128ELi256ELi128ELb1ELb1ELb1ELb0ELb1ELb1EEEEEEEEEvNT_6ParamsE,@"STO_CUDA_ENTRY STV_DEFAULT"
_ZN7cutlass13device_kernelIN5flash11enable_sm90INS1_16FlashAttnFwdSm90INS1_25CollectiveMainloopFwdSm90ILi2EN4cute5tupleIJNS5_1CILi1EEES8_S8_EEENS6_IJNS7_ILi128EEESA_NS7_ILi256EEEEEELi256ENS_12float_e4m3_tEfNS_4arch4Sm90ELb0ELb0ELb0ELb1ELb0ELb1ELb0ELb1ELb1ELb1ELb1ELb0EEENS1_21CollectiveEpilogueFwdINS6_IJSA_SB_SA_EEES9_NS_10bfloat16_tESF_Li256ELb1ELb1ELb1ELb1EEENS1_36VarlenDynamicPersistentTileSchedulerILi128ELi128ELi256ELi128ELb1ELb1ELb1ELb0ELb1ELb1EEEEEEEEEvNT_6ParamsE:
        /* <DEDUP_REMOVED lines=13> */
[----:B------:R-:W-:Y:S02]  /*00d0*/  UIADD3 UR10, UP2, UR4, 0x570, URZ ;  /* 0x00000570040a7890 */ /* 0x000fe4000ff5e03f */
[----:B------:R-:W-:Y:S02]  /*00e0*/  UIADD3 UR4, UP3, UR4, 0x670, URZ ;  /* 0x0000067004047890 */ /* 0x000fe4000ff7e03f */
[----:B------:R-:W-:-:S02]  /*00f0*/  UIADD3.X UR7, URZ, UR5, URZ, UP0, !UPT ;  /* 0x000000053f077290 */ /* 0x000fc400087fe43f */
[----:B------:R-:W-:Y:S02]  /*0100*/  UIADD3.X UR9, URZ, UR5, URZ, UP1, !UPT ;  /* 0x000000053f097290 */ /* 0x000fe40008ffe43f */
[----:B------:R-:W-:Y:S02]  /*0110*/  UIADD3.X UR11, URZ, UR5, URZ, UP2, !UPT ;  /* 0x000000053f0b7290 */ /* 0x000fe400097fe43f */
[----:B------:R-:W-:-:S03]  /*0120*/  UIADD3.X UR5, URZ, UR5, URZ, UP3, !UPT ;  /* 0x000000053f057290 */ /* 0x000fc60009ffe43f */
[----:B------:R0:W-:Y:S02]  /*0130*/  UTMACCTL.PF [UR6] ;  /* 0x00000000060079b9 */ /* 0x0001e40008040000 */
[----:B------:R0:W-:Y:S02]  /*0140*/  UTMACCTL.PF [UR8] ;  /* 0x00000000080079b9 */ /* 0x0001e40008040000 */
[----:B------:R0:W-:Y:S02]  /*0150*/  UTMACCTL.PF [UR10] ;  /* 0x000000000a0079b9 */ /* 0x0001e40008040000 */
[----:B------:R0:W-:Y:S02]  /*0160*/  UTMACCTL.PF [UR4] ;  /* 0x00000000040079b9 */ /* 0x0001e40008040000 */
[----:B0-----:R-:W-:Y:S01]  /*0170*/  NOP ;  /* 0x0000000000007918 */ /* 0x001fe20000000000 */
.L_x_331:
[----:B------:R-:W-:Y:S05]  /*0180*/  BSYNC B0 ;  /* 0x0000000000007941 */ /* 0x000fea0003800000 */
.L_x_330:
        /* <DEDUP_REMOVED lines=41> */
.L_x_332:
        /* <DEDUP_REMOVED lines=22> */
.L_x_333:
        /* <DEDUP_REMOVED lines=18> */
.L_x_334:
        /* <DEDUP_REMOVED lines=22> */
.L_x_335:
        /* <DEDUP_REMOVED lines=22> */
.L_x_336:
[----:B------:R-:W-:Y:S01]  /*0960*/  PLOP3.LUT P0, PT, PT, PT, UP0, 0x80, 0x0 ;  /* 0x000000000000781c */ /* 0x000fe20003f0f008 */
[----:B------:R-:W-:Y:S01]  /*0970*/  UMOV UR37, 0x1 ;  /* 0x0000000100257882 */ /* 0x000fe20000000000 */
[----:B------:R-:W-:Y:S01]  /*0980*/  NOP ;  /* 0x0000000000007918 */ /* 0x000fe20000000000 */
[----:B------:R-:W-:Y:S01]  /*0990*/  USEL UR37, UR37, 0x2, !UP0 ;  /* 0x0000000225257887 */ /* 0x000fe2000c000000 */
[----:B------:R-:W-:Y:S01]  /*09a0*/  BSSY B8, `(.L_x_337) ;  /* 0x0002991000087945 */ /* 0x000fe20003800000 */
[----:B------:R-:W-:Y:S01]  /*09b0*/  ULDC.64 UR42, c[0x0][0x208] ;  /* 0x00008200002a7ab9 */ /* 0x000fe20000000a00 */
[----:B012-4-:R-:W-:Y:S07]  /*09c0*/  BAR.SYNC.DEFER_BLOCKING 0x0 ;  /* 0x0000000000007b1d */ /* 0x017fee0000010000 */
[----:B------:R-:W-:Y:S05]  /*09d0*/  @!P0 BRA `(.L_x_338) ;  /* 0x0000022000008947 */ /* 0x000fea0003800000 */
.L_x_339:
[----:B------:R-:W-:-:S08]  /*09e0*/  NOP ;  /* 0x0000000000007918 */ /* 0x000fd00000000000 */
[----:B------:R-:W0:Y:S02]  /*09f0*/  USETMAXREG.TRY_ALLOC.CTAPOOL UP0, 0xf0 ;  /* 0x000000f0000079c8 */ /* 0x000e240008000600 */
[----:B0-----:R-:W-:-:S13]  /*0a00*/  PLOP3.LUT P0, PT, PT, PT, UP0, 0x80, 0x0 ;  /* 0x000000000000781c */ /* 0x001fda0003f0f008 */
[----:B------:R-:W-:Y:S05]  /*0a10*/  @!P0 BRA `(.L_x_339) ;  /* 0xfffffffc00f08947 */ /* 0x000fea000383ffff */
[----:B------:R-:W2:Y:S01]  /*0a20*/  LDL.LU R0, [R1+0x10] ;  /* 0x0000100001007983 */ /* 0x000ea20000300800 */
[----:B------:R-:W0:Y:S01]  /*0a30*/  S2R R2, SR_TID.X ;  /* 0x0000000000027919 */ /* 0x000e220000002100 */
[----:B------:R-:W1:Y:S01]  /*0a40*/  S2UR UR36, SR_CgaCtaId ;  /* 0x00000000002479c3 */ /* 0x000e620000008800 */
[----:B------:R-:W-:Y:S01]  /*0a50*/  UMOV UR4, 0x400 ;  /* 0x0000040000047882 */ /* 0x000fe20000000000 */
[----:B0-----:R-:W-:-:S06]  /*0a60*/  SHF.R.U32.HI R2, RZ, 0x7, R2 ;  /* 0x00000007ff027819 */ /* 0x001fcc0000011602 */
[----:B------:R-:W-:Y:S06]  /*0a70*/  BAR.ARV 0x8, 0x180 ;  /* 0x0206000000007b1d */ /* 0x000fec0000002000 */
[----:B------:R-:W-:-:S13]  /*0a80*/  ISETP.NE.AND P0, PT, R2, 0x1, PT ;  /* 0x000000010200780c */ /* 0x000fda0003f05270 */
[----:B------:R-:W-:Y:S08]  /*0a90*/  @!P0 BAR.ARV 0x9, 0x100 ;  /* 0x0244000000008b1d */ /* 0x000ff00000002000 */
[----:B------:R-:W-:Y:S01]  /*0aa0*/  BAR.SYNC.DEFER_BLOCKING 0x5, 0x180 ;  /* 0x0146000000007b1d */ /* 0x000fe20000010000 */
[----:B-1----:R-:W-:-:S06]  /*0ab0*/  ULEA UR4, UR36, UR4, 0x18 ;  /* 0x0000000424047291 */ /* 0x002fcc000f8ec03f */
[----:B------:R-:W-:Y:S01]  /*0ac0*/  IMAD.U32 R22, RZ, RZ, UR4 ;  /* 0x00000004ff167e24 */ /* 0x000fe2000f8e00ff */
[----:B------:R-:W-:-:S04]  /*0ad0*/  ULDC UR4, c[0x0][0xc3c] ;  /* 0x00030f0000047ab9 */ /* 0x000fc80000000800 */
[----:B------:R-:W0:Y:S01]  /*0ae0*/  LDS.128 R28, [R22+0x388d0] ;  /* 0x0388d000161c7984 */ /* 0x000e220000000c00 */
[----:B------:R-:W-:Y:S06]  /*0af0*/  BAR.ARV 0x4, 0x180 ;  /* 0x0106000000007b1d */ /* 0x000fec0000002000 */
[----:B--2---:R-:W-:-:S04]  /*0b00*/  LOP3.LUT R0, R0, 0xffffffef, RZ, 0xc0, !PT ;  /* 0xffffffef00007812 */ /* 0x004fc800078ec0ff */
[----:B------:R-:W-:-:S05]  /*0b10*/  @P0 LOP3.LUT R0, R0, 0x10, RZ, 0xfc, !PT ;  /* 0x0000001000000812 */ /* 0x000fca00078efcff */
[----:B------:R1:W-:Y:S01]  /*0b20*/  STL [R1+0x10], R0 ;  /* 0x0000100001007387 */ /* 0x0003e20000100800 */
[----:B0-----:R-:W-:-:S13]  /*0b30*/  ISETP.GE.AND P0, PT, R31, UR4, PT ;  /* 0x000000041f007c0c */ /* 0x001fda000bf06270 */
[----:B-1----:R-:W-:Y:S05]  /*0b40*/  @P0 BRA `(.L_x_340) ;  /* 0x0000029400d80947 */ /* 0x002fea0003800000 */
[----:B------:R-:W0:Y:S01]  /*0b50*/  S2R R0, SR_TID.X ;  /* 0x0000000000007919 */ /* 0x000e220000002100 */
[----:B------:R-:W-:Y:S01]  /*0b60*/  IMAD.MOV.U32 R232, RZ, RZ, RZ ;  /* 0x000000ffffe87224 */ /* 0x000fe200078e00ff */
[----:B------:R-:W-:Y:S01]  /*0b70*/  CS2R R234, SRZ ;  /* 0x0000000000ea7805 */ /* 0x000fe2000001ff00 */
[----:B------:R-:W-:Y:S01]  /*0b80*/  IMAD.MOV.U32 R152, RZ, RZ, RZ ;  /* 0x000000ffff987224 */ /* 0x000fe200078e00ff */
[----:B------:R-:W-:Y:S01]  /*0b90*/  ULOP3.LUT UR46, UR37, 0x1, URZ, 0xfc, !UPT ;  /* 0x00000001252e7892 */ /* 0x000fe2000f8efc3f */
[----:B------:R-:W-:Y:S01]  /*0ba0*/  UMOV UR39, URZ ;  /* 0x0000003f00277c82 */ /* 0x000fe20008000000 */
[----:B0-----:R-:W-:-:S05]  /*0bb0*/  VIADD R0, R0, 0xffffff80 ;  /* 0xffffff8000007836 */ /* 0x001fca0000000000 */
[----:B------:R-:W-:-:S04]  /*0bc0*/  SHF.R.S32.HI R3, RZ, 0x1f, R0 ;  /* 0x0000001fff037819 */ /* 0x000fc80000011400 */
[CC--:B------:R-:W-:Y:S02]  /*0bd0*/  LEA.HI R2, R3.reuse, R0.reuse, RZ, 0x7 ;  /* 0x0000000003027211 */ /* 0x0c0fe400078f38ff */
[CC--:B------:R-:W-:Y:S02]  /*0be0*/  LEA.HI R4, R3.reuse, R0.reuse, RZ, 0x4 ;  /* 0x0000000003047211 */ /* 0x0c0fe400078f20ff */
[----:B------:R-:W-:Y:S02]  /*0bf0*/  LOP3.LUT R5, R2, 0xffffff80, RZ, 0xc0, !PT ;  /* 0xffffff8002057812 */ /* 0x000fe400078ec0ff */
[----:B------:R-:W-:Y:S02]  /*0c00*/  SHF.R.S32.HI R7, RZ, 0x4, R4 ;  /* 0x00000004ff077819 */ /* 0x000fe40000011404 */
[CC--:B------:R-:W-:Y:S01]  /*0c10*/  LEA.HI R23, R3.reuse, R0.reuse, RZ, 0x3 ;  /* 0x0000000003177211 */ /* 0x0c0fe200078f18ff */
[----:B------:R-:W-:Y:S01]  /*0c20*/  IMAD.IADD R14, R0, 0x1, -R5 ;  /* 0x00000001000e7824 */ /* 0x000fe200078e0a05 */
[----:B------:R-:W-:-:S04]  /*0c30*/  LEA.HI R5, R3, R0, RZ, 0x5 ;  /* 0x0000000003057211 */ /* 0x000fc800078f28ff */
[----:B------:R-:W-:Y:S01]  /*0c40*/  SHF.R.S32.HI R8, RZ, 0x1f, R14 ;  /* 0x0000001fff087819 */ /* 0x000fe2000001140e */
[----:B------:R-:W-:Y:S01]  /*0c50*/  IMAD.SHL.U32 R6, R5, 0x20, RZ ;  /* 0x0000002005067824 */ /* 0x000fe200078e00ff */
[----:B------:R-:W-:Y:S01]  /*0c60*/  LOP3.LUT R5, R4, 0x3fffff0, RZ, 0xc0, !PT ;  /* 0x03fffff004057812 */ /* 0x000fe200078ec0ff */
[----:B------:R-:W-:Y:S01]  /*0c70*/  STL [R1+0x110], R14 ;  /* 0x0001100e01007387 */ /* 0x000fe20000100800 */
[----:B------:R-:W-:Y:S02]  /*0c80*/  LEA.HI R10, R8, R14, RZ, 0x2 ;  /* 0x0000000e080a7211 */ /* 0x000fe400078f10ff */
[----:B------:R-:W-:Y:S02]  /*0c90*/  LOP3.LUT R6, R6, 0xfffffc00, RZ, 0xc0, !PT ;  /* 0xfffffc0006067812 */ /* 0x000fe400078ec0ff */
[----:B------:R-:W-:Y:S02]  /*0ca0*/  IADD3 R5, R0, -R5, RZ ;  /* 0x8000000500057210 */ /* 0x000fe40007ffe0ff */
[----:B------:R-:W-:-:S02]  /*0cb0*/  LEA.HI R4, R4, R7, RZ, 0x1 ;  /* 0x0000000704047211 */ /* 0x000fc400078f08ff */
[----:B------:R-:W-:Y:S01]  /*0cc0*/  SHF.R.S32.HI R11, RZ, 0x2, R10 ;  /* 0x00000002ff0b7819 */ /* 0x000fe2000001140a */
[----:B------:R-:W-:Y:S01]  /*0cd0*/  IMAD R9, R5, 0x40, R6 ;  /* 0x0000004005097824 */ /* 0x000fe200078e0206 */
[----:B------:R-:W-:Y:S02]  /*0ce0*/  SHF.R.S32.HI R5, RZ, 0x7, R2 ;  /* 0x00000007ff057819 */ /* 0x000fe40000011402 */
[----:B------:R-:W-:Y:S02]  /*0cf0*/  SHF.R.S32.HI R12, RZ, 0x1f, R10 ;  /* 0x0000001fff0c7819 */ /* 0x000fe4000001140a */
[----:B------:R-:W-:Y:S02]  /*0d00*/  LEA.HI R2, R2, R5, RZ, 0x1 ;  /* 0x0000000502027211 */ /* 0x000fe400078f08ff */
[----:B------:R-:W-:Y:S02]  /*0d10*/  LOP3.LUT R4, R4, 0x1ffffffe, RZ, 0xc0, !PT ;  /* 0x1ffffffe04047812 */ /* 0x000fe400078ec0ff */
[----:B------:R-:W-:-:S02]  /*0d20*/  LOP3.LUT R2, R2, 0x3fffffe, RZ, 0xc0, !PT ;  /* 0x03fffffe02027812 */ /* 0x000fc400078ec0ff */
[----:B------:R-:W-:Y:S01]  /*0d30*/  LEA.HI R6, R3, R0, RZ, 0x2 ;  /* 0x0000000003067211 */ /* 0x000fe200078f10ff */
[----:B------:R-:W-:Y:S01]  /*0d40*/  IMAD.IADD R4, R7, 0x1, -R4 ;  /* 0x0000000107047824 */ /* 0x000fe200078e0a04 */
[----:B------:R-:W-:Y:S02]  /*0d50*/  LEA.HI R12, R12, R11, RZ, 0x3 ;  /* 0x0000000b0c0c7211 */ /* 0x000fe400078f18ff */
[----:B------:R-:W-:Y:S02]  /*0d60*/  IADD3 R2, R5, -R2, RZ ;  /* 0x8000000205027210 */ /* 0x000fe40007ffe0ff */
[----:B------:R-:W-:Y:S02]  /*0d70*/  LOP3.LUT R7, R6, 0xfffffffc, RZ, 0xc0, !PT ;  /* 0xfffffffc06077812 */ /* 0x000fe400078ec0ff */
[----:B------:R-:W-:Y:S02]  /*0d80*/  LOP3.LUT R5, R23, 0xfffffff8, RZ, 0xc0, !PT ;  /* 0xfffffff817057812 */ /* 0x000fe400078ec0ff */
[----:B------:R-:W-:Y:S01]  /*0d90*/  LOP3.LUT R12, R12, 0xfffffff8, RZ, 0xc0, !PT ;  /* 0xfffffff80c0c7812 */ /* 0x000fe200078ec0ff */
[----:B------:R-:W-:Y:S01]  /*0da0*/  IMAD.IADD R7, R0, 0x1, -R7 ;  /* 0x0000000100077824 */ /* 0x000fe200078e0a07 */
[----:B------:R-:W-:Y:S01]  /*0db0*/  LEA.HI R8, R8, R14, RZ, 0x5 ;  /* 0x0000000e08087211 */ /* 0x000fe200078f28ff */
[----:B------:R-:W-:Y:S01]  /*0dc0*/  IMAD.IADD R5, R0, 0x1, -R5 ;  /* 0x0000000100057824 */ /* 0x000fe200078e0a05 */
[----:B------:R-:W-:Y:S01]  /*0dd0*/  LEA.HI R3, R3, R0, RZ, 0x6 ;  /* 0x0000000003037211 */ /* 0x000fe200078f30ff */
[----:B------:R-:W-:Y:S01]  /*0de0*/  IMAD R0, R4, 0x8, R9 ;  /* 0x0000000804007824 */ /* 0x000fe200078e0209 */
[----:B------:R-:W-:Y:S01]  /*0df0*/  SHF.R.S32.HI R8, RZ, 0x5, R8 ;  /* 0x00000005ff087819 */ /* 0x000fe20000011408 */
[----:B------:R-:W-:Y:S01]  /*0e00*/  IMAD.IADD R11, R11, 0x1, -R12 ;  /* 0x000000010b0b7824 */ /* 0x000fe200078e0a0c */
[----:B------:R-:W-:Y:S01]  /*0e10*/  SHF.R.S32.HI R23, RZ, 0x3, R23 ;  /* 0x00000003ff177819 */ /* 0x000fe20000011417 */
[----:B------:R-:W-:Y:S01]  /*0e20*/  IMAD.SHL.U32 R3, R3, 0x10, RZ ;  /* 0x0000001003037824 */ /* 0x000fe200078e00ff */
[----:B------:R-:W-:Y:S01]  /*0e30*/  LEA.HI R6, R7, R7, RZ, 0x1 ;  /* 0x0000000707067211 */ /* 0x000fe200078f08ff */
[----:B------:R-:W-:Y:S01]  /*0e40*/  IMAD R11, R8, 0x10, R11 ;  /* 0x00000010080b7824 */ /* 0x000fe200078e020b */
[----:B------:R0:W-:Y:S01]  /*0e50*/  STL [R1+0x1a4], R0 ;  /* 0x0001a40001007387 */ /* 0x0001e20000100800 */
[C---:B------:R-:W-:Y:S01]  /*0e60*/  IADD3 R12, R23.reuse, 0x40, RZ ;  /* 0x00000040170c7810 */ /* 0x040fe20007ffe0ff */
[C---:B------:R-:W-:Y:S01]  /*0e70*/  VIADD R20, R23.reuse, 0x20 ;  /* 0x0000002017147836 */ /* 0x040fe20000000000 */
[----:B------:R-:W-:Y:S01]  /*0e80*/  LOP3.LUT R6, R6, 0x1ffffffe, RZ, 0xc0, !PT ;  /* 0x1ffffffe06067812 */ /* 0x000fe200078ec0ff */
[----:B------:R-:W-:Y:S01]  /*0e90*/  VIADD R8, R23, 0x60 ;  /* 0x0000006017087836 */ /* 0x000fe20000000000 */
[----:B------:R-:W-:Y:S01]  /*0ea0*/  LEA R11, R2, R11, 0x6 ;  /* 0x0000000b020b7211 */ /* 0x000fe200078e30ff */
[----:B------:R-:W-:Y:S01]  /*0eb0*/  IMAD.SHL.U32 R16, R5, 0x10, RZ ;  /* 0x0000001005107824 */ /* 0x000fe200078e00ff */
[----:B------:R-:W-:Y:S01]  /*0ec0*/  LOP3.LUT R13, R3, 0xfffffc00, RZ, 0xc0, !PT ;  /* 0xfffffc00030d7812 */ /* 0x000fe200078ec0ff */
[----:B------:R-:W-:Y:S01]  /*0ed0*/  IMAD.SHL.U32 R3, R12, 0x80, RZ ;  /* 0x000000800c037824 */ /* 0x000fe200078e00ff */
[----:B------:R-:W-:Y:S01]  /*0ee0*/  SHF.R.S32.HI R2, RZ, 0x1f, R23 ;  /* 0x0000001fff027819 */ /* 0x000fe20000011417 */
[----:B0-----:R-:W-:Y:S01]  /*0ef0*/  IMAD.SHL.U32 R0, R23, 0x80, RZ ;  /* 0x0000008017007824 */ /* 0x001fe200078e00ff */
[----:B------:R-:W-:Y:S01]  /*0f00*/  SHF.R.S32.HI R4, RZ, 0x1f, R12 ;  /* 0x0000001fff047819 */ /* 0x000fe2000001140c */
[----:B------:R-:W-:Y:S01]  /*0f10*/  IMAD.IADD R6, R7, 0x1, -R6 ;  /* 0x0000000107067824 */ /* 0x000fe200078e0a06 */
[----:B------:R-:W-:Y:S01]  /*0f20*/  SHF.R.S32.HI R2, RZ, 0x1f, R20 ;  /* 0x0000001fff027819 */ /* 0x000fe20000011414 */
[----:B------:R-:W-:Y:S01]  /*0f30*/  IMAD.SHL.U32 R18, R5, 0x8, RZ ;  /* 0x0000000805127824 */ /* 0x000fe200078e00ff */
[----:B------:R-:W-:Y:S01]  /*0f40*/  LOP3.LUT R15, R0, 0x380, RZ, 0xc0, !PT ;  /* 0x00000380000f7812 */ /* 0x000fe200078ec0ff */
[----:B------:R-:W-:Y:S01]  /*0f50*/  STL [R1+0x19c], R11 ;  /* 0x00019c0b01007387 */ /* 0x000fe20000100800 */
[----:B------:R-:W-:Y:S01]  /*0f60*/  SHF.L.U32 R0, R20, 0x7, RZ ;  /* 0x0000000714007819 */ /* 0x000fe200000006ff */
[----:B------:R-:W-:Y:S01]  /*0f70*/  IMAD.SHL.U32 R5, R8, 0x80, RZ ;  /* 0x0000008008057824 */ /* 0x000fe200078e00ff */
[----:B------:R-:W-:Y:S01]  /*0f80*/  SHF.R.S32.HI R7, RZ, 0x1f, R8 ;  /* 0x0000001fff077819 */ /* 0x000fe20000011408 */
[----:B------:R0:W-:Y:S01]  /*0f90*/  STL [R1+0x60], R13 ;  /* 0x0000600d01007387 */ /* 0x0001e20000100800 */
[----:B------:R-:W-:Y:S01]  /*0fa0*/  LEA.HI R4, R4, R12, RZ, 0x3 ;  /* 0x0000000c04047211 */ /* 0x000fe200078f18ff */
[----:B------:R-:W-:Y:S01]  /*0fb0*/  VIADD R233, R18, 0x40 ;  /* 0x0000004012e97836 */ /* 0x000fe20000000000 */
[----:B------:R-:W-:Y:S01]  /*0fc0*/  LEA.HI R2, R2, R20, RZ, 0x3 ;  /* 0x0000001402027211 */ /* 0x000fe200078f18ff */
[----:B------:R-:W-:Y:S01]  /*0fd0*/  VIADD R20, R18, 0x80 ;  /* 0x0000008012147836 */ /* 0x000fe20000000000 */
[----:B------:R-:W-:Y:S01]  /*0fe0*/  LOP3.LUT R12, R0, 0x380, RZ, 0xc0, !PT ;  /* 0x00000380000c7812 */ /* 0x000fe200078ec0ff */
[----:B------:R-:W-:Y:S01]  /*0ff0*/  IMAD.SHL.U32 R4, R4, 0x80, RZ ;  /* 0x0000008004047824 */ /* 0x000fe200078e00ff */
[----:B------:R-:W-:Y:S01]  /*1000*/  LOP3.LUT R9, R3, 0x380, RZ, 0xc0, !PT ;  /* 0x0000038003097812 */ /* 0x000fe200078ec0ff */
[----:B------:R-:W-:Y:S01]  /*1010*/  IMAD.SHL.U32 R2, R2, 0x80, RZ ;  /* 0x0000008002027824 */ /* 0x000fe200078e00ff */
[----:B------:R-:W-:Y:S01]  /*1020*/  LOP3.LUT R0, R15, 0x70, R16, 0xf8, !PT ;  /* 0x000000700f007812 */ /* 0x000fe200078ef810 */
[----:B------:R1:W-:Y:S01]  /*1030*/  STL [R1+0x44], R20 ;  /* 0x0000441401007387 */ /* 0x0003e20000100800 */
[----:B------:R-:W-:-:S02]  /*1040*/  SHF.R.U32.HI R3, RZ, 0x3, R15 ;  /* 0x00000003ff037819 */ /* 0x000fc4000001160f */
[----:B------:R-:W-:Y:S02]  /*1050*/  LEA.HI R7, R7, R8, RZ, 0x3 ;  /* 0x0000000807077211 */ /* 0x000fe400078f18ff */
[----:B------:R-:W-:Y:S02]  /*1060*/  IADD3 R15, R18, 0xc0, RZ ;  /* 0x000000c0120f7810 */ /* 0x000fe40007ffe0ff */
[----:B0-----:R-:W-:Y:S01]  /*1070*/  LOP3.LUT R13, R13, R0, R3, 0xf6, !PT ;  /* 0x000000000d0d7212 */ /* 0x001fe200078ef603 */
[----:B------:R-:W-:Y:S01]  /*1080*/  IMAD.SHL.U32 R7, R7, 0x80, RZ ;  /* 0x0000008007077824 */ /* 0x000fe200078e00ff */
[----:B------:R-:W-:Y:S01]  /*1090*/  LOP3.LUT R8, R5, 0x380, RZ, 0xc0, !PT ;  /* 0x0000038005087812 */ /* 0x000fe200078ec0ff */
[----:B------:R0:W-:Y:S01]  /*10a0*/  STL [R1+0x4c], R15 ;  /* 0x00004c0f01007387 */ /* 0x0001e20000100800 */
[----:B-1----:R-:W-:Y:S02]  /*10b0*/  SHF.R.S32.HI R20, RZ, 0x1f, R20 ;  /* 0x0000001fff147819 */ /* 0x002fe40000011414 */
[----:B------:R-:W-:Y:S01]  /*10c0*/  LOP3.LUT R2, R2, 0xfffffc00, RZ, 0xc0, !PT ;  /* 0xfffffc0002027812 */ /* 0x000fe200078ec0ff */
[----:B------:R1:W-:Y:S01]  /*10d0*/  STL [R1+0x68], R13 ;  /* 0x0000680d01007387 */ /* 0x0003e20000100800 */
[----:B------:R-:W-:-:S02]  /*10e0*/  LOP3.LUT R10, R10, 0x7ffffffc, RZ, 0xc0, !PT ;  /* 0x7ffffffc0a0a7812 */ /* 0x000fc400078ec0ff */
[----:B------:R-:W-:Y:S01]  /*10f0*/  SHF.R.U32.HI R3, RZ, 0x3, R12 ;  /* 0x00000003ff037819 */ /* 0x000fe2000001160c */
[----:B------:R-:W-:Y:S01]  /*1100*/  STL [R1+0x88], R20 ;  /* 0x0000881401007387 */ /* 0x000fe20000100800 */
[----:B------:R-:W-:Y:S01]  /*1110*/  LOP3.LUT R0, R12, 0x70, R16, 0xf8, !PT ;  /* 0x000000700c007812 */ /* 0x000fe200078ef810 */
[----:B------:R-:W-:Y:S01]  /*1120*/  IMAD.IADD R10, R14, 0x1, -R10 ;  /* 0x000000010e0a7824 */ /* 0x000fe200078e0a0a */
[----:B0-----:R-:W-:Y:S02]  /*1130*/  SHF.R.S32.HI R15, RZ, 0x1f, R15 ;  /* 0x0000001fff0f7819 */ /* 0x001fe4000001140f */
[----:B------:R-:W-:Y:S02]  /*1140*/  LOP3.LUT R4, R4, 0xfffffc00, RZ, 0xc0, !PT ;  /* 0xfffffc0004047812 */ /* 0x000fe400078ec0ff */
[----:B-1----:R-:W-:Y:S01]  /*1150*/  IADD3 R13, R22, R13, RZ ;  /* 0x0000000d160d7210 */ /* 0x002fe20007ffe0ff */
[----:B------:R-:W-:Y:S01]  /*1160*/  STL [R1+0x84], R15 ;  /* 0x0000840f01007387 */ /* 0x000fe20000100800 */
[----:B------:R-:W-:-:S02]  /*1170*/  SHF.R.U32.HI R12, RZ, 0x3, R9 ;  /* 0x00000003ff0c7819 */ /* 0x000fc40000011609 */
[----:B------:R-:W-:Y:S01]  /*1180*/  LOP3.LUT R5, R9, 0x70, R16, 0xf8, !PT ;  /* 0x0000007009057812 */ /* 0x000fe200078ef810 */
[----:B------:R-:W-:Y:S01]  /*1190*/  STL [R1+0x5c], R2 ;  /* 0x00005c0201007387 */ /* 0x000fe20000100800 */
[----:B------:R-:W-:Y:S02]  /*11a0*/  LOP3.LUT R7, R7, 0xfffffc00, RZ, 0xc0, !PT ;  /* 0xfffffc0007077812 */ /* 0x000fe400078ec0ff */
[----:B------:R-:W-:Y:S01]  /*11b0*/  SHF.R.U32.HI R9, RZ, 0x3, R8 ;  /* 0x00000003ff097819 */ /* 0x000fe20000011608 */
[----:B------:R-:W-:Y:S01]  /*11c0*/  STL [R1+0x64], R13 ;  /* 0x0000640d01007387 */ /* 0x000fe20000100800 */
[----:B------:R-:W-:Y:S02]  /*11d0*/  LOP3.LUT R8, R8, 0x70, R16, 0xf8, !PT ;  /* 0x0000007008087812 */ /* 0x000fe400078ef810 */
[----:B------:R-:W-:Y:S01]  /*11e0*/  LOP3.LUT R3, R2, R0, R3, 0xf6, !PT ;  /* 0x0000000002037212 */ /* 0x000fe200078ef603 */
[----:B------:R0:W-:Y:S01]  /*11f0*/  STL [R1+0x58], R4 ;  /* 0x0000580401007387 */ /* 0x0001e20000100800 */
[----:B------:R-:W-:Y:S01]  /*1200*/  LOP3.LUT R5, R4, R5, R12, 0xf6, !PT ;  /* 0x0000000504057212 */ /* 0x000fe200078ef60c */
[----:B------:R-:W-:Y:S01]  /*1210*/  IMAD.SHL.U32 R0, R10, 0x2, RZ ;  /* 0x000000020a007824 */ /* 0x000fe200078e00ff */
[----:B------:R-:W-:Y:S01]  /*1220*/  SHF.R.S32.HI R17, RZ, 0x1f, R16 ;  /* 0x0000001fff117819 */ /* 0x000fe20000011410 */
[----:B------:R1:W-:Y:S01]  /*1230*/  STL [R1+0x54], R7 ;  /* 0x0000540701007387 */ /* 0x0003e20000100800 */
[----:B------:R-:W-:Y:S01]  /*1240*/  SHF.R.S32.HI R19, RZ, 0x1f, R18 ;  /* 0x0000001fff137819 */ /* 0x000fe20000011412 */
[C---:B------:R-:W-:Y:S01]  /*1250*/  VIADD R42, R0.reuse, 0x10 ;  /* 0x00000010002a7836 */ /* 0x040fe20000000000 */
[C---:B------:R-:W-:Y:S01]  /*1260*/  IADD3 R43, R0.reuse, 0x8, RZ ;  /* 0x00000008002b7810 */ /* 0x040fe20007ffe0ff */
[C---:B------:R-:W-:Y:S01]  /*1270*/  VIADD R41, R0.reuse, 0x18 ;  /* 0x0000001800297836 */ /* 0x040fe20000000000 */
[----:B------:R-:W-:Y:S01]  /*1280*/  IADD3 R38, R0, 0x30, RZ ;  /* 0x0000003000267810 */ /* 0x000fe20007ffe0ff */
[----:B0-----:R-:W-:Y:S01]  /*1290*/  IMAD.IADD R4, R22, 0x1, R3 ;  /* 0x0000000116047824 */ /* 0x001fe200078e0203 */
[----:B------:R-:W-:Y:S01]  /*12a0*/  IADD3 R33, R0, 0x58, RZ ;  /* 0x0000005800217810 */ /* 0x000fe20007ffe0ff */
[----:B------:R-:W-:Y:S01]  /*12b0*/  IMAD.IADD R3, R22, 0x1, R5 ;  /* 0x0000000116037824 */ /* 0x000fe200078e0205 */
[C---:B------:R-:W-:Y:S01]  /*12c0*/  IADD3 R25, R0.reuse, 0x80, RZ ;  /* 0x0000008000197810 */ /* 0x040fe20007ffe0ff */
[C---:B------:R-:W-:Y:S01]  /*12d0*/  VIADD R40, R0.reuse, 0x20 ;  /* 0x0000002000287836 */ /* 0x040fe20000000000 */
[----:B-1----:R-:W-:Y:S01]  /*12e0*/  LOP3.LUT R7, R7, R8, R9, 0xf6, !PT ;  /* 0x0000000807077212 */ /* 0x002fe200078ef609 */
[----:B------:R-:W-:Y:S01]  /*12f0*/  STL [R1+0x198], R4 ;  /* 0x0001980401007387 */ /* 0x000fe20000100800 */
[C---:B------:R-:W-:Y:S01]  /*1300*/  VIADD R39, R0.reuse, 0x28 ;  /* 0x0000002800277836 */ /* 0x040fe20000000000 */
[C---:B------:R-:W-:Y:S01]  /*1310*/  IADD3 R14, R0.reuse, 0xa8, RZ ;  /* 0x000000a8000e7810 */ /* 0x040fe20007ffe0ff */
[----:B------:R-:W-:Y:S01]  /*1320*/  VIADD R37, R0, 0x38 ;  /* 0x0000003800257836 */ /* 0x000fe20000000000 */
[----:B------:R-:W-:Y:S01]  /*1330*/  STL [R1+0x90], R0 ;  /* 0x0000900001007387 */ /* 0x000fe20000100800 */
[----:B------:R-:W-:Y:S01]  /*1340*/  IMAD.IADD R2, R22, 0x1, R7 ;  /* 0x0000000116027824 */ /* 0x000fe200078e0207 */
[C---:B------:R-:W-:Y:S01]  /*1350*/  IADD3 R8, R0.reuse, 0xd0, RZ ;  /* 0x000000d000087810 */ /* 0x040fe20007ffe0ff */
[C---:B------:R-:W-:Y:S01]  /*1360*/  VIADD R36, R0.reuse, 0x40 ;  /* 0x0000004000247836 */ /* 0x040fe20000000000 */
[----:B------:R-:W-:Y:S01]  /*1370*/  STL [R1+0x194], R3 ;  /* 0x0001940301007387 */ /* 0x000fe20000100800 */
[C---:B------:R-:W-:Y:S01]  /*1380*/  VIADD R35, R0.reuse, 0x48 ;  /* 0x0000004800237836 */ /* 0x040fe20000000000 */
[----:B------:R-:W-:Y:S01]  /*1390*/  SHF.R.S32.HI R7, RZ, 0x1f, R43 ;  /* 0x0000001fff077819 */ /* 0x000fe2000001142b */
[C---:B------:R-:W-:Y:S01]  /*13a0*/  VIADD R34, R0.reuse, 0x50 ;  /* 0x0000005000227836 */ /* 0x040fe20000000000 */
[----:B------:R-:W-:Y:S01]  /*13b0*/  STL [R1+0x190], R2 ;  /* 0x0001900201007387 */ /* 0x000fe20000100800 */
[----:B------:R-:W-:-:S02]  /*13c0*/  VIADD R32, R0, 0x60 ;  /* 0x0000006000207836 */ /* 0x000fc40000000000 */
[C---:B------:R-:W-:Y:S01]  /*13d0*/  VIADD R28, R0.reuse, 0x68 ;  /* 0x00000068001c7836 */ /* 0x040fe20000000000 */
[----:B------:R-:W-:Y:S01]  /*13e0*/  STL [R1+0x10c], R43 ;  /* 0x00010c2b01007387 */ /* 0x000fe20000100800 */
[C---:B------:R-:W-:Y:S02]  /*13f0*/  VIADD R27, R0.reuse, 0x70 ;  /* 0x00000070001b7836 */ /* 0x040fe40000000000 */
[C---:B------:R-:W-:Y:S01]  /*1400*/  VIADD R26, R0.reuse, 0x78 ;  /* 0x00000078001a7836 */ /* 0x040fe20000000000 */
[----:B------:R0:W-:Y:S01]  /*1410*/  STL [R1+0x108], R42 ;  /* 0x0001082a01007387 */ /* 0x0001e20000100800 */
[C---:B------:R-:W-:Y:S02]  /*1420*/  VIADD R24, R0.reuse, 0x88 ;  /* 0x0000008800187836 */ /* 0x040fe40000000000 */
[C---:B------:R-:W-:Y:S01]  /*1430*/  VIADD R21, R0.reuse, 0x90 ;  /* 0x0000009000157836 */ /* 0x040fe20000000000 */
[----:B------:R-:W-:Y:S01]  /*1440*/  STL [R1+0x104], R41 ;  /* 0x0001042901007387 */ /* 0x000fe20000100800 */
[----:B------:R-:W-:-:S02]  /*1450*/  VIADD R20, R0, 0x98 ;  /* 0x0000009800147836 */ /* 0x000fc40000000000 */
[C---:B------:R-:W-:Y:S01]  /*1460*/  VIADD R15, R0.reuse, 0xa0 ;  /* 0x000000a0000f7836 */ /* 0x040fe20000000000 */
[----:B------:R1:W-:Y:S01]  /*1470*/  STL [R1+0x100], R40 ;  /* 0x0001002801007387 */ /* 0x0003e20000100800 */
[C---:B------:R-:W-:Y:S01]  /*1480*/  VIADD R13, R0.reuse, 0xb0 ;  /* 0x000000b0000d7836 */ /* 0x040fe20000000000 */
[----:B0-----:R-:W-:Y:S01]  /*1490*/  SHF.R.S32.HI R42, RZ, 0x1f, R42 ;  /* 0x0000001fff2a7819 */ /* 0x001fe2000001142a */
[C---:B------:R-:W-:Y:S01]  /*14a0*/  VIADD R12, R0.reuse, 0xb8 ;  /* 0x000000b8000c7836 */ /* 0x040fe20000000000 */
[----:B------:R0:W-:Y:S01]  /*14b0*/  STL [R1+0xfc], R39 ;  /* 0x0000fc2701007387 */ /* 0x0001e20000100800 */
[C---:B------:R-:W-:Y:S02]  /*14c0*/  VIADD R10, R0.reuse, 0xc0 ;  /* 0x000000c0000a7836 */ /* 0x040fe40000000000 */
[C---:B------:R-:W-:Y:S01]  /*14d0*/  VIADD R9, R0.reuse, 0xc8 ;  /* 0x000000c800097836 */ /* 0x040fe20000000000 */
[----:B------:R-:W-:Y:S01]  /*14e0*/  STL [R1+0xf8], R38 ;  /* 0x0000f82601007387 */ /* 0x000fe20000100800 */
[C---:B------:R-:W-:Y:S01]  /*14f0*/  VIADD R5, R0.reuse, 0xd8 ;  /* 0x000000d800057836 */ /* 0x040fe20000000000 */
[----:B-1----:R-:W-:Y:S01]  /*1500*/  SHF.R.S32.HI R40, RZ, 0x1f, R40 ;  /* 0x0000001fff287819 */ /* 0x002fe20000011428 */
[C---:B------:R-:W-:Y:S01]  /*1510*/  VIADD R4, R0.reuse, 0xe0 ;  /* 0x000000e000047836 */ /* 0x040fe20000000000 */
[----:B------:R1:W-:Y:S01]  /*1520*/  STL [R1+0xf4], R37 ;  /* 0x0000f42501007387 */ /* 0x0003e20000100800 */
[C---:B------:R-:W-:Y:S01]  /*1530*/  VIADD R3, R0.reuse, 0xe8 ;  /* 0x000000e800037836 */ /* 0x040fe20000000000 */
[----:B0-----:R-:W-:Y:S01]  /*1540*/  SHF.R.S32.HI R39, RZ, 0x1f, R39 ;  /* 0x0000001fff277819 */ /* 0x001fe20000011427 */
[C---:B------:R-:W-:Y:S01]  /*1550*/  VIADD R2, R0.reuse, 0xf0 ;  /* 0x000000f000027836 */ /* 0x040fe20000000000 */
[----:B------:R0:W-:Y:S01]  /*1560*/  STL [R1+0xf0], R36 ;  /* 0x0000f02401007387 */ /* 0x0001e20000100800 */
[----:B------:R-:W-:-:S03]  /*1570*/  IADD3 R0, R0, 0xf8, RZ ;  /* 0x000000f800007810 */ /* 0x000fc60007ffe0ff */
[----:B------:R-:W-:Y:S01]  /*1580*/  STL [R1+0xec], R35 ;  /* 0x0000ec2301007387 */ /* 0x000fe20000100800 */
[----:B-1----:R-:W-:-:S03]  /*1590*/  SHF.R.S32.HI R37, RZ, 0x1f, R37 ;  /* 0x0000001fff257819 */ /* 0x002fc60000011425 */
[----:B------:R1:W-:Y:S01]  /*15a0*/  STL [R1+0xe8], R34 ;  /* 0x0000e82201007387 */ /* 0x0003e20000100800 */
[----:B0-----:R-:W-:-:S03]  /*15b0*/  SHF.R.S32.HI R36, RZ, 0x1f, R36 ;  /* 0x0000001fff247819 */ /* 0x001fc60000011424 */
[----:B------:R0:W-:Y:S04]  /*15c0*/  STL [R1+0xe4], R33 ;  /* 0x0000e42101007387 */ /* 0x0001e80000100800 */
        /* <DEDUP_REMOVED lines=27> */
[----:B------:R-:W-:Y:S01]  /*1780*/  STL [R1+0xa0], R4 ;  /* 0x0000a00401007387 */ /* 0x000fe20000100800 */
[----:B0-----:R-:W-:-:S03]  /*1790*/  SHF.R.S32.HI R8, RZ, 0x1f, R8 ;  /* 0x0000001fff087819 */ /* 0x001fc60000011408 */
[----:B------:R-:W-:Y:S04]  /*17a0*/  STL [R1+0x9c], R3 ;  /* 0x00009c0301007387 */ /* 0x000fe80000100800 */
[----:B------:R0:W-:Y:S04]  /*17b0*/  STL [R1+0x18c], R7 ;  /* 0x00018c0701007387 */ /* 0x0001e80000100800 */
[----:B------:R-:W-:Y:S04]  /*17c0*/  STL [R1+0x98], R2 ;  /* 0x0000980201007387 */ /* 0x000fe80000100800 */
[----:B------:R-:W-:Y:S01]  /*17d0*/  STL [R1+0x188], R42 ;  /* 0x0001882a01007387 */ /* 0x000fe20000100800 */
[----:B0-----:R-:W-:-:S03]  /*17e0*/  SHF.R.S32.HI R7, RZ, 0x1f, R41 ;  /* 0x0000001fff077819 */ /* 0x001fc60000011429 */
[----:B------:R-:W-:Y:S04]  /*17f0*/  STL [R1+0x94], R0 ;  /* 0x0000940001007387 */ /* 0x000fe80000100800 */
[----:B------:R0:W-:Y:S04]  /*1800*/  STL [R1+0x184], R7 ;  /* 0x0001840701007387 */ /* 0x0001e80000100800 */
[----:B------:R-:W-:Y:S04]  /*1810*/  STL [R1+0x180], R40 ;  /* 0x0001802801007387 */ /* 0x000fe80000100800 */
[----:B------:R-:W-:Y:S01]  /*1820*/  STL [R1+0x17c], R39 ;  /* 0x00017c2701007387 */ /* 0x000fe20000100800 */
[----:B0-----:R-:W-:-:S05]  /*1830*/  SHF.R.S32.HI R7, RZ, 0x1f, R38 ;  /* 0x0000001fff077819 */ /* 0x001fca0000011426 */
        /* <DEDUP_REMOVED lines=25> */
[----:B------:R1:W-:Y:S04]  /*19d0*/  STL [R1+0x12c], R9 ;  /* 0x00012c0901007387 */ /* 0x0003e80000100800 */
[----:B------:R1:W-:Y:S01]  /*19e0*/  STL [R1+0x128], R8 ;  /* 0x0001280801007387 */ /* 0x0003e20000100800 */
[----:B0-----:R-:W-:Y:S02]  /*19f0*/  SHF.R.S32.HI R7, RZ, 0x1f, R5 ;  /* 0x0000001fff077819 */ /* 0x001fe40000011405 */
[----:B------:R-:W-:-:S02]  /*1a00*/  SHF.R.S32.HI R5, RZ, 0x1f, R4 ;  /* 0x0000001fff057819 */ /* 0x000fc40000011404 */
[----:B------:R-:W-:Y:S01]  /*1a10*/  SHF.R.S32.HI R4, RZ, 0x1f, R3 ;  /* 0x0000001fff047819 */ /* 0x000fe20000011403 */
[----:B------:R1:W-:Y:S01]  /*1a20*/  STL [R1+0x124], R7 ;  /* 0x0001240701007387 */ /* 0x0003e20000100800 */
[----:B------:R-:W-:Y:S02]  /*1a30*/  SHF.R.S32.HI R3, RZ, 0x1f, R2 ;  /* 0x0000001fff037819 */ /* 0x000fe40000011402 */
[----:B------:R-:W-:Y:S01]  /*1a40*/  SHF.R.S32.HI R2, RZ, 0x1f, R0 ;  /* 0x0000001fff027819 */ /* 0x000fe20000011400 */
[----:B------:R-:W-:Y:S01]  /*1a50*/  IMAD R0, R6, 0x8, R11 ;  /* 0x0000000806007824 */ /* 0x000fe200078e020b */
[----:B------:R1:W-:Y:S04]  /*1a60*/  STL [R1+0x120], R5 ;  /* 0x0001200501007387 */ /* 0x0003e80000100800 */
[----:B------:R1:W-:Y:S04]  /*1a70*/  STL [R1+0x11c], R4 ;  /* 0x00011c0401007387 */ /* 0x0003e80000100800 */
[----:B------:R1:W-:Y:S04]  /*1a80*/  STL [R1+0x118], R3 ;  /* 0x0001180301007387 */ /* 0x0003e80000100800 */
[----:B------:R1:W-:Y:S04]  /*1a90*/  STL [R1+0x114], R2 ;  /* 0x0001140201007387 */ /* 0x0003e80000100800 */
[----:B------:R1:W-:Y:S02]  /*1aa0*/  STL [R1+0x1a0], R0 ;  /* 0x0001a00001007387 */ /* 0x0003e40000100800 */
.L_x_536:
[----:B01-3--:R-:W0:Y:S02]  /*1ab0*/  LDC.64 R2, c[0x0][0xc88] ;  /* 0x00032200ff027b82 */ /* 0x00be240000000a00 */
[----:B0-----:R-:W-:-:S05]  /*1ac0*/  IMAD.WIDE R2, R31, 0x4, R2 ;  /* 0x000000041f027825 */ /* 0x001fca00078e0202 */
[----:B--2--5:R-:W2:Y:S01]  /*1ad0*/  LDG.E R32, desc[UR42][R2.64] ;  /* 0x0000002a02207981 */ /* 0x024ea2000c1e1900 */
[----:B------:R-:W-:Y:S05]  /*1ae0*/  YIELD ;  /* 0x0000000000007946 */ /* 0x000fea0003800000 */
[----:B------:R-:W-:Y:S01]  /*1af0*/  ULDC.64 UR4, c[0x0][0xa28] ;  /* 0x00028a0000047ab9 */ /* 0x000fe20000000a00 */
[----:B------:R-:W-:Y:S01]  /*1b00*/  ULDC.64 UR8, c[0x0][0xa18] ;  /* 0x0002860000087ab9 */ /* 0x000fe20000000a00 */
[----:B------:R-:W-:Y:S01]  /*1b10*/  ISETP.NE.U32.AND P1, PT, RZ, UR4, PT ;  /* 0x00000004ff007c0c */ /* 0x000fe2000bf25070 */
[----:B------:R-:W-:Y:S01]  /*1b20*/  ULDC.64 UR6, c[0x0][0xa08] ;  /* 0x0002820000067ab9 */ /* 0x000fe20000000a00 */
[----:B------:R-:W-:Y:S01]  /*1b30*/  IMAD.MOV.U32 R10, RZ, RZ, RZ ;  /* 0x000000ffff0a7224 */ /* 0x000fe200078e00ff */
[----:B------:R-:W-:Y:S01]  /*1b40*/  ISETP.NE.U32.AND P0, PT, RZ, UR6, PT ;  /* 0x00000006ff007c0c */ /* 0x000fe2000bf05070 */
[----:B------:R-:W-:Y:S01]  /*1b50*/  IMAD.MOV.U32 R28, RZ, RZ, RZ ;  /* 0x000000ffff1c7224 */ /* 0x000fe200078e00ff */
[----:B------:R-:W-:-:S02]  /*1b60*/  ISETP.NE.AND.EX P1, PT, RZ, UR5, PT, P1 ;  /* 0x00000005ff007c0c */ /* 0x000fc4000bf25310 */
[----:B------:R-:W-:Y:S02]  /*1b70*/  ISETP.NE.AND.EX P0, PT, RZ, UR7, PT, P0 ;  /* 0x00000007ff007c0c */ /* 0x000fe4000bf05300 */
[----:B--2---:R-:W-:Y:S01]  /*1b80*/  SHF.R.S32.HI R0, RZ, 0x1f, R32 ;  /* 0x0000001fff007819 */ /* 0x004fe20000011420 */
[----:B------:R-:W-:-:S08]  /*1b90*/  IMAD.SHL.U32 R34, R32, 0x4, RZ ;  /* 0x0000000420227824 */ /* 0x000fd000078e00ff */
[C---:B------:R-:W-:Y:S01]  /*1ba0*/  @P1 LEA R6, P2, R32.reuse, UR4, 0x2 ;  /* 0x0000000420061c11 */ /* 0x040fe2000f8410ff */
[----:B------:R0:W-:Y:S01]  /*1bb0*/  STL [R1+0x6c], R32 ;  /* 0x00006c2001007387 */ /* 0x0001e20000100800 */
[C-C-:B------:R-:W-:Y:S02]  /*1bc0*/  SHF.L.U64.HI R33, R32.reuse, 0x2, R0.reuse ;  /* 0x0000000220217819 */ /* 0x140fe40000010200 */
[----:B------:R-:W-:Y:S01]  /*1bd0*/  @P1 LEA.HI.X R7, R32, UR5, R0, 0x2, P2 ;  /* 0x0000000520071c11 */ /* 0x000fe200090f1400 */
[----:B------:R-:W-:Y:S01]  /*1be0*/  ULDC UR4, c[0x0][0x288] ;  /* 0x0000a20000047ab9 */ /* 0x000fe20000000800 */
[----:B------:R-:W-:Y:S01]  /*1bf0*/  ISETP.NE.U32.AND P2, PT, RZ, UR8, PT ;  /* 0x00000008ff007c0c */ /* 0x000fe2000bf45070 */
[----:B------:R0:W-:Y:S01]  /*1c00*/  STL [R1+0x7c], R0 ;  /* 0x00007c0001007387 */ /* 0x0001e20000100800 */
[C---:B------:R-:W-:Y:S02]  /*1c10*/  IADD3 R4, P3, R34.reuse, UR6, RZ ;  /* 0x0000000622047c10 */ /* 0x040fe4000ff7e0ff */
[----:B------:R-:W-:Y:S01]  /*1c20*/  ISETP.NE.AND.EX P2, PT, RZ, UR9, PT, P2 ;  /* 0x00000009ff007c0c */ /* 0x000fe2000bf45320 */
[----:B------:R0:W5:Y:S01]  /*1c30*/  @P1 LDG.E R10, desc[UR42][R6.64] ;  /* 0x0000002a060a1981 */ /* 0x000162000c1e1900 */
[----:B------:R-:W-:Y:S01]  /*1c40*/  MOV R119, UR4 ;  /* 0x0000000400777c02 */ /* 0x000fe20008000f00 */
[----:B------:R-:W-:Y:S01]  /*1c50*/  ULDC.64 UR4, c[0x0][0x418] ;  /* 0x0001060000047ab9 */ /* 0x000fe20000000a00 */
[C---:B------:R-:W-:Y:S01]  /*1c60*/  IADD3.X R5, R33.reuse, UR7, RZ, P3, !PT ;  /* 0x0000000721057c10 */ /* 0x040fe20009ffe4ff */
[----:B------:R0:W-:Y:S04]  /*1c70*/  STL [R1+0x74], R34 ;  /* 0x0000742201007387 */ /* 0x0001e80000100800 */
[----:B------:R0:W5:Y:S04]  /*1c80*/  @P0 LDG.E R28, desc[UR42][R4.64] ;  /* 0x0000002a041c0981 */ /* 0x000168000c1e1900 */
[----:B------:R-:W-:Y:S01]  /*1c90*/  @P2 IADD3 R8, P1, R34, UR8, RZ ;  /* 0x0000000822082c10 */ /* 0x000fe2000ff3e0ff */
[----:B------:R-:W-:Y:S01]  /*1ca0*/  UISETP.NE.U32.AND UP0, UPT, UR4, URZ, UPT ;  /* 0x0000003f0400728c */ /* 0x000fe2000bf05070 */
[----:B------:R0:W-:Y:S02]  /*1cb0*/  STL [R1+0x78], R33 ;  /* 0x0000782101007387 */ /* 0x0001e40000100800 */
[----:B------:R-:W-:Y:S01]  /*1cc0*/  @P2 IADD3.X R9, R33, UR9, RZ, P1, !PT ;  /* 0x0000000921092c10 */ /* 0x000fe20008ffe4ff */
[----:B------:R-:W-:-:S04]  /*1cd0*/  ULDC UR4, c[0x0][0x424] ;  /* 0x0001090000047ab9 */ /* 0x000fc80000000800 */
[----:B------:R0:W5:Y:S01]  /*1ce0*/  @P2 LDG.E R119, desc[UR42][R8.64] ;  /* 0x0000002a08772981 */ /* 0x000162000c1e1900 */
[----:B------:R-:W-:-:S03]  /*1cf0*/  UISETP.NE.AND.EX UP0, UPT, UR5, URZ, UPT, UP0 ;  /* 0x0000003f0500728c */ /* 0x000fc6000bf05300 */
[----:B------:R-:W-:Y:S01]  /*1d00*/  ULDC UR5, c[0x0][0x2f0] ;  /* 0x0000bc0000057ab9 */ /* 0x000fe20000000800 */
[----:B------:R-:W-:-:S04]  /*1d10*/  USEL UR4, UR4, 0x1, UP0 ;  /* 0x0000000104047887 */ /* 0x000fc80008000000 */
[----:B------:R-:W-:-:S03]  /*1d20*/  UIMAD UR4, UR4, UR5, URZ ;  /* 0x00000005040472a4 */ /* 0x000fc6000f8e023f */
[----:B------:R-:W-:Y:S02]  /*1d30*/  ULDC UR5, c[0x0][0x348] ;  /* 0x0000d20000057ab9 */ /* 0x000fe40000000800 */
[----:B------:R-:W-:Y:S02]  /*1d40*/  IMAD.U32 R2, RZ, RZ, UR5 ;  /* 0x00000005ff027e24 */ /* 0x000fe4000f8e00ff */
[----:B------:R-:W-:Y:S01]  /*1d50*/  IMAD.U32 R27, RZ, RZ, UR4 ;  /* 0x00000004ff1b7e24 */ /* 0x000fe2000f8e00ff */
[----:B0---4-:R-:W-:Y:S06]  /*1d60*/  @P2 BRA `(.L_x_341) ;  /* 0x0000000000242947 */ /* 0x011fec0003800000 */
[----:B------:R-:W-:Y:S02]  /*1d70*/  ULDC.64 UR4, c[0x0][0xa00] ;  /* 0x0002800000047ab9 */ /* 0x000fe40000000a00 */
[----:B------:R-:W-:-:S04]  /*1d80*/  ISETP.NE.U32.AND P1, PT, RZ, UR4, PT ;  /* 0x00000004ff007c0c */ /* 0x000fc8000bf25070 */
[----:B------:R-:W-:-:S13]  /*1d90*/  ISETP.NE.AND.EX P1, PT, RZ, UR5, PT, P1 ;  /* 0x00000005ff007c0c */ /* 0x000fda000bf25310 */
[----:B------:R-:W-:Y:S05]  /*1da0*/  @!P1 BRA `(.L_x_341) ;  /* 0x0000000000149947 */ /* 0x000fea0003800000 */
[----:B------:R-:W0:Y:S02]  /*1db0*/  LDC.64 R6, c[0x0][0xa00] ;  /* 0x00028000ff067b82 */ /* 0x000e240000000a00 */
[----:B0-----:R-:W-:-:S05]  /*1dc0*/  IMAD.WIDE R6, R32, 0x4, R6 ;  /* 0x0000000420067825 */ /* 0x001fca00078e0206 */
[----:B-----5:R-:W2:Y:S04]  /*1dd0*/  LDG.E R119, desc[UR42][R6.64] ;  /* 0x0000002a06777981 */ /* 0x020ea8000c1e1900 */
[----:B------:R-:W2:Y:S02]  /*1de0*/  LDG.E R0, desc[UR42][R6.64+0x4] ;  /* 0x0000042a06007981 */ /* 0x000ea4000c1e1900 */
[----:B--2---:R-:W-:-:S07]  /*1df0*/  IMAD.IADD R119, R0, 0x1, -R119 ;  /* 0x0000000100777824 */ /* 0x004fce00078e0a77 */
.L_x_341:
[C---:B------:R-:W-:Y:S01]  /*1e00*/  LOP3.LUT R31, R30.reuse, 0xffff, RZ, 0xc0, !PT ;  /* 0x0000ffff1e1f7812 */ /* 0x040fe200078ec0ff */
[----:B------:R-:W-:Y:S01]  /*1e10*/  ULDC.64 UR4, c[0x0][0xa20] ;  /* 0x0002880000047ab9 */ /* 0x000fe20000000a00 */
[----:B------:R0:W-:Y:S01]  /*1e20*/  STL [R1+0x80], R29 ;  /* 0x0000801d01007387 */ /* 0x0001e20000100800 */
[----:B------:R-:W-:Y:S02]  /*1e30*/  ISETP.NE.U32.AND P1, PT, RZ, UR4, PT ;  /* 0x00000004ff007c0c */ /* 0x000fe4000bf25070 */
[C---:B------:R-:W-:Y:S01]  /*1e40*/  LOP3.LUT R3, R30.reuse, 0xff000000, RZ, 0xc0, !PT ;  /* 0xff0000001e037812 */ /* 0x040fe200078ec0ff */
[----:B------:R0:W-:Y:S01]  /*1e50*/  STL [R1+0x50], R31 ;  /* 0x0000501f01007387 */ /* 0x0001e20000100800 */
[----:B------:R-:W-:Y:S02]  /*1e60*/  ISETP.NE.AND.EX P1, PT, RZ, UR5, PT, P1 ;  /* 0x00000005ff007c0c */ /* 0x000fe4000bf25310 */
[----:B------:R-:W-:Y:S02]  /*1e70*/  LOP3.LUT R0, R30, 0xff0000, RZ, 0xc0, !PT ;  /* 0x00ff00001e007812 */ /* 0x000fe400078ec0ff */
[----:B------:R-:W-:-:S04]  /*1e80*/  SHF.R.U32.HI R3, RZ, 0x8, R3 ;  /* 0x00000008ff037819 */ /* 0x000fc80000011603 */
[----:B------:R-:W-:-:S05]  /*1e90*/  LEA.HI R8, R0, R3, RZ, 0x10 ;  /* 0x0000000300087211 */ /* 0x000fca00078f80ff */
[----:B0-----:R-:W-:Y:S05]  /*1ea0*/  @!P1 BRA `(.L_x_342) ;  /* 0x0000000000109947 */ /* 0x001fea0003800000 */
[----:B------:R-:W-:-:S04]  /*1eb0*/  IADD3 R4, P0, R34, UR4, RZ ;  /* 0x0000000422047c10 */ /* 0x000fc8000ff1e0ff */
[----:B------:R-:W-:-:S05]  /*1ec0*/  IADD3.X R5, R33, UR5, RZ, P0, !PT ;  /* 0x0000000521057c10 */ /* 0x000fca00087fe4ff */
[----:B------:R0:W5:Y:S01]  /*1ed0*/  LDG.E R27, desc[UR42][R4.64] ;  /* 0x0000002a041b7981 */ /* 0x000162000c1e1900 */
[----:B------:R-:W-:Y:S05]  /*1ee0*/  BRA `(.L_x_343) ;  /* 0x0000000000107947 */ /* 0x000fea0003800000 */
.L_x_342:
[----:B------:R-:W-:Y:S05]  /*1ef0*/  @!P0 BRA `(.L_x_343) ;  /* 0x00000000000c8947 */ /* 0x000fea0003800000 */
[----:B------:R-:W2:Y:S04]  /*1f00*/  LDG.E R0, desc[UR42][R4.64] ;  /* 0x0000002a04007981 */ /* 0x000ea8000c1e1900 */
[----:B------:R-:W2:Y:S02]  /*1f10*/  LDG.E R27, desc[UR42][R4.64+0x4] ;  /* 0x0000042a041b7981 */ /* 0x000ea4000c1e1900 */
[----:B--2---:R-:W-:-:S07]  /*1f20*/  IMAD.IADD R27, R27, 0x1, -R0 ;  /* 0x000000011b1b7824 */ /* 0x004fce00078e0a00 */
.L_x_343:
[----:B------:R-:W-:Y:S01]  /*1f30*/  ULDC.64 UR4, c[0x0][0xa10] ;  /* 0x0002840000047ab9 */ /* 0x000fe20000000a00 */
[----:B------:R-:W2:Y:S01]  /*1f40*/  LDL.LU R30, [R1+0x10] ;  /* 0x00001000011e7983 */ /* 0x000ea20000300800 */
[----:B------:R-:W-:-:S04]  /*1f50*/  ISETP.NE.U32.AND P0, PT, RZ, UR4, PT ;  /* 0x00000004ff007c0c */ /* 0x000fc8000bf05070 */
[----:B------:R-:W-:Y:S01]  /*1f60*/  ISETP.NE.AND.EX P0, PT, RZ, UR5, PT, P0 ;  /* 0x00000005ff007c0c */ /* 0x000fe2000bf05300 */
[----:B------:R-:W-:Y:S02]  /*1f70*/  ULDC.64 UR4, c[0x0][0xa30] ;  /* 0x00028c0000047ab9 */ /* 0x000fe40000000a00 */
[----:B------:R-:W-:-:S10]  /*1f80*/  ISETP.NE.U32.AND P1, PT, RZ, UR4, PT ;  /* 0x00000004ff007c0c */ /* 0x000fd4000bf25070 */
[----:B------:R-:W1:Y:S02]  /*1f90*/  @P0 LDC.64 R6, c[0x0][0xa10] ;  /* 0x00028400ff060b82 */ /* 0x000e640000000a00 */
[----:B-1----:R-:W-:-:S05]  /*1fa0*/  @P0 IMAD.WIDE R6, R32, 0x4, R6 ;  /* 0x0000000420060825 */ /* 0x002fca00078e0206 */
[----:B------:R-:W3:Y:S04]  /*1fb0*/  @P0 LDG.E R0, desc[UR42][R6.64] ;  /* 0x0000002a06000981 */ /* 0x000ee8000c1e1900 */
[----:B------:R1:W3:Y:S01]  /*1fc0*/  @P0 LDG.E R3, desc[UR42][R6.64+0x4] ;  /* 0x0000042a06030981 */ /* 0x0002e2000c1e1900 */
[----:B------:R-:W-:Y:S02]  /*1fd0*/  ISETP.NE.AND.EX P1, PT, RZ, UR5, PT, P1 ;  /* 0x00000005ff007c0c */ /* 0x000fe4000bf25310 */
[----:B-----5:R-:W-:-:S11]  /*1fe0*/  MOV R24, R27 ;  /* 0x0000001b00187202 */ /* 0x020fd60000000f00 */
[----:B0-----:R-:W-:-:S04]  /*1ff0*/  @P1 IADD3 R4, P2, R34, UR4, RZ ;  /* 0x0000000422041c10 */ /* 0x001fc8000ff5e0ff */
[----:B------:R-:W-:-:S05]  /*2000*/  @P1 IADD3.X R5, R33, UR5, RZ, P2, !PT ;  /* 0x0000000521051c10 */ /* 0x000fca00097fe4ff */
[----:B------:R0:W5:Y:S01]  /*2010*/  @P1 LDG.E R24, desc[UR42][R4.64] ;  /* 0x0000002a04181981 */ /* 0x000162000c1e1900 */
[----:B------:R-:W-:Y:S01]  /*2020*/  IMAD.IADD R9, R27, 0x1, -R10 ;  /* 0x000000011b097824 */ /* 0x000fe200078e0a0a */
[----:B------:R-:W-:Y:S01]  /*2030*/  LOP3.LUT R12, R8, 0xff, RZ, 0xc0, !PT ;  /* 0x000000ff080c7812 */ /* 0x000fe200078ec0ff */
[----:B------:R-:W-:Y:S01]  /*2040*/  BSSY B0, `(.L_x_344) ;  /* 0x000002d000007945 */ /* 0x000fe20003800000 */
[----:B------:R-:W-:Y:S02]  /*2050*/  SHF.R.U32.HI R11, RZ, 0x10, R8 ;  /* 0x00000010ff0b7819 */ /* 0x000fe40000011608 */
[----:B-1----:R-:W-:Y:S01]  /*2060*/  MOV R7, RZ ;  /* 0x000000ff00077202 */ /* 0x002fe20000000f00 */
[----:B------:R0:W-:Y:S04]  /*2070*/  STL [R1+0x8c], R12 ;  /* 0x00008c0c01007387 */ /* 0x0001e80000100800 */
[----:B------:R0:W-:Y:S01]  /*2080*/  STL [R1+0x70], R11 ;  /* 0x0000700b01007387 */ /* 0x0001e20000100800 */
[----:B--2---:R-:W-:Y:S01]  /*2090*/  LOP3.LUT R30, R30, 0xfffffff7, RZ, 0xc0, !PT ;  /* 0xfffffff71e1e7812 */ /* 0x004fe200078ec0ff */
[----:B---3--:R-:W-:-:S04]  /*20a0*/  @P0 IMAD.IADD R2, R3, 0x1, -R0 ;  /* 0x0000000103020824 */ /* 0x008fc800078e0a00 */
[----:B------:R-:W-:-:S04]  /*20b0*/  IMAD.IADD R127, R9, 0x1, R2 ;  /* 0x00000001097f7824 */ /* 0x000fc800078e0202 */
[C---:B------:R-:W-:Y:S01]  /*20c0*/  VIADD R0, R127.reuse, 0x7f ;  /* 0x0000007f7f007836 */ /* 0x040fe20000000000 */
[----:B------:R-:W-:-:S04]  /*20d0*/  ISETP.GE.AND P3, PT, R127, 0x1, PT ;  /* 0x000000017f00780c */ /* 0x000fc80003f66270 */
[----:B------:R-:W-:-:S04]  /*20e0*/  SHF.R.S32.HI R3, RZ, 0x1f, R0 ;  /* 0x0000001fff037819 */ /* 0x000fc80000011400 */
[----:B------:R-:W-:-:S04]  /*20f0*/  LEA.HI R3, R3, R0, RZ, 0x7 ;  /* 0x0000000003037211 */ /* 0x000fc800078f38ff */
[----:B------:R-:W-:Y:S02]  /*2100*/  SHF.R.S32.HI R118, RZ, 0x7, R3 ;  /* 0x00000007ff767819 */ /* 0x000fe40000011403 */
[----:B------:R-:W-:-:S05]  /*2110*/  @P3 LOP3.LUT R30, R30, 0x8, RZ, 0xfc, !PT ;  /* 0x000000081e1e3812 */ /* 0x000fca00078efcff */
[----:B------:R0:W-:Y:S01]  /*2120*/  STL [R1+0x10], R30 ;  /* 0x0000101e01007387 */ /* 0x0001e20000100800 */
[----:B------:R-:W-:Y:S05]  /*2130*/  @!P3 BRA `(.L_x_345) ;  /* 0x000000000074b947 */ /* 0x000fea0003800000 */
[----:B------:R-:W-:Y:S01]  /*2140*/  ISETP.NE.AND P0, PT, R11, RZ, PT ;  /* 0x000000ff0b00720c */ /* 0x000fe20003f05270 */
[----:B------:R-:W-:-:S03]  /*2150*/  ULDC UR4, c[0x0][0x9f0] ;  /* 0x00027c0000047ab9 */ /* 0x000fc60000000800 */
[----:B0-----:R-:W-:-:S04]  /*2160*/  SEL R11, R11, UR4, P0 ;  /* 0x000000040b0b7c07 */ /* 0x001fc80008000000 */
[-C--:B------:R-:W-:Y:S02]  /*2170*/  IABS R6, R11.reuse ;  /* 0x0000000b00067213 */ /* 0x080fe40000000000 */
[----:B------:R-:W-:Y:S02]  /*2180*/  IADD3 R0, R118, -0x1, R11 ;  /* 0xffffffff76007810 */ /* 0x000fe40007ffe00b */
[----:B------:R-:W0:Y:S01]  /*2190*/  I2F.RP R3, R6 ;  /* 0x0000000600037306 */ /* 0x000e220000209400 */
[-C--:B------:R-:W-:Y:S02]  /*21a0*/  IABS R10, R11.reuse ;  /* 0x0000000b000a7213 */ /* 0x080fe40000000000 */
[----:B------:R-:W-:Y:S02]  /*21b0*/  IABS R8, R0 ;  /* 0x0000000000087213 */ /* 0x000fe40000000000 */
[----:B------:R-:W-:-:S04]  /*21c0*/  LOP3.LUT R0, R0, R11, RZ, 0x3c, !PT ;  /* 0x0000000b00007212 */ /* 0x000fc800078e3cff */
[----:B------:R-:W-:Y:S01]  /*21d0*/  ISETP.GE.AND P2, PT, R0, RZ, PT ;  /* 0x000000ff0000720c */ /* 0x000fe20003f46270 */
[----:B0-----:R-:W0:Y:S02]  /*21e0*/  MUFU.RCP R3, R3 ;  /* 0x0000000300037308 */ /* 0x001e240000001000 */
[----:B0-----:R-:W-:Y:S02]  /*21f0*/  VIADD R4, R3, 0xffffffe ;  /* 0x0ffffffe03047836 */ /* 0x001fe40000000000 */
[----:B------:R-:W-:-:S04]  /*2200*/  IMAD.MOV R3, RZ, RZ, -R10 ;  /* 0x000000ffff037224 */ /* 0x000fc800078e0a0a */
[----:B------:R0:W1:Y:S02]  /*2210*/  F2I.FTZ.U32.TRUNC.NTZ R5, R4 ;  /* 0x0000000400057305 */ /* 0x000064000021f000 */
[----:B0-----:R-:W-:Y:S02]  /*2220*/  IMAD.MOV.U32 R4, RZ, RZ, RZ ;  /* 0x000000ffff047224 */ /* 0x001fe400078e00ff */
[----:B-1----:R-:W-:-:S04]  /*2230*/  IMAD.MOV R7, RZ, RZ, -R5 ;  /* 0x000000ffff077224 */ /* 0x002fc800078e0a05 */
[----:B------:R-:W-:-:S04]  /*2240*/  IMAD R7, R7, R6, RZ ;  /* 0x0000000607077224 */ /* 0x000fc800078e02ff */
[----:B------:R-:W-:-:S06]  /*2250*/  IMAD.HI.U32 R5, R5, R7, R4 ;  /* 0x0000000705057227 */ /* 0x000fcc00078e0004 */
[----:B------:R-:W-:-:S04]  /*2260*/  IMAD.HI.U32 R5, R5, R8, RZ ;  /* 0x0000000805057227 */ /* 0x000fc800078e00ff */
[----:B------:R-:W-:-:S05]  /*2270*/  IMAD R3, R5, R3, R8 ;  /* 0x0000000305037224 */ /* 0x000fca00078e0208 */
[----:B------:R-:W-:-:S13]  /*2280*/  ISETP.GT.U32.AND P1, PT, R6, R3, PT ;  /* 0x000000030600720c */ /* 0x000fda0003f24070 */
[-C--:B------:R-:W-:Y:S01]  /*2290*/  @!P1 IADD3 R3, R3, -R6.reuse, RZ ;  /* 0x8000000603039210 */ /* 0x080fe20007ffe0ff */
[----:B------:R-:W-:Y:S01]  /*22a0*/  @!P1 VIADD R5, R5, 0x1 ;  /* 0x0000000105059836 */ /* 0x000fe20000000000 */
[----:B------:R-:W-:Y:S02]  /*22b0*/  ISETP.NE.AND P1, PT, R11, RZ, PT ;  /* 0x000000ff0b00720c */ /* 0x000fe40003f25270 */
[----:B------:R-:W-:-:S13]  /*22c0*/  ISETP.GE.U32.AND P0, PT, R3, R6, PT ;  /* 0x000000060300720c */ /* 0x000fda0003f06070 */
[----:B------:R-:W-:-:S04]  /*22d0*/  @P0 VIADD R5, R5, 0x1 ;  /* 0x0000000105050836 */ /* 0x000fc80000000000 */
[----:B------:R-:W-:Y:S01]  /*22e0*/  @!P2 IMAD.MOV R5, RZ, RZ, -R5 ;  /* 0x000000ffff05a224 */ /* 0x000fe200078e0a05 */
[----:B------:R-:W-:-:S05]  /*22f0*/  @!P1 LOP3.LUT R5, RZ, R11, RZ, 0x33, !PT ;  /* 0x0000000bff059212 */ /* 0x000fca00078e33ff */
[----:B------:R-:W-:-:S07]  /*2300*/  IMAD.MOV.U32 R7, RZ, RZ, R5 ;  /* 0x000000ffff077224 */ /* 0x000fce00078e0005 */
.L_x_345:
[----:B------:R-:W-:Y:S05]  /*2310*/  BSYNC B0 ;  /* 0x0000000000007941 */ /* 0x000fea0003800000 */
.L_x_344:
[----:B------:R-:W-:-:S05]  /*2320*/  IMAD R0, R12, R7, RZ ;  /* 0x000000070c007224 */ /* 0x000fca00078e02ff */
[C---:B------:R-:W-:Y:S02]  /*2330*/  VIADDMNMX R7, R0.reuse, R7, R118, PT ;  /* 0x0000000700077246 */ /* 0x040fe40003800176 */
[----:B------:R-:W-:-:S03]  /*2340*/  LEA R0, R0, -R9, 0x7 ;  /* 0x8000000900007211 */ /* 0x000fc600078e38ff */
[----:B------:R-:W-:Y:S01]  /*2350*/  IMAD R7, R7, 0x80, -R9 ;  /* 0x0000008007077824 */ /* 0x000fe200078e0a09 */
[----:B------:R-:W-:-:S04]  /*2360*/  VIMNMX R0, RZ, R0, !PT ;  /* 0x00000000ff007248 */ /* 0x000fc80007fe0100 */
[----:B------:R-:W-:Y:S02]  /*2370*/  VIMNMX R7, R7, R2, PT ;  /* 0x0000000207077248 */ /* 0x000fe40003fe0100 */
[----:B------:R-:W-:Y:S02]  /*2380*/  SHF.R.U32.HI R25, RZ, 0x7, R0 ;  /* 0x00000007ff197819 */ /* 0x000fe40000011600 */
[----:B------:R-:W-:-:S03]  /*2390*/  ISETP.GT.AND P0, PT, R7, R0, PT ;  /* 0x000000000700720c */ /* 0x000fc60003f04270 */
[----:B------:R-:W-:-:S10]  /*23a0*/  IMAD.MOV.U32 R26, RZ, RZ, R25 ;  /* 0x000000ffff1a7224 */ /* 0x000fd400078e0019 */
[----:B------:R-:W-:-:S05]  /*23b0*/  @P0 VIADD R3, R7, 0x7f ;  /* 0x0000007f07030836 */ /* 0x000fca0000000000 */
[----:B------:R-:W-:-:S04]  /*23c0*/  @P0 SHF.R.S32.HI R0, RZ, 0x1f, R3 ;  /* 0x0000001fff000819 */ /* 0x000fc80000011403 */
[----:B------:R-:W-:-:S04]  /*23d0*/  @P0 LEA.HI R0, R0, R3, RZ, 0x7 ;  /* 0x0000000300000211 */ /* 0x000fc800078f38ff */
[----:B------:R-:W-:Y:S02]  /*23e0*/  @P0 SHF.R.S32.HI R26, RZ, 0x7, R0 ;  /* 0x00000007ff1a0819 */ /* 0x000fe40000011400 */
[----:B------:R-:W-:Y:S02]  /*23f0*/  PLOP3.LUT P0, PT, PT, PT, PT, 0x80, 0x0 ;  /* 0x000000000000781c */ /* 0x000fe40003f0f070 */
[----:B------:R-:W-:-:S13]  /*2400*/  ISETP.GT.AND P1, PT, R26, R25, PT ;  /* 0x000000191a00720c */ /* 0x000fda0003f24270 */
[----:B------:R-:W-:Y:S05]  /*2410*/  @!P1 BRA `(.L_x_346) ;  /* 0x000000a800a09947 */ /* 0x000fea0003800000 */
[----:B------:R-:W-:Y:S01]  /*2420*/  VIADD R0, R22, 0x28400 ;  /* 0x0002840016007836 */ /* 0x000fe20000000000 */
[----:B------:R-:W-:Y:S04]  /*2430*/  BSSY B6, `(.L_x_347) ;  /* 0x0000013000067945 */ /* 0x000fe80003800000 */
[----:B------:R-:W-:-:S13]  /*2440*/  LOP3.LUT P0, RZ, R0, 0x3ff, RZ, 0xc0, !PT ;  /* 0x000003ff00ff7812 */ /* 0x000fda000780c0ff */
[----:B------:R-:W-:Y:S05]  /*2450*/  @!P0 BRA `(.L_x_348) ;  /* 0x0000000000408947 */ /* 0x000fea0003800000 */
[----:B------:R-:W-:Y:S01]  /*2460*/  MOV R14, 0x0 ;  /* 0x00000000000e7802 */ /* 0x000fe20000000f00 */
[----:B------:R-:W-:Y:S01]  /*2470*/  ULDC.64 UR4, c[0x4][0xc0] ;  /* 0x0100300000047ab9 */ /* 0x000fe20000000a00 */
[----:B------:R-:W-:Y:S01]  /*2480*/  ULDC.64 UR6, c[0x4][0x20] ;  /* 0x0100080000067ab9 */ /* 0x000fe20000000a00 */
[----:B0-----:R-:W-:Y:S01]  /*2490*/  MOV R4, UR4 ;  /* 0x0000000400047c02 */ /* 0x001fe20008000f00 */
[----:B------:R-:W-:Y:S01]  /*24a0*/  IMAD.U32 R5, RZ, RZ, UR5 ;  /* 0x00000005ff057e24 */ /* 0x000fe2000f8e00ff */
[----:B------:R-:W-:Y:S01]  /*24b0*/  ULDC.64 UR4, c[0x4][0xc8] ;  /* 0x0100320000047ab9 */ /* 0x000fe20000000a00 */
[----:B------:R-:W0:Y:S01]  /*24c0*/  LDC.64 R14, c[0x4][R14] ;  /* 0x010000000e0e7b82 */ /* 0x000e220000000a00 */
[----:B------:R-:W-:Y:S01]  /*24d0*/  IMAD.U32 R6, RZ, RZ, UR4 ;  /* 0x00000004ff067e24 */ /* 0x000fe2000f8e00ff */
[----:B------:R-:W-:Y:S01]  /*24e0*/  MOV R11, UR7 ;  /* 0x00000007000b7c02 */ /* 0x000fe20008000f00 */
[----:B------:R-:W-:Y:S02]  /*24f0*/  IMAD.U32 R7, RZ, RZ, UR5 ;  /* 0x00000005ff077e24 */ /* 0x000fe4000f8e00ff */
[----:B------:R-:W-:-:S02]  /*2500*/  IMAD.U32 R10, RZ, RZ, UR6 ;  /* 0x00000006ff0a7e24 */ /* 0x000fc4000f8e00ff */
[----:B------:R-:W-:Y:S02]  /*2510*/  IMAD.MOV.U32 R8, RZ, RZ, 0x70 ;  /* 0x00000070ff087424 */ /* 0x000fe400078e00ff */
[----:B------:R-:W-:Y:S02]  /*2520*/  IMAD.MOV.U32 R12, RZ, RZ, 0x1 ;  /* 0x00000001ff0c7424 */ /* 0x000fe400078e00ff */
[----:B------:R-:W-:-:S07]  /*2530*/  IMAD.MOV.U32 R13, RZ, RZ, RZ ;  /* 0x000000ffff0d7224 */ /* 0x000fce00078e00ff */
[----:B------:R-:W-:-:S07]  /*2540*/  LEPC R20, `(.L_x_348) ;  /* 0x000000001014794e */ /* 0x000fce0000000000 */
[----:B0----5:R-:W-:Y:S05]  /*2550*/  CALL.ABS.NOINC R14 ;  /* 0x000000000e007343 */ /* 0x021fea0003c00000 */
.L_x_348:
[----:B------:R-:W-:Y:S05]  /*2560*/  BSYNC B6 ;  /* 0x0000000000067941 */ /* 0x000fea0003800000 */
.L_x_347:
        /* <DEDUP_REMOVED lines=20> */
.L_x_350:
[----:B------:R-:W-:Y:S05]  /*26b0*/  BSYNC B6 ;  /* 0x0000000000067941 */ /* 0x000fea0003800000 */
.L_x_349:
[----:B------:R-:W-:Y:S01]  /*26c0*/  ULDC.64 UR4, c[0x0][0x9f8] ;  /* 0x00027e0000047ab9 */ /* 0x000fe20000000a00 */
[----:B------:R-:W-:Y:S01]  /*26d0*/  IMAD.MOV.U32 R0, RZ, RZ, R32 ;  /* 0x000000ffff007224 */ /* 0x000fe200078e0020 */
[----:B------:R-:W-:Y:S01]  /*26e0*/  ISETP.NE.U32.AND P0, PT, RZ, UR4, PT ;  /* 0x00000004ff007c0c */ /* 0x000fe2000bf05070 */
[----:B------:R-:W1:Y:S01]  /*26f0*/  LDC R35, c[0x0][0x3f4] ;  /* 0x0000fd00ff237b82 */ /* 0x000e620000000800 */
[----:B------:R-:W-:Y:S02]  /*2700*/  MOV R20, R30 ;  /* 0x0000001e00147202 */ /* 0x000fe40000000f00 */
[----:B------:R-:W-:Y:S01]  /*2710*/  ISETP.NE.AND.EX P0, PT, RZ, UR5, PT, P0 ;  /* 0x00000005ff007c0c */ /* 0x000fe2000bf05300 */
[----:B------:R-:W2:Y:S04]  /*2720*/  S2R R21, SR_TID.X ;  /* 0x0000000000157919 */ /* 0x000ea80000002100 */
[----:B------:R-:W3:Y:S08]  /*2730*/  LDC.64 R104, c[0x0][0x300] ;  /* 0x0000c000ff687b82 */ /* 0x000ef00000000a00 */
[----:B0-----:R-:W-:Y:S01]  /*2740*/  @P0 IADD3 R4, P1, R34, UR4, RZ ;  /* 0x0000000422040c10 */ /* 0x001fe2000ff3e0ff */
[----:B------:R-:W-:Y:S01]  /*2750*/  IMAD.IADD R88, R28, 0x1, R27 ;  /* 0x000000011c587824 */ /* 0x000fe200078e021b */
[----:B------:R-:W0:Y:S02]  /*2760*/  LDC.64 R12, c[0x0][0x3f8] ;  /* 0x0000fe00ff0c7b82 */ /* 0x000e240000000a00 */
[----:B------:R-:W-:Y:S01]  /*2770*/  @P0 IADD3.X R5, R33, UR5, RZ, P1, !PT ;  /* 0x0000000521050c10 */ /* 0x000fe20008ffe4ff */
[----:B------:R-:W-:-:S04]  /*2780*/  ULDC.64 UR4, c[0x0][0xa08] ;  /* 0x0002820000047ab9 */ /* 0x000fc80000000a00 */
[----:B------:R4:W4:Y:S01]  /*2790*/  @P0 LDG.E R0, desc[UR42][R4.64] ;  /* 0x0000002a04000981 */ /* 0x000922000c1e1900 */
[----:B-1----:R-:W-:Y:S02]  /*27a0*/  ISETP.GE.AND P2, PT, R16, R35, PT ;  /* 0x000000231000720c */ /* 0x002fe40003f46270 */
[----:B------:R-:W-:Y:S02]  /*27b0*/  LOP3.LUT R20, R20, 0xfffffffd, RZ, 0xc0, !PT ;  /* 0xfffffffd14147812 */ /* 0x000fe400078ec0ff */
[----:B------:R-:W-:Y:S02]  /*27c0*/  SHF.R.S32.HI R37, RZ, 0x1f, R88 ;  /* 0x0000001fff257819 */ /* 0x000fe40000011458 */
[----:B------:R-:W-:Y:S02]  /*27d0*/  ISETP.NE.U32.AND P0, PT, RZ, UR4, PT ;  /* 0x00000004ff007c0c */ /* 0x000fe4000bf05070 */
[----:B------:R-:W-:Y:S01]  /*27e0*/  SHF.R.S32.HI R36, RZ, 0x1f, R23 ;  /* 0x0000001fff247819 */ /* 0x000fe20000011417 */
[-C--:B---3--:R-:W-:Y:S01]  /*27f0*/  IMAD R6, R37, R104.reuse, RZ ;  /* 0x0000006825067224 */ /* 0x088fe200078e02ff */
[----:B--2---:R-:W-:Y:S01]  /*2800*/  SHF.R.U32.HI R32, RZ, 0x7, R21 ;  /* 0x00000007ff207819 */ /* 0x004fe20000011615 */
[----:B----4-:R-:W-:Y:S01]  /*2810*/  IMAD.WIDE.U32 R4, R88, R104, RZ ;  /* 0x0000006858047225 */ /* 0x010fe200078e00ff */
[----:B------:R-:W-:Y:S01]  /*2820*/  ISETP.NE.AND.EX P0, PT, RZ, UR5, PT, P0 ;  /* 0x00000005ff007c0c */ /* 0x000fe2000bf05300 */
[----:B------:R-:W-:Y:S01]  /*2830*/  ULDC.64 UR4, c[0x0][0x308] ;  /* 0x0000c20000047ab9 */ /* 0x000fe20000000a00 */
[----:B------:R-:W-:Y:S01]  /*2840*/  @P2 LOP3.LUT R20, R20, 0x2, RZ, 0xfc, !PT ;  /* 0x0000000214142812 */ /* 0x000fe200078efcff */
[----:B------:R-:W-:Y:S01]  /*2850*/  IMAD R3, R88, R105, R6 ;  /* 0x0000006958037224 */ /* 0x000fe200078e0206 */
[----:B------:R-:W-:Y:S01]  /*2860*/  ISETP.NE.AND P6, PT, R32, 0x1, PT ;  /* 0x000000012000780c */ /* 0x000fe20003fc5270 */
[----:B------:R-:W1:Y:S01]  /*2870*/  LDC.64 R6, c[0x0][0x408] ;  /* 0x00010200ff067b82 */ /* 0x000e620000000a00 */
[----:B------:R-:W-:Y:S01]  /*2880*/  VIADD R27, R23, 0x20 ;  /* 0x00000020171b7836 */ /* 0x000fe20000000000 */
[----:B------:R2:W-:Y:S01]  /*2890*/  STL [R1+0x10], R20 ;  /* 0x0000101401007387 */ /* 0x0005e20000100800 */
[----:B------:R-:W-:-:S02]  /*28a0*/  IMAD.IADD R5, R5, 0x1, R3 ;  /* 0x0000000105057824 */ /* 0x000fc400078e0203 */
[----:B------:R-:W-:Y:S01]  /*28b0*/  IMAD.SHL.U32 R28, R23, 0x80, RZ ;  /* 0x00000080171c7824 */ /* 0x000fe200078e00ff */
[----:B------:R-:W3:Y:S01]  /*28c0*/  LDL R15, [R1+0x5c] ;  /* 0x00005c00010f7983 */ /* 0x000ee20000100800 */
[----:B------:R-:W-:-:S03]  /*28d0*/  IMAD.WIDE.U32 R4, R31, UR4, R4 ;  /* 0x000000041f047c25 */ /* 0x000fc6000f8e0004 */
[----:B------:R-:W4:Y:S01]  /*28e0*/  LDL R14, [R1+0x58] ;  /* 0x00005800010e7983 */ /* 0x000f220000100800 */
[----:B------:R-:W-:Y:S01]  /*28f0*/  IMAD R103, R31, UR5, R5 ;  /* 0x000000051f677c24 */ /* 0x000fe2000f8e0205 */
[----:B------:R-:W-:Y:S01]  /*2900*/  ULDC.64 UR4, c[0x0][0x310] ;  /* 0x0000c40000047ab9 */ /* 0x000fe20000000a00 */
[----:B------:R-:W-:Y:S01]  /*2910*/  IMAD.MOV.U32 R102, RZ, RZ, R4 ;  /* 0x000000ffff667224 */ /* 0x000fe200078e0004 */
[----:B--2---:R-:W2:Y:S01]  /*2920*/  LDL R20, [R1+0x60] ;  /* 0x0000600001147983 */ /* 0x004ea20000100800 */
[----:B0-----:R-:W-:-:S03]  /*2930*/  IMAD.WIDE.U32 R96, R23, R12, R16 ;  /* 0x0000000c17607225 */ /* 0x001fc600078e0010 */
[----:B------:R-:W4:Y:S01]  /*2940*/  LDL R11, [R1+0x54] ;  /* 0x00005400010b7983 */ /* 0x000f220000100800 */
[----:B------:R-:W-:Y:S01]  /*2950*/  VIADD R21, R23, 0x40 ;  /* 0x0000004017157836 */ /* 0x000fe20000000000 */
[----:B------:R-:W-:Y:S01]  /*2960*/  SHF.L.U32 R27, R27, 0x7, RZ ;  /* 0x000000071b1b7819 */ /* 0x000fe200000006ff */
[----:B------:R-:W-:-:S04]  /*2970*/  IMAD.WIDE.U32 R98, R23, R12, R18 ;  /* 0x0000000c17627225 */ /* 0x000fc800078e0012 */
[----:B------:R-:W-:Y:S01]  /*2980*/  IMAD.SHL.U32 R21, R21, 0x80, RZ ;  /* 0x0000008015157824 */ /* 0x000fe200078e00ff */
[----:B------:R-:W-:Y:S02]  /*2990*/  LOP3.LUT R28, R28, 0x380, RZ, 0xc0, !PT ;  /* 0x000003801c1c7812 */ /* 0x000fe400078ec0ff */
[----:B------:R-:W-:Y:S02]  /*29a0*/  LOP3.LUT R27, R27, 0x380, RZ, 0xc0, !PT ;  /* 0x000003801b1b7812 */ /* 0x000fe400078ec0ff */
[----:B------:R-:W-:Y:S01]  /*29b0*/  LOP3.LUT R21, R21, 0x380, RZ, 0xc0, !PT ;  /* 0x0000038015157812 */ /* 0x000fe200078ec0ff */
[C---:B------:R-:W-:Y:S01]  /*29c0*/  IMAD.SHL.U32 R30, R23.reuse, 0x80, RZ ;  /* 0x00000080171e7824 */ /* 0x040fe200078e00ff */
[----:B------:R-:W-:-:S04]  /*29d0*/  IADD3 R8, R23, 0x60, RZ ;  /* 0x0000006017087810 */ /* 0x000fc80007ffe0ff */
[----:B------:R-:W-:Y:S01]  /*29e0*/  LOP3.LUT R30, R30, 0x380, RZ, 0xc0, !PT ;  /* 0x000003801e1e7812 */ /* 0x000fe200078ec0ff */
[----:B------:R-:W-:Y:S01]  /*29f0*/  IMAD.SHL.U32 R8, R8, 0x80, RZ ;  /* 0x0000008008087824 */ /* 0x000fe200078e00ff */
[----:B------:R-:W-:Y:S02]  /*2a00*/  SHF.L.U64.HI R91, R104, 0x5, R105 ;  /* 0x00000005685b7819 */ /* 0x000fe40000010269 */
[----:B------:R-:W-:Y:S02]  /*2a10*/  SHF.R.U32.HI R30, RZ, 0x3, R30 ;  /* 0x00000003ff1e7819 */ /* 0x000fe4000001161e */
[----:B------:R-:W-:Y:S01]  /*2a20*/  LOP3.LUT R8, R8, 0x380, RZ, 0xc0, !PT ;  /* 0x0000038008087812 */ /* 0x000fe200078ec0ff */
[----:B------:R-:W-:Y:S01]  /*2a30*/  IMAD.SHL.U32 R90, R104, 0x20, RZ ;  /* 0x00000020685a7824 */ /* 0x000fe200078e00ff */
[----:B------:R-:W-:-:S03]  /*2a40*/  IADD3 R33, R23, 0x20, RZ ;  /* 0x0000002017217810 */ /* 0x000fc60007ffe0ff */
[----:B------:R-:W-:Y:S01]  /*2a50*/  IMAD.WIDE.U32 R128, R23, R104, R90 ;  /* 0x0000006817807225 */ /* 0x000fe200078e005a */
[----:B------:R-:W-:-:S03]  /*2a60*/  SHF.R.S32.HI R117, RZ, 0x1f, R33 ;  /* 0x0000001fff757819 */ /* 0x000fc60000011421 */
[----:B-1----:R-:W-:-:S04]  /*2a70*/  IMAD.WIDE.U32 R94, R23, R6, R18 ;  /* 0x00000006175e7225 */ /* 0x002fc800078e0012 */
[----:B------:R-:W-:-:S04]  /*2a80*/  IMAD.WIDE.U32 R92, R23, R6, R16 ;  /* 0x00000006175c7225 */ /* 0x000fc800078e0010 */
[C---:B------:R-:W-:Y:S02]  /*2a90*/  VIADD R33, R23.reuse, 0x60 ;  /* 0x0000006017217836 */ /* 0x040fe40000000000 */
[C---:B------:R-:W-:Y:S02]  /*2aa0*/  VIADD R34, R23.reuse, 0x40 ;  /* 0x0000004017227836 */ /* 0x040fe40000000000 */
[----:B------:R-:W-:Y:S01]  /*2ab0*/  IMAD.WIDE.U32 R46, R23, R104, R16 ;  /* 0x00000068172e7225 */ /* 0x000fe200078e0010 */
[----:B------:R-:W-:Y:S02]  /*2ac0*/  SHF.R.S32.HI R114, RZ, 0x1f, R33 ;  /* 0x0000001fff727819 */ /* 0x000fe40000011421 */
[----:B------:R-:W-:Y:S02]  /*2ad0*/  SHF.R.S32.HI R115, RZ, 0x1f, R34 ;  /* 0x0000001fff737819 */ /* 0x000fe40000011422 */
[----:B------:R-:W-:Y:S02]  /*2ae0*/  IADD3 R124, R32, 0x8, RZ ;  /* 0x00000008207c7810 */ /* 0x000fe40007ffe0ff */
[C---:B------:R-:W-:Y:S01]  /*2af0*/  SHF.L.U64.HI R32, R104.reuse, 0x6, R105 ;  /* 0x0000000668207819 */ /* 0x040fe20000010269 */
[----:B------:R-:W-:Y:S01]  /*2b00*/  IMAD.SHL.U32 R125, R104, 0x80, RZ ;  /* 0x00000080687d7824 */ /* 0x000fe200078e00ff */
[----:B------:R-:W-:-:S02]  /*2b10*/  SHF.R.S32.HI R3, RZ, 0x1f, R0 ;  /* 0x0000001fff037819 */ /* 0x000fc40000011400 */
[----:B------:R-:W-:Y:S01]  /*2b20*/  SEL R100, R0, RZ, !P0 ;  /* 0x000000ff00647207 */ /* 0x000fe20004000000 */
[----:B------:R-:W-:Y:S01]  /*2b30*/  IMAD R0, R36, R12, RZ ;  /* 0x0000000c24007224 */ /* 0x000fe200078e02ff */
[----:B------:R-:W-:-:S03]  /*2b40*/  SEL R3, R3, RZ, !P0 ;  /* 0x000000ff03037207 */ /* 0x000fc60004000000 */
[----:B------:R-:W-:-:S04]  /*2b50*/  IMAD.WIDE.U32 R102, R100, UR4, R102 ;  /* 0x0000000464667c25 */ /* 0x000fc8000f8e0066 */
[----:B------:R-:W-:-:S04]  /*2b60*/  IMAD R43, R3, UR4, RZ ;  /* 0x00000004032b7c24 */ /* 0x000fc8000f8e02ff */
[----:B------:R-:W-:Y:S01]  /*2b70*/  IMAD R43, R100, UR5, R43 ;  /* 0x00000005642b7c24 */ /* 0x000fe2000f8e022b */
[----:B------:R-:W-:Y:S05]  /*2b80*/  @!P6 WARPSYNC.ALL ;  /* 0x000000000000e948 */ /* 0x000fea0003800000 */
[----:B------:R-:W-:Y:S02]  /*2b90*/  ULDC.64 UR4, c[0x0][0x330] ;  /* 0x0000cc0000047ab9 */ /* 0x000fe40000000a00 */
[----:B------:R-:W-:-:S04]  /*2ba0*/  IMAD.WIDE.U32 R4, R31, UR4, R16 ;  /* 0x000000041f047c25 */ /* 0x000fc8000f8e0010 */
[----:B------:R-:W-:Y:S01]  /*2bb0*/  IMAD R5, R31, UR5, R5 ;  /* 0x000000051f057c24 */ /* 0x000fe2000f8e0205 */
[----:B------:R-:W-:Y:S02]  /*2bc0*/  ULDC.64 UR4, c[0x0][0x338] ;  /* 0x0000ce0000047ab9 */ /* 0x000fe40000000a00 */
[----:B------:R-:W-:Y:S01]  /*2bd0*/  IMAD R111, R3, UR4, RZ ;  /* 0x00000004036f7c24 */ /* 0x000fe2000f8e02ff */
[----:B------:R-:W-:-:S03]  /*2be0*/  SEL R3, R35, RZ, P2 ;  /* 0x000000ff23037207 */ /* 0x000fc60001000000 */
[C---:B------:R-:W-:Y:S02]  /*2bf0*/  IMAD R111, R100.reuse, UR5, R111 ;  /* 0x00000005646f7c24 */ /* 0x040fe4000f8e026f */
[----:B------:R-:W-:Y:S01]  /*2c00*/  IMAD.WIDE.U32 R100, R100, UR4, R4 ;  /* 0x0000000464647c25 */ /* 0x000fe2000f8e0004 */
[----:B------:R-:W-:Y:S03]  /*2c10*/  @!P6 BAR.SYNC.DEFER_BLOCKING 0x9, 0x100 ;  /* 0x024400000000eb1d */ /* 0x000fe60000010000 */
[C---:B------:R-:W-:Y:S02]  /*2c20*/  IMAD R5, R23.reuse, R13, R0 ;  /* 0x0000000d17057224 */ /* 0x040fe400078e0200 */
[----:B------:R-:W-:Y:S01]  /*2c30*/  IMAD R0, R36, R6, RZ ;  /* 0x0000000624007224 */ /* 0x000fe200078e02ff */
[----:B------:R-:W-:Y:S01]  /*2c40*/  IADD3 R88, P0, R23, R88, RZ ;  /* 0x0000005817587210 */ /* 0x000fe20007f1e0ff */
[----:B------:R-:W-:Y:S01]  /*2c50*/  IMAD.IADD R3, R16, 0x1, R3 ;  /* 0x0000000110037824 */ /* 0x000fe200078e0203 */
[----:B------:R-:W-:Y:S01]  /*2c60*/  IADD3 R42, R103, R43, RZ ;  /* 0x0000002b672a7210 */ /* 0x000fe20007ffe0ff */
[----:B------:R-:W-:Y:S01]  /*2c70*/  IMAD R9, R23, R7, R0 ;  /* 0x0000000717097224 */ /* 0x000fe200078e0200 */
[----:B------:R-:W-:-:S02]  /*2c80*/  ULDC UR4, c[0x0][0x2f4] ;  /* 0x0000bd0000047ab9 */ /* 0x000fc40000000800 */
[----:B------:R-:W-:-:S04]  /*2c90*/  SHF.R.S32.HI R0, RZ, 0x1f, R3 ;  /* 0x0000001fff007819 */ /* 0x000fc80000011403 */
[CC--:B------:R-:W-:Y:S01]  /*2ca0*/  LEA.HI R108, R0.reuse, R3.reuse, RZ, 0x4 ;  /* 0x00000003006c7211 */ /* 0x0c0fe200078f20ff */
[----:B------:R-:W-:Y:S01]  /*2cb0*/  IMAD.IADD R99, R99, 0x1, R5 ;  /* 0x0000000163637824 */ /* 0x000fe200078e0205 */
[----:B------:R-:W-:Y:S02]  /*2cc0*/  LEA.HI R4, R0, R3, RZ, 0x7 ;  /* 0x0000000300047211 */ /* 0x000fe400078f38ff */
[----:B------:R-:W-:Y:S02]  /*2cd0*/  IADD3 R97, R5, R97, RZ ;  /* 0x0000006105617210 */ /* 0x000fe40007ffe0ff */
[--C-:B------:R-:W-:Y:S01]  /*2ce0*/  LOP3.LUT R0, R28, 0x70, R108.reuse, 0xf8, !PT ;  /* 0x000000701c007812 */ /* 0x100fe200078ef86c */
[----:B------:R-:W-:Y:S01]  /*2cf0*/  VIADD R28, R23, 0x20 ;  /* 0x00000020171c7836 */ /* 0x000fe20000000000 */
[--C-:B------:R-:W-:Y:S01]  /*2d00*/  LOP3.LUT R3, R27, 0x70, R108.reuse, 0xf8, !PT ;  /* 0x000000701b037812 */ /* 0x100fe200078ef86c */
[----:B------:R-:W-:Y:S01]  /*2d10*/  VIADD R27, R23, 0x40 ;  /* 0x00000040171b7836 */ /* 0x000fe20000000000 */
[----:B------:R-:W-:Y:S01]  /*2d20*/  LOP3.LUT R5, R21, 0x70, R108, 0xf8, !PT ;  /* 0x0000007015057812 */ /* 0x000fe200078ef86c */
[----:B------:R-:W-:-:S02]  /*2d30*/  VIADD R21, R23, 0x60 ;  /* 0x0000006017157836 */ /* 0x000fc40000000000 */
[----:B------:R-:W-:Y:S01]  /*2d40*/  IMAD.SHL.U32 R28, R28, 0x80, RZ ;  /* 0x000000801c1c7824 */ /* 0x000fe200078e00ff */
[----:B------:R-:W-:Y:S01]  /*2d50*/  SHF.L.U32 R27, R27, 0x7, RZ ;  /* 0x000000071b1b7819 */ /* 0x000fe200000006ff */
[----:B------:R-:W-:-:S03]  /*2d60*/  IMAD.SHL.U32 R21, R21, 0x80, RZ ;  /* 0x0000008015157824 */ /* 0x000fc600078e00ff */
[----:B------:R-:W-:Y:S02]  /*2d70*/  LOP3.LUT R27, R27, 0x380, RZ, 0xc0, !PT ;  /* 0x000003801b1b7812 */ /* 0x000fe400078ec0ff */
[----:B------:R-:W-:Y:S02]  /*2d80*/  LOP3.LUT R28, R28, 0x380, RZ, 0xc0, !PT ;  /* 0x000003801c1c7812 */ /* 0x000fe400078ec0ff */
[----:B------:R-:W-:Y:S01]  /*2d90*/  LOP3.LUT R21, R21, 0x380, RZ, 0xc0, !PT ;  /* 0x0000038015157812 */ /* 0x000fe200078ec0ff */
[----:B------:R-:W-:Y:S01]  /*2da0*/  IMAD.SHL.U32 R4, R4, 0x80, RZ ;  /* 0x0000008004047824 */ /* 0x000fe200078e00ff */
[----:B------:R-:W-:Y:S02]  /*2db0*/  SHF.R.U32.HI R28, RZ, 0x3, R28 ;  /* 0x00000003ff1c7819 */ /* 0x000fe4000001161c */
[----:B------:R-:W-:Y:S02]  /*2dc0*/  SHF.R.U32.HI R27, RZ, 0x3, R27 ;  /* 0x00000003ff1b7819 */ /* 0x000fe4000001161b */
[----:B------:R-:W-:-:S02]  /*2dd0*/  LOP3.LUT R8, R8, 0x70, R108, 0xf8, !PT ;  /* 0x0000007008087812 */ /* 0x000fc400078ef86c */
[----:B------:R-:W-:Y:S02]  /*2de0*/  SHF.R.U32.HI R21, RZ, 0x3, R21 ;  /* 0x00000003ff157819 */ /* 0x000fe40000011615 */
[----:B------:R-:W-:Y:S01]  /*2df0*/  LOP3.LUT R31, R0, R30, RZ, 0x3c, !PT ;  /* 0x0000001e001f7212 */ /* 0x000fe200078e3cff */
[----:B------:R-:W-:Y:S01]  /*2e00*/  IMAD R0, R36, R104, RZ ;  /* 0x0000006824007224 */ /* 0x000fe200078e02ff */
[----:B------:R-:W-:Y:S02]  /*2e10*/  LOP3.LUT R4, R4, 0xffffc000, RZ, 0xc0, !PT ;  /* 0xffffc00004047812 */ /* 0x000fe400078ec0ff */
[----:B------:R-:W-:Y:S02]  /*2e20*/  LOP3.LUT R3, R3, R28, RZ, 0x3c, !PT ;  /* 0x0000001c03037212 */ /* 0x000fe400078e3cff */
[----:B------:R-:W-:Y:S01]  /*2e30*/  LOP3.LUT R5, R5, R27, RZ, 0x3c, !PT ;  /* 0x0000001b05057212 */ /* 0x000fe200078e3cff */
[----:B------:R-:W-:Y:S01]  /*2e40*/  IMAD R41, R23, R105, R0 ;  /* 0x0000006917297224 */ /* 0x000fe200078e0200 */
[----:B------:R-:W-:-:S02]  /*2e50*/  LOP3.LUT R27, R8, R21, RZ, 0x3c, !PT ;  /* 0x00000015081b7212 */ /* 0x000fc400078e3cff */
[-C--:B---3--:R-:W-:Y:S02]  /*2e60*/  IADD3 R30, R3, R4.reuse, R15 ;  /* 0x00000004031e7210 */ /* 0x088fe40007ffe00f */
[-C--:B--2---:R-:W-:Y:S02]  /*2e70*/  IADD3 R31, R31, R4.reuse, R20 ;  /* 0x000000041f1f7210 */ /* 0x084fe40007ffe014 */
[-C--:B----4-:R-:W-:Y:S02]  /*2e80*/  IADD3 R28, R5, R4.reuse, R14 ;  /* 0x00000004051c7210 */ /* 0x090fe40007ffe00e */
[----:B------:R-:W-:Y:S01]  /*2e90*/  IADD3 R27, R27, R4, R11 ;  /* 0x000000041b1b7210 */ /* 0x000fe20007ffe00b */
[----:B------:R-:W-:Y:S01]  /*2ea0*/  IMAD.IADD R4, R41, 0x1, R129 ;  /* 0x0000000129047824 */ /* 0x000fe200078e0281 */
[----:B------:R-:W-:Y:S01]  /*2eb0*/  IADD3 R3, P1, R90, R128, RZ ;  /* 0x000000805a037210 */ /* 0x000fe20007f3e0ff */
[----:B------:R-:W-:Y:S02]  /*2ec0*/  IMAD.IADD R95, R95, 0x1, R9 ;  /* 0x000000015f5f7824 */ /* 0x000fe400078e0209 */
[----:B------:R-:W-:Y:S01]  /*2ed0*/  IMAD.IADD R93, R9, 0x1, R93 ;  /* 0x00000001095d7824 */ /* 0x000fe200078e025d */
[----:B-----5:R-:W-:Y:S01]  /*2ee0*/  SHF.R.S32.HI R9, RZ, 0x1f, R24 ;  /* 0x0000001fff097819 */ /* 0x020fe20000011418 */
[----:B------:R-:W-:Y:S01]  /*2ef0*/  IMAD.X R33, R4, 0x1, R91, P1 ;  /* 0x0000000104217824 */ /* 0x000fe200008e065b */
[----:B------:R-:W-:-:S02]  /*2f00*/  IADD3 R34, P1, R3, R90, RZ ;  /* 0x0000005a03227210 */ /* 0x000fc40007f3e0ff */
[----:B------:R-:W-:Y:S01]  /*2f10*/  IADD3.X R89, R36, R37, RZ, P0, !PT ;  /* 0x0000002524597210 */ /* 0x000fe200007fe4ff */
[C---:B------:R-:W-:Y:S01]  /*2f20*/  IMAD R10, R9.reuse, R12, RZ ;  /* 0x0000000c090a7224 */ /* 0x040fe200078e02ff */
[C---:B------:R-:W-:Y:S01]  /*2f30*/  IADD3 R40, P0, R102.reuse, R46, RZ ;  /* 0x0000002e66287210 */ /* 0x040fe20007f1e0ff */
[----:B------:R-:W-:Y:S02]  /*2f40*/  IMAD R9, R9, R6, RZ ;  /* 0x0000000609097224 */ /* 0x000fe400078e02ff */
[----:B------:R-:W-:Y:S02]  /*2f50*/  IMAD.IADD R36, R47, 0x1, R41 ;  /* 0x000000012f247824 */ /* 0x000fe400078e0229 */
[----:B------:R-:W-:Y:S01]  /*2f60*/  IMAD.X R37, R33, 0x1, R91, P1 ;  /* 0x0000000121257824 */ /* 0x000fe200008e065b */
[----:B------:R-:W-:Y:S01]  /*2f70*/  IADD3 R43, P1, R102, 0x80, RZ ;  /* 0x00000080662b7810 */ /* 0x000fe20007f3e0ff */
[----:B------:R-:W-:Y:S01]  /*2f80*/  IMAD R39, R24, R13, R10 ;  /* 0x0000000d18277224 */ /* 0x000fe200078e020a */
[----:B------:R-:W-:Y:S01]  /*2f90*/  LOP3.LUT R41, R108, 0xfffffff0, RZ, 0xc0, !PT ;  /* 0xfffffff06c297812 */ /* 0x000fe200078ec0ff */
[----:B------:R-:W-:Y:S01]  /*2fa0*/  IMAD.WIDE.U32 R98, R24, R12, R98 ;  /* 0x0000000c18627225 */ /* 0x000fe200078e0062 */
[----:B------:R-:W-:-:S03]  /*2fb0*/  IADD3 R44, P2, R40, 0x80, RZ ;  /* 0x00000080282c7810 */ /* 0x000fc60007f5e0ff */
[C---:B------:R-:W-:Y:S02]  /*2fc0*/  IMAD R107, R24.reuse, R7, R9 ;  /* 0x00000007186b7224 */ /* 0x040fe400078e0209 */
[----:B------:R-:W-:Y:S01]  /*2fd0*/  IMAD.WIDE.U32 R94, R24, R6, R94 ;  /* 0x00000006185e7225 */ /* 0x000fe200078e005e */
[----:B------:R-:W-:-:S03]  /*2fe0*/  SHF.L.U64.HI R21, R12, 0x5, R13 ;  /* 0x000000050c157819 */ /* 0x000fc6000001020d */
[----:B------:R-:W-:Y:S02]  /*2ff0*/  VIADD R5, R16, 0x80 ;  /* 0x0000008010057836 */ /* 0x000fe40000000000 */
[----:B------:R-:W-:Y:S02]  /*3000*/  IMAD.X R45, R36, 0x1, R42, P0 ;  /* 0x00000001242d7824 */ /* 0x000fe400000e062a */
[----:B------:R-:W-:Y:S01]  /*3010*/  IMAD.WIDE.U32 R96, R24, R12, R96 ;  /* 0x0000000c18607225 */ /* 0x000fe200078e0060 */
[----:B------:R-:W-:-:S03]  /*3020*/  SHF.L.U64.HI R20, R12, 0x6, R13 ;  /* 0x000000060c147819 */ /* 0x000fc6000001020d */
[----:B------:R-:W-:Y:S01]  /*3030*/  IMAD.WIDE.U32 R92, R24, R6, R92 ;  /* 0x00000006185c7225 */ /* 0x000fe200078e005c */
[----:B------:R-:W-:Y:S02]  /*3040*/  SHF.L.U64.HI R15, R12, 0x7, R13 ;  /* 0x000000070c0f7819 */ /* 0x000fe4000001020d */
[--C-:B------:R-:W-:Y:S01]  /*3050*/  SHF.L.U64.HI R11, R6, 0x5, R7.reuse ;  /* 0x00000005060b7819 */ /* 0x100fe20000010207 */
[----:B------:R-:W-:Y:S01]  /*3060*/  IMAD.SHL.U32 R14, R12, 0x20, RZ ;  /* 0x000000200c0e7824 */ /* 0x000fe200078e00ff */
[C-C-:B------:R-:W-:Y:S01]  /*3070*/  SHF.L.U64.HI R10, R6.reuse, 0x6, R7.reuse ;  /* 0x00000006060a7819 */ /* 0x140fe20000010207 */
[C---:B------:R-:W-:Y:S01]  /*3080*/  IMAD.SHL.U32 R8, R6.reuse, 0x20, RZ ;  /* 0x0000002006087824 */ /* 0x040fe200078e00ff */
[C---:B------:R-:W-:Y:S01]  /*3090*/  SHF.L.U64.HI R9, R6.reuse, 0x7, R7 ;  /* 0x0000000706097819 */ /* 0x040fe20000010207 */
[----:B------:R-:W-:Y:S01]  /*30a0*/  IMAD.SHL.U32 R7, R6, 0x40, RZ ;  /* 0x0000004006077824 */ /* 0x000fe200078e00ff */
[----:B------:R-:W-:Y:S01]  /*30b0*/  SHF.L.U64.HI R0, R104, 0x7, R105 ;  /* 0x0000000768007819 */ /* 0x000fe20000010269 */
[----:B------:R-:W-:Y:S01]  /*30c0*/  IMAD.IADD R38, R99, 0x1, R39 ;  /* 0x0000000163267824 */ /* 0x000fe200078e0227 */
[----:B------:R-:W-:Y:S01]  /*30d0*/  SHF.L.U32 R13, R12, 0x6, RZ ;  /* 0x000000060c0d7819 */ /* 0x000fe200000006ff */
[----:B------:R-:W-:Y:S01]  /*30e0*/  IMAD.X R105, RZ, RZ, R42, P1 ;  /* 0x000000ffff697224 */ /* 0x000fe200008e062a */
[----:B------:R-:W-:Y:S01]  /*30f0*/  ISETP.GE.AND P0, PT, R16, UR4, PT ;  /* 0x0000000410007c0c */ /* 0x000fe2000bf06270 */
[----:B------:R-:W-:Y:S01]  /*3100*/  IMAD.IADD R106, R95, 0x1, R107 ;  /* 0x000000015f6a7824 */ /* 0x000fe200078e026b */
[----:B------:R-:W-:Y:S01]  /*3110*/  ISETP.GE.AND P1, PT, R5, UR4, PT ;  /* 0x0000000405007c0c */ /* 0x000fe2000bf26270 */
[----:B------:R-:W-:Y:S01]  /*3120*/  IMAD.SHL.U32 R12, R12, 0x80, RZ ;  /* 0x000000800c0c7824 */ /* 0x000fe200078e00ff */
[----:B------:R-:W-:Y:S01]  /*3130*/  SHF.R.S32.HI R108, RZ, 0x4, R108 ;  /* 0x00000004ff6c7819 */ /* 0x000fe2000001146c */
[----:B------:R-:W-:Y:S01]  /*3140*/  IMAD.SHL.U32 R6, R6, 0x80, RZ ;  /* 0x0000008006067824 */ /* 0x000fe200078e00ff */
[----:B------:R-:W-:Y:S01]  /*3150*/  SHF.R.S32.HI R109, RZ, 0x1f, R41 ;  /* 0x0000001fff6d7819 */ /* 0x000fe20000011429 */
[----:B------:R-:W-:Y:S01]  /*3160*/  IMAD.SHL.U32 R35, R35, 0x2, RZ ;  /* 0x0000000223237824 */ /* 0x000fe200078e00ff */
[----:B------:R-:W-:Y:S01]  /*3170*/  IADD3.X R110, RZ, R45, RZ, P2, !PT ;  /* 0x0000002dff6e7210 */ /* 0x000fe200017fe4ff */
[----:B------:R-:W-:-:S02]  /*3180*/  IMAD.IADD R39, R39, 0x1, R97 ;  /* 0x0000000127277824 */ /* 0x000fc400078e0261 */
[----:B------:R-:W-:Y:S02]  /*3190*/  IMAD.IADD R107, R107, 0x1, R93 ;  /* 0x000000016b6b7824 */ /* 0x000fe400078e025d */
[----:B------:R-:W-:-:S07]  /*31a0*/  IMAD.IADD R111, R101, 0x1, R111 ;  /* 0x00000001656f7824 */ /* 0x000fce00078e026f */
.L_x_434:
[----:B------:R-:W2:Y:S01]  /*31b0*/  LDL R48, [R1+0x68] ;  /* 0x0000680001307983 */ /* 0x000ea20000100800 */
[----:B------:R-:W0:Y:S03]  /*31c0*/  LDC R84, c[0x0][0x3f4] ;  /* 0x0000fd00ff547b82 */ /* 0x000e260000000800 */
[----:B------:R-:W3:Y:S01]  /*31d0*/  LDL.LU R58, [R1+0x10] ;  /* 0x00001000013a7983 */ /* 0x000ee20000300800 */
[----:B------:R-:W-:Y:S01]  /*31e0*/  VIADD R26, R26, 0xffffffff ;  /* 0xffffffff1a1a7836 */ /* 0x000fe20000000000 */
[----:B------:R-:W-:Y:S05]  /*31f0*/  YIELD ;  /* 0x0000000000007946 */ /* 0x000fea0003800000 */
[----:B------:R-:W-:Y:S01]  /*3200*/  ISETP.GT.AND P3, PT, R26, R25, PT ;  /* 0x000000191a00720c */ /* 0x000fe20003f64270 */
[----:B------:R-:W-:Y:S01]  /*3210*/  BSSY B0, `(.L_x_351) ;  /* 0x000094a000007945 */ /* 0x000fe20003800000 */
[----:B0-----:R-:W-:Y:S01]  /*3220*/  ISETP.GE.AND P2, PT, R84, 0x1, PT ;  /* 0x000000015400780c */ /* 0x001fe20003f46270 */
[----:B--2---:R-:W-:Y:S01]  /*3230*/  IMAD R113, R232, 0x8000, R48 ;  /* 0x00008000e8717824 */ /* 0x004fe200078e0230 */
[----:B---3--:R-:W-:-:S03]  /*3240*/  LOP3.LUT R58, R58, 0xfffffffb, RZ, 0xc0, !PT ;  /* 0xfffffffb3a3a7812 */ /* 0x008fc600078ec0ff */
[----:B------:R-:W-:-:S06]  /*3250*/  IMAD.IADD R113, R22, 0x1, R113 ;  /* 0x0000000116717824 */ /* 0x000fcc00078e0271 */
[----:B------:R-:W-:-:S05]  /*3260*/  @P3 LOP3.LUT R58, R58, 0x4, RZ, 0xfc, !PT ;  /* 0x000000043a3a3812 */ /* 0x000fca00078efcff */
[----:B------:R0:W-:Y:S01]  /*3270*/  STL [R1+0x10], R58 ;  /* 0x0000103a01007387 */ /* 0x0001e20000100800 */
[----:B------:R-:W-:Y:S05]  /*3280*/  @!P2 BRA `(.L_x_352) ;  /* 0x0000008c00b8a947 */ /* 0x000fea0003800000 */
[----:B------:R-:W-:Y:S01]  /*3290*/  ULDC.U8 UR4, c[0x0][0x410] ;  /* 0x0001040000047ab9 */ /* 0x000fe20000000000 */
[----:B------:R-:W-:Y:S01]  /*32a0*/  SHF.R.S32.HI R49, RZ, 0x1f, R26 ;  /* 0x0000001fff317819 */ /* 0x000fe2000001141a */
[-C--:B------:R-:W-:Y:S01]  /*32b0*/  IMAD R48, R0, R26.reuse, RZ ;  /* 0x0000001a00307224 */ /* 0x080fe200078e02ff */
[----:B------:R-:W-:Y:S01]  /*32c0*/  ISETP.NE.AND P2, PT, RZ, UR4, PT ;  /* 0x00000004ff007c0c */ /* 0x000fe2000bf45270 */
[-C--:B------:R-:W-:Y:S02]  /*32d0*/  IMAD R50, R15, R26.reuse, RZ ;  /* 0x0000001a0f327224 */ /* 0x080fe400078e02ff */
[----:B------:R-:W-:Y:S02]  /*32e0*/  IMAD R51, R9, R26, RZ ;  /* 0x0000001a09337224 */ /* 0x000fe400078e02ff */
[C---:B------:R-:W-:Y:S02]  /*32f0*/  IMAD R85, R49.reuse, R125, R48 ;  /* 0x0000007d31557224 */ /* 0x040fe400078e0230 */
[----:B------:R-:W-:-:S02]  /*3300*/  IMAD R87, R49, R12, R50 ;  /* 0x0000000c31577224 */ /* 0x000fc400078e0232 */
[----:B------:R-:W-:Y:S02]  /*3310*/  IMAD R53, R49, R6, R51 ;  /* 0x0000000631357224 */ /* 0x000fe400078e0233 */
[----:B------:R-:W-:Y:S02]  /*3320*/  IMAD R116, R26, -0x80, R2 ;  /* 0xffffff801a747824 */ /* 0x000fe400078e0202 */
[----:B------:R-:W-:-:S03]  /*3330*/  IMAD.WIDE.U32 R120, R125, R26, RZ ;  /* 0x0000001a7d787225 */ /* 0x000fc600078e00ff */
[----:B------:R-:W-:Y:S01]  /*3340*/  VIMNMX R116, R116, 0x80, PT ;  /* 0x0000008074747848 */ /* 0x000fe20003fe0100 */
[----:B------:R-:W-:Y:S01]  /*3350*/  IMAD.WIDE.U32 R48, R12, R26, RZ ;  /* 0x0000001a0c307225 */ /* 0x000fe200078e00ff */
[----:B------:R-:W-:-:S03]  /*3360*/  IADD3 R85, R121, R85, RZ ;  /* 0x0000005579557210 */ /* 0x000fc60007ffe0ff */
[----:B------:R-:W-:-:S04]  /*3370*/  IMAD.WIDE.U32 R50, R6, R26, RZ ;  /* 0x0000001a06327225 */ /* 0x000fc800078e00ff */
[----:B------:R-:W-:Y:S02]  /*3380*/  IMAD.IADD R87, R49, 0x1, R87 ;  /* 0x0000000131577824 */ /* 0x000fe400078e0257 */
[----:B------:R-:W-:Y:S01]  /*3390*/  IMAD.IADD R86, R51, 0x1, R53 ;  /* 0x0000000133567824 */ /* 0x000fe200078e0235 */
[----:B------:R-:W-:Y:S06]  /*33a0*/  @!P2 BRA `(.L_x_353) ;  /* 0x00000044003ca947 */ /* 0x000fec0003800000 */
[----:B------:R-:W-:Y:S01]  /*33b0*/  ISETP.GE.AND P2, PT, R23, R116, PT ;  /* 0x000000741700720c */ /* 0x000fe20003f46270 */
[----:B------:R-:W-:Y:S01]  /*33c0*/  BSSY B1, `(.L_x_354) ;  /* 0x000001e000017945 */ /* 0x000fe20003800000 */
        /* <DEDUP_REMOVED lines=11> */
[----:B------:R-:W-:Y:S01]  /*3480*/  CS2R R82, SRZ ;  /* 0x0000000000527805 */ /* 0x000fe2000001ff00 */
[----:B------:R-:W-:Y:S06]  /*3490*/  @P2 BRA `(.L_x_355) ;  /* 0x0000000000402947 */ /* 0x000fec0003800000 */
[----:B------:R-:W-:Y:S01]  /*34a0*/  ULDC.64 UR4, c[0x0][0x3e8] ;  /* 0x0000fa0000047ab9 */ /* 0x000fe20000000a00 */
[----:B------:R-:W-:Y:S02]  /*34b0*/  CS2R R80, SRZ ;  /* 0x0000000000507805 */ /* 0x000fe4000001ff00 */
[----:B------:R-:W-:Y:S02]  /*34c0*/  IADD3 R56, P3, P4, R98, UR4, R48 ;  /* 0x0000000462387c10 */ /* 0x000fe4000fc7e030 */
[----:B------:R-:W-:Y:S02]  /*34d0*/  CS2R R82, SRZ ;  /* 0x0000000000527805 */ /* 0x000fe4000001ff00 */
[----:B------:R-:W-:Y:S01]  /*34e0*/  IADD3.X R57, R38, UR5, R87, P3, P4 ;  /* 0x0000000526397c10 */ /* 0x000fe20009fe8457 */
[----:B------:R-:W-:Y:S02]  /*34f0*/  ULDC.64 UR4, c[0x0][0x400] ;  /* 0x0001000000047ab9 */ /* 0x000fe40000000a00 */
[----:B------:R-:W-:-:S04]  /*3500*/  IADD3 R54, P3, P4, R94, UR4, R50 ;  /* 0x000000045e367c10 */ /* 0x000fc8000fc7e032 */
[----:B------:R-:W-:Y:S02]  /*3510*/  IADD3.X R55, R106, UR5, R86, P3, P4 ;  /* 0x000000056a377c10 */ /* 0x000fe40009fe8456 */
[----:B------:R-:W-:Y:S02]  /*3520*/  ISETP.GE.AND P3, PT, R18, R84, PT ;  /* 0x000000541200720c */ /* 0x000fe40003f66270 */
[----:B------:R-:W-:Y:S02]  /*3530*/  CS2R R76, SRZ ;  /* 0x00000000004c7805 */ /* 0x000fe4000001ff00 */
[----:B------:R-:W-:-:S09]  /*3540*/  CS2R R78, SRZ ;  /* 0x00000000004e7805 */ /* 0x000fd2000001ff00 */
[----:B------:R1:W5:Y:S04]  /*3550*/  @!P3 LDG.E.64 R80, desc[UR42][R56.64] ;  /* 0x0000002a3850b981 */ /* 0x000368000c1e1b00 */
[----:B------:R1:W5:Y:S01]  /*3560*/  @!P3 LDG.E.64 R82, desc[UR42][R54.64] ;  /* 0x0000002a3652b981 */ /* 0x000362000c1e1b00 */
[----:B------:R-:W-:-:S13]  /*3570*/  ISETP.GE.AND P3, PT, R233, R84, PT ;  /* 0x00000054e900720c */ /* 0x000fda0003f66270 */
[----:B------:R1:W5:Y:S04]  /*3580*/  @!P3 LDG.E.64 R76, desc[UR42][R56.64+0x40] ;  /* 0x0000402a384cb981 */ /* 0x000368000c1e1b00 */
[----:B------:R1:W5:Y:S02]  /*3590*/  @!P3 LDG.E.64 R78, desc[UR42][R54.64+0x40] ;  /* 0x0000402a364eb981 */ /* 0x000364000c1e1b00 */
.L_x_355:
[----:B------:R-:W-:Y:S05]  /*35a0*/  BSYNC B1 ;  /* 0x0000000000017941 */ /* 0x000fea0003800000 */
.L_x_354:
[----:B-1----:R-:W-:Y:S01]  /*35b0*/  VIADD R54, R23, 0x20 ;  /* 0x0000002017367836 */ /* 0x002fe20000000000 */
[----:B------:R-:W-:Y:S04]  /*35c0*/  BSSY B1, `(.L_x_356) ;  /* 0x0000017000017945 */ /* 0x000fe80003800000 */
[----:B------:R-:W-:-:S13]  /*35d0*/  ISETP.GE.AND P3, PT, R54, R116, PT ;  /* 0x000000743600720c */ /* 0x000fda0003f66270 */
[----:B------:R-:W-:Y:S05]  /*35e0*/  @P3 BRA `(.L_x_357) ;  /* 0x0000000000503947 */ /* 0x000fea0003800000 */
[----:B------:R-:W-:Y:S01]  /*35f0*/  IADD3 R56, P4, P5, R98, R48, R14 ;  /* 0x0000003062387210 */ /* 0x000fe20007d9e00e */
[----:B------:R-:W-:Y:S01]  /*3600*/  ULDC.64 UR4, c[0x0][0x3e8] ;  /* 0x0000fa0000047ab9 */ /* 0x000fe20000000a00 */
[----:B------:R-:W-:Y:S02]  /*3610*/  CS2R R72, SRZ ;  /* 0x0000000000487805 */ /* 0x000fe4000001ff00 */
[----:B------:R-:W-:Y:S02]  /*3620*/  CS2R R74, SRZ ;  /* 0x00000000004a7805 */ /* 0x000fe4000001ff00 */
[----:B------:R-:W-:Y:S02]  /*3630*/  IADD3.X R57, R38, R87, R21, P4, P5 ;  /* 0x0000005726397210 */ /* 0x000fe400027ea415 */
[----:B------:R-:W-:-:S04]  /*3640*/  IADD3 R54, P4, P5, R94, R50, R8 ;  /* 0x000000325e367210 */ /* 0x000fc80007d9e008 */
[----:B------:R-:W-:Y:S02]  /*3650*/  IADD3.X R55, R106, R86, R11, P4, P5 ;  /* 0x000000566a377210 */ /* 0x000fe400027ea40b */
[----:B------:R-:W-:-:S04]  /*3660*/  IADD3 R56, P4, R56, UR4, RZ ;  /* 0x0000000438387c10 */ /* 0x000fc8000ff9e0ff */
[----:B------:R-:W-:Y:S01]  /*3670*/  IADD3.X R57, R57, UR5, RZ, P4, !PT ;  /* 0x0000000539397c10 */ /* 0x000fe2000a7fe4ff */
[----:B------:R-:W-:Y:S02]  /*3680*/  ULDC.64 UR4, c[0x0][0x400] ;  /* 0x0001000000047ab9 */ /* 0x000fe40000000a00 */
[----:B------:R-:W-:-:S04]  /*3690*/  IADD3 R54, P4, R54, UR4, RZ ;  /* 0x0000000436367c10 */ /* 0x000fc8000ff9e0ff */
[----:B------:R-:W-:Y:S02]  /*36a0*/  IADD3.X R55, R55, UR5, RZ, P4, !PT ;  /* 0x0000000537377c10 */ /* 0x000fe4000a7fe4ff */
        /* <DEDUP_REMOVED lines=8> */
.L_x_357:
[----:B------:R-:W-:Y:S05]  /*3730*/  BSYNC B1 ;  /* 0x0000000000017941 */ /* 0x000fea0003800000 */
.L_x_356:
[----:B-1----:R-:W-:Y:S01]  /*3740*/  VIADD R55, R23, 0x40 ;  /* 0x0000004017377836 */ /* 0x002fe20000000000 */
[----:B------:R-:W-:Y:S01]  /*3750*/  MOV R54, R58 ;  /* 0x0000003a00367202 */ /* 0x000fe20000000f00 */
[----:B------:R-:W-:Y:S01]  /*3760*/  BSSY B1, `(.L_x_358) ;  /* 0x000001b000017945 */ /* 0x000fe20003800000 */
[----:B------:R-:W-:Y:S02]  /*3770*/  CS2R R66, SRZ ;  /* 0x0000000000427805 */ /* 0x000fe4000001ff00 */
[----:B------:R-:W-:Y:S02]  /*3780*/  ISETP.GE.AND P4, PT, R55, R116, PT ;  /* 0x000000743700720c */ /* 0x000fe40003f86270 */
[----:B------:R-:W-:-:S11]  /*3790*/  LOP3.LUT R54, R54, 0xfffffffe, RZ, 0xc0, !PT ;  /* 0xfffffffe36367812 */ /* 0x000fd600078ec0ff */
[----:B------:R-:W-:-:S05]  /*37a0*/  @P4 LOP3.LUT R54, R54, 0x1, RZ, 0xfc, !PT ;  /* 0x0000000136364812 */ /* 0x000fca00078efcff */
[----:B------:R1:W-:Y:S01]  /*37b0*/  STL [R1+0x10], R54 ;  /* 0x0000103601007387 */ /* 0x0003e20000100800 */
[----:B------:R-:W-:Y:S05]  /*37c0*/  @P4 BRA `(.L_x_359) ;  /* 0x0000000000504947 */ /* 0x000fea0003800000 */
[----:B------:R-:W-:Y:S01]  /*37d0*/  IADD3 R56, P4, P5, R98, R13, R48 ;  /* 0x0000000d62387210 */ /* 0x000fe20007d9e030 */
[----:B------:R-:W-:Y:S01]  /*37e0*/  ULDC.64 UR4, c[0x0][0x3e8] ;  /* 0x0000fa0000047ab9 */ /* 0x000fe20000000a00 */
[----:B------:R-:W-:Y:S02]  /*37f0*/  CS2R R64, SRZ ;  /* 0x0000000000407805 */ /* 0x000fe4000001ff00 */
[----:B------:R-:W-:Y:S02]  /*3800*/  CS2R R66, SRZ ;  /* 0x0000000000427805 */ /* 0x000fe4000001ff00 */
[----:B------:R-:W-:Y:S02]  /*3810*/  IADD3.X R57, R38, R20, R87, P4, P5 ;  /* 0x0000001426397210 */ /* 0x000fe400027ea457 */
[----:B-1----:R-:W-:-:S04]  /*3820*/  IADD3 R54, P4, P5, R94, R7, R50 ;  /* 0x000000075e367210 */ /* 0x002fc80007d9e032 */
        /* <DEDUP_REMOVED lines=14> */
.L_x_359:
[----:B------:R-:W-:Y:S05]  /*3910*/  BSYNC B1 ;  /* 0x0000000000017941 */ /* 0x000fea0003800000 */
.L_x_358:
[----:B------:R-:W-:Y:S01]  /*3920*/  VIADD R112, R23, 0x60 ;  /* 0x0000006017707836 */ /* 0x000fe20000000000 */
[----:B------:R-:W-:Y:S01]  /*3930*/  BSSY B1, `(.L_x_360) ;  /* 0x0000020000017945 */ /* 0x000fe20003800000 */
[----:B--2---:R-:W-:Y:S02]  /*3940*/  CS2R R56, SRZ ;  /* 0x0000000000387805 */ /* 0x004fe4000001ff00 */
[----:B-1----:R-:W-:Y:S02]  /*3950*/  CS2R R54, SRZ ;  /* 0x0000000000367805 */ /* 0x002fe4000001ff00 */
[----:B0-----:R-:W-:Y:S02]  /*3960*/  CS2R R58, SRZ ;  /* 0x00000000003a7805 */ /* 0x001fe4000001ff00 */
[----:B------:R-:W-:-:S13]  /*3970*/  ISETP.GE.AND P4, PT, R112, R116, PT ;  /* 0x000000747000720c */ /* 0x000fda0003f86270 */
[----:B------:R-:W-:Y:S05]  /*3980*/  @P4 BRA `(.L_x_361) ;  /* 0x0000000000684947 */ /* 0x000fea0003800000 */
[----:B------:R-:W0:Y:S01]  /*3990*/  LDC.64 R52, c[0x0][0x3f8] ;  /* 0x0000fe00ff347b82 */ /* 0x000e220000000a00 */
[----:B------:R-:W-:Y:S01]  /*39a0*/  IMAD.MOV.U32 R49, RZ, RZ, R87 ;  /* 0x000000ffff317224 */ /* 0x000fe200078e0057 */
[----:B------:R-:W-:Y:S01]  /*39b0*/  ULDC.64 UR4, c[0x0][0x3e8] ;  /* 0x0000fa0000047ab9 */ /* 0x000fe20000000a00 */
[----:B------:R-:W-:Y:S01]  /*39c0*/  IMAD.MOV.U32 R51, RZ, RZ, R86 ;  /* 0x000000ffff337224 */ /* 0x000fe200078e0056 */
[----:B------:R-:W-:Y:S02]  /*39d0*/  CS2R R56, SRZ ;  /* 0x0000000000387805 */ /* 0x000fe4000001ff00 */
[----:B------:R-:W-:Y:S01]  /*39e0*/  CS2R R58, SRZ ;  /* 0x00000000003a7805 */ /* 0x000fe2000001ff00 */
[----:B0-----:R-:W-:Y:S02]  /*39f0*/  IMAD R53, R53, 0x60, RZ ;  /* 0x0000006035357824 */ /* 0x001fe400078e02ff */
[----:B------:R-:W-:-:S04]  /*3a00*/  IMAD.WIDE.U32 R48, R52, 0x60, R48 ;  /* 0x0000006034307825 */ /* 0x000fc800078e0030 */
[----:B------:R-:W-:Y:S01]  /*3a10*/  IMAD.IADD R49, R49, 0x1, R53 ;  /* 0x0000000131317824 */ /* 0x000fe200078e0235 */
[----:B------:R-:W-:Y:S01]  /*3a20*/  IADD3 R48, P5, P6, R98, UR4, R48 ;  /* 0x0000000462307c10 */ /* 0x000fe2000febe030 */
[----:B------:R-:W0:Y:S03]  /*3a30*/  LDC.64 R52, c[0x0][0x408] ;  /* 0x00010200ff347b82 */ /* 0x000e260000000a00 */
[----:B------:R-:W-:Y:S01]  /*3a40*/  IADD3.X R49, R38, UR5, R49, P5, P6 ;  /* 0x0000000526317c10 */ /* 0x000fe2000afec431 */
[----:B------:R-:W-:Y:S01]  /*3a50*/  ULDC.64 UR4, c[0x0][0x400] ;  /* 0x0001000000047ab9 */ /* 0x000fe20000000a00 */
[----:B0-----:R-:W-:-:S04]  /*3a60*/  IMAD.WIDE.U32 R50, R52, 0x60, R50 ;  /* 0x0000006034327825 */ /* 0x001fc800078e0032 */
[----:B------:R-:W-:Y:S01]  /*3a70*/  IMAD R53, R53, 0x60, RZ ;  /* 0x0000006035357824 */ /* 0x000fe200078e02ff */
[----:B------:R-:W-:-:S04]  /*3a80*/  IADD3 R50, P5, P6, R94, UR4, R50 ;  /* 0x000000045e327c10 */ /* 0x000fc8000febe032 */
[----:B------:R-:W-:-:S04]  /*3a90*/  IADD3 R51, R51, R53, RZ ;  /* 0x0000003533337210 */ /* 0x000fc80007ffe0ff */
        /* <DEDUP_REMOVED lines=9> */
.L_x_361:
[----:B------:R-:W-:Y:S05]  /*3b30*/  BSYNC B1 ;  /* 0x0000000000017941 */ /* 0x000fea0003800000 */
.L_x_360:
[----:B------:R-:W-:Y:S01]  /*3b40*/  UISETP.NE.AND UP0, UPT, UR46, 0x3, UPT ;  /* 0x000000032e00788c */ /* 0x000fe2000bf05270 */
[----:B-----5:R-:W-:Y:S01]  /*3b50*/  IMAD.MOV.U32 R139, RZ, RZ, R76 ;  /* 0x000000ffff8b7224 */ /* 0x020fe200078e004c */
[----:B------:R-:W-:Y:S01]  /*3b60*/  MOV R134, R68 ;  /* 0x0000004400867202 */ /* 0x000fe20000000f00 */
[----:B------:R-:W-:Y:S01]  /*3b70*/  IMAD.MOV.U32 R142, RZ, RZ, R80 ;  /* 0x000000ffff8e7224 */ /* 0x000fe200078e0050 */
[----:B------:R-:W-:Y:S01]  /*3b80*/  MOV R132, R64 ;  /* 0x0000004000847202 */ /* 0x000fe20000000f00 */
[----:B------:R-:W-:Y:S01]  /*3b90*/  IMAD.MOV.U32 R140, RZ, RZ, R78 ;  /* 0x000000ffff8c7224 */ /* 0x000fe200078e004e */
[----:B------:R-:W-:Y:S01]  /*3ba0*/  PLOP3.LUT P5, PT, PT, PT, UP0, 0x80, 0x0 ;  /* 0x000000000000781c */ /* 0x000fe20003faf008 */
[----:B------:R-:W-:Y:S01]  /*3bb0*/  IMAD.MOV.U32 R143, RZ, RZ, R82 ;  /* 0x000000ffff8f7224 */ /* 0x000fe200078e0052 */
[----:B------:R-:W-:Y:S01]  /*3bc0*/  MOV R87, R54 ;  /* 0x0000003600577202 */ /* 0x000fe20000000f00 */
[----:B------:R-:W-:Y:S02]  /*3bd0*/  IMAD.MOV.U32 R136, RZ, RZ, R72 ;  /* 0x000000ffff887224 */ /* 0x000fe400078e0048 */
[----:B------:R-:W-:-:S02]  /*3be0*/  IMAD.MOV.U32 R135, RZ, RZ, R70 ;  /* 0x000000ffff877224 */ /* 0x000fc400078e0046 */
[----:B------:R-:W-:Y:S02]  /*3bf0*/  IMAD.MOV.U32 R137, RZ, RZ, R74 ;  /* 0x000000ffff897224 */ /* 0x000fe400078e004a */
[----:B------:R-:W-:Y:S02]  /*3c00*/  IMAD.MOV.U32 R130, RZ, RZ, R60 ;  /* 0x000000ffff827224 */ /* 0x000fe400078e003c */
[----:B------:R-:W-:Y:S02]  /*3c10*/  IMAD.MOV.U32 R131, RZ, RZ, R62 ;  /* 0x000000ffff837224 */ /* 0x000fe400078e003e */
[----:B------:R-:W-:Y:S02]  /*3c20*/  IMAD.MOV.U32 R133, RZ, RZ, R66 ;  /* 0x000000ffff857224 */ /* 0x000fe400078e0042 */
[----:B------:R-:W-:Y:S02]  /*3c30*/  IMAD.MOV.U32 R86, RZ, RZ, R52 ;  /* 0x000000ffff567224 */ /* 0x000fe400078e0034 */
[----:B------:R-:W-:-:S02]  /*3c40*/  IMAD.MOV.U32 R122, RZ, RZ, R56 ;  /* 0x000000ffff7a7224 */ /* 0x000fc400078e0038 */
[----:B------:R-:W-:Y:S01]  /*3c50*/  IMAD.MOV.U32 R123, RZ, RZ, R58 ;  /* 0x000000ffff7b7224 */ /* 0x000fe200078e003a */
[----:B------:R-:W-:Y:S06]  /*3c60*/  @!P5 BRA `(.L_x_362) ;  /* 0x000000000004d947 */ /* 0x000fec0003800000 */
[----:B------:R-:W-:Y:S01]  /*3c70*/  BPT.TRAP 0x1 ;  /* 0x000000040000795c */ /* 0x000fe20000300000 */
.L_x_362:
[----:B------:R-:W-:Y:S01]  /*3c80*/  IMAD R112, R232, 0x8, R22 ;  /* 0x00000008e8707824 */ /* 0x000fe200078e0216 */
[----:B------:R-:W-:Y:S01]  /*3c90*/  SHF.L.U32 R126, R234, 0x1f, RZ ;  /* 0x0000001fea7e7819 */ /* 0x000fe200000006ff */
[----:B------:R-:W-:Y:S03]  /*3ca0*/  BSSY B1, `(.L_x_363) ;  /* 0x0000003000017945 */ /* 0x000fe60003800000 */
[----:B------:R-:W1:Y:S02]  /*3cb0*/  SYNCS.PHASECHK.TRANS64.TRYWAIT P6, [R112+URZ+0x38890], R126 ;  /* 0x0388907e700075a7 */ /* 0x000e6400080c017f */
[----:B-1----:R-:W-:Y:S05]  /*3cc0*/  @!P6 BRA `(.L_x_364) ;  /* 0x000002640080e947 */ /* 0x002fea0003800000 */
.L_x_671:
[----:B------:R-:W-:Y:S05]  /*3cd0*/  BSYNC B1 ;  /* 0x0000000000017941 */ /* 0x000fea0003800000 */
.L_x_363:
[----:B------:R-:W-:Y:S04]  /*3ce0*/  BSSY B1, `(.L_x_365) ;  /* 0x00000f0000017945 */ /* 0x000fe80003800000 */
[----:B------:R-:W-:Y:S05]  /*3cf0*/  @P2 BRA `(.L_x_366) ;  /* 0x0000000c00b82947 */ /* 0x000fea0003800000 */
[----:B------:R-:W-:Y:S01]  /*3d00*/  IADD3 R141, P2, R46, R120, RZ ;  /* 0x000000782e8d7210 */ /* 0x000fe20007f5e0ff */
[----:B------:R-:W-:Y:S04]  /*3d10*/  BSSY B2, `(.L_x_367) ;  /* 0x0000077000027945 */ /* 0x000fe80003800000 */
[----:B------:R-:W-:Y:S01]  /*3d20*/  IMAD.X R138, R85, 0x1, R36, P2 ;  /* 0x00000001558a7824 */ /* 0x000fe200010e0624 */
[----:B------:R-:W-:Y:S07]  /*3d30*/  @P0 BRA `(.L_x_368) ;  /* 0x0000000400d00947 */ /* 0x000fee0003800000 */
[----:B0-----:R0:W2:Y:S01]  /*3d40*/  LDS.128 R48, [R113+0x28400] ;  /* 0x0284000071307984 */ /* 0x0010a20000000c00 */
[----:B------:R-:W-:Y:S01]  /*3d50*/  ISETP.GE.AND P2, PT, R18, R84, PT ;  /* 0x000000541200720c */ /* 0x000fe20003f46270 */
[----:B------:R-:W-:-:S12]  /*3d60*/  BSSY B3, `(.L_x_369) ;  /* 0x000006d000037945 */ /* 0x000fd80003800000 */
[----:B0-----:R-:W-:Y:S05]  /*3d70*/  @P2 BRA `(.L_x_370) ;  /* 0x0000000400ac2947 */ /* 0x001fea0003800000 */
[--C-:B------:R-:W-:Y:S02]  /*3d80*/  SHF.R.U32.HI R80, RZ, 0x8, R81.reuse ;  /* 0x00000008ff507819 */ /* 0x100fe40000011651 */
[----:B------:R-:W-:Y:S02]  /*3d90*/  SHF.R.U32.HI R82, RZ, 0x10, R81 ;  /* 0x00000010ff527819 */ /* 0x000fe40000011651 */
[----:B------:R-:W-:Y:S01]  /*3da0*/  LOP3.LUT R81, R81, 0xff0000ff, RZ, 0xc0, !PT ;  /* 0xff0000ff51517812 */ /* 0x000fe200078ec0ff */
[----:B------:R-:W-:Y:S01]  /*3db0*/  IMAD.SHL.U32 R144, R80, 0x100, RZ ;  /* 0x0000010050907824 */ /* 0x000fe200078e00ff */
[----:B------:R-:W-:Y:S01]  /*3dc0*/  SHF.R.U32.HI R145, RZ, 0x8, R83 ;  /* 0x00000008ff917819 */ /* 0x000fe20000011653 */
[----:B------:R-:W-:Y:S01]  /*3dd0*/  IMAD.U32 R82, R82, 0x10000, RZ ;  /* 0x0001000052527824 */ /* 0x000fe200078e00ff */
[----:B------:R-:W-:Y:S02]  /*3de0*/  LOP3.LUT R146, R83, 0xff0000ff, RZ, 0xc0, !PT ;  /* 0xff0000ff53927812 */ /* 0x000fe400078ec0ff */
[----:B------:R-:W-:-:S02]  /*3df0*/  LOP3.LUT R81, R81, 0xff00, R144, 0xf8, !PT ;  /* 0x0000ff0051517812 */ /* 0x000fc400078ef890 */
[----:B------:R-:W-:Y:S02]  /*3e00*/  SHF.L.U32 R145, R145, 0x8, RZ ;  /* 0x0000000891917819 */ /* 0x000fe400000006ff */
[----:B------:R-:W-:Y:S02]  /*3e10*/  LOP3.LUT R81, R81, 0xff0000, R82, 0xf8, !PT ;  /* 0x00ff000051517812 */ /* 0x000fe400078ef852 */
[----:B------:R-:W-:Y:S02]  /*3e20*/  F2FP.F16.E4M3.UNPACK_B R82, R143.H1 ;  /* 0x0000008fff52723e */ /* 0x000fe400030006ff */
[----:B--2---:R-:W-:Y:S02]  /*3e30*/  F2FP.F16.E4M3.UNPACK_B R144, R49 ;  /* 0x00000031ff90723e */ /* 0x004fe400020006ff */
[----:B------:R-:W-:Y:S01]  /*3e40*/  SHF.R.U32.HI R80, RZ, 0x10, R83 ;  /* 0x00000010ff507819 */ /* 0x000fe20000011653 */
[----:B------:R-:W-:Y:S01]  /*3e50*/  HADD2.F32 R148, -RZ, R82.H0_H0 ;  /* 0x20000052ff947230 */ /* 0x000fe20000004100 */
[----:B------:R-:W-:Y:S01]  /*3e60*/  LOP3.LUT R146, R146, 0xff00, R145, 0xf8, !PT ;  /* 0x0000ff0092927812 */ /* 0x000fe200078ef891 */
[--C-:B------:R-:W-:Y:S01]  /*3e70*/  HADD2.F32 R83, -RZ, R144.reuse.H1_H1 ;  /* 0x30000090ff537230 */ /* 0x100fe20000004100 */
[----:B------:R-:W-:Y:S01]  /*3e80*/  F2FP.F16.E4M3.UNPACK_B R145, R142.H1 ;  /* 0x0000008eff91723e */ /* 0x000fe200030006ff */
[----:B------:R-:W-:Y:S01]  /*3e90*/  HADD2.F32 R144, -RZ, R144.H0_H0 ;  /* 0x20000090ff907230 */ /* 0x000fe20000004100 */
[----:B------:R-:W-:-:S02]  /*3ea0*/  F2FP.F16.E4M3.UNPACK_B R143, R143 ;  /* 0x0000008fff8f723e */ /* 0x000fc400020006ff */
[CC--:B------:R-:W-:Y:S01]  /*3eb0*/  FMUL.FTZ R149, R83.reuse, R148.reuse ;  /* 0x0000009453957220 */ /* 0x0c0fe20000410000 */
[--C-:B------:R-:W-:Y:S02]  /*3ec0*/  HADD2.F32 R147, -RZ, R145.reuse.H0_H0 ;  /* 0x20000091ff937230 */ /* 0x100fe40000004100 */
[C---:B------:R-:W-:Y:S01]  /*3ed0*/  FMUL.FTZ R148, R144.reuse, R148 ;  /* 0x0000009490947220 */ /* 0x040fe20000410000 */
[----:B------:R-:W-:Y:S01]  /*3ee0*/  HADD2.F32 R145, -RZ, R145.H1_H1 ;  /* 0x30000091ff917230 */ /* 0x000fe20000004100 */
[----:B------:R-:W-:Y:S02]  /*3ef0*/  F2FP.F16.E4M3.UNPACK_B R142, R142 ;  /* 0x0000008eff8e723e */ /* 0x000fe400020006ff */
[----:B------:R-:W-:Y:S01]  /*3f00*/  FFMA.FTZ R83, R83, R147, R148 ;  /* 0x0000009353537223 */ /* 0x000fe20000010094 */
[----:B------:R-:W-:Y:S01]  /*3f10*/  F2FP.F16.E4M3.UNPACK_B R148, R49.H1 ;  /* 0x00000031ff94723e */ /* 0x000fe200030006ff */
[----:B------:R-:W-:Y:S01]  /*3f20*/  FFMA.FTZ R144, R144, R147, -R149 ;  /* 0x0000009390907223 */ /* 0x000fe20000010895 */
[----:B------:R-:W-:-:S03]  /*3f30*/  HADD2.F32 R147, -RZ, R82.H1_H1 ;  /* 0x30000052ff937230 */ /* 0x000fc60000004100 */
[--C-:B------:R-:W-:Y:S02]  /*3f40*/  HADD2.F32 R49, -RZ, R148.reuse.H1_H1 ;  /* 0x30000094ff317230 */ /* 0x100fe40000004100 */
[----:B------:R-:W-:-:S03]  /*3f50*/  HADD2.F32 R82, -RZ, R148.H0_H0 ;  /* 0x20000094ff527230 */ /* 0x000fc60000004100 */
[CC--:B------:R-:W-:Y:S02]  /*3f60*/  FMUL.FTZ R148, R49.reuse, R147.reuse ;  /* 0x0000009331947220 */ /* 0x0c0fe40000410000 */
[C---:B------:R-:W-:Y:S02]  /*3f70*/  FMUL.FTZ R147, R82.reuse, R147 ;  /* 0x0000009352937220 */ /* 0x040fe40000410000 */
[-C--:B------:R-:W-:Y:S02]  /*3f80*/  FFMA.FTZ R82, R82, R145.reuse, -R148 ;  /* 0x0000009152527223 */ /* 0x080fe40000010894 */
[----:B------:R-:W-:Y:S01]  /*3f90*/  FFMA.FTZ R145, R49, R145, R147 ;  /* 0x0000009131917223 */ /* 0x000fe20000010093 */
[----:B------:R-:W-:Y:S02]  /*3fa0*/  IMAD.U32 R49, R80, 0x10000, RZ ;  /* 0x0001000050317824 */ /* 0x000fe400078e00ff */
[----:B------:R-:W-:Y:S01]  /*3fb0*/  IMAD.MOV.U32 R80, RZ, RZ, R51 ;  /* 0x000000ffff507224 */ /* 0x000fe200078e0033 */
[----:B------:R-:W-:-:S02]  /*3fc0*/  F2FP.F16.E4M3.UNPACK_B R51, R81.H1 ;  /* 0x00000051ff33723e */ /* 0x000fc400030006ff */
[----:B------:R-:W-:Y:S02]  /*3fd0*/  LOP3.LUT R49, R146, 0xff0000, R49, 0xf8, !PT ;  /* 0x00ff000092317812 */ /* 0x000fe400078ef831 */
[-C--:B------:R-:W-:Y:S01]  /*3fe0*/  F2FP.F16.E4M3.UNPACK_B R149, R80.reuse ;  /* 0x00000050ff95723e */ /* 0x080fe200020006ff */
[--C-:B------:R-:W-:Y:S01]  /*3ff0*/  HADD2.F32 R148, -RZ, R51.reuse.H0_H0 ;  /* 0x20000033ff947230 */ /* 0x100fe20000004100 */
[-C--:B------:R-:W-:Y:S01]  /*4000*/  F2FP.F16.E4M3.UNPACK_B R146, R49.reuse.H1 ;  /* 0x00000031ff92723e */ /* 0x080fe200030006ff */
[----:B------:R-:W-:Y:S01]  /*4010*/  HADD2.F32 R51, -RZ, R51.H1_H1 ;  /* 0x30000033ff337230 */ /* 0x000fe20000004100 */
[----:B------:R-:W-:Y:S01]  /*4020*/  F2FP.F16.E4M3.UNPACK_B R80, R80.H1 ;  /* 0x00000050ff50723e */ /* 0x000fe200030006ff */
[--C-:B------:R-:W-:Y:S01]  /*4030*/  HADD2.F32 R147, -RZ, R149.reuse.H1_H1 ;  /* 0x30000095ff937230 */ /* 0x100fe20000004100 */
[----:B------:R-:W-:Y:S01]  /*4040*/  F2FP.SATFINITE.E4M3.F32.PACK_AB_MERGE_C R82, R145, R82, RZ ;  /* 0x000000529152723e */ /* 0x000fe200048070ff */
[--C-:B------:R-:W-:Y:S01]  /*4050*/  HADD2.F32 R150, -RZ, R146.reuse.H0_H0 ;  /* 0x20000092ff967230 */ /* 0x100fe20000004100 */
[----:B------:R-:W-:Y:S01]  /*4060*/  F2FP.F16.E4M3.UNPACK_B R49, R49 ;  /* 0x00000031ff31723e */ /* 0x000fe200020006ff */
[----:B------:R-:W-:Y:S01]  /*4070*/  HADD2.F32 R149, -RZ, R149.H0_H0 ;  /* 0x20000095ff957230 */ /* 0x000fe20000004100 */
[----:B------:R-:W-:Y:S01]  /*4080*/  F2FP.SATFINITE.E4M3.F32.PACK_AB_MERGE_C R83, R83, R144, R82 ;  /* 0x000000905353723e */ /* 0x000fe20004807052 */
[----:B------:R-:W-:-:S02]  /*4090*/  HADD2.F32 R146, -RZ, R146.H1_H1 ;  /* 0x30000092ff927230 */ /* 0x000fc40000004100 */
[----:B------:R-:W-:Y:S01]  /*40a0*/  FMUL.FTZ R151, R147, R150 ;  /* 0x0000009693977220 */ /* 0x000fe20000410000 */
[----:B------:R-:W-:Y:S02]  /*40b0*/  F2FP.F16.E4M3.UNPACK_B R82, R50 ;  /* 0x00000032ff52723e */ /* 0x000fe400020006ff */
[----:B------:R-:W-:Y:S01]  /*40c0*/  F2FP.F16.E4M3.UNPACK_B R81, R81 ;  /* 0x00000051ff51723e */ /* 0x000fe200020006ff */
[C---:B------:R-:W-:Y:S01]  /*40d0*/  FFMA.FTZ R151, R149.reuse, R148, -R151 ;  /* 0x0000009495977223 */ /* 0x040fe20000010897 */
[----:B------:R-:W-:Y:S01]  /*40e0*/  FMUL.FTZ R149, R149, R150 ;  /* 0x0000009695957220 */ /* 0x000fe20000410000 */
[----:B------:R-:W-:Y:S02]  /*40f0*/  F2FP.F16.E4M3.UNPACK_B R50, R50.H1 ;  /* 0x00000032ff32723e */ /* 0x000fe400030006ff */
[----:B------:R-:W-:Y:S02]  /*4100*/  HADD2.F32 R144, -RZ, R81.H0_H0 ;  /* 0x20000051ff907230 */ /* 0x000fe40000004100 */
[----:B------:R-:W-:Y:S01]  /*4110*/  FFMA.FTZ R149, R147, R148, R149 ;  /* 0x0000009493957223 */ /* 0x000fe20000010095 */
[----:B------:R-:W-:-:S02]  /*4120*/  HADD2.F32 R147, -RZ, R80.H1_H1 ;  /* 0x30000050ff937230 */ /* 0x000fc40000004100 */
[----:B------:R-:W-:Y:S02]  /*4130*/  HADD2.F32 R80, -RZ, R80.H0_H0 ;  /* 0x20000050ff507230 */ /* 0x000fe40000004100 */
[----:B------:R-:W-:Y:S02]  /*4140*/  HADD2.F32 R81, -RZ, R81.H1_H1 ;  /* 0x30000051ff517230 */ /* 0x000fe40000004100 */
[----:B------:R-:W-:-:S04]  /*4150*/  FMUL.FTZ R148, R147, R146 ;  /* 0x0000009293947220 */ /* 0x000fc80000410000 */
[CC--:B------:R-:W-:Y:S01]  /*4160*/  FFMA.FTZ R148, R80.reuse, R51.reuse, -R148 ;  /* 0x0000003350947223 */ /* 0x0c0fe20000010894 */
[----:B------:R-:W-:Y:S01]  /*4170*/  FMUL.FTZ R80, R80, R146 ;  /* 0x0000009250507220 */ /* 0x000fe20000410000 */
[--C-:B------:R-:W-:Y:S02]  /*4180*/  HADD2.F32 R146, -RZ, R49.reuse.H0_H0 ;  /* 0x20000031ff927230 */ /* 0x100fe40000004100 */
[----:B------:R-:W-:Y:S02]  /*4190*/  HADD2.F32 R49, -RZ, R49.H1_H1 ;  /* 0x30000031ff317230 */ /* 0x000fe40000004100 */
[----:B------:R-:W-:Y:S01]  /*41a0*/  FFMA.FTZ R80, R147, R51, R80 ;  /* 0x0000003393507223 */ /* 0x000fe20000010050 */
[--C-:B------:R-:W-:Y:S02]  /*41b0*/  HADD2.F32 R51, -RZ, R82.reuse.H1_H1 ;  /* 0x30000052ff337230 */ /* 0x100fe40000004100 */
[----:B------:R-:W-:Y:S02]  /*41c0*/  HADD2.F32 R82, -RZ, R82.H0_H0 ;  /* 0x20000052ff527230 */ /* 0x000fe40000004100 */
[----:B------:R-:W-:-:S02]  /*41d0*/  HADD2.F32 R147, -RZ, R143.H1_H1 ;  /* 0x3000008fff937230 */ /* 0x000fc40000004100 */
[CC--:B------:R-:W-:Y:S01]  /*41e0*/  FMUL.FTZ R145, R51.reuse, R146.reuse ;  /* 0x0000009233917220 */ /* 0x0c0fe20000410000 */
[----:B------:R-:W-:Y:S02]  /*41f0*/  HADD2.F32 R143, -RZ, R143.H0_H0 ;  /* 0x2000008fff8f7230 */ /* 0x000fe40000004100 */
[----:B------:R-:W-:Y:S01]  /*4200*/  FMUL.FTZ R146, R82, R146 ;  /* 0x0000009252927220 */ /* 0x000fe20000410000 */
[----:B------:R-:W-:Y:S01]  /*4210*/  F2FP.SATFINITE.E4M3.F32.PACK_AB_MERGE_C R80, R80, R148, RZ ;  /* 0x000000945050723e */ /* 0x000fe200048070ff */
[-C--:B------:R-:W-:Y:S02]  /*4220*/  FFMA.FTZ R145, R82, R144.reuse, -R145 ;  /* 0x0000009052917223 */ /* 0x080fe40000010891 */
[----:B------:R-:W-:Y:S01]  /*4230*/  FFMA.FTZ R146, R51, R144, R146 ;  /* 0x0000009033927223 */ /* 0x000fe20000010092 */
[--C-:B------:R-:W-:Y:S01]  /*4240*/  HADD2.F32 R51, -RZ, R50.reuse.H1_H1 ;  /* 0x30000032ff337230 */ /* 0x100fe20000004100 */
[----:B------:R-:W-:Y:S01]  /*4250*/  F2FP.SATFINITE.E4M3.F32.PACK_AB_MERGE_C R80, R149, R151, R80 ;  /* 0x000000979550723e */ /* 0x000fe20004807050 */
[----:B------:R-:W-:-:S03]  /*4260*/  HADD2.F32 R50, -RZ, R50.H0_H0 ;  /* 0x20000032ff327230 */ /* 0x000fc60000004100 */
[CC--:B------:R-:W-:Y:S02]  /*4270*/  FMUL.FTZ R82, R51.reuse, R49.reuse ;  /* 0x0000003133527220 */ /* 0x0c0fe40000410000 */
[C---:B------:R-:W-:Y:S02]  /*4280*/  FMUL.FTZ R144, R50.reuse, R49 ;  /* 0x0000003132907220 */ /* 0x040fe40000410000 */
[-C--:B------:R-:W-:Y:S01]  /*4290*/  FFMA.FTZ R49, R50, R81.reuse, -R82 ;  /* 0x0000005132317223 */ /* 0x080fe20000010852 */
[----:B------:R-:W-:Y:S01]  /*42a0*/  F2FP.F16.E4M3.UNPACK_B R82, R48.H1 ;  /* 0x00000030ff52723e */ /* 0x000fe200030006ff */
[----:B------:R-:W-:Y:S01]  /*42b0*/  FFMA.FTZ R50, R51, R81, R144 ;  /* 0x0000005133327223 */ /* 0x000fe20000010090 */
[--C-:B------:R-:W-:Y:S02]  /*42c0*/  HADD2.F32 R81, -RZ, R142.reuse.H1_H1 ;  /* 0x3000008eff517230 */ /* 0x100fe40000004100 */
[----:B------:R-:W-:Y:S02]  /*42d0*/  HADD2.F32 R142, -RZ, R142.H0_H0 ;  /* 0x2000008eff8e7230 */ /* 0x000fe40000004100 */
[--C-:B------:R-:W-:Y:S01]  /*42e0*/  HADD2.F32 R51, -RZ, R82.reuse.H1_H1 ;  /* 0x30000052ff337230 */ /* 0x100fe20000004100 */
[----:B------:R-:W-:Y:S01]  /*42f0*/  F2FP.SATFINITE.E4M3.F32.PACK_AB_MERGE_C R49, R50, R49, RZ ;  /* 0x000000313231723e */ /* 0x000fe200048070ff */
[----:B------:R-:W-:-:S03]  /*4300*/  HADD2.F32 R82, -RZ, R82.H0_H0 ;  /* 0x20000052ff527230 */ /* 0x000fc60000004100 */
[C---:B------:R-:W-:Y:S01]  /*4310*/  FMUL.FTZ R144, R51.reuse, R147 ;  /* 0x0000009333907220 */ /* 0x040fe20000410000 */
[----:B------:R-:W-:Y:S01]  /*4320*/  F2FP.SATFINITE.E4M3.F32.PACK_AB_MERGE_C R145, R146, R145, R49 ;  /* 0x000000919291723e */ /* 0x000fe20004807031 */
[C---:B------:R-:W-:Y:S01]  /*4330*/  FMUL.FTZ R147, R82.reuse, R147 ;  /* 0x0000009352937220 */ /* 0x040fe20000410000 */
[----:B------:R-:W-:Y:S01]  /*4340*/  MOV R49, R83 ;  /* 0x0000005300317202 */ /* 0x000fe20000000f00 */
[-C--:B------:R-:W-:Y:S02]  /*4350*/  FFMA.FTZ R144, R82, R81.reuse, -R144 ;  /* 0x0000005152907223 */ /* 0x080fe40000010890 */
[----:B------:R-:W-:Y:S01]  /*4360*/  FFMA.FTZ R147, R51, R81, R147 ;  /* 0x0000005133937223 */ /* 0x000fe20000010093 */
[----:B------:R-:W-:Y:S01]  /*4370*/  F2FP.F16.E4M3.UNPACK_B R51, R48 ;  /* 0x00000030ff33723e */ /* 0x000fe200020006ff */
[----:B------:R-:W-:-:S03]  /*4380*/  IMAD.MOV.U32 R50, RZ, RZ, R145 ;  /* 0x000000ffff327224 */ /* 0x000fc600078e0091 */
[----:B------:R-:W-:Y:S01]  /*4390*/  F2FP.SATFINITE.E4M3.F32.PACK_AB_MERGE_C R144, R147, R144, RZ ;  /* 0x000000909390723e */ /* 0x000fe200048070ff */
[--C-:B------:R-:W-:Y:S02]  /*43a0*/  HADD2.F32 R48, -RZ, R51.reuse.H1_H1 ;  /* 0x30000033ff307230 */ /* 0x100fe40000004100 */
[----:B------:R-:W-:-:S03]  /*43b0*/  HADD2.F32 R51, -RZ, R51.H0_H0 ;  /* 0x20000033ff337230 */ /* 0x000fc60000004100 */
[CC--:B------:R-:W-:Y:S02]  /*43c0*/  FMUL.FTZ R81, R48.reuse, R143.reuse ;  /* 0x0000008f30517220 */ /* 0x0c0fe40000410000 */
[C---:B------:R-:W-:Y:S02]  /*43d0*/  FMUL.FTZ R143, R51.reuse, R143 ;  /* 0x0000008f338f7220 */ /* 0x040fe40000410000 */
[-C--:B------:R-:W-:Y:S01]  /*43e0*/  FFMA.FTZ R81, R51, R142.reuse, -R81 ;  /* 0x0000008e33517223 */ /* 0x080fe20000010851 */
[----:B------:R-:W-:Y:S02]  /*43f0*/  IMAD.MOV.U32 R51, RZ, RZ, R80 ;  /* 0x000000ffff337224 */ /* 0x000fe400078e0050 */
[----:B------:R-:W-:-:S05]  /*4400*/  FFMA.FTZ R143, R48, R142, R143 ;  /* 0x0000008e308f7223 */ /* 0x000fca000001008f */
[----:B------:R-:W-:-:S05]  /*4410*/  F2FP.SATFINITE.E4M3.F32.PACK_AB_MERGE_C R81, R143, R81, R144 ;  /* 0x000000518f51723e */ /* 0x000fca0004807090 */
[----:B------:R-:W-:-:S07]  /*4420*/  IMAD.MOV.U32 R48, RZ, RZ, R81 ;  /* 0x000000ffff307224 */ /* 0x000fce00078e0051 */
.L_x_370:
[----:B------:R-:W-:Y:S05]  /*4430*/  BSYNC B3 ;  /* 0x0000000000037941 */ /* 0x000fea0003800000 */
.L_x_369:
[----:B------:R-:W-:Y:S02]  /*4440*/  ULDC.64 UR4, c[0x0][0x2e8] ;  /* 0x0000ba0000047ab9 */ /* 0x000fe40000000a00 */
[----:B------:R-:W-:-:S04]  /*4450*/  IADD3 R80, P2, P6, R141, UR4, R102 ;  /* 0x000000048d507c10 */ /* 0x000fc8000fe5e066 */
[----:B------:R-:W-:-:S05]  /*4460*/  IADD3.X R81, R138, UR5, R42, P2, P6 ;  /* 0x000000058a517c10 */ /* 0x000fca00097ec42a */
[----:B--2---:R2:W-:Y:S04]  /*4470*/  STG.E.128 desc[UR42][R80.64], R48 ;  /* 0x0000003050007986 */ /* 0x0045e8000c101d2a */
.L_x_368:
[----:B------:R-:W-:Y:S05]  /*4480*/  BSYNC B2 ;  /* 0x0000000000027941 */ /* 0x000fea0003800000 */
.L_x_367:
[----:B------:R-:W-:Y:S05]  /*4490*/  @P1 BRA `(.L_x_366) ;  /* 0x0000000400d01947 */ /* 0x000fea0003800000 */
[----:B0-2---:R0:W2:Y:S01]  /*44a0*/  LDS.128 R48, [R113+0x2c400] ;  /* 0x02c4000071307984 */ /* 0x0050a20000000c00 */
[----:B------:R-:W-:Y:S01]  /*44b0*/  ISETP.GE.AND P2, PT, R233, R84, PT ;  /* 0x00000054e900720c */ /* 0x000fe20003f46270 */
[----:B------:R-:W-:-:S12]  /*44c0*/  BSSY B2, `(.L_x_371) ;  /* 0x000006d000027945 */ /* 0x000fd80003800000 */
[----:B0-----:R-:W-:Y:S05]  /*44d0*/  @P2 BRA `(.L_x_372) ;  /* 0x0000000400ac2947 */ /* 0x001fea0003800000 */
[--C-:B------:R-:W-:Y:S02]  /*44e0*/  SHF.R.U32.HI R80, RZ, 0x8, R77.reuse ;  /* 0x00000008ff507819 */ /* 0x100fe4000001164d */
[----:B------:R-:W-:Y:S02]  /*44f0*/  LOP3.LUT R78, R77, 0xff0000ff, RZ, 0xc0, !PT ;  /* 0xff0000ff4d4e7812 */ /* 0x000fe400078ec0ff */
[----:B------:R-:W-:Y:S01]  /*4500*/  SHF.R.U32.HI R77, RZ, 0x10, R77 ;  /* 0x00000010ff4d7819 */ /* 0x000fe2000001164d */
[----:B------:R-:W-:Y:S01]  /*4510*/  IMAD.SHL.U32 R80, R80, 0x100, RZ ;  /* 0x0000010050507824 */ /* 0x000fe200078e00ff */
[----:B------:R-:W-:Y:S02]  /*4520*/  SHF.R.U32.HI R81, RZ, 0x8, R79 ;  /* 0x00000008ff517819 */ /* 0x000fe4000001164f */
[----:B------:R-:W-:Y:S02]  /*4530*/  SHF.L.U32 R77, R77, 0x10, RZ ;  /* 0x000000104d4d7819 */ /* 0x000fe400000006ff */
[----:B------:R-:W-:Y:S01]  /*4540*/  LOP3.LUT R78, R78, 0xff00, R80, 0xf8, !PT ;  /* 0x0000ff004e4e7812 */ /* 0x000fe200078ef850 */
[----:B------:R-:W-:Y:S01]  /*4550*/  IMAD.SHL.U32 R81, R81, 0x100, RZ ;  /* 0x0000010051517824 */ /* 0x000fe200078e00ff */
[----:B------:R-:W-:-:S02]  /*4560*/  LOP3.LUT R82, R79, 0xff0000ff, RZ, 0xc0, !PT ;  /* 0xff0000ff4f527812 */ /* 0x000fc400078ec0ff */
[----:B------:R-:W-:Y:S02]  /*4570*/  LOP3.LUT R77, R78, 0xff0000, R77, 0xf8, !PT ;  /* 0x00ff00004e4d7812 */ /* 0x000fe400078ef84d */
[-C--:B------:R-:W-:Y:S02]  /*4580*/  F2FP.F16.E4M3.UNPACK_B R78, R140.reuse.H1 ;  /* 0x0000008cff4e723e */ /* 0x080fe400030006ff */
        /* <DEDUP_REMOVED lines=81> */
[----:B------:R-:W-:Y:S02]  /*4aa0*/  IMAD.MOV.U32 R49, RZ, RZ, R79 ;  /* 0x000000ffff317224 */ /* 0x000fe400078e004f */
[----:B------:R-:W-:Y:S01]  /*4ab0*/  FFMA.FTZ R80, R78, R77, -R80 ;  /* 0x0000004d4e507223 */ /* 0x000fe20000010850 */
[----:B------:R-:W-:Y:S01]  /*4ac0*/  MOV R50, R81 ;  /* 0x0000005100327202 */ /* 0x000fe20000000f00 */
[----:B------:R-:W-:Y:S01]  /*4ad0*/  FFMA.FTZ R83, R51, R77, R83 ;  /* 0x0000004d33537223 */ /* 0x000fe20000010053 */
[----:B------:R-:W-:-:S04]  /*4ae0*/  F2FP.F16.E4M3.UNPACK_B R51, R48 ;  /* 0x00000030ff33723e */ /* 0x000fc800020006ff */
        /* <DEDUP_REMOVED lines=10> */
.L_x_372:
[----:B------:R-:W-:Y:S05]  /*4b90*/  BSYNC B2 ;  /* 0x0000000000027941 */ /* 0x000fea0003800000 */
.L_x_371:
[----:B------:R-:W-:Y:S02]  /*4ba0*/  ULDC.64 UR4, c[0x0][0x2e8] ;  /* 0x0000ba0000047ab9 */ /* 0x000fe40000000a00 */
[----:B------:R-:W-:-:S04]  /*4bb0*/  IADD3 R76, P2, P6, R43, UR4, R141 ;  /* 0x000000042b4c7c10 */ /* 0x000fc8000fe5e08d */
[----:B------:R-:W-:-:S05]  /*4bc0*/  IADD3.X R77, R105, UR5, R138, P2, P6 ;  /* 0x00000005694d7c10 */ /* 0x000fca00097ec48a */
[----:B--2---:R3:W-:Y:S04]  /*4bd0*/  STG.E.128 desc[UR42][R76.64], R48 ;  /* 0x000000304c007986 */ /* 0x0047e8000c101d2a */
.L_x_366:
[----:B------:R-:W-:Y:S05]  /*4be0*/  BSYNC B1 ;  /* 0x0000000000017941 */ /* 0x000fea0003800000 */
.L_x_365:
[----:B------:R-:W-:Y:S04]  /*4bf0*/  BSSY B1, `(.L_x_373) ;  /* 0x00000ec000017945 */ /* 0x000fe80003800000 */
[----:B------:R-:W-:Y:S05]  /*4c00*/  @P3 BRA `(.L_x_374) ;  /* 0x0000000c00a83947 */ /* 0x000fea0003800000 */
[----:B---3--:R-:W-:Y:S01]  /*4c10*/  IADD3 R77, P2, P3, R128, R120, R16 ;  /* 0x00000078804d7210 */ /* 0x008fe20007b5e010 */
[----:B------:R-:W-:Y:S03]  /*4c20*/  BSSY B2, `(.L_x_375) ;  /* 0x0000076000027945 */ /* 0x000fe60003800000 */
[----:B------:R-:W-:Y:S01]  /*4c30*/  IADD3.X R76, R4, R85, R17, P2, P3 ;  /* 0x00000055044c7210 */ /* 0x000fe200017e6411 */
[----:B------:R-:W-:Y:S08]  /*4c40*/  @P0 BRA `(.L_x_376) ;  /* 0x0000000400cc0947 */ /* 0x000ff00003800000 */
        /* <DEDUP_REMOVED lines=9> */
[----:B------:R-:W-:Y:S01]  /*4ce0*/  LOP3.LUT R80, R75, 0xff0000ff, RZ, 0xc0, !PT ;  /* 0xff0000ff4b507812 */ /* 0x000fe200078ec0ff */
[----:B------:R-:W-:Y:S01]  /*4cf0*/  IMAD.U32 R73, R73, 0x10000, RZ ;  /* 0x0001000049497824 */ /* 0x000fe200078e00ff */
[----:B------:R-:W-:Y:S01]  /*4d00*/  LOP3.LUT R74, R74, 0xff00, R78, 0xf8, !PT ;  /* 0x0000ff004a4a7812 */ /* 0x000fe200078ef84e */
[----:B------:R-:W-:Y:S01]  /*4d10*/  IMAD.SHL.U32 R79, R79, 0x100, RZ ;  /* 0x000001004f4f7824 */ /* 0x000fe200078e00ff */
[----:B--2---:R-:W-:-:S02]  /*4d20*/  F2FP.F16.E4M3.UNPACK_B R78, R49 ;  /* 0x00000031ff4e723e */ /* 0x004fc400020006ff */
[----:B------:R-:W-:Y:S02]  /*4d30*/  LOP3.LUT R73, R74, 0xff0000, R73, 0xf8, !PT ;  /* 0x00ff00004a497812 */ /* 0x000fe400078ef849 */
[-C--:B------:R-:W-:Y:S02]  /*4d40*/  F2FP.F16.E4M3.UNPACK_B R74, R137.reuse.H1 ;  /* 0x00000089ff4a723e */ /* 0x080fe400030006ff */
[----:B------:R-:W-:Y:S01]  /*4d50*/  SHF.R.U32.HI R72, RZ, 0x10, R75 ;  /* 0x00000010ff487819 */ /* 0x000fe2000001164b */
[----:B------:R-:W-:Y:S01]  /*4d60*/  HADD2.F32 R75, -RZ, R78.H1_H1 ;  /* 0x3000004eff4b7230 */ /* 0x000fe20000004100 */
[----:B------:R-:W-:Y:S01]  /*4d70*/  LOP3.LUT R80, R80, 0xff00, R79, 0xf8, !PT ;  /* 0x0000ff0050507812 */ /* 0x000fe200078ef84f */
[----:B------:R-:W-:Y:S01]  /*4d80*/  HADD2.F32 R82, -RZ, R74.H0_H0 ;  /* 0x2000004aff527230 */ /* 0x000fe20000004100 */
        /* <DEDUP_REMOVED lines=18> */
[----:B------:R-:W-:Y:S01]  /*4eb0*/  SHF.L.U32 R49, R72, 0x10, RZ ;  /* 0x0000001048317819 */ /* 0x000fe200000006ff */
[----:B------:R-:W-:Y:S01]  /*4ec0*/  IMAD.MOV.U32 R72, RZ, RZ, R51 ;  /* 0x000000ffff487224 */ /* 0x000fe200078e0033 */
[----:B------:R-:W-:Y:S02]  /*4ed0*/  F2FP.F16.E4M3.UNPACK_B R51, R73.H1 ;  /* 0x00000049ff33723e */ /* 0x000fe400030006ff */
[----:B------:R-:W-:-:S02]  /*4ee0*/  LOP3.LUT R49, R80, 0xff0000, R49, 0xf8, !PT ;  /* 0x00ff000050317812 */ /* 0x000fc400078ef831 */
        /* <DEDUP_REMOVED lines=38> */
[--C-:B------:R-:W-:Y:S02]  /*5150*/  HADD2.F32 R51, -RZ, R50.reuse.H1_H1 ;  /* 0x30000032ff337230 */ /* 0x100fe40000004100 */
        /* <DEDUP_REMOVED lines=15> */
[-C--:B------:R-:W-:Y:S01]  /*5250*/  FFMA.FTZ R78, R74, R73.reuse, -R78 ;  /* 0x000000494a4e7223 */ /* 0x080fe2000001084e */
        /* <DEDUP_REMOVED lines=9> */
[----:B------:R-:W-:Y:S01]  /*52f0*/  F2FP.SATFINITE.E4M3.F32.PACK_AB_MERGE_C R51, R83, R139, R72 ;  /* 0x0000008b5333723e */ /* 0x000fe20004807048 */
[----:B------:R-:W-:-:S05]  /*5300*/  FFMA.FTZ R137, R48, R136, R137 ;  /* 0x0000008830897223 */ /* 0x000fca0000010089 */
[----:B------:R-:W-:-:S05]  /*5310*/  F2FP.SATFINITE.E4M3.F32.PACK_AB_MERGE_C R73, R137, R73, R78 ;  /* 0x000000498949723e */ /* 0x000fca000480704e */
[----:B------:R-:W-:-:S07]  /*5320*/  IMAD.MOV.U32 R48, RZ, RZ, R73 ;  /* 0x000000ffff307224 */ /* 0x000fce00078e0049 */
.L_x_378:
[----:B------:R-:W-:Y:S05]  /*5330*/  BSYNC B3 ;  /* 0x0000000000037941 */ /* 0x000fea0003800000 */
.L_x_377:
[----:B------:R-:W-:Y:S02]  /*5340*/  ULDC.64 UR4, c[0x0][0x2e8] ;  /* 0x0000ba0000047ab9 */ /* 0x000fe40000000a00 */
[----:B------:R-:W-:-:S04]  /*5350*/  IADD3 R72, P2, P3, R77, UR4, R102 ;  /* 0x000000044d487c10 */ /* 0x000fc8000fb5e066 */
[----:B------:R-:W-:-:S05]  /*5360*/  IADD3.X R73, R76, UR5, R42, P2, P3 ;  /* 0x000000054c497c10 */ /* 0x000fca00097e642a */
[----:B--2---:R3:W-:Y:S04]  /*5370*/  STG.E.128 desc[UR42][R72.64], R48 ;  /* 0x0000003048007986 */ /* 0x0047e8000c101d2a */
.L_x_376:
[----:B------:R-:W-:Y:S05]  /*5380*/  BSYNC B2 ;  /* 0x0000000000027941 */ /* 0x000fea0003800000 */
.L_x_375:
[----:B------:R-:W-:Y:S05]  /*5390*/  @P1 BRA `(.L_x_374) ;  /* 0x0000000400c41947 */ /* 0x000fea0003800000 */
[----:B0-23--:R0:W2:Y:S01]  /*53a0*/  LDS.128 R48, [R113+0x2d400] ;  /* 0x02d4000071307984 */ /* 0x00d0a20000000c00 */
[----:B------:R-:W-:Y:S01]  /*53b0*/  ISETP.GE.AND P2, PT, R233, R84, PT ;  /* 0x00000054e900720c */ /* 0x000fe20003f46270 */
[----:B------:R-:W-:-:S12]  /*53c0*/  BSSY B2, `(.L_x_379) ;  /* 0x000006a000027945 */ /* 0x000fd80003800000 */
[----:B0-----:R-:W-:Y:S05]  /*53d0*/  @P2 BRA `(.L_x_380) ;  /* 0x0000000400a02947 */ /* 0x001fea0003800000 */
[--C-:B------:R-:W-:Y:S02]  /*53e0*/  SHF.R.U32.HI R73, RZ, 0x8, R69.reuse ;  /* 0x00000008ff497819 */ /* 0x100fe40000011645 */
[----:B------:R-:W-:Y:S02]  /*53f0*/  SHF.R.U32.HI R70, RZ, 0x10, R69 ;  /* 0x00000010ff467819 */ /* 0x000fe40000011645 */
[----:B------:R-:W-:Y:S02]  /*5400*/  LOP3.LUT R72, R69, 0xff0000ff, RZ, 0xc0, !PT ;  /* 0xff0000ff45487812 */ /* 0x000fe400078ec0ff */
[--C-:B------:R-:W-:Y:S02]  /*5410*/  SHF.R.U32.HI R69, RZ, 0x8, R71.reuse ;  /* 0x00000008ff457819 */ /* 0x100fe40000011647 */
[----:B------:R-:W-:Y:S02]  /*5420*/  SHF.L.U32 R73, R73, 0x8, RZ ;  /* 0x0000000849497819 */ /* 0x000fe400000006ff */
[----:B------:R-:W-:-:S02]  /*5430*/  SHF.R.U32.HI R68, RZ, 0x10, R71 ;  /* 0x00000010ff447819 */ /* 0x000fc40000011647 */
[----:B------:R-:W-:Y:S01]  /*5440*/  LOP3.LUT R74, R71, 0xff0000ff, RZ, 0xc0, !PT ;  /* 0xff0000ff474a7812 */ /* 0x000fe200078ec0ff */
[----:B------:R-:W-:Y:S01]  /*5450*/  IMAD.SHL.U32 R71, R69, 0x100, RZ ;  /* 0x0000010045477824 */ /* 0x000fe200078e00ff */
[----:B------:R-:W-:Y:S01]  /*5460*/  LOP3.LUT R72, R72, 0xff00, R73, 0xf8, !PT ;  /* 0x0000ff0048487812 */ /* 0x000fe200078ef849 */
[----:B------:R-:W-:Y:S01]  /*5470*/  IMAD.U32 R69, R70, 0x10000, RZ ;  /* 0x0001000046457824 */ /* 0x000fe200078e00ff */
[----:B------:R-:W-:Y:S02]  /*5480*/  F2FP.F16.E4M3.UNPACK_B R70, R135.H1 ;  /* 0x00000087ff46723e */ /* 0x000fe400030006ff */
[----:B------:R-:W-:Y:S02]  /*5490*/  LOP3.LUT R74, R74, 0xff00, R71, 0xf8, !PT ;  /* 0x0000ff004a4a7812 */ /* 0x000fe400078ef847 */
[----:B------:R-:W-:Y:S01]  /*54a0*/  LOP3.LUT R69, R72, 0xff0000, R69, 0xf8, !PT ;  /* 0x00ff000048457812 */ /* 0x000fe200078ef845 */
[----:B------:R-:W-:Y:S01]  /*54b0*/  HADD2.F32 R78, -RZ, R70.H0_H0 ;  /* 0x20000046ff4e7230 */ /* 0x000fe20000004100 */
[----:B--2---:R-:W-:-:S02]  /*54c0*/  F2FP.F16.E4M3.UNPACK_B R72, R49 ;  /* 0x00000031ff48723e */ /* 0x004fc400020006ff */
[-C--:B------:R-:W-:Y:S02]  /*54d0*/  F2FP.F16.E4M3.UNPACK_B R73, R134.reuse.H1 ;  /* 0x00000086ff49723e */ /* 0x080fe400030006ff */
[----:B------:R-:W-:Y:S01]  /*54e0*/  F2FP.F16.E4M3.UNPACK_B R135, R135 ;  /* 0x00000087ff87723e */ /* 0x000fe200020006ff */
[--C-:B------:R-:W-:Y:S01]  /*54f0*/  HADD2.F32 R71, -RZ, R72.reuse.H1_H1 ;  /* 0x30000048ff477230 */ /* 0x100fe20000004100 */
[----:B------:R-:W-:Y:S01]  /*5500*/  F2FP.F16.E4M3.UNPACK_B R134, R134 ;  /* 0x00000086ff86723e */ /* 0x000fe200020006ff */
[----:B------:R-:W-:Y:S02]  /*5510*/  HADD2.F32 R72, -RZ, R72.H0_H0 ;  /* 0x20000048ff487230 */ /* 0x000fe40000004100 */
[--C-:B------:R-:W-:Y:S02]  /*5520*/  HADD2.F32 R75, -RZ, R73.reuse.H0_H0 ;  /* 0x20000049ff4b7230 */ /* 0x100fe40000004100 */
[----:B------:R-:W-:Y:S01]  /*5530*/  FMUL.FTZ R79, R71, R78 ;  /* 0x0000004e474f7220 */ /* 0x000fe20000410000 */
[----:B------:R-:W-:-:S02]  /*5540*/  HADD2.F32 R73, -RZ, R73.H1_H1 ;  /* 0x30000049ff497230 */ /* 0x000fc40000004100 */
[C---:B------:R-:W-:Y:S01]  /*5550*/  FMUL.FTZ R78, R72.reuse, R78 ;  /* 0x0000004e484e7220 */ /* 0x040fe20000410000 */
[----:B------:R-:W-:-:S03]  /*5560*/  FFMA.FTZ R72, R72, R75, -R79 ;  /* 0x0000004b48487223 */ /* 0x000fc6000001084f */
[----:B------:R-:W-:Y:S01]  /*5570*/  FFMA.FTZ R71, R71, R75, R78 ;  /* 0x0000004b47477223 */ /* 0x000fe2000001004e */
[----:B------:R-:W-:Y:S01]  /*5580*/  F2FP.F16.E4M3.UNPACK_B R78, R49.H1 ;  /* 0x00000031ff4e723e */ /* 0x000fe200030006ff */
[----:B------:R-:W-:-:S04]  /*5590*/  HADD2.F32 R75, -RZ, R70.H1_H1 ;  /* 0x30000046ff4b7230 */ /* 0x000fc80000004100 */
        /* <DEDUP_REMOVED lines=75> */
[----:B------:R-:W-:-:S07]  /*5a50*/  F2FP.SATFINITE.E4M3.F32.PACK_AB_MERGE_C R48, R48, R69, R72 ;  /* 0x000000453030723e */ /* 0x000fce0004807048 */
.L_x_380:
[----:B------:R-:W-:Y:S05]  /*5a60*/  BSYNC B2 ;  /* 0x0000000000027941 */ /* 0x000fea0003800000 */
.L_x_379:
[----:B------:R-:W-:Y:S02]  /*5a70*/  ULDC.64 UR4, c[0x0][0x2e8] ;  /* 0x0000ba0000047ab9 */ /* 0x000fe40000000a00 */
[----:B------:R-:W-:-:S04]  /*5a80*/  IADD3 R68, P2, P3, R43, UR4, R77 ;  /* 0x000000042b447c10 */ /* 0x000fc8000fb5e04d */
[----:B------:R-:W-:-:S05]  /*5a90*/  IADD3.X R69, R105, UR5, R76, P2, P3 ;  /* 0x0000000569457c10 */ /* 0x000fca00097e644c */
[----:B--2---:R4:W-:Y:S04]  /*5aa0*/  STG.E.128 desc[UR42][R68.64], R48 ;  /* 0x0000003044007986 */ /* 0x0049e8000c101d2a */
.L_x_374:
[----:B------:R-:W-:Y:S05]  /*5ab0*/  BSYNC B1 ;  /* 0x0000000000017941 */ /* 0x000fea0003800000 */
.L_x_373:
[----:B0-234-:R-:W2:Y:S01]  /*5ac0*/  LDL R48, [R1+0x10] ;  /* 0x0000100001307983 */ /* 0x01dea20000100800 */
[----:B------:R-:W-:Y:S01]  /*5ad0*/  BSSY B1, `(.L_x_381) ;  /* 0x00000ef000017945 */ /* 0x000fe20003800000 */
[----:B--2---:R-:W-:-:S13]  /*5ae0*/  LOP3.LUT P2, RZ, R48, 0x1, RZ, 0xc0, !PT ;  /* 0x0000000130ff7812 */ /* 0x004fda000784c0ff */
[----:B------:R-:W-:Y:S05]  /*5af0*/  @P2 BRA `(.L_x_382) ;  /* 0x0000000c00b02947 */ /* 0x000fea0003800000 */
[----:B------:R-:W-:Y:S01]  /*5b00*/  IADD3 R69, P2, P3, R3, R120, R16 ;  /* 0x0000007803457210 */ /* 0x000fe20007b5e010 */
[----:B------:R-:W-:Y:S03]  /*5b10*/  BSSY B2, `(.L_x_383) ;  /* 0x0000075000027945 */ /* 0x000fe60003800000 */
[----:B------:R-:W-:Y:S01]  /*5b20*/  IADD3.X R68, R33, R85, R17, P2, P3 ;  /* 0x0000005521447210 */ /* 0x000fe200017e6411 */
[----:B------:R-:W-:Y:S08]  /*5b30*/  @P0 BRA `(.L_x_384) ;  /* 0x0000000400c80947 */ /* 0x000ff00003800000 */
[----:B------:R0:W2:Y:S01]  /*5b40*/  LDS.128 R48, [R113+0x2a400] ;  /* 0x02a4000071307984 */ /* 0x0000a20000000c00 */
[----:B------:R-:W-:Y:S01]  /*5b50*/  ISETP.GE.AND P2, PT, R18, R84, PT ;  /* 0x000000541200720c */ /* 0x000fe20003f46270 */
[----:B------:R-:W-:-:S12]  /*5b60*/  BSSY B3, `(.L_x_385) ;  /* 0x000006b000037945 */ /* 0x000fd80003800000 */
[----:B0-----:R-:W-:Y:S05]  /*5b70*/  @P2 BRA `(.L_x_386) ;  /* 0x0000000400a42947 */ /* 0x001fea0003800000 */
[----:B------:R-:W-:Y:S01]  /*5b80*/  SHF.R.U32.HI R72, RZ, 0x8, R67 ;  /* 0x00000008ff487819 */ /* 0x000fe20000011643 */
[----:B--2---:R-:W-:Y:S01]  /*5b90*/  IMAD.MOV.U32 R73, RZ, RZ, R49 ;  /* 0x000000ffff497224 */ /* 0x004fe200078e0031 */
[--C-:B------:R-:W-:Y:S02]  /*5ba0*/  SHF.R.U32.HI R66, RZ, 0x10, R65.reuse ;  /* 0x00000010ff427819 */ /* 0x100fe40000011641 */
[----:B------:R-:W-:Y:S02]  /*5bb0*/  SHF.R.U32.HI R70, RZ, 0x8, R65 ;  /* 0x00000008ff467819 */ /* 0x000fe40000011641 */
[----:B------:R-:W-:Y:S02]  /*5bc0*/  LOP3.LUT R71, R65, 0xff0000ff, RZ, 0xc0, !PT ;  /* 0xff0000ff41477812 */ /* 0x000fe400078ec0ff */
[----:B------:R-:W-:Y:S01]  /*5bd0*/  SHF.R.U32.HI R65, RZ, 0x10, R67 ;  /* 0x00000010ff417819 */ /* 0x000fe20000011643 */
[----:B------:R-:W-:Y:S01]  /*5be0*/  IMAD.SHL.U32 R70, R70, 0x100, RZ ;  /* 0x0000010046467824 */ /* 0x000fe200078e00ff */
[----:B------:R-:W-:Y:S01]  /*5bf0*/  LOP3.LUT R64, R67, 0xff0000ff, RZ, 0xc0, !PT ;  /* 0xff0000ff43407812 */ /* 0x000fe200078ec0ff */
[----:B------:R-:W-:Y:S01]  /*5c00*/  IMAD.SHL.U32 R67, R72, 0x100, RZ ;  /* 0x0000010048437824 */ /* 0x000fe200078e00ff */
[----:B------:R-:W-:-:S02]  /*5c10*/  F2FP.F16.E4M3.UNPACK_B R72, R73 ;  /* 0x00000049ff48723e */ /* 0x000fc400020006ff */
[----:B------:R-:W-:Y:S02]  /*5c20*/  LOP3.LUT R70, R71, 0xff00, R70, 0xf8, !PT ;  /* 0x0000ff0047467812 */ /* 0x000fe400078ef846 */
[----:B------:R-:W-:Y:S01]  /*5c30*/  LOP3.LUT R67, R64, 0xff00, R67, 0xf8, !PT ;  /* 0x0000ff0040437812 */ /* 0x000fe200078ef843 */
[--C-:B------:R-:W-:Y:S01]  /*5c40*/  HADD2.F32 R71, -RZ, R72.reuse.H1_H1 ;  /* 0x30000048ff477230 */ /* 0x100fe20000004100 */
[----:B------:R-:W-:Y:S01]  /*5c50*/  F2FP.F16.E4M3.UNPACK_B R64, R133.H1 ;  /* 0x00000085ff40723e */ /* 0x000fe200030006ff */
[----:B------:R-:W-:Y:S01]  /*5c60*/  HADD2.F32 R75, -RZ, R72.H0_H0 ;  /* 0x20000048ff4b7230 */ /* 0x000fe20000004100 */
[-C--:B------:R-:W-:Y:S02]  /*5c70*/  F2FP.F16.E4M3.UNPACK_B R49, R132.reuse.H1 ;  /* 0x00000084ff31723e */ /* 0x080fe400030006ff */
[----:B------:R-:W-:Y:S01]  /*5c80*/  F2FP.F16.E4M3.UNPACK_B R78, R51.H1 ;  /* 0x00000033ff4e723e */ /* 0x000fe200030006ff */
[--C-:B------:R-:W-:Y:S01]  /*5c90*/  HADD2.F32 R76, -RZ, R64.reuse.H0_H0 ;  /* 0x20000040ff4c7230 */ /* 0x100fe20000004100 */
[----:B------:R-:W-:Y:S01]  /*5ca0*/  F2FP.F16.E4M3.UNPACK_B R133, R133 ;  /* 0x00000085ff85723e */ /* 0x000fe200020006ff */
[----:B------:R-:W-:Y:S01]  /*5cb0*/  HADD2.F32 R74, -RZ, R49.H0_H0 ;  /* 0x20000031ff4a7230 */ /* 0x000fe20000004100 */
[----:B------:R-:W-:Y:S01]  /*5cc0*/  F2FP.F16.E4M3.UNPACK_B R132, R132 ;  /* 0x00000084ff84723e */ /* 0x000fe200020006ff */
[----:B------:R-:W-:-:S02]  /*5cd0*/  HADD2.F32 R64, -RZ, R64.H1_H1 ;  /* 0x30000040ff407230 */ /* 0x000fc40000004100 */
[-C--:B------:R-:W-:Y:S01]  /*5ce0*/  FMUL.FTZ R72, R71, R76.reuse ;  /* 0x0000004c47487220 */ /* 0x080fe20000410000 */
[C---:B------:R-:W-:Y:S01]  /*5cf0*/  FMUL.FTZ R76, R75.reuse, R76 ;  /* 0x0000004c4b4c7220 */ /* 0x040fe20000410000 */
[----:B------:R-:W-:Y:S02]  /*5d00*/  HADD2.F32 R49, -RZ, R49.H1_H1 ;  /* 0x30000031ff317230 */ /* 0x000fe40000004100 */
[-C--:B------:R-:W-:Y:S01]  /*5d10*/  FFMA.FTZ R72, R75, R74.reuse, -R72 ;  /* 0x0000004a4b487223 */ /* 0x080fe20000010848 */
[----:B------:R-:W-:Y:S01]  /*5d20*/  FFMA.FTZ R71, R71, R74, R76 ;  /* 0x0000004a47477223 */ /* 0x000fe2000001004c */
[----:B------:R-:W-:-:S05]  /*5d30*/  F2FP.F16.E4M3.UNPACK_B R74, R73.H1 ;  /* 0x00000049ff4a723e */ /* 0x000fca00030006ff */
[--C-:B------:R-:W-:Y:S02]  /*5d40*/  HADD2.F32 R73, -RZ, R74.reuse.H1_H1 ;  /* 0x3000004aff497230 */ /* 0x100fe40000004100 */
[----:B------:R-:W-:-:S03]  /*5d50*/  HADD2.F32 R74, -RZ, R74.H0_H0 ;  /* 0x2000004aff4a7230 */ /* 0x000fc60000004100 */
[CC--:B------:R-:W-:Y:S02]  /*5d60*/  FMUL.FTZ R75, R73.reuse, R64.reuse ;  /* 0x00000040494b7220 */ /* 0x0c0fe40000410000 */
[C---:B------:R-:W-:Y:S02]  /*5d70*/  FMUL.FTZ R76, R74.reuse, R64 ;  /* 0x000000404a4c7220 */ /* 0x040fe40000410000 */
[----:B------:R-:W-:Y:S01]  /*5d80*/  FFMA.FTZ R64, R74, R49, -R75 ;  /* 0x000000314a407223 */ /* 0x000fe2000001084b */
[----:B------:R-:W-:Y:S01]  /*5d90*/  F2FP.F16.E4M3.UNPACK_B R75, R51 ;  /* 0x00000033ff4b723e */ /* 0x000fe200020006ff */
[----:B------:R-:W-:Y:S01]  /*5da0*/  FFMA.FTZ R49, R73, R49, R76 ;  /* 0x0000003149317223 */ /* 0x000fe2000001004c */
[----:B------:R-:W-:Y:S01]  /*5db0*/  IMAD.U32 R73, R66, 0x10000, RZ ;  /* 0x0001000042497824 */ /* 0x000fe200078e00ff */
[----:B------:R-:W-:-:S03]  /*5dc0*/  SHF.L.U32 R66, R65, 0x10, RZ ;  /* 0x0000001041427819 */ /* 0x000fc600000006ff */
[----:B------:R-:W-:Y:S01]  /*5dd0*/  F2FP.SATFINITE.E4M3.F32.PACK_AB_MERGE_C R49, R49, R64, RZ ;  /* 0x000000403131723e */ /* 0x000fe200048070ff */
[----:B------:R-:W-:Y:S01]  /*5de0*/  IMAD.MOV.U32 R64, RZ, RZ, R50 ;  /* 0x000000ffff407224 */ /* 0x000fe200078e0032 */
[----:B------:R-:W-:Y:S02]  /*5df0*/  LOP3.LUT R66, R67, 0xff0000, R66, 0xf8, !PT ;  /* 0x00ff000043427812 */ /* 0x000fe400078ef842 */
[----:B------:R-:W-:Y:S01]  /*5e00*/  LOP3.LUT R65, R70, 0xff0000, R73, 0xf8, !PT ;  /* 0x00ff000046417812 */ /* 0x000fe200078ef849 */
[--C-:B------:R-:W-:Y:S01]  /*5e10*/  HADD2.F32 R73, -RZ, R75.reuse.H1_H1 ;  /* 0x3000004bff497230 */ /* 0x100fe20000004100 */
[-C--:B------:R-:W-:Y:S01]  /*5e20*/  F2FP.F16.E4M3.UNPACK_B R67, R66.reuse.H1 ;  /* 0x00000042ff43723e */ /* 0x080fe200030006ff */
[----:B------:R-:W-:Y:S01]  /*5e30*/  HADD2.F32 R75, -RZ, R75.H0_H0 ;  /* 0x2000004bff4b7230 */ /* 0x000fe20000004100 */
[----:B------:R-:W-:Y:S02]  /*5e40*/  F2FP.F16.E4M3.UNPACK_B R70, R65.H1 ;  /* 0x00000041ff46723e */ /* 0x000fe400030006ff */
[----:B------:R-:W-:Y:S01]  /*5e50*/  F2FP.F16.E4M3.UNPACK_B R66, R66 ;  /* 0x00000042ff42723e */ /* 0x000fe200020006ff */
[----:B------:R-:W-:Y:S01]  /*5e60*/  HADD2.F32 R76, -RZ, R67.H0_H0 ;  /* 0x20000043ff4c7230 */ /* 0x000fe20000004100 */
[----:B------:R-:W-:Y:S01]  /*5e70*/  F2FP.SATFINITE.E4M3.F32.PACK_AB_MERGE_C R49, R71, R72, R49 ;  /* 0x000000484731723e */ /* 0x000fe20004807031 */
[----:B------:R-:W-:-:S02]  /*5e80*/  HADD2.F32 R74, -RZ, R70.H0_H0 ;  /* 0x20000046ff4a7230 */ /* 0x000fc40000004100 */
[----:B------:R-:W-:Y:S02]  /*5e90*/  HADD2.F32 R67, -RZ, R67.H1_H1 ;  /* 0x30000043ff437230 */ /* 0x000fe40000004100 */
[-C--:B------:R-:W-:Y:S01]  /*5ea0*/  FMUL.FTZ R77, R73, R76.reuse ;  /* 0x0000004c494d7220 */ /* 0x080fe20000410000 */
[C---:B------:R-:W-:Y:S01]  /*5eb0*/  FMUL.FTZ R76, R75.reuse, R76 ;  /* 0x0000004c4b4c7220 */ /* 0x040fe20000410000 */
[----:B------:R-:W-:Y:S02]  /*5ec0*/  HADD2.F32 R72, -RZ, R133.H1_H1 ;  /* 0x30000085ff487230 */ /* 0x000fe40000004100 */
[-C--:B------:R-:W-:Y:S01]  /*5ed0*/  FFMA.FTZ R77, R75, R74.reuse, -R77 ;  /* 0x0000004a4b4d7223 */ /* 0x080fe2000001084d */
[----:B------:R-:W-:Y:S01]  /*5ee0*/  FFMA.FTZ R74, R73, R74, R76 ;  /* 0x0000004a494a7223 */ /* 0x000fe2000001004c */
[--C-:B------:R-:W-:Y:S02]  /*5ef0*/  HADD2.F32 R76, -RZ, R78.reuse.H1_H1 ;  /* 0x3000004eff4c7230 */ /* 0x100fe40000004100 */
[----:B------:R-:W-:-:S02]  /*5f00*/  HADD2.F32 R78, -RZ, R78.H0_H0 ;  /* 0x2000004eff4e7230 */ /* 0x000fc40000004100 */
[----:B------:R-:W-:Y:S02]  /*5f10*/  HADD2.F32 R73, -RZ, R70.H1_H1 ;  /* 0x30000046ff497230 */ /* 0x000fe40000004100 */
[-C--:B------:R-:W-:Y:S01]  /*5f20*/  FMUL.FTZ R51, R76, R67.reuse ;  /* 0x000000434c337220 */ /* 0x080fe20000410000 */
[----:B------:R-:W-:Y:S01]  /*5f30*/  F2FP.F16.E4M3.UNPACK_B R70, R64 ;  /* 0x00000040ff46723e */ /* 0x000fe200020006ff */
[C---:B------:R-:W-:Y:S01]  /*5f40*/  FMUL.FTZ R67, R78.reuse, R67 ;  /* 0x000000434e437220 */ /* 0x040fe20000410000 */
[----:B------:R-:W-:Y:S02]  /*5f50*/  HADD2.F32 R133, -RZ, R133.H0_H0 ;  /* 0x20000085ff857230 */ /* 0x000fe40000004100 */
[-C--:B------:R-:W-:Y:S01]  /*5f60*/  FFMA.FTZ R51, R78, R73.reuse, -R51 ;  /* 0x000000494e337223 */ /* 0x080fe20000010833 */
[----:B------:R-:W-:Y:S01]  /*5f70*/  FFMA.FTZ R76, R76, R73, R67 ;  /* 0x000000494c4c7223 */ /* 0x000fe20000010043 */
[----:B------:R-:W-:Y:S01]  /*5f80*/  F2FP.F16.E4M3.UNPACK_B R67, R65 ;  /* 0x00000041ff43723e */ /* 0x000fe200020006ff */
[----:B------:R-:W-:-:S02]  /*5f90*/  HADD2.F32 R50, -RZ, R70.H1_H1 ;  /* 0x30000046ff327230 */ /* 0x000fc40000004100 */
[----:B------:R-:W-:Y:S01]  /*5fa0*/  HADD2.F32 R65, -RZ, R66.H0_H0 ;  /* 0x20000042ff417230 */ /* 0x000fe20000004100 */
[----:B------:R-:W-:Y:S01]  /*5fb0*/  F2FP.SATFINITE.E4M3.F32.PACK_AB_MERGE_C R51, R76, R51, RZ ;  /* 0x000000334c33723e */ /* 0x000fe200048070ff */
[----:B------:R-:W-:Y:S02]  /*5fc0*/  HADD2.F32 R70, -RZ, R70.H0_H0 ;  /* 0x20000046ff467230 */ /* 0x000fe40000004100 */
[--C-:B------:R-:W-:Y:S02]  /*5fd0*/  HADD2.F32 R71, -RZ, R67.reuse.H0_H0 ;  /* 0x20000043ff477230 */ /* 0x100fe40000004100 */
[-C--:B------:R-:W-:Y:S01]  /*5fe0*/  FMUL.FTZ R73, R50, R65.reuse ;  /* 0x0000004132497220 */ /* 0x080fe20000410000 */
[----:B------:R-:W-:Y:S02]  /*5ff0*/  HADD2.F32 R67, -RZ, R67.H1_H1 ;  /* 0x30000043ff437230 */ /* 0x000fe40000004100 */
[----:B------:R-:W-:Y:S01]  /*6000*/  FMUL.FTZ R75, R70, R65 ;  /* 0x00000041464b7220 */ /* 0x000fe20000410000 */
[----:B------:R-:W-:Y:S01]  /*6010*/  F2FP.SATFINITE.E4M3.F32.PACK_AB_MERGE_C R51, R74, R77, R51 ;  /* 0x0000004d4a33723e */ /* 0x000fe20004807033 */
[-C--:B------:R-:W-:Y:S01]  /*6020*/  FFMA.FTZ R65, R70, R71.reuse, -R73 ;  /* 0x0000004746417223 */ /* 0x080fe20000010849 */
[----:B------:R-:W-:Y:S01]  /*6030*/  F2FP.F16.E4M3.UNPACK_B R70, R64.H1 ;  /* 0x00000040ff46723e */ /* 0x000fe200030006ff */
[----:B------:R-:W-:Y:S01]  /*6040*/  FFMA.FTZ R50, R50, R71, R75 ;  /* 0x0000004732327223 */ /* 0x000fe2000001004b */
[----:B------:R-:W-:-:S02]  /*6050*/  HADD2.F32 R71, -RZ, R66.H1_H1 ;  /* 0x30000042ff477230 */ /* 0x000fc40000004100 */
[----:B------:R-:W-:Y:S02]  /*6060*/  IMAD.MOV.U32 R64, RZ, RZ, R48 ;  /* 0x000000ffff407224 */ /* 0x000fe400078e0030 */
[--C-:B------:R-:W-:Y:S02]  /*6070*/  HADD2.F32 R66, -RZ, R70.reuse.H1_H1 ;  /* 0x30000046ff427230 */ /* 0x100fe40000004100 */
[----:B------:R-:W-:-:S03]  /*6080*/  HADD2.F32 R70, -RZ, R70.H0_H0 ;  /* 0x20000046ff467230 */ /* 0x000fc60000004100 */
[-C--:B------:R-:W-:Y:S02]  /*6090*/  FMUL.FTZ R73, R66, R71.reuse ;  /* 0x0000004742497220 */ /* 0x080fe40000410000 */
[C---:B------:R-:W-:Y:S02]  /*60a0*/  FMUL.FTZ R71, R70.reuse, R71 ;  /* 0x0000004746477220 */ /* 0x040fe40000410000 */
[-C--:B------:R-:W-:Y:S01]  /*60b0*/  FFMA.FTZ R48, R70, R67.reuse, -R73 ;  /* 0x0000004346307223 */ /* 0x080fe20000010849 */
[----:B------:R-:W-:Y:S02]  /*60c0*/  HADD2.F32 R70, -RZ, R132.H1_H1 ;  /* 0x30000084ff467230 */ /* 0x000fe40000004100 */
[----:B------:R-:W-:Y:S01]  /*60d0*/  FFMA.FTZ R67, R66, R67, R71 ;  /* 0x0000004342437223 */ /* 0x000fe20000010047 */
[----:B------:R-:W-:-:S04]  /*60e0*/  F2FP.F16.E4M3.UNPACK_B R66, R64.H1 ;  /* 0x00000040ff42723e */ /* 0x000fc800030006ff */
[----:B------:R-:W-:Y:S01]  /*60f0*/  F2FP.SATFINITE.E4M3.F32.PACK_AB_MERGE_C R67, R67, R48, RZ ;  /* 0x000000304343723e */ /* 0x000fe200048070ff */
[--C-:B------:R-:W-:Y:S02]  /*6100*/  HADD2.F32 R71, -RZ, R66.reuse.H1_H1 ;  /* 0x30000042ff477230 */ /* 0x100fe40000004100 */
[----:B------:R-:W-:Y:S01]  /*6110*/  HADD2.F32 R66, -RZ, R66.H0_H0 ;  /* 0x20000042ff427230 */ /* 0x000fe20000004100 */
[----:B------:R-:W-:Y:S02]  /*6120*/  F2FP.SATFINITE.E4M3.F32.PACK_AB_MERGE_C R50, R50, R65, R67 ;  /* 0x000000413232723e */ /* 0x000fe40004807043 */
[-C--:B------:R-:W-:Y:S02]  /*6130*/  FMUL.FTZ R73, R71, R72.reuse ;  /* 0x0000004847497220 */ /* 0x080fe40000410000 */
[C---:B------:R-:W-:Y:S02]  /*6140*/  FMUL.FTZ R72, R66.reuse, R72 ;  /* 0x0000004842487220 */ /* 0x040fe40000410000 */
[----:B------:R-:W-:Y:S01]  /*6150*/  FFMA.FTZ R66, R66, R70, -R73 ;  /* 0x0000004642427223 */ /* 0x000fe20000010849 */
[----:B------:R-:W-:-:S02]  /*6160*/  HADD2.F32 R73, -RZ, R132.H0_H0 ;  /* 0x20000084ff497230 */ /* 0x000fc40000004100 */
[----:B------:R-:W-:Y:S01]  /*6170*/  FFMA.FTZ R71, R71, R70, R72 ;  /* 0x0000004647477223 */ /* 0x000fe20000010048 */
[----:B------:R-:W-:-:S04]  /*6180*/  F2FP.F16.E4M3.UNPACK_B R70, R64 ;  /* 0x00000040ff46723e */ /* 0x000fc800020006ff */
[----:B------:R-:W-:Y:S01]  /*6190*/  F2FP.SATFINITE.E4M3.F32.PACK_AB_MERGE_C R66, R71, R66, RZ ;  /* 0x000000424742723e */ /* 0x000fe200048070ff */
[--C-:B------:R-:W-:Y:S02]  /*61a0*/  HADD2.F32 R64, -RZ, R70.reuse.H1_H1 ;  /* 0x30000046ff407230 */ /* 0x100fe40000004100 */
[----:B------:R-:W-:-:S03]  /*61b0*/  HADD2.F32 R70, -RZ, R70.H0_H0 ;  /* 0x20000046ff467230 */ /* 0x000fc60000004100 */
[-C--:B------:R-:W-:Y:S02]  /*61c0*/  FMUL.FTZ R75, R64, R133.reuse ;  /* 0x00000085404b7220 */ /* 0x080fe40000410000 */
[C---:B------:R-:W-:Y:S02]  /*61d0*/  FMUL.FTZ R133, R70.reuse, R133 ;  /* 0x0000008546857220 */ /* 0x040fe40000410000 */
[-C--:B------:R-:W-:Y:S02]  /*61e0*/  FFMA.FTZ R75, R70, R73.reuse, -R75 ;  /* 0x00000049464b7223 */ /* 0x080fe4000001084b */
[----:B------:R-:W-:-:S05]  /*61f0*/  FFMA.FTZ R64, R64, R73, R133 ;  /* 0x0000004940407223 */ /* 0x000fca0000010085 */
[----:B------:R-:W-:-:S07]  /*6200*/  F2FP.SATFINITE.E4M3.F32.PACK_AB_MERGE_C R48, R64, R75, R66 ;  /* 0x0000004b4030723e */ /* 0x000fce0004807042 */
.L_x_386:
[----:B------:R-:W-:Y:S05]  /*6210*/  BSYNC B3 ;  /* 0x0000000000037941 */ /* 0x000fea0003800000 */
.L_x_385:
[----:B------:R-:W-:Y:S02]  /*6220*/  ULDC.64 UR4, c[0x0][0x2e8] ;  /* 0x0000ba0000047ab9 */ /* 0x000fe40000000a00 */
[----:B------:R-:W-:-:S04]  /*6230*/  IADD3 R64, P2, P3, R69, UR4, R102 ;  /* 0x0000000445407c10 */ /* 0x000fc8000fb5e066 */
[----:B------:R-:W-:-:S05]  /*6240*/  IADD3.X R65, R68, UR5, R42, P2, P3 ;  /* 0x0000000544417c10 */ /* 0x000fca00097e642a */
[----:B--2---:R0:W-:Y:S04]  /*6250*/  STG.E.128 desc[UR42][R64.64], R48 ;  /* 0x0000003040007986 */ /* 0x0041e8000c101d2a */
.L_x_384:
[----:B------:R-:W-:Y:S05]  /*6260*/  BSYNC B2 ;  /* 0x0000000000027941 */ /* 0x000fea0003800000 */
.L_x_383:
[----:B------:R-:W-:Y:S05]  /*6270*/  @P1 BRA `(.L_x_382) ;  /* 0x0000000400d01947 */ /* 0x000fea0003800000 */
[----:B0-----:R0:W2:Y:S01]  /*6280*/  LDS.128 R48, [R113+0x2e400] ;  /* 0x02e4000071307984 */ /* 0x0010a20000000c00 */
[----:B------:R-:W-:Y:S01]  /*6290*/  ISETP.GE.AND P2, PT, R233, R84, PT ;  /* 0x00000054e900720c */ /* 0x000fe20003f46270 */
[----:B------:R-:W-:-:S12]  /*62a0*/  BSSY B2, `(.L_x_387) ;  /* 0x000006d000027945 */ /* 0x000fd80003800000 */
[----:B0-----:R-:W-:Y:S05]  /*62b0*/  @P2 BRA `(.L_x_388) ;  /* 0x0000000400ac2947 */ /* 0x001fea0003800000 */
[----:B--2---:R-:W-:Y:S01]  /*62c0*/  IMAD.MOV.U32 R62, RZ, RZ, R49 ;  /* 0x000000ffff3e7224 */ /* 0x004fe200078e0031 */
[-C--:B------:R-:W-:Y:S02]  /*62d0*/  F2FP.F16.E4M3.UNPACK_B R66, R131.reuse.H1 ;  /* 0x00000083ff42723e */ /* 0x080fe400030006ff */
[----:B------:R-:W-:Y:S02]  /*62e0*/  F2FP.F16.E4M3.UNPACK_B R49, R130.H1 ;  /* 0x00000082ff31723e */ /* 0x000fe400030006ff */
[----:B------:R-:W-:Y:S01]  /*62f0*/  F2FP.F16.E4M3.UNPACK_B R60, R62 ;  /* 0x0000003eff3c723e */ /* 0x000fe200020006ff */
[----:B------:R-:W-:Y:S01]  /*6300*/  HADD2.F32 R65, -RZ, R66.H0_H0 ;  /* 0x20000042ff417230 */ /* 0x000fe20000004100 */
[----:B------:R-:W-:Y:S01]  /*6310*/  F2FP.F16.E4M3.UNPACK_B R70, R131 ;  /* 0x00000083ff46723e */ /* 0x000fe200020006ff */
[----:B------:R-:W-:Y:S02]  /*6320*/  HADD2.F32 R67, -RZ, R49.H0_H0 ;  /* 0x20000031ff437230 */ /* 0x000fe40000004100 */
[----:B------:R-:W-:-:S02]  /*6330*/  HADD2.F32 R64, -RZ, R60.H1_H1 ;  /* 0x3000003cff407230 */ /* 0x000fc40000004100 */
[----:B------:R-:W-:Y:S02]  /*6340*/  HADD2.F32 R60, -RZ, R60.H0_H0 ;  /* 0x2000003cff3c7230 */ /* 0x000fe40000004100 */
[----:B------:R-:W-:Y:S02]  /*6350*/  HADD2.F32 R49, -RZ, R49.H1_H1 ;  /* 0x30000031ff317230 */ /* 0x000fe40000004100 */
[-C--:B------:R-:W-:Y:S01]  /*6360*/  FMUL.FTZ R71, R64, R65.reuse ;  /* 0x0000004140477220 */ /* 0x080fe20000410000 */
[----:B------:R-:W-:-:S03]  /*6370*/  FMUL.FTZ R73, R60, R65 ;  /* 0x000000413c497220 */ /* 0x000fc60000410000 */
[-C--:B------:R-:W-:Y:S01]  /*6380*/  FFMA.FTZ R65, R60, R67.reuse, -R71 ;  /* 0x000000433c417223 */ /* 0x080fe20000010847 */
[----:B------:R-:W-:Y:S01]  /*6390*/  FFMA.FTZ R60, R64, R67, R73 ;  /* 0x00000043403c7223 */ /* 0x000fe20000010049 */
[----:B------:R-:W-:Y:S01]  /*63a0*/  F2FP.F16.E4M3.UNPACK_B R64, R62.H1 ;  /* 0x0000003eff40723e */ /* 0x000fe200030006ff */
[----:B------:R-:W-:Y:S02]  /*63b0*/  IMAD.MOV.U32 R62, RZ, RZ, R48 ;  /* 0x000000ffff3e7224 */ /* 0x000fe400078e0030 */
[----:B------:R-:W-:Y:S01]  /*63c0*/  HADD2.F32 R67, -RZ, R66.H1_H1 ;  /* 0x30000042ff437230 */ /* 0x000fe20000004100 */
[----:B------:R-:W-:Y:S01]  /*63d0*/  F2FP.F16.E4M3.UNPACK_B R66, R130 ;  /* 0x00000082ff42723e */ /* 0x000fe200020006ff */
[--C-:B------:R-:W-:Y:S02]  /*63e0*/  HADD2.F32 R48, -RZ, R64.reuse.H1_H1 ;  /* 0x30000040ff307230 */ /* 0x100fe40000004100 */
[----:B------:R-:W-:-:S03]  /*63f0*/  HADD2.F32 R64, -RZ, R64.H0_H0 ;  /* 0x20000040ff407230 */ /* 0x000fc60000004100 */
[-C--:B------:R-:W-:Y:S02]  /*6400*/  FMUL.FTZ R71, R48, R67.reuse ;  /* 0x0000004330477220 */ /* 0x080fe40000410000 */
[C---:B------:R-:W-:Y:S02]  /*6410*/  FMUL.FTZ R67, R64.reuse, R67 ;  /* 0x0000004340437220 */ /* 0x040fe40000410000 */
[-C--:B------:R-:W-:Y:S01]  /*6420*/  FFMA.FTZ R64, R64, R49.reuse, -R71 ;  /* 0x0000003140407223 */ /* 0x080fe20000010847 */
[----:B------:R-:W-:Y:S02]  /*6430*/  HADD2.F32 R71, -RZ, R70.H1_H1 ;  /* 0x30000046ff477230 */ /* 0x000fe40000004100 */
[----:B------:R-:W-:Y:S01]  /*6440*/  FFMA.FTZ R75, R48, R49, R67 ;  /* 0x00000031304b7223 */ /* 0x000fe20000010043 */
[-C--:B------:R-:W-:Y:S01]  /*6450*/  F2FP.F16.E4M3.UNPACK_B R48, R62.reuse.H1 ;  /* 0x0000003eff30723e */ /* 0x080fe200030006ff */
[----:B------:R-:W-:Y:S01]  /*6460*/  HADD2.F32 R67, -RZ, R66.H1_H1 ;  /* 0x30000042ff437230 */ /* 0x000fe20000004100 */
[----:B------:R-:W-:Y:S01]  /*6470*/  F2FP.F16.E4M3.UNPACK_B R62, R62 ;  /* 0x0000003eff3e723e */ /* 0x000fe200020006ff */
[----:B------:R-:W-:Y:S01]  /*6480*/  HADD2.F32 R70, -RZ, R70.H0_H0 ;  /* 0x20000046ff467230 */ /* 0x000fe20000004100 */
[----:B------:R-:W-:Y:S01]  /*6490*/  F2FP.SATFINITE.E4M3.F32.PACK_AB_MERGE_C R64, R75, R64, RZ ;  /* 0x000000404b40723e */ /* 0x000fe200048070ff */
[----:B------:R-:W-:-:S02]  /*64a0*/  HADD2.F32 R49, -RZ, R48.H1_H1 ;  /* 0x30000030ff317230 */ /* 0x000fc40000004100 */
[----:B------:R-:W-:Y:S01]  /*64b0*/  HADD2.F32 R48, -RZ, R48.H0_H0 ;  /* 0x20000030ff307230 */ /* 0x000fe20000004100 */
[----:B------:R-:W-:Y:S01]  /*64c0*/  F2FP.SATFINITE.E4M3.F32.PACK_AB_MERGE_C R60, R60, R65, R64 ;  /* 0x000000413c3c723e */ /* 0x000fe20004807040 */
[----:B------:R-:W-:Y:S02]  /*64d0*/  HADD2.F32 R66, -RZ, R66.H0_H0 ;  /* 0x20000042ff427230 */ /* 0x000fe40000004100 */
[-C--:B------:R-:W-:Y:S01]  /*64e0*/  FMUL.FTZ R73, R49, R71.reuse ;  /* 0x0000004731497220 */ /* 0x080fe20000410000 */
[----:B------:R-:W-:Y:S01]  /*64f0*/  LOP3.LUT R65, R63, 0xff0000ff, RZ, 0xc0, !PT ;  /* 0xff0000ff3f417812 */ /* 0x000fe200078ec0ff */
[C---:B------:R-:W-:Y:S01]  /*6500*/  FMUL.FTZ R72, R48.reuse, R71 ;  /* 0x0000004730487220 */ /* 0x040fe20000410000 */
[----:B------:R-:W-:Y:S01]  /*6510*/  LOP3.LUT R64, R61, 0xff0000ff, RZ, 0xc0, !PT ;  /* 0xff0000ff3d407812 */ /* 0x000fe200078ec0ff */
[-C--:B------:R-:W-:Y:S02]  /*6520*/  FFMA.FTZ R48, R48, R67.reuse, -R73 ;  /* 0x0000004330307223 */ /* 0x080fe40000010849 */
[----:B------:R-:W-:Y:S01]  /*6530*/  FFMA.FTZ R49, R49, R67, R72 ;  /* 0x0000004331317223 */ /* 0x000fe20000010048 */
[----:B------:R-:W-:-:S02]  /*6540*/  HADD2.F32 R67, -RZ, R62.H1_H1 ;  /* 0x3000003eff437230 */ /* 0x000fc40000004100 */
[----:B------:R-:W-:Y:S02]  /*6550*/  HADD2.F32 R62, -RZ, R62.H0_H0 ;  /* 0x2000003eff3e7230 */ /* 0x000fe40000004100 */
[----:B------:R-:W-:Y:S01]  /*6560*/  F2FP.SATFINITE.E4M3.F32.PACK_AB_MERGE_C R48, R49, R48, RZ ;  /* 0x000000303130723e */ /* 0x000fe200048070ff */
[CC--:B------:R-:W-:Y:S01]  /*6570*/  FMUL.FTZ R71, R67.reuse, R70.reuse ;  /* 0x0000004643477220 */ /* 0x0c0fe20000410000 */
[----:B------:R-:W-:Y:S02]  /*6580*/  IMAD.MOV.U32 R49, RZ, RZ, R60 ;  /* 0x000000ffff317224 */ /* 0x000fe400078e003c */
[C---:B------:R-:W-:Y:S01]  /*6590*/  FMUL.FTZ R70, R62.reuse, R70 ;  /* 0x000000463e467220 */ /* 0x040fe20000410000 */
[-C--:B------:R-:W-:Y:S01]  /*65a0*/  FFMA.FTZ R62, R62, R66.reuse, -R71 ;  /* 0x000000423e3e7223 */ /* 0x080fe20000010847 */
[----:B------:R-:W-:Y:S02]  /*65b0*/  SHF.R.U32.HI R71, RZ, 0x8, R61 ;  /* 0x00000008ff477819 */ /* 0x000fe4000001163d */
[----:B------:R-:W-:Y:S01]  /*65c0*/  FFMA.FTZ R67, R67, R66, R70 ;  /* 0x0000004243437223 */ /* 0x000fe20000010046 */
[----:B------:R-:W-:-:S02]  /*65d0*/  SHF.R.U32.HI R66, RZ, 0x8, R63 ;  /* 0x00000008ff427819 */ /* 0x000fc4000001163f */
[----:B------:R-:W-:Y:S02]  /*65e0*/  SHF.R.U32.HI R63, RZ, 0x10, R63 ;  /* 0x00000010ff3f7819 */ /* 0x000fe4000001163f */
[----:B------:R-:W-:Y:S01]  /*65f0*/  SHF.R.U32.HI R70, RZ, 0x10, R61 ;  /* 0x00000010ff467819 */ /* 0x000fe2000001163d */
[----:B------:R-:W-:Y:S01]  /*6600*/  IMAD.SHL.U32 R66, R66, 0x100, RZ ;  /* 0x0000010042427824 */ /* 0x000fe200078e00ff */
[----:B------:R-:W-:Y:S02]  /*6610*/  SHF.L.U32 R61, R71, 0x8, RZ ;  /* 0x00000008473d7819 */ /* 0x000fe400000006ff */
[----:B------:R-:W-:Y:S02]  /*6620*/  F2FP.SATFINITE.E4M3.F32.PACK_AB_MERGE_C R48, R67, R62, R48 ;  /* 0x0000003e4330723e */ /* 0x000fe40004807030 */
[----:B------:R-:W-:Y:S01]  /*6630*/  LOP3.LUT R65, R65, 0xff00, R66, 0xf8, !PT ;  /* 0x0000ff0041417812 */ /* 0x000fe200078ef842 */
[----:B------:R-:W-:Y:S01]  /*6640*/  IMAD.U32 R66, R63, 0x10000, RZ ;  /* 0x000100003f427824 */ /* 0x000fe200078e00ff */
[----:B------:R-:W-:Y:S01]  /*6650*/  LOP3.LUT R61, R64, 0xff00, R61, 0xf8, !PT ;  /* 0x0000ff00403d7812 */ /* 0x000fe200078ef83d */
[----:B------:R-:W-:-:S02]  /*6660*/  IMAD.MOV.U32 R63, RZ, RZ, R51 ;  /* 0x000000ffff3f7224 */ /* 0x000fc400078e0033 */
[----:B------:R-:W-:Y:S01]  /*6670*/  IMAD.U32 R64, R70, 0x10000, RZ ;  /* 0x0001000046407824 */ /* 0x000fe200078e00ff */
[----:B------:R-:W-:Y:S02]  /*6680*/  LOP3.LUT R65, R65, 0xff0000, R66, 0xf8, !PT ;  /* 0x00ff000041417812 */ /* 0x000fe400078ef842 */
[----:B------:R-:W-:Y:S02]  /*6690*/  F2FP.F16.E4M3.UNPACK_B R51, R63 ;  /* 0x0000003fff33723e */ /* 0x000fe400020006ff */
[----:B------:R-:W-:Y:S02]  /*66a0*/  LOP3.LUT R61, R61, 0xff0000, R64, 0xf8, !PT ;  /* 0x00ff00003d3d7812 */ /* 0x000fe400078ef840 */
[----:B------:R-:W-:Y:S01]  /*66b0*/  F2FP.F16.E4M3.UNPACK_B R71, R65.H1 ;  /* 0x00000041ff47723e */ /* 0x000fe200030006ff */
[--C-:B------:R-:W-:Y:S01]  /*66c0*/  HADD2.F32 R64, -RZ, R51.reuse.H1_H1 ;  /* 0x30000033ff407230 */ /* 0x100fe20000004100 */
[----:B------:R-:W-:Y:S01]  /*66d0*/  F2FP.F16.E4M3.UNPACK_B R66, R61.H1 ;  /* 0x0000003dff42723e */ /* 0x000fe200030006ff */
[----:B------:R-:W-:-:S02]  /*66e0*/  HADD2.F32 R51, -RZ, R51.H0_H0 ;  /* 0x20000033ff337230 */ /* 0x000fc40000004100 */
[----:B------:R-:W-:Y:S02]  /*66f0*/  HADD2.F32 R72, -RZ, R71.H0_H0 ;  /* 0x20000047ff487230 */ /* 0x000fe40000004100 */
[--C-:B------:R-:W-:Y:S02]  /*6700*/  HADD2.F32 R70, -RZ, R66.reuse.H0_H0 ;  /* 0x20000042ff467230 */ /* 0x100fe40000004100 */
[----:B------:R-:W-:Y:S02]  /*6710*/  HADD2.F32 R66, -RZ, R66.H1_H1 ;  /* 0x30000042ff427230 */ /* 0x000fe40000004100 */
[-C--:B------:R-:W-:Y:S01]  /*6720*/  FMUL.FTZ R74, R64, R72.reuse ;  /* 0x00000048404a7220 */ /* 0x080fe20000410000 */
[----:B------:R-:W-:-:S03]  /*6730*/  FMUL.FTZ R73, R51, R72 ;  /* 0x0000004833497220 */ /* 0x000fc60000410000 */
[-C--:B------:R-:W-:Y:S01]  /*6740*/  FFMA.FTZ R51, R51, R70.reuse, -R74 ;  /* 0x0000004633337223 */ /* 0x080fe2000001084a */
[----:B------:R-:W-:Y:S01]  /*6750*/  FFMA.FTZ R64, R64, R70, R73 ;  /* 0x0000004640407223 */ /* 0x000fe20000010049 */
[----:B------:R-:W-:Y:S02]  /*6760*/  F2FP.F16.E4M3.UNPACK_B R70, R63.H1 ;  /* 0x0000003fff46723e */ /* 0x000fe400030006ff */
[----:B------:R-:W-:Y:S01]  /*6770*/  MOV R63, R50 ;  /* 0x00000032003f7202 */ /* 0x000fe20000000f00 */
[----:B------:R-:W-:Y:S02]  /*6780*/  HADD2.F32 R50, -RZ, R71.H1_H1 ;  /* 0x30000047ff327230 */ /* 0x000fe40000004100 */
[--C-:B------:R-:W-:Y:S02]  /*6790*/  HADD2.F32 R71, -RZ, R70.reuse.H1_H1 ;  /* 0x30000046ff477230 */ /* 0x100fe40000004100 */
[----:B------:R-:W-:-:S03]  /*67a0*/  HADD2.F32 R70, -RZ, R70.H0_H0 ;  /* 0x20000046ff467230 */ /* 0x000fc60000004100 */
[CC--:B------:R-:W-:Y:S02]  /*67b0*/  FMUL.FTZ R73, R71.reuse, R50.reuse ;  /* 0x0000003247497220 */ /* 0x0c0fe40000410000 */
[C---:B------:R-:W-:Y:S02]  /*67c0*/  FMUL.FTZ R72, R70.reuse, R50 ;  /* 0x0000003246487220 */ /* 0x040fe40000410000 */
[-C--:B------:R-:W-:Y:S01]  /*67d0*/  FFMA.FTZ R50, R70, R66.reuse, -R73 ;  /* 0x0000004246327223 */ /* 0x080fe20000010849 */
[----:B------:R-:W-:Y:S01]  /*67e0*/  F2FP.F16.E4M3.UNPACK_B R73, R65 ;  /* 0x00000041ff49723e */ /* 0x000fe200020006ff */
[----:B------:R-:W-:Y:S01]  /*67f0*/  FFMA.FTZ R71, R71, R66, R72 ;  /* 0x0000004247477223 */ /* 0x000fe20000010048 */
[----:B------:R-:W-:Y:S02]  /*6800*/  F2FP.F16.E4M3.UNPACK_B R65, R63.H1 ;  /* 0x0000003fff41723e */ /* 0x000fe400030006ff */
[----:B------:R-:W-:Y:S01]  /*6810*/  F2FP.F16.E4M3.UNPACK_B R70, R61 ;  /* 0x0000003dff46723e */ /* 0x000fe200020006ff */
[----:B------:R-:W-:Y:S01]  /*6820*/  HADD2.F32 R61, -RZ, R73.H1_H1 ;  /* 0x30000049ff3d7230 */ /* 0x000fe20000004100 */
[----:B------:R-:W-:Y:S01]  /*6830*/  F2FP.F16.E4M3.UNPACK_B R63, R63 ;  /* 0x0000003fff3f723e */ /* 0x000fe200020006ff */
[--C-:B------:R-:W-:Y:S01]  /*6840*/  HADD2.F32 R66, -RZ, R65.reuse.H1_H1 ;  /* 0x30000041ff427230 */ /* 0x100fe20000004100 */
[----:B------:R-:W-:Y:S01]  /*6850*/  F2FP.SATFINITE.E4M3.F32.PACK_AB_MERGE_C R71, R71, R50, RZ ;  /* 0x000000324747723e */ /* 0x000fe200048070ff */
[----:B------:R-:W-:-:S02]  /*6860*/  HADD2.F32 R65, -RZ, R65.H0_H0 ;  /* 0x20000041ff417230 */ /* 0x000fc40000004100 */
[--C-:B------:R-:W-:Y:S02]  /*6870*/  HADD2.F32 R72, -RZ, R70.reuse.H1_H1 ;  /* 0x30000046ff487230 */ /* 0x100fe40000004100 */
[-C--:B------:R-:W-:Y:S01]  /*6880*/  FMUL.FTZ R74, R66, R61.reuse ;  /* 0x0000003d424a7220 */ /* 0x080fe20000410000 */
[----:B------:R-:W-:Y:S02]  /*6890*/  HADD2.F32 R70, -RZ, R70.H0_H0 ;  /* 0x20000046ff467230 */ /* 0x000fe40000004100 */
[C---:B------:R-:W-:Y:S01]  /*68a0*/  FMUL.FTZ R75, R65.reuse, R61 ;  /* 0x0000003d414b7220 */ /* 0x040fe20000410000 */
[----:B------:R-:W-:Y:S01]  /*68b0*/  F2FP.SATFINITE.E4M3.F32.PACK_AB_MERGE_C R51, R64, R51, R71 ;  /* 0x000000334033723e */ /* 0x000fe20004807047 */
[-C--:B------:R-:W-:Y:S01]  /*68c0*/  FFMA.FTZ R61, R65, R72.reuse, -R74 ;  /* 0x00000048413d7223 */ /* 0x080fe2000001084a */
[----:B------:R-:W-:Y:S02]  /*68d0*/  HADD2.F32 R65, -RZ, R63.H1_H1 ;  /* 0x3000003fff417230 */ /* 0x000fe40000004100 */
[----:B------:R-:W-:Y:S01]  /*68e0*/  FFMA.FTZ R74, R66, R72, R75 ;  /* 0x00000048424a7223 */ /* 0x000fe2000001004b */
[----:B------:R-:W-:-:S02]  /*68f0*/  HADD2.F32 R66, -RZ, R73.H0_H0 ;  /* 0x20000049ff427230 */ /* 0x000fc40000004100 */
[----:B------:R-:W-:Y:S02]  /*6900*/  HADD2.F32 R63, -RZ, R63.H0_H0 ;  /* 0x2000003fff3f7230 */ /* 0x000fe40000004100 */
[----:B------:R-:W-:Y:S01]  /*6910*/  F2FP.SATFINITE.E4M3.F32.PACK_AB_MERGE_C R61, R74, R61, RZ ;  /* 0x0000003d4a3d723e */ /* 0x000fe200048070ff */
[-C--:B------:R-:W-:Y:S02]  /*6920*/  FMUL.FTZ R72, R65, R66.reuse ;  /* 0x0000004241487220 */ /* 0x080fe40000410000 */
[C---:B------:R-:W-:Y:S02]  /*6930*/  FMUL.FTZ R66, R63.reuse, R66 ;  /* 0x000000423f427220 */ /* 0x040fe40000410000 */
[-C--:B------:R-:W-:Y:S02]  /*6940*/  FFMA.FTZ R72, R63, R70.reuse, -R72 ;  /* 0x000000463f487223 */ /* 0x080fe40000010848 */
[----:B------:R-:W-:-:S05]  /*6950*/  FFMA.FTZ R65, R65, R70, R66 ;  /* 0x0000004641417223 */ /* 0x000fca0000010042 */
[----:B------:R-:W-:-:S07]  /*6960*/  F2FP.SATFINITE.E4M3.F32.PACK_AB_MERGE_C R50, R65, R72, R61 ;  /* 0x000000484132723e */ /* 0x000fce000480703d */
.L_x_388:
[----:B------:R-:W-:Y:S05]  /*6970*/  BSYNC B2 ;  /* 0x0000000000027941 */ /* 0x000fea0003800000 */
.L_x_387:
[----:B------:R-:W-:Y:S02]  /*6980*/  ULDC.64 UR4, c[0x0][0x2e8] ;  /* 0x0000ba0000047ab9 */ /* 0x000fe40000000a00 */
[----:B------:R-:W-:-:S04]  /*6990*/  IADD3 R60, P2, P3, R43, UR4, R69 ;  /* 0x000000042b3c7c10 */ /* 0x000fc8000fb5e045 */
[----:B------:R-:W-:-:S05]  /*69a0*/  IADD3.X R61, R105, UR5, R68, P2, P3 ;  /* 0x00000005693d7c10 */ /* 0x000fca00097e6444 */
[----:B--2---:R2:W-:Y:S04]  /*69b0*/  STG.E.128 desc[UR42][R60.64], R48 ;  /* 0x000000303c007986 */ /* 0x0045e8000c101d2a */
.L_x_382:
[----:B------:R-:W-:Y:S05]  /*69c0*/  BSYNC B1 ;  /* 0x0000000000017941 */ /* 0x000fea0003800000 */
.L_x_381:
[----:B------:R-:W-:Y:S05]  /*69d0*/  @P4 BRA `(.L_x_389) ;  /* 0x0000005c00344947 */ /* 0x000fea0003800000 */
[----:B------:R-:W-:Y:S01]  /*69e0*/  IADD3 R120, P2, P3, R34, R120, R16 ;  /* 0x0000007822787210 */ /* 0x000fe20007b5e010 */
[----:B------:R-:W-:Y:S03]  /*69f0*/  BSSY B1, `(.L_x_390) ;  /* 0x0000078000017945 */ /* 0x000fe60003800000 */
[----:B------:R-:W-:Y:S01]  /*6a00*/  IADD3.X R85, R37, R85, R17, P2, P3 ;  /* 0x0000005525557210 */ /* 0x000fe200017e6411 */
[----:B------:R-:W-:Y:S08]  /*6a10*/  @P0 BRA `(.L_x_391) ;  /* 0x0000000400d40947 */ /* 0x000ff00003800000 */
[----:B0-2---:R0:W2:Y:S01]  /*6a20*/  LDS.128 R48, [R113+0x2b400] ;  /* 0x02b4000071307984 */ /* 0x0050a20000000c00 */
[----:B------:R-:W-:Y:S01]  /*6a30*/  ISETP.GE.AND P2, PT, R18, R84, PT ;  /* 0x000000541200720c */ /* 0x000fe20003f46270 */
[----:B------:R-:W-:-:S12]  /*6a40*/  BSSY B2, `(.L_x_392) ;  /* 0x000006e000027945 */ /* 0x000fd80003800000 */
[----:B0-----:R-:W-:Y:S05]  /*6a50*/  @P2 BRA `(.L_x_393) ;  /* 0x0000000400b02947 */ /* 0x001fea0003800000 */
[----:B--2---:R-:W-:Y:S01]  /*6a60*/  IMAD.MOV.U32 R60, RZ, RZ, R49 ;  /* 0x000000ffff3c7224 */ /* 0x004fe200078e0031 */
[----:B------:R-:W-:Y:S02]  /*6a70*/  F2FP.F16.E4M3.UNPACK_B R63, R123.H1 ;  /* 0x0000007bff3f723e */ /* 0x000fe400030006ff */
[----:B------:R-:W-:Y:S02]  /*6a80*/  F2FP.F16.E4M3.UNPACK_B R64, R122.H1 ;  /* 0x0000007aff40723e */ /* 0x000fe400030006ff */
[----:B------:R-:W-:Y:S01]  /*6a90*/  F2FP.F16.E4M3.UNPACK_B R49, R60 ;  /* 0x0000003cff31723e */ /* 0x000fe200020006ff */
[--C-:B------:R-:W-:Y:S01]  /*6aa0*/  HADD2.F32 R61, -RZ, R63.reuse.H0_H0 ;  /* 0x2000003fff3d7230 */ /* 0x100fe20000004100 */
[--C-:B------:R-:W-:Y:S01]  /*6ab0*/  SHF.R.U32.HI R69, RZ, 0x8, R57.reuse ;  /* 0x00000008ff457819 */ /* 0x100fe20000011639 */
[----:B------:R-:W-:Y:S01]  /*6ac0*/  HADD2.F32 R68, -RZ, R63.H1_H1 ;  /* 0x3000003fff447230 */ /* 0x000fe20000004100 */
[----:B------:R-:W-:Y:S01]  /*6ad0*/  LOP3.LUT R62, R57, 0xff0000ff, RZ, 0xc0, !PT ;  /* 0xff0000ff393e7812 */ /* 0x000fe200078ec0ff */
[--C-:B------:R-:W-:Y:S01]  /*6ae0*/  HADD2.F32 R56, -RZ, R49.reuse.H0_H0 ;  /* 0x20000031ff387230 */ /* 0x100fe20000004100 */
[----:B------:R-:W-:Y:S01]  /*6af0*/  SHF.R.U32.HI R58, RZ, 0x10, R57 ;  /* 0x00000010ff3a7819 */ /* 0x000fe20000011639 */
[----:B------:R-:W-:Y:S01]  /*6b00*/  HADD2.F32 R49, -RZ, R49.H1_H1 ;  /* 0x30000031ff317230 */ /* 0x000fe20000004100 */
[----:B------:R-:W-:Y:S01]  /*6b10*/  SHF.R.U32.HI R67, RZ, 0x8, R59 ;  /* 0x00000008ff437819 */ /* 0x000fe2000001163b */
[----:B------:R-:W-:-:S02]  /*6b20*/  HADD2.F32 R57, -RZ, R64.H0_H0 ;  /* 0x20000040ff397230 */ /* 0x000fc40000004100 */
[CC--:B------:R-:W-:Y:S01]  /*6b30*/  FMUL.FTZ R66, R56.reuse, R61.reuse ;  /* 0x0000003d38427220 */ /* 0x0c0fe20000410000 */
[----:B------:R-:W-:Y:S02]  /*6b40*/  HADD2.F32 R64, -RZ, R64.H1_H1 ;  /* 0x30000040ff407230 */ /* 0x000fe40000004100 */
[C---:B------:R-:W-:Y:S01]  /*6b50*/  FMUL.FTZ R65, R49.reuse, R61 ;  /* 0x0000003d31417220 */ /* 0x040fe20000410000 */
[----:B------:R-:W-:Y:S01]  /*6b60*/  SHF.R.U32.HI R61, RZ, 0x10, R59 ;  /* 0x00000010ff3d7819 */ /* 0x000fe2000001163b */
[----:B------:R-:W-:Y:S01]  /*6b70*/  FFMA.FTZ R49, R49, R57, R66 ;  /* 0x0000003931317223 */ /* 0x000fe20000010042 */
[----:B------:R-:W-:Y:S01]  /*6b80*/  F2FP.F16.E4M3.UNPACK_B R123, R123 ;  /* 0x0000007bff7b723e */ /* 0x000fe200020006ff */
[----:B------:R-:W-:Y:S01]  /*6b90*/  FFMA.FTZ R56, R56, R57, -R65 ;  /* 0x0000003938387223 */ /* 0x000fe20000010841 */
[----:B------:R-:W-:Y:S01]  /*6ba0*/  F2FP.F16.E4M3.UNPACK_B R57, R60.H1 ;  /* 0x0000003cff39723e */ /* 0x000fe200030006ff */
[----:B------:R-:W-:Y:S01]  /*6bb0*/  IMAD.SHL.U32 R65, R69, 0x100, RZ ;  /* 0x0000010045417824 */ /* 0x000fe200078e00ff */
[----:B------:R-:W-:Y:S01]  /*6bc0*/  LOP3.LUT R60, R59, 0xff0000ff, RZ, 0xc0, !PT ;  /* 0xff0000ff3b3c7812 */ /* 0x000fe200078ec0ff */
[----:B------:R-:W-:Y:S01]  /*6bd0*/  IMAD.MOV.U32 R59, RZ, RZ, R48 ;  /* 0x000000ffff3b7224 */ /* 0x000fe200078e0030 */
[----:B------:R-:W-:Y:S01]  /*6be0*/  F2FP.F16.E4M3.UNPACK_B R122, R122 ;  /* 0x0000007aff7a723e */ /* 0x000fe200020006ff */
[--C-:B------:R-:W-:Y:S01]  /*6bf0*/  HADD2.F32 R63, -RZ, R57.reuse.H1_H1 ;  /* 0x30000039ff3f7230 */ /* 0x100fe20000004100 */
[----:B------:R-:W-:Y:S01]  /*6c00*/  LOP3.LUT R66, R62, 0xff00, R65, 0xf8, !PT ;  /* 0x0000ff003e427812 */ /* 0x000fe200078ef841 */
[----:B------:R-:W-:Y:S01]  /*6c10*/  HADD2.F32 R57, -RZ, R57.H0_H0 ;  /* 0x20000039ff397230 */ /* 0x000fe20000004100 */
[----:B------:R-:W-:-:S02]  /*6c20*/  F2FP.F16.E4M3.UNPACK_B R62, R59.H1 ;  /* 0x0000003bff3e723e */ /* 0x000fc400030006ff */
[-C--:B------:R-:W-:Y:S01]  /*6c30*/  FMUL.FTZ R48, R63, R68.reuse ;  /* 0x000000443f307220 */ /* 0x080fe20000410000 */
[----:B------:R-:W-:Y:S01]  /*6c40*/  SHF.L.U32 R65, R67, 0x8, RZ ;  /* 0x0000000843417819 */ /* 0x000fe200000006ff */
[C---:B------:R-:W-:Y:S01]  /*6c50*/  FMUL.FTZ R68, R57.reuse, R68 ;  /* 0x0000004439447220 */ /* 0x040fe20000410000 */
[----:B------:R-:W-:Y:S02]  /*6c60*/  IMAD.U32 R67, R58, 0x10000, RZ ;  /* 0x000100003a437824 */ /* 0x000fe400078e00ff */
[-C--:B------:R-:W-:Y:S01]  /*6c70*/  FFMA.FTZ R48, R57, R64.reuse, -R48 ;  /* 0x0000004039307223 */ /* 0x080fe20000010830 */
[----:B------:R-:W-:Y:S01]  /*6c80*/  LOP3.LUT R69, R60, 0xff00, R65, 0xf8, !PT ;  /* 0x0000ff003c457812 */ /* 0x000fe200078ef841 */
[----:B------:R-:W-:Y:S01]  /*6c90*/  FFMA.FTZ R57, R63, R64, R68 ;  /* 0x000000403f397223 */ /* 0x000fe20000010044 */
[----:B------:R-:W-:Y:S01]  /*6ca0*/  HADD2.F32 R68, -RZ, R123.H1_H1 ;  /* 0x3000007bff447230 */ /* 0x000fe20000004100 */
[----:B------:R-:W-:Y:S01]  /*6cb0*/  LOP3.LUT R60, R66, 0xff0000, R67, 0xf8, !PT ;  /* 0x00ff0000423c7812 */ /* 0x000fe200078ef843 */
[----:B------:R-:W-:-:S02]  /*6cc0*/  HADD2.F32 R63, -RZ, R62.H0_H0 ;  /* 0x2000003eff3f7230 */ /* 0x000fc40000004100 */
[----:B------:R-:W-:Y:S01]  /*6cd0*/  HADD2.F32 R64, -RZ, R62.H1_H1 ;  /* 0x3000003eff407230 */ /* 0x000fe20000004100 */
[----:B------:R-:W-:Y:S01]  /*6ce0*/  F2FP.F16.E4M3.UNPACK_B R62, R59 ;  /* 0x0000003bff3e723e */ /* 0x000fe200020006ff */
[----:B------:R-:W-:Y:S02]  /*6cf0*/  HADD2.F32 R65, -RZ, R122.H1_H1 ;  /* 0x3000007aff417230 */ /* 0x000fe40000004100 */
[-C--:B------:R-:W-:Y:S01]  /*6d00*/  FMUL.FTZ R71, R63, R68.reuse ;  /* 0x000000443f477220 */ /* 0x080fe20000410000 */
[----:B------:R-:W-:Y:S02]  /*6d10*/  IMAD.U32 R66, R61, 0x10000, RZ ;  /* 0x000100003d427824 */ /* 0x000fe400078e00ff */
[C---:B------:R-:W-:Y:S01]  /*6d20*/  FMUL.FTZ R58, R64.reuse, R68 ;  /* 0x00000044403a7220 */ /* 0x040fe20000410000 */
[----:B------:R-:W-:Y:S02]  /*6d30*/  HADD2.F32 R123, -RZ, R123.H0_H0 ;  /* 0x2000007bff7b7230 */ /* 0x000fe40000004100 */
[----:B------:R-:W-:Y:S01]  /*6d40*/  FFMA.FTZ R59, R64, R65, R71 ;  /* 0x00000041403b7223 */ /* 0x000fe20000010047 */
[----:B------:R-:W-:-:S02]  /*6d50*/  HADD2.F32 R64, -RZ, R62.H1_H1 ;  /* 0x3000003eff407230 */ /* 0x000fc40000004100 */
[----:B------:R-:W-:Y:S01]  /*6d60*/  FFMA.FTZ R58, R63, R65, -R58 ;  /* 0x000000413f3a7223 */ /* 0x000fe2000001083a */
[----:B------:R-:W-:Y:S01]  /*6d70*/  HADD2.F32 R62, -RZ, R62.H0_H0 ;  /* 0x2000003eff3e7230 */ /* 0x000fe20000004100 */
[----:B------:R-:W-:Y:S01]  /*6d80*/  LOP3.LUT R63, R69, 0xff0000, R66, 0xf8, !PT ;  /* 0x00ff0000453f7812 */ /* 0x000fe200078ef842 */
[----:B------:R-:W-:Y:S02]  /*6d90*/  IMAD.MOV.U32 R65, RZ, RZ, R51 ;  /* 0x000000ffff417224 */ /* 0x000fe400078e0033 */
[-C--:B------:R-:W-:Y:S01]  /*6da0*/  FMUL.FTZ R51, R64, R123.reuse ;  /* 0x0000007b40337220 */ /* 0x080fe20000410000 */
[----:B------:R-:W-:Y:S02]  /*6db0*/  HADD2.F32 R67, -RZ, R122.H0_H0 ;  /* 0x2000007aff437230 */ /* 0x000fe40000004100 */
[C---:B------:R-:W-:Y:S01]  /*6dc0*/  FMUL.FTZ R123, R62.reuse, R123 ;  /* 0x0000007b3e7b7220 */ /* 0x040fe20000410000 */
[----:B------:R-:W-:Y:S02]  /*6dd0*/  F2FP.F16.E4M3.UNPACK_B R69, R63.H1 ;  /* 0x0000003fff45723e */ /* 0x000fe400030006ff */
[----:B------:R-:W-:Y:S01]  /*6de0*/  F2FP.F16.E4M3.UNPACK_B R61, R65 ;  /* 0x00000041ff3d723e */ /* 0x000fe200020006ff */
[-C--:B------:R-:W-:Y:S01]  /*6df0*/  FFMA.FTZ R51, R62, R67.reuse, -R51 ;  /* 0x000000433e337223 */ /* 0x080fe20000010833 */
[----:B------:R-:W-:Y:S01]  /*6e00*/  FFMA.FTZ R62, R64, R67, R123 ;  /* 0x00000043403e7223 */ /* 0x000fe2000001007b */
[----:B------:R-:W-:Y:S01]  /*6e10*/  F2FP.F16.E4M3.UNPACK_B R68, R60.H1 ;  /* 0x0000003cff44723e */ /* 0x000fe200030006ff */
[----:B------:R-:W-:Y:S01]  /*6e20*/  HADD2.F32 R66, -RZ, R69.H0_H0 ;  /* 0x20000045ff427230 */ /* 0x000fe20000004100 */
[----:B------:R-:W-:Y:S01]  /*6e30*/  F2FP.SATFINITE.E4M3.F32.PACK_AB_MERGE_C R57, R57, R48, RZ ;  /* 0x000000303939723e */ /* 0x000fe200048070ff */
[--C-:B------:R-:W-:Y:S01]  /*6e40*/  HADD2.F32 R64, -RZ, R61.reuse.H1_H1 ;  /* 0x3000003dff407230 */ /* 0x100fe20000004100 */
[----:B------:R-:W-:Y:S01]  /*6e50*/  F2FP.SATFINITE.E4M3.F32.PACK_AB_MERGE_C R58, R59, R58, RZ ;  /* 0x0000003a3b3a723e */ /* 0x000fe200048070ff */
[----:B------:R-:W-:Y:S01]  /*6e60*/  HADD2.F32 R61, -RZ, R61.H0_H0 ;  /* 0x2000003dff3d7230 */ /* 0x000fe20000004100 */
[----:B------:R-:W-:Y:S01]  /*6e70*/  F2FP.SATFINITE.E4M3.F32.PACK_AB_MERGE_C R49, R49, R56, R57 ;  /* 0x000000383131723e */ /* 0x000fe20004807039 */
[----:B------:R-:W-:-:S02]  /*6e80*/  HADD2.F32 R67, -RZ, R68.H0_H0 ;  /* 0x20000044ff437230 */ /* 0x000fc40000004100 */
[CC--:B------:R-:W-:Y:S01]  /*6e90*/  FMUL.FTZ R70, R64.reuse, R66.reuse ;  /* 0x0000004240467220 */ /* 0x0c0fe20000410000 */
[----:B------:R-:W-:Y:S02]  /*6ea0*/  HADD2.F32 R69, -RZ, R69.H1_H1 ;  /* 0x30000045ff457230 */ /* 0x000fe40000004100 */
[C---:B------:R-:W-:Y:S01]  /*6eb0*/  FMUL.FTZ R71, R61.reuse, R66 ;  /* 0x000000423d477220 */ /* 0x040fe20000410000 */
[----:B------:R-:W-:Y:S01]  /*6ec0*/  F2FP.F16.E4M3.UNPACK_B R66, R65.H1 ;  /* 0x00000041ff42723e */ /* 0x000fe200030006ff */
[-C--:B------:R-:W-:Y:S01]  /*6ed0*/  FFMA.FTZ R61, R61, R67.reuse, -R70 ;  /* 0x000000433d3d7223 */ /* 0x080fe20000010846 */
[----:B------:R-:W-:Y:S02]  /*6ee0*/  HADD2.F32 R68, -RZ, R68.H1_H1 ;  /* 0x30000044ff447230 */ /* 0x000fe40000004100 */
[----:B------:R-:W-:Y:S01]  /*6ef0*/  FFMA.FTZ R64, R64, R67, R71 ;  /* 0x0000004340407223 */ /* 0x000fe20000010047 */
[----:B------:R-:W-:Y:S01]  /*6f00*/  IMAD.MOV.U32 R65, RZ, RZ, R50 ;  /* 0x000000ffff417224 */ /* 0x000fe200078e0032 */
[----:B------:R-:W-:Y:S01]  /*6f10*/  F2FP.SATFINITE.E4M3.F32.PACK_AB_MERGE_C R51, R62, R51, R58 ;  /* 0x000000333e33723e */ /* 0x000fe2000480703a */
[----:B------:R-:W-:-:S02]  /*6f20*/  HADD2.F32 R67, -RZ, R66.H1_H1 ;  /* 0x30000042ff437230 */ /* 0x000fc40000004100 */
[----:B------:R-:W-:-:S03]  /*6f30*/  HADD2.F32 R66, -RZ, R66.H0_H0 ;  /* 0x20000042ff427230 */ /* 0x000fc60000004100 */
[CC--:B------:R-:W-:Y:S02]  /*6f40*/  FMUL.FTZ R71, R67.reuse, R69.reuse ;  /* 0x0000004543477220 */ /* 0x0c0fe40000410000 */
[C---:B------:R-:W-:Y:S01]  /*6f50*/  FMUL.FTZ R70, R66.reuse, R69 ;  /* 0x0000004542467220 */ /* 0x040fe20000410000 */
[----:B------:R-:W-:Y:S01]  /*6f60*/  F2FP.F16.E4M3.UNPACK_B R69, R63 ;  /* 0x0000003fff45723e */ /* 0x000fe200020006ff */
[-C--:B------:R-:W-:Y:S01]  /*6f70*/  FFMA.FTZ R50, R66, R68.reuse, -R71 ;  /* 0x0000004442327223 */ /* 0x080fe20000010847 */
[-C--:B------:R-:W-:Y:S01]  /*6f80*/  F2FP.F16.E4M3.UNPACK_B R66, R65.reuse.H1 ;  /* 0x00000041ff42723e */ /* 0x080fe200030006ff */
[----:B------:R-:W-:Y:S01]  /*6f90*/  FFMA.FTZ R63, R67, R68, R70 ;  /* 0x00000044433f7223 */ /* 0x000fe20000010046 */
[----:B------:R-:W-:Y:S01]  /*6fa0*/  F2FP.F16.E4M3.UNPACK_B R68, R60 ;  /* 0x0000003cff44723e */ /* 0x000fe200020006ff */
[----:B------:R-:W-:Y:S01]  /*6fb0*/  HADD2.F32 R70, -RZ, R69.H1_H1 ;  /* 0x30000045ff467230 */ /* 0x000fe20000004100 */
[----:B------:R-:W-:Y:S01]  /*6fc0*/  F2FP.F16.E4M3.UNPACK_B R65, R65 ;  /* 0x00000041ff41723e */ /* 0x000fe200020006ff */
[--C-:B------:R-:W-:Y:S01]  /*6fd0*/  HADD2.F32 R67, -RZ, R66.reuse.H1_H1 ;  /* 0x30000042ff437230 */ /* 0x100fe20000004100 */
[----:B------:R-:W-:Y:S01]  /*6fe0*/  F2FP.SATFINITE.E4M3.F32.PACK_AB_MERGE_C R63, R63, R50, RZ ;  /* 0x000000323f3f723e */ /* 0x000fe200048070ff */
[----:B------:R-:W-:-:S02]  /*6ff0*/  HADD2.F32 R66, -RZ, R66.H0_H0 ;  /* 0x20000042ff427230 */ /* 0x000fc40000004100 */
[--C-:B------:R-:W-:Y:S02]  /*7000*/  HADD2.F32 R60, -RZ, R68.reuse.H1_H1 ;  /* 0x30000044ff3c7230 */ /* 0x100fe40000004100 */
[CC--:B------:R-:W-:Y:S01]  /*7010*/  FMUL.FTZ R71, R67.reuse, R70.reuse ;  /* 0x0000004643477220 */ /* 0x0c0fe20000410000 */
[----:B------:R-:W-:Y:S02]  /*7020*/  HADD2.F32 R69, -RZ, R69.H0_H0 ;  /* 0x20000045ff457230 */ /* 0x000fe40000004100 */
[C---:B------:R-:W-:Y:S01]  /*7030*/  FMUL.FTZ R70, R66.reuse, R70 ;  /* 0x0000004642467220 */ /* 0x040fe20000410000 */
[----:B------:R-:W-:Y:S02]  /*7040*/  HADD2.F32 R68, -RZ, R68.H0_H0 ;  /* 0x20000044ff447230 */ /* 0x000fe40000004100 */
[-C--:B------:R-:W-:Y:S01]  /*7050*/  FFMA.FTZ R71, R66, R60.reuse, -R71 ;  /* 0x0000003c42477223 */ /* 0x080fe20000010847 */
[----:B------:R-:W-:Y:S01]  /*7060*/  F2FP.SATFINITE.E4M3.F32.PACK_AB_MERGE_C R61, R64, R61, R63 ;  /* 0x0000003d403d723e */ /* 0x000fe2000480703f */
[----:B------:R-:W-:Y:S01]  /*7070*/  FFMA.FTZ R70, R67, R60, R70 ;  /* 0x0000003c43467223 */ /* 0x000fe20000010046 */
[----:B------:R-:W-:-:S02]  /*7080*/  HADD2.F32 R60, -RZ, R65.H1_H1 ;  /* 0x30000041ff3c7230 */ /* 0x000fc40000004100 */
[----:B------:R-:W-:Y:S02]  /*7090*/  HADD2.F32 R65, -RZ, R65.H0_H0 ;  /* 0x20000041ff417230 */ /* 0x000fe40000004100 */
[----:B------:R-:W-:Y:S01]  /*70a0*/  F2FP.SATFINITE.E4M3.F32.PACK_AB_MERGE_C R70, R70, R71, RZ ;  /* 0x000000474646723e */ /* 0x000fe200048070ff */
[CC--:B------:R-:W-:Y:S02]  /*70b0*/  FMUL.FTZ R48, R60.reuse, R69.reuse ;  /* 0x000000453c307220 */ /* 0x0c0fe40000410000 */
[C---:B------:R-:W-:Y:S02]  /*70c0*/  FMUL.FTZ R69, R65.reuse, R69 ;  /* 0x0000004541457220 */ /* 0x040fe40000410000 */
[-C--:B------:R-:W-:Y:S02]  /*70d0*/  FFMA.FTZ R48, R65, R68.reuse, -R48 ;  /* 0x0000004441307223 */ /* 0x080fe40000010830 */
[----:B------:R-:W-:-:S05]  /*70e0*/  FFMA.FTZ R69, R60, R68, R69 ;  /* 0x000000443c457223 */ /* 0x000fca0000010045 */
[----:B------:R-:W-:Y:S02]  /*70f0*/  F2FP.SATFINITE.E4M3.F32.PACK_AB_MERGE_C R50, R69, R48, R70 ;  /* 0x000000304532723e */ /* 0x000fe40004807046 */
[----:B------:R-:W-:Y:S01]  /*7100*/  MOV R48, R51 ;  /* 0x0000003300307202 */ /* 0x000fe20000000f00 */
[----:B------:R-:W-:-:S07]  /*7110*/  IMAD.MOV.U32 R51, RZ, RZ, R61 ;  /* 0x000000ffff337224 */ /* 0x000fce00078e003d */
.L_x_393:
[----:B------:R-:W-:Y:S05]  /*7120*/  BSYNC B2 ;  /* 0x0000000000027941 */ /* 0x000fea0003800000 */
.L_x_392:
[----:B------:R-:W-:Y:S02]  /*7130*/  ULDC.64 UR4, c[0x0][0x2e8] ;  /* 0x0000ba0000047ab9 */ /* 0x000fe40000000a00 */
[----:B------:R-:W-:-:S04]  /*7140*/  IADD3 R56, P2, P3, R120, UR4, R102 ;  /* 0x0000000478387c10 */ /* 0x000fc8000fb5e066 */
[----:B------:R-:W-:-:S05]  /*7150*/  IADD3.X R57, R85, UR5, R42, P2, P3 ;  /* 0x0000000555397c10 */ /* 0x000fca00097e642a */
[----:B--2---:R3:W-:Y:S04]  /*7160*/  STG.E.128 desc[UR42][R56.64], R48 ;  /* 0x0000003038007986 */ /* 0x0047e8000c101d2a */
.L_x_391:
[----:B------:R-:W-:Y:S05]  /*7170*/  BSYNC B1 ;  /* 0x0000000000017941 */ /* 0x000fea0003800000 */
.L_x_390:
[----:B------:R-:W-:Y:S05]  /*7180*/  @P1 BRA `(.L_x_389) ;  /* 0x0000005400481947 */ /* 0x000fea0003800000 */
[----:B0-23--:R0:W2:Y:S01]  /*7190*/  LDS.128 R48, [R113+0x2f400] ;  /* 0x02f4000071307984 */ /* 0x00d0a20000000c00 */
[----:B------:R-:W-:Y:S01]  /*71a0*/  ISETP.GE.AND P2, PT, R233, R84, PT ;  /* 0x00000054e900720c */ /* 0x000fe20003f46270 */
[----:B------:R-:W-:-:S12]  /*71b0*/  BSSY B1, `(.L_x_394) ;  /* 0x0000069000017945 */ /* 0x000fd80003800000 */
[----:B0-----:R-:W-:Y:S05]  /*71c0*/  @P2 BRA `(.L_x_395) ;  /* 0x00000004009c2947 */ /* 0x001fea0003800000 */
[----:B------:R-:W-:Y:S02]  /*71d0*/  SHF.R.U32.HI R52, RZ, 0x8, R53 ;  /* 0x00000008ff347819 */ /* 0x000fe40000011635 */
[--C-:B------:R-:W-:Y:S02]  /*71e0*/  SHF.R.U32.HI R54, RZ, 0x8, R55.reuse ;  /* 0x00000008ff367819 */ /* 0x100fe40000011637 */
[----:B------:R-:W-:Y:S01]  /*71f0*/  SHF.R.U32.HI R57, RZ, 0x10, R55 ;  /* 0x00000010ff397819 */ /* 0x000fe20000011637 */
[----:B------:R-:W-:Y:S01]  /*7200*/  IMAD.SHL.U32 R52, R52, 0x100, RZ ;  /* 0x0000010034347824 */ /* 0x000fe200078e00ff */
[----:B------:R-:W-:Y:S01]  /*7210*/  LOP3.LUT R56, R55, 0xff0000ff, RZ, 0xc0, !PT ;  /* 0xff0000ff37387812 */ /* 0x000fe200078ec0ff */
[----:B------:R-:W-:Y:S01]  /*7220*/  IMAD.SHL.U32 R55, R54, 0x100, RZ ;  /* 0x0000010036377824 */ /* 0x000fe200078e00ff */
[----:B------:R-:W-:Y:S01]  /*7230*/  SHF.R.U32.HI R59, RZ, 0x10, R53 ;  /* 0x00000010ff3b7819 */ /* 0x000fe20000011635 */
[----:B--2---:R-:W-:Y:S01]  /*7240*/  IMAD.MOV.U32 R54, RZ, RZ, R48 ;  /* 0x000000ffff367224 */ /* 0x004fe200078e0030 */
[----:B------:R-:W-:-:S02]  /*7250*/  LOP3.LUT R53, R53, 0xff0000ff, RZ, 0xc0, !PT ;  /* 0xff0000ff35357812 */ /* 0x000fc400078ec0ff */
[----:B------:R-:W-:Y:S01]  /*7260*/  LOP3.LUT R58, R56, 0xff00, R55, 0xf8, !PT ;  /* 0x0000ff00383a7812 */ /* 0x000fe200078ef837 */
[----:B------:R-:W-:Y:S01]  /*7270*/  IMAD.U32 R55, R57, 0x10000, RZ ;  /* 0x0001000039377824 */ /* 0x000fe200078e00ff */
[----:B------:R-:W-:Y:S02]  /*7280*/  LOP3.LUT R53, R53, 0xff00, R52, 0xf8, !PT ;  /* 0x0000ff0035357812 */ /* 0x000fe400078ef834 */
[----:B------:R-:W-:Y:S02]  /*7290*/  SHF.L.U32 R52, R59, 0x10, RZ ;  /* 0x000000103b347819 */ /* 0x000fe400000006ff */
[----:B------:R-:W-:Y:S02]  /*72a0*/  F2FP.F16.E4M3.UNPACK_B R56, R87.H1 ;  /* 0x00000057ff38723e */ /* 0x000fe400030006ff */
[-C--:B------:R-:W-:Y:S02]  /*72b0*/  F2FP.F16.E4M3.UNPACK_B R48, R49.reuse ;  /* 0x00000031ff30723e */ /* 0x080fe400020006ff */
[----:B------:R-:W-:Y:S01]  /*72c0*/  LOP3.LUT R52, R53, 0xff0000, R52, 0xf8, !PT ;  /* 0x00ff000035347812 */ /* 0x000fe200078ef834 */
[----:B------:R-:W-:Y:S01]  /*72d0*/  HADD2.F32 R60, -RZ, R56.H0_H0 ;  /* 0x20000038ff3c7230 */ /* 0x000fe20000004100 */
[----:B------:R-:W-:Y:S01]  /*72e0*/  LOP3.LUT R53, R58, 0xff0000, R55, 0xf8, !PT ;  /* 0x00ff00003a357812 */ /* 0x000fe200078ef837 */
[--C-:B------:R-:W-:Y:S01]  /*72f0*/  HADD2.F32 R55, -RZ, R48.reuse.H1_H1 ;  /* 0x30000030ff377230 */ /* 0x100fe20000004100 */
[----:B------:R-:W-:Y:S01]  /*7300*/  F2FP.F16.E4M3.UNPACK_B R58, R86.H1 ;  /* 0x00000056ff3a723e */ /* 0x000fe200030006ff */
[----:B------:R-:W-:Y:S01]  /*7310*/  HADD2.F32 R48, -RZ, R48.H0_H0 ;  /* 0x20000030ff307230 */ /* 0x000fe20000004100 */
[----:B------:R-:W-:Y:S01]  /*7320*/  F2FP.F16.E4M3.UNPACK_B R49, R49.H1 ;  /* 0x00000031ff31723e */ /* 0x000fe200030006ff */
[----:B------:R-:W-:-:S02]  /*7330*/  HADD2.F32 R61, -RZ, R56.H1_H1 ;  /* 0x30000038ff3d7230 */ /* 0x000fc40000004100 */
[CC--:B------:R-:W-:Y:S01]  /*7340*/  FMUL.FTZ R63, R55.reuse, R60.reuse ;  /* 0x0000003c373f7220 */ /* 0x0c0fe20000410000 */
[--C-:B------:R-:W-:Y:S02]  /*7350*/  HADD2.F32 R59, -RZ, R58.reuse.H0_H0 ;  /* 0x2000003aff3b7230 */ /* 0x100fe40000004100 */
[C---:B------:R-:W-:Y:S01]  /*7360*/  FMUL.FTZ R60, R48.reuse, R60 ;  /* 0x0000003c303c7220 */ /* 0x040fe20000410000 */
[--C-:B------:R-:W-:Y:S01]  /*7370*/  HADD2.F32 R57, -RZ, R49.reuse.H1_H1 ;  /* 0x30000031ff397230 */ /* 0x100fe20000004100 */
[----:B------:R-:W-:Y:S01]  /*7380*/  F2FP.F16.E4M3.UNPACK_B R87, R87 ;  /* 0x00000057ff57723e */ /* 0x000fe200020006ff */
[----:B------:R-:W-:Y:S02]  /*7390*/  HADD2.F32 R56, -RZ, R49.H0_H0 ;  /* 0x20000031ff387230 */ /* 0x000fe40000004100 */
[-C--:B------:R-:W-:Y:S01]  /*73a0*/  FFMA.FTZ R48, R48, R59.reuse, -R63 ;  /* 0x0000003b30307223 */ /* 0x080fe2000001083f */
[----:B------:R-:W-:Y:S02]  /*73b0*/  HADD2.F32 R58, -RZ, R58.H1_H1 ;  /* 0x3000003aff3a7230 */ /* 0x000fe40000004100 */
[----:B------:R-:W-:Y:S01]  /*73c0*/  FFMA.FTZ R49, R55, R59, R60 ;  /* 0x0000003b37317223 */ /* 0x000fe2000001003c */
[-C--:B------:R-:W-:Y:S01]  /*73d0*/  FMUL.FTZ R63, R57, R61.reuse ;  /* 0x0000003d393f7220 */ /* 0x080fe20000410000 */
[----:B------:R-:W-:Y:S01]  /*73e0*/  FMUL.FTZ R62, R56, R61 ;  /* 0x0000003d383e7220 */ /* 0x000fe20000410000 */
[----:B------:R-:W-:Y:S01]  /*73f0*/  F2FP.F16.E4M3.UNPACK_B R55, R54.H1 ;  /* 0x00000036ff37723e */ /* 0x000fe200030006ff */
[----:B------:R-:W-:-:S02]  /*7400*/  HADD2.F32 R59, -RZ, R87.H1_H1 ;  /* 0x30000057ff3b7230 */ /* 0x000fc40000004100 */
[-C--:B------:R-:W-:Y:S01]  /*7410*/  FFMA.FTZ R63, R56, R58.reuse, -R63 ;  /* 0x0000003a383f7223 */ /* 0x080fe2000001083f */
[----:B------:R-:W-:Y:S01]  /*7420*/  FFMA.FTZ R64, R57, R58, R62 ;  /* 0x0000003a39407223 */ /* 0x000fe2000001003e */
[----:B------:R-:W-:Y:S01]  /*7430*/  F2FP.F16.E4M3.UNPACK_B R54, R54 ;  /* 0x00000036ff36723e */ /* 0x000fe200020006ff */
[--C-:B------:R-:W-:Y:S01]  /*7440*/  HADD2.F32 R58, -RZ, R55.reuse.H1_H1 ;  /* 0x30000037ff3a7230 */ /* 0x100fe20000004100 */
[----:B------:R-:W-:Y:S01]  /*7450*/  F2FP.F16.E4M3.UNPACK_B R86, R86 ;  /* 0x00000056ff56723e */ /* 0x000fe200020006ff */
[----:B------:R-:W-:Y:S01]  /*7460*/  HADD2.F32 R57, -RZ, R55.H0_H0 ;  /* 0x20000037ff397230 */ /* 0x000fe20000004100 */
[----:B------:R-:W-:Y:S01]  /*7470*/  F2FP.F16.E4M3.UNPACK_B R65, R53.H1 ;  /* 0x00000035ff41723e */ /* 0x000fe200030006ff */
[--C-:B------:R-:W-:Y:S02]  /*7480*/  HADD2.F32 R55, -RZ, R54.reuse.H0_H0 ;  /* 0x20000036ff377230 */ /* 0x100fe40000004100 */
[----:B------:R-:W-:Y:S01]  /*7490*/  FMUL.FTZ R62, R58, R59 ;  /* 0x0000003b3a3e7220 */ /* 0x000fe20000410000 */
[----:B------:R-:W-:-:S02]  /*74a0*/  HADD2.F32 R56, -RZ, R54.H1_H1 ;  /* 0x30000036ff387230 */ /* 0x000fc40000004100 */
[----:B------:R-:W-:Y:S01]  /*74b0*/  FMUL.FTZ R59, R57, R59 ;  /* 0x0000003b393b7220 */ /* 0x000fe20000410000 */
[----:B------:R-:W-:Y:S01]  /*74c0*/  HADD2.F32 R87, -RZ, R87.H0_H0 ;  /* 0x20000057ff577230 */ /* 0x000fe20000004100 */
[----:B------:R-:W-:Y:S01]  /*74d0*/  F2FP.F16.E4M3.UNPACK_B R61, R52 ;  /* 0x00000034ff3d723e */ /* 0x000fe200020006ff */
[--C-:B------:R-:W-:Y:S02]  /*74e0*/  HADD2.F32 R54, -RZ, R86.reuse.H1_H1 ;  /* 0x30000056ff367230 */ /* 0x100fe40000004100 */
[----:B------:R-:W-:Y:S02]  /*74f0*/  HADD2.F32 R86, -RZ, R86.H0_H0 ;  /* 0x20000056ff567230 */ /* 0x000fe40000004100 */
[-C--:B------:R-:W-:Y:S01]  /*7500*/  FMUL.FTZ R60, R56, R87.reuse ;  /* 0x00000057383c7220 */ /* 0x080fe20000410000 */
[----:B------:R-:W-:Y:S01]  /*7510*/  FMUL.FTZ R87, R55, R87 ;  /* 0x0000005737577220 */ /* 0x000fe20000410000 */
[-C--:B------:R-:W-:Y:S01]  /*7520*/  FFMA.FTZ R58, R58, R54.reuse, R59 ;  /* 0x000000363a3a7223 */ /* 0x080fe2000001003b */
[----:B------:R-:W-:Y:S01]  /*7530*/  FFMA.FTZ R57, R57, R54, -R62 ;  /* 0x0000003639397223 */ /* 0x000fe2000001083e */
[----:B------:R-:W-:Y:S01]  /*7540*/  F2FP.F16.E4M3.UNPACK_B R59, R51.H1 ;  /* 0x00000033ff3b723e */ /* 0x000fe200030006ff */
[-C--:B------:R-:W-:Y:S01]  /*7550*/  FFMA.FTZ R54, R55, R86.reuse, -R60 ;  /* 0x0000005637367223 */ /* 0x080fe2000001083c */
[----:B------:R-:W-:Y:S01]  /*7560*/  FFMA.FTZ R55, R56, R86, R87 ;  /* 0x0000005638377223 */ /* 0x000fe20000010057 */
[----:B------:R-:W-:Y:S01]  /*7570*/  F2FP.SATFINITE.E4M3.F32.PACK_AB_MERGE_C R56, R64, R63, RZ ;  /* 0x0000003f4038723e */ /* 0x000fe200048070ff */
[----:B------:R-:W-:Y:S01]  /*7580*/  HADD2.F32 R67, -RZ, R65.H1_H1 ;  /* 0x30000041ff437230 */ /* 0x000fe20000004100 */
[----:B------:R-:W-:Y:S01]  /*7590*/  F2FP.SATFINITE.E4M3.F32.PACK_AB_MERGE_C R57, R58, R57, RZ ;  /* 0x000000393a39723e */ /* 0x000fe200048070ff */
[--C-:B------:R-:W-:Y:S01]  /*75a0*/  HADD2.F32 R60, -RZ, R59.reuse.H0_H0 ;  /* 0x2000003bff3c7230 */ /* 0x100fe20000004100 */
[----:B------:R-:W-:Y:S01]  /*75b0*/  F2FP.F16.E4M3.UNPACK_B R62, R52.H1 ;  /* 0x00000034ff3e723e */ /* 0x000fe200030006ff */
[----:B------:R-:W-:Y:S01]  /*75c0*/  HADD2.F32 R59, -RZ, R59.H1_H1 ;  /* 0x3000003bff3b7230 */ /* 0x000fe20000004100 */
[----:B------:R-:W-:Y:S01]  /*75d0*/  F2FP.F16.E4M3.UNPACK_B R58, R50.H1 ;  /* 0x00000032ff3a723e */ /* 0x000fe200030006ff */
[----:B------:R-:W-:Y:S01]  /*75e0*/  HADD2.F32 R65, -RZ, R65.H0_H0 ;  /* 0x20000041ff417230 */ /* 0x000fe20000004100 */
[----:B------:R-:W-:Y:S01]  /*75f0*/  F2FP.F16.E4M3.UNPACK_B R64, R53 ;  /* 0x00000035ff40723e */ /* 0x000fe200020006ff */
[----:B------:R-:W-:-:S02]  /*7600*/  HADD2.F32 R63, -RZ, R62.H1_H1 ;  /* 0x3000003eff3f7230 */ /* 0x000fc40000004100 */
[-C--:B------:R-:W-:Y:S01]  /*7610*/  FMUL.FTZ R69, R59, R67.reuse ;  /* 0x000000433b457220 */ /* 0x080fe20000410000 */
[----:B------:R-:W-:Y:S02]  /*7620*/  HADD2.F32 R53, -RZ, R58.H1_H1 ;  /* 0x3000003aff357230 */ /* 0x000fe40000004100 */
[C---:B------:R-:W-:Y:S01]  /*7630*/  FMUL.FTZ R68, R60.reuse, R67 ;  /* 0x000000433c447220 */ /* 0x040fe20000410000 */
[----:B------:R-:W-:Y:S02]  /*7640*/  HADD2.F32 R66, -RZ, R64.H1_H1 ;  /* 0x30000040ff427230 */ /* 0x000fe40000004100 */
[----:B------:R-:W-:Y:S01]  /*7650*/  FFMA.FTZ R52, R60, R63, -R69 ;  /* 0x0000003f3c347223 */ /* 0x000fe20000010845 */
[----:B------:R-:W-:Y:S01]  /*7660*/  HADD2.F32 R58, -RZ, R58.H0_H0 ;  /* 0x2000003aff3a7230 */ /* 0x000fe20000004100 */
[----:B------:R-:W-:Y:S01]  /*7670*/  F2FP.F16.E4M3.UNPACK_B R51, R51 ;  /* 0x00000033ff33723e */ /* 0x000fe200020006ff */
[----:B------:R-:W-:Y:S02]  /*7680*/  HADD2.F32 R60, -RZ, R61.H1_H1 ;  /* 0x3000003dff3c7230 */ /* 0x000fe40000004100 */
[----:B------:R-:W-:Y:S01]  /*7690*/  FMUL.FTZ R67, R53, R66 ;  /* 0x0000004235437220 */ /* 0x000fe20000410000 */
[----:B------:R-:W-:Y:S01]  /*76a0*/  F2FP.F16.E4M3.UNPACK_B R50, R50 ;  /* 0x00000032ff32723e */ /* 0x000fe200020006ff */
[----:B------:R-:W-:Y:S01]  /*76b0*/  FMUL.FTZ R66, R58, R66 ;  /* 0x000000423a427220 */ /* 0x000fe20000410000 */
[----:B------:R-:W-:-:S02]  /*76c0*/  HADD2.F32 R64, -RZ, R64.H0_H0 ;  /* 0x20000040ff407230 */ /* 0x000fc40000004100 */
[-C--:B------:R-:W-:Y:S01]  /*76d0*/  FFMA.FTZ R67, R58, R60.reuse, -R67 ;  /* 0x0000003c3a437223 */ /* 0x080fe20000010843 */
[--C-:B------:R-:W-:Y:S02]  /*76e0*/  HADD2.F32 R58, -RZ, R51.reuse.H1_H1 ;  /* 0x30000033ff3a7230 */ /* 0x100fe40000004100 */
[----:B------:R-:W-:Y:S01]  /*76f0*/  FFMA.FTZ R66, R53, R60, R66 ;  /* 0x0000003c35427223 */ /* 0x000fe20000010042 */
[----:B------:R-:W-:Y:S02]  /*7700*/  HADD2.F32 R53, -RZ, R51.H0_H0 ;  /* 0x20000033ff357230 */ /* 0x000fe40000004100 */
[----:B------:R-:W-:Y:S01]  /*7710*/  FFMA.FTZ R63, R59, R63, R68 ;  /* 0x0000003f3b3f7223 */ /* 0x000fe20000010044 */
[--C-:B------:R-:W-:Y:S02]  /*7720*/  HADD2.F32 R51, -RZ, R50.reuse.H0_H0 ;  /* 0x20000032ff337230 */ /* 0x100fe40000004100 */
[----:B------:R-:W-:Y:S01]  /*7730*/  FMUL.FTZ R68, R58, R65 ;  /* 0x000000413a447220 */ /* 0x000fe20000410000 */
[----:B------:R-:W-:-:S02]  /*7740*/  HADD2.F32 R50, -RZ, R50.H1_H1 ;  /* 0x30000032ff327230 */ /* 0x000fc40000004100 */
[----:B------:R-:W-:Y:S01]  /*7750*/  FMUL.FTZ R65, R53, R65 ;  /* 0x0000004135417220 */ /* 0x000fe20000410000 */
[----:B------:R-:W-:Y:S02]  /*7760*/  HADD2.F32 R62, -RZ, R62.H0_H0 ;  /* 0x2000003eff3e7230 */ /* 0x000fe40000004100 */
[-C--:B------:R-:W-:Y:S01]  /*7770*/  FMUL.FTZ R59, R51, R64.reuse ;  /* 0x00000040333b7220 */ /* 0x080fe20000410000 */
[----:B------:R-:W-:Y:S02]  /*7780*/  HADD2.F32 R61, -RZ, R61.H0_H0 ;  /* 0x2000003dff3d7230 */ /* 0x000fe40000004100 */
[----:B------:R-:W-:Y:S01]  /*7790*/  FMUL.FTZ R60, R50, R64 ;  /* 0x00000040323c7220 */ /* 0x000fe20000410000 */
[----:B------:R-:W-:Y:S01]  /*77a0*/  F2FP.SATFINITE.E4M3.F32.PACK_AB_MERGE_C R66, R66, R67, RZ ;  /* 0x000000434242723e */ /* 0x000fe200048070ff */
[-C--:B------:R-:W-:Y:S01]  /*77b0*/  FFMA.FTZ R68, R53, R62.reuse, -R68 ;  /* 0x0000003e35447223 */ /* 0x080fe20000010844 */
[----:B------:R-:W-:Y:S01]  /*77c0*/  FFMA.FTZ R65, R58, R62, R65 ;  /* 0x0000003e3a417223 */ /* 0x000fe20000010041 */
[-C--:B------:R-:W-:Y:S01]  /*77d0*/  FFMA.FTZ R60, R51, R61.reuse, -R60 ;  /* 0x0000003d333c7223 */ /* 0x080fe2000001083c */
[----:B------:R-:W-:Y:S01]  /*77e0*/  FFMA.FTZ R59, R50, R61, R59 ;  /* 0x0000003d323b7223 */ /* 0x000fe2000001003b */
[----:B------:R-:W-:-:S02]  /*77f0*/  F2FP.SATFINITE.E4M3.F32.PACK_AB_MERGE_C R52, R63, R52, RZ ;  /* 0x000000343f34723e */ /* 0x000fc400048070ff */
[----:B------:R-:W-:Y:S02]  /*7800*/  F2FP.SATFINITE.E4M3.F32.PACK_AB_MERGE_C R49, R49, R48, R56 ;  /* 0x000000303131723e */ /* 0x000fe40004807038 */
[----:B------:R-:W-:Y:S02]  /*7810*/  F2FP.SATFINITE.E4M3.F32.PACK_AB_MERGE_C R48, R55, R54, R57 ;  /* 0x000000363730723e */ /* 0x000fe40004807039 */
[----:B------:R-:W-:Y:S02]  /*7820*/  F2FP.SATFINITE.E4M3.F32.PACK_AB_MERGE_C R50, R59, R60, R66 ;  /* 0x0000003c3b32723e */ /* 0x000fe40004807042 */
[----:B------:R-:W-:-:S07]  /*7830*/  F2FP.SATFINITE.E4M3.F32.PACK_AB_MERGE_C R51, R65, R68, R52 ;  /* 0x000000444133723e */ /* 0x000fce0004807034 */
.L_x_395:
[----:B------:R-:W-:Y:S05]  /*7840*/  BSYNC B1 ;  /* 0x0000000000017941 */ /* 0x000fea0003800000 */
.L_x_394:
[----:B------:R-:W-:Y:S02]  /*7850*/  ULDC.64 UR4, c[0x0][0x2e8] ;  /* 0x0000ba0000047ab9 */ /* 0x000fe40000000a00 */
[----:B------:R-:W-:-:S04]  /*7860*/  IADD3 R52, P2, P3, R43, UR4, R120 ;  /* 0x000000042b347c10 */ /* 0x000fc8000fb5e078 */
[----:B------:R-:W-:-:S05]  /*7870*/  IADD3.X R53, R105, UR5, R85, P2, P3 ;  /* 0x0000000569357c10 */ /* 0x000fca00097e6455 */
[----:B--2---:R4:W-:Y:S01]  /*7880*/  STG.E.128 desc[UR42][R52.64], R48 ;  /* 0x0000003034007986 */ /* 0x0049e2000c101d2a */
[----:B------:R-:W-:Y:S05]  /*7890*/  BRA `(.L_x_389) ;  /* 0x0000004c00847947 */ /* 0x000fea0003800000 */
.L_x_353:
[C---:B------:R-:W-:Y:S01]  /*78a0*/  ISETP.GE.AND P5, PT, R23.reuse, R116, PT ;  /* 0x000000741700720c */ /* 0x040fe20003fa6270 */
[C---:B------:R-:W-:Y:S01]  /*78b0*/  VIADD R52, R23.reuse, 0x60 ;  /* 0x0000006017347836 */ /* 0x040fe20000000000 */
[----:B------:R-:W-:Y:S01]  /*78c0*/  P2R R60, PR, RZ, 0x1 ;  /* 0x00000001ff3c7803 */ /* 0x000fe20000000000 */
[----:B------:R-:W-:Y:S01]  /*78d0*/  VIADD R61, R23, 0x20 ;  /* 0x00000020173d7836 */ /* 0x000fe20000000000 */
[----:B------:R-:W-:-:S13]  /*78e0*/  ISETP.GE.OR P5, PT, R16, R84, P5 ;  /* 0x000000541000720c */ /* 0x000fda0002fa6670 */
[----:B------:R-:W1:Y:S08]  /*78f0*/  @!P5 LDC.64 R56, c[0x0][0x3e8] ;  /* 0x0000fa00ff38db82 */ /* 0x000e700000000a00 */
[----:B0-----:R-:W0:Y:S01]  /*7900*/  @!P5 LDC.64 R58, c[0x0][0x400] ;  /* 0x00010000ff3adb82 */ /* 0x001e220000000a00 */
[----:B-1----:R-:W-:-:S04]  /*7910*/  @!P5 IADD3 R56, P2, P3, R96, R56, R48 ;  /* 0x000000386038d210 */ /* 0x002fc80007b5e030 */
[----:B------:R-:W-:Y:S02]  /*7920*/  @!P5 IADD3.X R57, R39, R57, R87, P2, P3 ;  /* 0x000000392739d210 */ /* 0x000fe400017e6457 */
[----:B------:R-:W-:-:S04]  /*7930*/  ISETP.GE.AND P2, PT, R52, R116, PT ;  /* 0x000000743400720c */ /* 0x000fc80003f46270 */
[----:B------:R-:W-:-:S13]  /*7940*/  ISETP.GE.OR P2, PT, R16, R84, P2 ;  /* 0x000000541000720c */ /* 0x000fda0001746670 */
[----:B------:R-:W1:Y:S01]  /*7950*/  @!P2 LDC.64 R52, c[0x0][0x3f8] ;  /* 0x0000fe00ff34ab82 */ /* 0x000e620000000a00 */
[----:B------:R-:W-:Y:S01]  /*7960*/  @!P2 IMAD.MOV.U32 R49, RZ, RZ, R87 ;  /* 0x000000ffff31a224 */ /* 0x000fe200078e0057 */
[----:B------:R-:W-:-:S06]  /*7970*/  @!P2 MOV R51, R86 ;  /* 0x000000560033a202 */ /* 0x000fcc0000000f00 */
[----:B------:R-:W2:Y:S08]  /*7980*/  @!P2 LDC.64 R80, c[0x0][0x3e8] ;  /* 0x0000fa00ff50ab82 */ /* 0x000eb00000000a00 */
[----:B------:R-:W3:Y:S01]  /*7990*/  @!P2 LDC.64 R82, c[0x0][0x400] ;  /* 0x00010000ff52ab82 */ /* 0x000ee20000000a00 */
[----:B-1----:R-:W-:-:S04]  /*79a0*/  @!P2 IMAD.WIDE.U32 R54, R52, 0x60, R48 ;  /* 0x000000603436a825 */ /* 0x002fc800078e0030 */
[----:B------:R-:W-:-:S04]  /*79b0*/  @!P2 IMAD R53, R53, 0x60, RZ ;  /* 0x000000603535a824 */ /* 0x000fc800078e02ff */
[----:B------:R-:W-:Y:S01]  /*79c0*/  @!P2 IMAD.IADD R52, R55, 0x1, R53 ;  /* 0x000000013734a824 */ /* 0x000fe200078e0235 */
[----:B--2---:R-:W-:-:S04]  /*79d0*/  @!P2 IADD3 R80, P3, P4, R96, R80, R54 ;  /* 0x000000506050a210 */ /* 0x004fc80007c7e036 */
[----:B------:R-:W-:Y:S02]  /*79e0*/  @!P2 IADD3.X R81, R39, R81, R52, P3, P4 ;  /* 0x000000512751a210 */ /* 0x000fe40001fe8434 */
[----:B------:R-:W1:Y:S02]  /*79f0*/  @!P2 LDC.64 R52, c[0x0][0x408] ;  /* 0x00010200ff34ab82 */ /* 0x000e640000000a00 */
[----:B-1----:R-:W-:-:S04]  /*7a00*/  @!P2 IMAD.WIDE.U32 R54, R52, 0x60, R50 ;  /* 0x000000603436a825 */ /* 0x002fc800078e0032 */
[----:B------:R-:W-:Y:S01]  /*7a10*/  @!P2 IMAD R53, R53, 0x60, RZ ;  /* 0x000000603535a824 */ /* 0x000fe200078e02ff */
[----:B---3--:R-:W-:-:S03]  /*7a20*/  @!P2 IADD3 R82, P3, P4, R92, R82, R54 ;  /* 0x000000525c52a210 */ /* 0x008fc60007c7e036 */
[----:B------:R-:W-:-:S05]  /*7a30*/  @!P2 IMAD.IADD R52, R55, 0x1, R53 ;  /* 0x000000013734a824 */ /* 0x000fca00078e0235 */
[----:B------:R-:W-:Y:S02]  /*7a40*/  @!P2 IADD3.X R83, R107, R83, R52, P3, P4 ;  /* 0x000000536b53a210 */ /* 0x000fe40001fe8434 */
[----:B0-----:R-:W-:-:S04]  /*7a50*/  @!P5 IADD3 R58, P3, P4, R92, R58, R50 ;  /* 0x0000003a5c3ad210 */ /* 0x001fc80007c7e032 */
[----:B------:R-:W-:Y:S02]  /*7a60*/  @!P5 IADD3.X R59, R107, R59, R86, P3, P4 ;  /* 0x0000003b6b3bd210 */ /* 0x000fe40001fe8456 */
[----:B------:R-:W-:Y:S01]  /*7a70*/  ISETP.GE.AND P4, PT, R61, R116, PT ;  /* 0x000000743d00720c */ /* 0x000fe20003f86270 */
[----:B------:R-:W-:-:S03]  /*7a80*/  VIADD R61, R23, 0x40 ;  /* 0x00000040173d7836 */ /* 0x000fc60000000000 */
[----:B------:R-:W-:-:S13]  /*7a90*/  ISETP.GE.OR P4, PT, R16, R84, P4 ;  /* 0x000000541000720c */ /* 0x000fda0002786670 */
[----:B------:R-:W-:Y:S01]  /*7aa0*/  @!P4 IADD3 R55, P3, P6, R96, R48, R14 ;  /* 0x000000306037c210 */ /* 0x000fe20007e7e00e */
[----:B------:R-:W0:Y:S03]  /*7ab0*/  @!P4 LDC.64 R64, c[0x0][0x3e8] ;  /* 0x0000fa00ff40cb82 */ /* 0x000e260000000a00 */
[----:B------:R-:W-:Y:S02]  /*7ac0*/  @!P4 IADD3.X R54, R39, R87, R21, P3, P6 ;  /* 0x000000572736c210 */ /* 0x000fe40001fec415 */
[----:B------:R-:W-:-:S03]  /*7ad0*/  ISETP.GE.AND P3, PT, R61, R116, PT ;  /* 0x000000743d00720c */ /* 0x000fc60003f66270 */
[----:B------:R-:W1:Y:S01]  /*7ae0*/  @!P4 LDC.64 R66, c[0x0][0x400] ;  /* 0x00010000ff42cb82 */ /* 0x000e620000000a00 */
[----:B------:R-:W-:-:S13]  /*7af0*/  ISETP.GE.OR P3, PT, R16, R84, P3 ;  /* 0x000000541000720c */ /* 0x000fda0001f66670 */
[----:B------:R-:W-:Y:S01]  /*7b00*/  @!P3 IADD3 R49, P0, P6, R96, R13, R48 ;  /* 0x0000000d6031b210 */ /* 0x000fe20007e1e030 */
[----:B------:R-:W2:Y:S03]  /*7b10*/  @!P3 LDC.64 R72, c[0x0][0x3e8] ;  /* 0x0000fa00ff48bb82 */ /* 0x000ea60000000a00 */
[----:B------:R-:W-:Y:S02]  /*7b20*/  @!P3 IADD3.X R48, R39, R20, R87, P0, P6 ;  /* 0x000000142730b210 */ /* 0x000fe400007ec457 */
[----:B------:R-:W-:-:S03]  /*7b30*/  @!P4 IADD3 R53, P0, P6, R92, R50, R8 ;  /* 0x000000325c35c210 */ /* 0x000fc60007e1e008 */
[----:B------:R-:W3:Y:S01]  /*7b40*/  @!P3 LDC.64 R74, c[0x0][0x400] ;  /* 0x00010000ff4abb82 */ /* 0x000ee20000000a00 */
[----:B------:R-:W-:Y:S02]  /*7b50*/  @!P4 IADD3.X R52, R107, R86, R11, P0, P6 ;  /* 0x000000566b34c210 */ /* 0x000fe400007ec40b */
[----:B------:R-:W-:-:S04]  /*7b60*/  @!P3 IADD3 R51, P0, P6, R92, R7, R50 ;  /* 0x000000075c33b210 */ /* 0x000fc80007e1e032 */
[----:B------:R-:W-:Y:S02]  /*7b70*/  @!P3 IADD3.X R86, R107, R10, R86, P0, P6 ;  /* 0x0000000a6b56b210 */ /* 0x000fe400007ec456 */
[----:B0-----:R-:W-:Y:S02]  /*7b80*/  @!P4 IADD3 R64, P6, R55, R64, RZ ;  /* 0x000000403740c210 */ /* 0x001fe40007fde0ff */
[----:B------:R-:W-:Y:S02]  /*7b90*/  CS2R R62, SRZ ;  /* 0x00000000003e7805 */ /* 0x000fe4000001ff00 */
[----:B------:R-:W-:Y:S01]  /*7ba0*/  ISETP.NE.AND P0, PT, R60, RZ, PT ;  /* 0x000000ff3c00720c */ /* 0x000fe20003f05270 */
[----:B------:R-:W-:Y:S01]  /*7bb0*/  @!P4 IMAD.X R65, R54, 0x1, R65, P6 ;  /* 0x000000013641c824 */ /* 0x000fe200030e0641 */
[----:B-1----:R-:W-:Y:S02]  /*7bc0*/  @!P4 IADD3 R66, P6, R53, R66, RZ ;  /* 0x000000423542c210 */ /* 0x002fe40007fde0ff */
[----:B------:R-:W-:-:S02]  /*7bd0*/  CS2R R54, SRZ ;  /* 0x0000000000367805 */ /* 0x000fc4000001ff00 */
[----:B------:R-:W-:Y:S02]  /*7be0*/  @!P4 IADD3.X R67, R52, R67, RZ, P6, !PT ;  /* 0x000000433443c210 */ /* 0x000fe400037fe4ff */
[----:B------:R-:W-:Y:S02]  /*7bf0*/  CS2R R52, SRZ ;  /* 0x0000000000347805 */ /* 0x000fe4000001ff00 */
[----:B--2---:R-:W-:-:S05]  /*7c00*/  @!P3 IADD3 R72, P6, R49, R72, RZ ;  /* 0x000000483148b210 */ /* 0x004fca0007fde0ff */
[----:B------:R-:W-:Y:S01]  /*7c10*/  @!P3 IMAD.X R73, R48, 0x1, R73, P6 ;  /* 0x000000013049b824 */ /* 0x000fe200030e0649 */
[----:B---3--:R-:W-:Y:S02]  /*7c20*/  @!P3 IADD3 R74, P6, R51, R74, RZ ;  /* 0x0000004a334ab210 */ /* 0x008fe40007fde0ff */
[----:B------:R-:W-:Y:S02]  /*7c30*/  CS2R R48, SRZ ;  /* 0x0000000000307805 */ /* 0x000fe4000001ff00 */
[----:B------:R-:W-:Y:S01]  /*7c40*/  CS2R R50, SRZ ;  /* 0x0000000000327805 */ /* 0x000fe2000001ff00 */
[----:B------:R0:W2:Y:S01]  /*7c50*/  @!P5 LDG.E.128 R52, desc[UR42][R58.64] ;  /* 0x0000002a3a34d981 */ /* 0x0000a2000c1e1d00 */
[----:B------:R-:W-:Y:S02]  /*7c60*/  CS2R R60, SRZ ;  /* 0x00000000003c7805 */ /* 0x000fe4000001ff00 */
[----:B------:R-:W-:Y:S02]  /*7c70*/  CS2R R68, SRZ ;  /* 0x0000000000447805 */ /* 0x000fe4000001ff00 */
[----:B------:R-:W-:Y:S01]  /*7c80*/  CS2R R70, SRZ ;  /* 0x0000000000467805 */ /* 0x000fe2000001ff00 */
[----:B------:R-:W-:Y:S01]  /*7c90*/  @!P3 IMAD.X R75, R86, 0x1, R75, P6 ;  /* 0x00000001564bb824 */ /* 0x000fe200030e064b */
[----:B------:R1:W3:Y:S04]  /*7ca0*/  @!P5 LDG.E.128 R48, desc[UR42][R56.64] ;  /* 0x0000002a3830d981 */ /* 0x0002e8000c1e1d00 */
[----:B------:R4:W5:Y:S01]  /*7cb0*/  @!P4 LDG.E.128 R60, desc[UR42][R66.64] ;  /* 0x0000002a423cc981 */ /* 0x000962000c1e1d00 */
[----:B0-----:R-:W-:-:S02]  /*7cc0*/  CS2R R58, SRZ ;  /* 0x00000000003a7805 */ /* 0x001fc4000001ff00 */
[----:B------:R-:W-:Y:S02]  /*7cd0*/  CS2R R76, SRZ ;  /* 0x00000000004c7805 */ /* 0x000fe4000001ff00 */
[----:B------:R-:W-:Y:S01]  /*7ce0*/  CS2R R78, SRZ ;  /* 0x00000000004e7805 */ /* 0x000fe2000001ff00 */
[----:B------:R0:W5:Y:S01]  /*7cf0*/  @!P3 LDG.E.128 R68, desc[UR42][R74.64] ;  /* 0x0000002a4a44b981 */ /* 0x000162000c1e1d00 */
[----:B-1----:R-:W-:-:S04]  /*7d00*/  CS2R R56, SRZ ;  /* 0x0000000000387805 */ /* 0x002fc8000001ff00 */
[----:B------:R-:W5:Y:S01]  /*7d10*/  @!P2 LDG.E.128 R76, desc[UR42][R82.64] ;  /* 0x0000002a524ca981 */ /* 0x000f62000c1e1d00 */
[----:B----4-:R-:W-:-:S03]  /*7d20*/  CS2R R66, SRZ ;  /* 0x0000000000427805 */ /* 0x010fc6000001ff00 */
[----:B------:R1:W4:Y:S01]  /*7d30*/  @!P4 LDG.E.128 R56, desc[UR42][R64.64] ;  /* 0x0000002a4038c981 */ /* 0x000322000c1e1d00 */
[----:B0-----:R-:W-:Y:S02]  /*7d40*/  CS2R R74, SRZ ;  /* 0x00000000004a7805 */ /* 0x001fe4000001ff00 */
[----:B-1----:R-:W-:-:S06]  /*7d50*/  CS2R R64, SRZ ;  /* 0x0000000000407805 */ /* 0x002fcc000001ff00 */
[----:B------:R0:W4:Y:S02]  /*7d60*/  @!P3 LDG.E.128 R64, desc[UR42][R72.64] ;  /* 0x0000002a4840b981 */ /* 0x000124000c1e1d00 */
[----:B0-----:R-:W-:-:S06]  /*7d70*/  CS2R R72, SRZ ;  /* 0x0000000000487805 */ /* 0x001fcc000001ff00 */
[----:B------:R-:W4:Y:S01]  /*7d80*/  @!P2 LDG.E.128 R72, desc[UR42][R80.64] ;  /* 0x0000002a5048a981 */ /* 0x000f22000c1e1d00 */
[----:B------:R-:W-:-:S06]  /*7d90*/  UISETP.NE.AND UP0, UPT, UR46, 0x3, UPT ;  /* 0x000000032e00788c */ /* 0x000fcc000bf05270 */
[----:B------:R-:W-:Y:S02]  /*7da0*/  PLOP3.LUT P5, PT, PT, PT, UP0, 0x80, 0x0 ;  /* 0x000000000000781c */ /* 0x000fe40003faf008 */
[----:B------:R-:W-:Y:S02]  /*7db0*/  ISETP.GE.AND P2, PT, R16, R84, PT ;  /* 0x000000541000720c */ /* 0x000fe40003f46270 */
[----:B--2---:R-:W-:Y:S01]  /*7dc0*/  MOV R145, R52 ;  /* 0x0000003400917202 */ /* 0x004fe20000000f00 */
[----:B------:R-:W-:Y:S02]  /*7dd0*/  IMAD.MOV.U32 R146, RZ, RZ, R54 ;  /* 0x000000ffff927224 */ /* 0x000fe400078e0036 */
[----:B---3--:R-:W-:Y:S02]  /*7de0*/  IMAD.MOV.U32 R144, RZ, RZ, R48 ;  /* 0x000000ffff907224 */ /* 0x008fe400078e0030 */
[----:B------:R-:W-:Y:S02]  /*7df0*/  IMAD.MOV.U32 R147, RZ, RZ, R50 ;  /* 0x000000ffff937224 */ /* 0x000fe400078e0032 */
[----:B-----5:R-:W-:Y:S01]  /*7e00*/  IMAD.MOV.U32 R142, RZ, RZ, R60 ;  /* 0x000000ffff8e7224 */ /* 0x020fe200078e003c */
[----:B------:R-:W-:Y:S01]  /*7e10*/  MOV R143, R62 ;  /* 0x0000003e008f7202 */ /* 0x000fe20000000f00 */
[----:B------:R-:W-:-:S02]  /*7e20*/  IMAD.MOV.U32 R138, RZ, RZ, R68 ;  /* 0x000000ffff8a7224 */ /* 0x000fc400078e0044 */
[----:B------:R-:W-:Y:S02]  /*7e30*/  IMAD.MOV.U32 R139, RZ, RZ, R70 ;  /* 0x000000ffff8b7224 */ /* 0x000fe400078e0046 */
[----:B------:R-:W-:Y:S02]  /*7e40*/  IMAD.MOV.U32 R132, RZ, RZ, R76 ;  /* 0x000000ffff847224 */ /* 0x000fe400078e004c */
[----:B------:R-:W-:Y:S02]  /*7e50*/  IMAD.MOV.U32 R133, RZ, RZ, R78 ;  /* 0x000000ffff857224 */ /* 0x000fe400078e004e */
[----:B----4-:R-:W-:Y:S02]  /*7e60*/  IMAD.MOV.U32 R140, RZ, RZ, R56 ;  /* 0x000000ffff8c7224 */ /* 0x010fe400078e0038 */
[----:B------:R-:W-:Y:S02]  /*7e70*/  IMAD.MOV.U32 R141, RZ, RZ, R58 ;  /* 0x000000ffff8d7224 */ /* 0x000fe400078e003a */
[----:B------:R-:W-:-:S02]  /*7e80*/  IMAD.MOV.U32 R136, RZ, RZ, R64 ;  /* 0x000000ffff887224 */ /* 0x000fc400078e0040 */
[----:B------:R-:W-:Y:S01]  /*7e90*/  IMAD.MOV.U32 R137, RZ, RZ, R66 ;  /* 0x000000ffff897224 */ /* 0x000fe200078e0042 */
[----:B------:R-:W-:Y:S01]  /*7ea0*/  MOV R130, R72 ;  /* 0x0000004800827202 */ /* 0x000fe20000000f00 */
[----:B------:R-:W-:Y:S01]  /*7eb0*/  IMAD.MOV.U32 R131, RZ, RZ, R74 ;  /* 0x000000ffff837224 */ /* 0x000fe200078e004a */
[----:B------:R-:W-:Y:S06]  /*7ec0*/  @!P5 BRA `(.L_x_396) ;  /* 0x000000000004d947 */ /* 0x000fec0003800000 */
[----:B------:R-:W-:Y:S01]  /*7ed0*/  BPT.TRAP 0x1 ;  /* 0x000000040000795c */ /* 0x000fe20000300000 */
.L_x_396:
[----:B------:R-:W-:Y:S01]  /*7ee0*/  LEA R112, R232, R22, 0x3 ;  /* 0x00000016e8707211 */ /* 0x000fe200078e18ff */
[----:B------:R-:W0:Y:S01]  /*7ef0*/  LDC R134, c[0x0][0x2f4] ;  /* 0x0000bd00ff867b82 */ /* 0x000e220000000800 */
[----:B------:R-:W-:Y:S01]  /*7f00*/  SHF.L.U32 R126, R234, 0x1f, RZ ;  /* 0x0000001fea7e7819 */ /* 0x000fe200000006ff */
[----:B------:R-:W-:Y:S01]  /*7f10*/  BSSY B1, `(.L_x_397) ;  /* 0x0000004000017945 */ /* 0x000fe20003800000 */
[----:B------:R-:W-:Y:S02]  /*7f20*/  IMAD.MOV.U32 R121, RZ, RZ, R85 ;  /* 0x000000ffff797224 */ /* 0x000fe400078e0055 */
[----:B------:R-:W1:Y:S02]  /*7f30*/  SYNCS.PHASECHK.TRANS64.TRYWAIT P3, [R112+URZ+0x38890], R126 ;  /* 0x0388907e700075a7 */ /* 0x000e64000806017f */
[----:B-1----:R-:W-:Y:S05]  /*7f40*/  @!P3 BRA `(.L_x_398) ;  /* 0x0000022000f4b947 */ /* 0x002fea0003800000 */
.L_x_672:
[----:B------:R-:W-:Y:S05]  /*7f50*/  BSYNC B1 ;  /* 0x0000000000017941 */ /* 0x000fea0003800000 */
.L_x_397:
[----:B------:R-:W2:Y:S01]  /*7f60*/  LDC.64 R122, c[0x0][0x300] ;  /* 0x0000c000ff7a7b82 */ /* 0x000ea20000000a00 */
[----:B------:R-:W-:Y:S01]  /*7f70*/  ISETP.GE.OR P3, PT, R23, R116, P0 ;  /* 0x000000741700720c */ /* 0x000fe20000766670 */
[----:B------:R-:W-:Y:S01]  /*7f80*/  BSSY B1, `(.L_x_399) ;  /* 0x0000107000017945 */ /* 0x000fe20003800000 */
[----:B0-----:R-:W-:-:S11]  /*7f90*/  IMAD.IADD R135, R134, 0x1, -R35 ;  /* 0x0000000186877824 */ /* 0x001fd600078e0a23 */
[----:B------:R-:W-:Y:S05]  /*7fa0*/  @P3 BRA `(.L_x_400) ;  /* 0x0000001000103947 */ /* 0x000fea0003800000 */
[----:B------:R-:W3:Y:S04]  /*7fb0*/  LDL R80, [R1+0x10] ;  /* 0x0000100001507983 */ /* 0x000ee80000100800 */
[----:B------:R-:W4:Y:S01]  /*7fc0*/  LDL R82, [R1+0x60] ;  /* 0x0000600001527983 */ /* 0x000f220000100800 */
[C---:B------:R-:W-:Y:S01]  /*7fd0*/  IMAD.SHL.U32 R83, R23.reuse, 0x80, RZ ;  /* 0x0000008017537824 */ /* 0x040fe200078e00ff */
[----:B------:R-:W-:Y:S01]  /*7fe0*/  BSSY B2, `(.L_x_401) ;  /* 0x00000ee000027945 */ /* 0x000fe20003800000 */
[----:B------:R-:W-:-:S03]  /*7ff0*/  IMAD.SHL.U32 R84, R23, 0x80, RZ ;  /* 0x0000008017547824 */ /* 0x000fc600078e00ff */
[----:B------:R-:W-:Y:S02]  /*8000*/  LOP3.LUT R83, R83, 0x380, RZ, 0xc0, !PT ;  /* 0x0000038053537812 */ /* 0x000fe400078ec0ff */
[----:B------:R-:W-:Y:S02]  /*8010*/  LOP3.LUT R84, R84, 0x380, RZ, 0xc0, !PT ;  /* 0x0000038054547812 */ /* 0x000fe400078ec0ff */
[----:B------:R-:W-:Y:S02]  /*8020*/  SHF.R.U32.HI R83, RZ, 0x3, R83 ;  /* 0x00000003ff537819 */ /* 0x000fe40000011653 */
[----:B---3--:R-:W-:-:S04]  /*8030*/  LOP3.LUT P4, RZ, R80, 0x2, RZ, 0xc0, !PT ;  /* 0x0000000250ff7812 */ /* 0x008fc8000788c0ff */
[----:B------:R-:W-:-:S04]  /*8040*/  SEL R80, R35, R135, !P4 ;  /* 0x0000008723507207 */ /* 0x000fc80006000000 */
[----:B------:R-:W-:-:S04]  /*8050*/  SHF.R.S32.HI R81, RZ, 0x1f, R80 ;  /* 0x0000001fff517819 */ /* 0x000fc80000011450 */
[----:B------:R-:W-:-:S04]  /*8060*/  LEA.HI R81, R81, R80, RZ, 0x5 ;  /* 0x0000005051517211 */ /* 0x000fc800078f28ff */
[----:B------:R-:W-:-:S04]  /*8070*/  LEA.HI.SX32 R148, R81, R108, 0x1b ;  /* 0x0000006c51947211 */ /* 0x000fc800078fdaff */
[----:B------:R-:W-:-:S04]  /*8080*/  SHF.R.S32.HI R80, RZ, 0x1f, R148 ;  /* 0x0000001fff507819 */ /* 0x000fc80000011494 */
[----:B------:R-:W-:Y:S01]  /*8090*/  LEA.HI R80, R80, R148, RZ, 0x3 ;  /* 0x0000009450507211 */ /* 0x000fe200078f18ff */
[----:B------:R-:W-:-:S03]  /*80a0*/  IMAD.SHL.U32 R148, R148, 0x10, RZ ;  /* 0x0000001094947824 */ /* 0x000fc600078e00ff */
[----:B------:R-:W-:Y:S02]  /*80b0*/  SHF.L.U32 R80, R80, 0xb, RZ ;  /* 0x0000000b50507819 */ /* 0x000fe400000006ff */
[----:B------:R-:W-:Y:S02]  /*80c0*/  LOP3.LUT R81, R84, 0x70, R148, 0xf8, !PT ;  /* 0x0000007054517812 */ /* 0x000fe400078ef894 */
[----:B------:R-:W-:Y:S02]  /*80d0*/  LOP3.LUT R80, R80, 0xffffc000, RZ, 0xc0, !PT ;  /* 0xffffc00050507812 */ /* 0x000fe400078ec0ff */
[----:B------:R-:W-:-:S04]  /*80e0*/  LOP3.LUT R81, R81, R83, RZ, 0x3c, !PT ;  /* 0x0000005351517212 */ /* 0x000fc800078e3cff */
[----:B----4-:R-:W-:-:S05]  /*80f0*/  IADD3 R80, R81, R80, R82 ;  /* 0x0000005051507210 */ /* 0x010fca0007ffe052 */
[C---:B------:R-:W-:Y:S02]  /*8100*/  IMAD R84, R232.reuse, 0x8000, R80 ;  /* 0x00008000e8547824 */ /* 0x040fe400078e0250 */
[----:B------:R-:W-:Y:S02]  /*8110*/  IMAD R80, R232, 0x8000, R31 ;  /* 0x00008000e8507824 */ /* 0x000fe400078e021f */
[C---:B------:R-:W-:Y:S02]  /*8120*/  IMAD.IADD R84, R22.reuse, 0x1, R84 ;  /* 0x0000000116547824 */ /* 0x040fe400078e0254 */
[----:B------:R-:W-:-:S04]  /*8130*/  IMAD.IADD R80, R22, 0x1, R80 ;  /* 0x0000000116507824 */ /* 0x000fc800078e0250 */
[----:B------:R-:W0:Y:S04]  /*8140*/  LDS.128 R84, [R84+0x28400] ;  /* 0x0284000054547984 */ /* 0x000e280000000c00 */
[----:B------:R-:W3:Y:S01]  /*8150*/  LDS.128 R80, [R80+0x28400] ;  /* 0x0284000050507984 */ /* 0x000ee20000000c00 */
[----:B------:R-:W-:Y:S05]  /*8160*/  @P2 BRA `(.L_x_402) ;  /* 0x0000000c00542947 */ /* 0x000fea0003800000 */
[----:B------:R-:W-:Y:S02]  /*8170*/  SHF.R.U32.HI R153, RZ, 0x8, R53 ;  /* 0x00000008ff997819 */ /* 0x000fe40000011635 */
[----:B------:R-:W-:Y:S02]  /*8180*/  SHF.R.U32.HI R50, RZ, 0x8, R49 ;  /* 0x00000008ff327819 */ /* 0x000fe40000011631 */
[----:B------:R-:W-:Y:S01]  /*8190*/  SHF.R.U32.HI R150, RZ, 0x8, R51 ;  /* 0x00000008ff967819 */ /* 0x000fe20000011633 */
[----:B------:R-:W-:Y:S01]  /*81a0*/  IMAD.SHL.U32 R153, R153, 0x100, RZ ;  /* 0x0000010099997824 */ /* 0x000fe200078e00ff */
[----:B------:R-:W-:Y:S02]  /*81b0*/  SHF.R.U32.HI R52, RZ, 0x10, R49 ;  /* 0x00000010ff347819 */ /* 0x000fe40000011631 */
[----:B------:R-:W-:Y:S02]  /*81c0*/  LOP3.LUT R151, R53, 0xff0000ff, RZ, 0xc0, !PT ;  /* 0xff0000ff35977812 */ /* 0x000fe400078ec0ff */
[----:B------:R-:W-:Y:S01]  /*81d0*/  LOP3.LUT R48, R49, 0xff0000ff, RZ, 0xc0, !PT ;  /* 0xff0000ff31307812 */ /* 0x000fe200078ec0ff */
[----:B------:R-:W-:Y:S01]  /*81e0*/  IMAD.U32 R52, R52, 0x10000, RZ ;  /* 0x0001000034347824 */ /* 0x000fe200078e00ff */
[----:B------:R-:W-:-:S02]  /*81f0*/  SHF.R.U32.HI R53, RZ, 0x10, R53 ;  /* 0x00000010ff357819 */ /* 0x000fc40000011635 */
[----:B------:R-:W-:Y:S02]  /*8200*/  LOP3.LUT R149, R51, 0xff0000ff, RZ, 0xc0, !PT ;  /* 0xff0000ff33957812 */ /* 0x000fe400078ec0ff */
[----:B------:R-:W-:Y:S01]  /*8210*/  SHF.R.U32.HI R49, RZ, 0x10, R51 ;  /* 0x00000010ff317819 */ /* 0x000fe20000011633 */
[----:B------:R-:W-:Y:S01]  /*8220*/  IMAD.U32 R53, R53, 0x10000, RZ ;  /* 0x0001000035357824 */ /* 0x000fe200078e00ff */
[----:B------:R-:W-:Y:S02]  /*8230*/  SHF.L.U32 R154, R50, 0x8, RZ ;  /* 0x00000008329a7819 */ /* 0x000fe400000006ff */
[--C-:B------:R-:W-:Y:S01]  /*8240*/  SHF.R.U32.HI R50, RZ, 0x8, R55.reuse ;  /* 0x00000008ff327819 */ /* 0x100fe20000011637 */
[----:B------:R-:W-:Y:S01]  /*8250*/  IMAD.U32 R49, R49, 0x10000, RZ ;  /* 0x0001000031317824 */ /* 0x000fe200078e00ff */
[----:B------:R-:W-:Y:S02]  /*8260*/  LOP3.LUT R51, R55, 0xff0000ff, RZ, 0xc0, !PT ;  /* 0xff0000ff37337812 */ /* 0x000fe400078ec0ff */
[----:B------:R-:W-:Y:S01]  /*8270*/  SHF.R.U32.HI R54, RZ, 0x10, R55 ;  /* 0x00000010ff367819 */ /* 0x000fe20000011637 */
[----:B------:R-:W-:Y:S01]  /*8280*/  IMAD.SHL.U32 R55, R150, 0x100, RZ ;  /* 0x0000010096377824 */ /* 0x000fe200078e00ff */
[----:B------:R-:W-:-:S02]  /*8290*/  LOP3.LUT R48, R48, 0xff00, R154, 0xf8, !PT ;  /* 0x0000ff0030307812 */ /* 0x000fc400078ef89a */
[----:B------:R-:W-:Y:S01]  /*82a0*/  LOP3.LUT R151, R151, 0xff00, R153, 0xf8, !PT ;  /* 0x0000ff0097977812 */ /* 0x000fe200078ef899 */
[----:B------:R-:W-:Y:S01]  /*82b0*/  IMAD.U32 R54, R54, 0x10000, RZ ;  /* 0x0001000036367824 */ /* 0x000fe200078e00ff */
[----:B------:R-:W-:Y:S02]  /*82c0*/  LOP3.LUT R55, R149, 0xff00, R55, 0xf8, !PT ;  /* 0x0000ff0095377812 */ /* 0x000fe400078ef837 */
[----:B------:R-:W-:Y:S02]  /*82d0*/  LOP3.LUT R149, R48, 0xff0000, R52, 0xf8, !PT ;  /* 0x00ff000030957812 */ /* 0x000fe400078ef834 */
[----:B------:R-:W-:Y:S02]  /*82e0*/  LOP3.LUT R48, R151, 0xff0000, R53, 0xf8, !PT ;  /* 0x00ff000097307812 */ /* 0x000fe400078ef835 */
[----:B0-----:R-:W-:Y:S02]  /*82f0*/  F2FP.F16.E4M3.UNPACK_B R150, R85 ;  /* 0x00000055ff96723e */ /* 0x001fe400020006ff */
[----:B------:R-:W-:-:S02]  /*8300*/  F2FP.F16.E4M3.UNPACK_B R153, R48 ;  /* 0x00000030ff99723e */ /* 0x000fc400020006ff */
[----:B---3--:R-:W-:Y:S01]  /*8310*/  F2FP.F16.E4M3.UNPACK_B R52, R81 ;  /* 0x00000051ff34723e */ /* 0x008fe200020006ff */
[----:B------:R-:W-:Y:S01]  /*8320*/  HADD2.F32 R53, -RZ, R150.H0_H0 ;  /* 0x20000096ff357230 */ /* 0x000fe20000004100 */
[----:B------:R-:W-:Y:S01]  /*8330*/  F2FP.F16.E4M3.UNPACK_B R154, R149 ;  /* 0x00000095ff9a723e */ /* 0x000fe200020006ff */
[--C-:B------:R-:W-:Y:S01]  /*8340*/  HADD2.F32 R156, -RZ, R153.reuse.H0_H0 ;  /* 0x20000099ff9c7230 */ /* 0x100fe20000004100 */
[----:B------:R-:W-:Y:S01]  /*8350*/  F2FP.F16.E4M3.UNPACK_B R85, R85.H1 ;  /* 0x00000055ff55723e */ /* 0x000fe200030006ff */
[----:B------:R-:W-:Y:S01]  /*8360*/  HADD2.F32 R151, -RZ, R52.H0_H0 ;  /* 0x20000034ff977230 */ /* 0x000fe20000004100 */
[----:B------:R-:W-:Y:S01]  /*8370*/  F2FP.F16.E4M3.UNPACK_B R149, R149.H1 ;  /* 0x00000095ff95723e */ /* 0x000fe200030006ff */
[----:B------:R-:W-:Y:S02]  /*8380*/  HADD2.F32 R155, -RZ, R154.H0_H0 ;  /* 0x2000009aff9b7230 */ /* 0x000fe40000004100 */
[----:B------:R-:W-:Y:S01]  /*8390*/  FMUL.FTZ R157, R53, R156 ;  /* 0x0000009c359d7220 */ /* 0x000fe20000410000 */
[----:B------:R-:W-:-:S02]  /*83a0*/  HADD2.F32 R153, -RZ, R153.H1_H1 ;  /* 0x30000099ff997230 */ /* 0x000fc40000004100 */
[C---:B------:R-:W-:Y:S01]  /*83b0*/  FMUL.FTZ R156, R151.reuse, R156 ;  /* 0x0000009c979c7220 */ /* 0x040fe20000410000 */
[----:B------:R-:W-:Y:S02]  /*83c0*/  HADD2.F32 R52, -RZ, R52.H1_H1 ;  /* 0x30000034ff347230 */ /* 0x000fe40000004100 */
[-C--:B------:R-:W-:Y:S01]  /*83d0*/  FFMA.FTZ R151, R151, R155.reuse, -R157 ;  /* 0x0000009b97977223 */ /* 0x080fe2000001089d */
[----:B------:R-:W-:Y:S02]  /*83e0*/  HADD2.F32 R154, -RZ, R154.H1_H1 ;  /* 0x3000009aff9a7230 */ /* 0x000fe40000004100 */
[----:B------:R-:W-:Y:S01]  /*83f0*/  FFMA.FTZ R53, R53, R155, R156 ;  /* 0x0000009b35357223 */ /* 0x000fe2000001009c */
[----:B------:R-:W-:Y:S01]  /*8400*/  HADD2.F32 R155, -RZ, R150.H1_H1 ;  /* 0x30000096ff9b7230 */ /* 0x000fe20000004100 */
[----:B------:R-:W-:-:S04]  /*8410*/  SHF.L.U32 R50, R50, 0x8, RZ ;  /* 0x0000000832327819 */ /* 0x000fc800000006ff */
[-C--:B------:R-:W-:Y:S01]  /*8420*/  FMUL.FTZ R150, R155, R153.reuse ;  /* 0x000000999b967220 */ /* 0x080fe20000410000 */
[C---:B------:R-:W-:Y:S01]  /*8430*/  FMUL.FTZ R153, R52.reuse, R153 ;  /* 0x0000009934997220 */ /* 0x040fe20000410000 */
[----:B------:R-:W-:Y:S01]  /*8440*/  LOP3.LUT R51, R51, 0xff00, R50, 0xf8, !PT ;  /* 0x0000ff0033337812 */ /* 0x000fe200078ef832 */
[----:B------:R-:W-:Y:S02]  /*8450*/  IMAD.MOV.U32 R50, RZ, RZ, R87 ;  /* 0x000000ffff327224 */ /* 0x000fe400078e0057 */
[-C--:B------:R-:W-:Y:S01]  /*8460*/  FFMA.FTZ R150, R52, R154.reuse, -R150 ;  /* 0x0000009a34967223 */ /* 0x080fe20000010896 */
[----:B------:R-:W-:Y:S01]  /*8470*/  FFMA.FTZ R52, R155, R154, R153 ;  /* 0x0000009a9b347223 */ /* 0x000fe20000010099 */
[----:B------:R-:W-:Y:S01]  /*8480*/  F2FP.F16.E4M3.UNPACK_B R153, R48.H1 ;  /* 0x00000030ff99723e */ /* 0x000fe200030006ff */
[----:B------:R-:W-:Y:S01]  /*8490*/  HADD2.F32 R48, -RZ, R85.H0_H0 ;  /* 0x20000055ff307230 */ /* 0x000fe20000004100 */
[----:B------:R-:W-:Y:S01]  /*84a0*/  F2FP.F16.E4M3.UNPACK_B R154, R81.H1 ;  /* 0x00000051ff9a723e */ /* 0x000fe200030006ff */
[----:B------:R-:W-:-:S02]  /*84b0*/  HADD2.F32 R155, -RZ, R149.H0_H0 ;  /* 0x20000095ff9b7230 */ /* 0x000fc40000004100 */
[----:B------:R-:W-:Y:S02]  /*84c0*/  HADD2.F32 R156, -RZ, R153.H0_H0 ;  /* 0x20000099ff9c7230 */ /* 0x000fe40000004100 */
[--C-:B------:R-:W-:Y:S02]  /*84d0*/  HADD2.F32 R81, -RZ, R154.reuse.H0_H0 ;  /* 0x2000009aff517230 */ /* 0x100fe40000004100 */
[----:B------:R-:W-:Y:S02]  /*84e0*/  HADD2.F32 R85, -RZ, R85.H1_H1 ;  /* 0x30000055ff557230 */ /* 0x000fe40000004100 */
[-C--:B------:R-:W-:Y:S01]  /*84f0*/  FMUL.FTZ R157, R48, R156.reuse ;  /* 0x0000009c309d7220 */ /* 0x080fe20000410000 */
[----:B------:R-:W-:Y:S02]  /*8500*/  HADD2.F32 R153, -RZ, R153.H1_H1 ;  /* 0x30000099ff997230 */ /* 0x000fe40000004100 */
[----:B------:R-:W-:Y:S01]  /*8510*/  FMUL.FTZ R156, R81, R156 ;  /* 0x0000009c519c7220 */ /* 0x000fe20000410000 */
[----:B------:R-:W-:-:S02]  /*8520*/  HADD2.F32 R154, -RZ, R154.H1_H1 ;  /* 0x3000009aff9a7230 */ /* 0x000fc40000004100 */
[-C--:B------:R-:W-:Y:S01]  /*8530*/  FFMA.FTZ R81, R81, R155.reuse, -R157 ;  /* 0x0000009b51517223 */ /* 0x080fe2000001089d */
[----:B------:R-:W-:Y:S02]  /*8540*/  HADD2.F32 R149, -RZ, R149.H1_H1 ;  /* 0x30000095ff957230 */ /* 0x000fe40000004100 */
[----:B------:R-:W-:Y:S01]  /*8550*/  FFMA.FTZ R48, R48, R155, R156 ;  /* 0x0000009b30307223 */ /* 0x000fe2000001009c */
[-C--:B------:R-:W-:Y:S01]  /*8560*/  FMUL.FTZ R155, R85, R153.reuse ;  /* 0x00000099559b7220 */ /* 0x080fe20000410000 */
[----:B------:R-:W-:-:S03]  /*8570*/  FMUL.FTZ R156, R154, R153 ;  /* 0x000000999a9c7220 */ /* 0x000fc60000410000 */
[-C--:B------:R-:W-:Y:S01]  /*8580*/  FFMA.FTZ R153, R154, R149.reuse, -R155 ;  /* 0x000000959a997223 */ /* 0x080fe2000001089b */
[----:B------:R-:W-:Y:S01]  /*8590*/  FFMA.FTZ R149, R85, R149, R156 ;  /* 0x0000009555957223 */ /* 0x000fe2000001009c */
[----:B------:R-:W-:Y:S02]  /*85a0*/  LOP3.LUT R85, R55, 0xff0000, R49, 0xf8, !PT ;  /* 0x00ff000037557812 */ /* 0x000fe400078ef831 */
[----:B------:R-:W-:Y:S02]  /*85b0*/  LOP3.LUT R49, R51, 0xff0000, R54, 0xf8, !PT ;  /* 0x00ff000033317812 */ /* 0x000fe400078ef836 */
[-C--:B------:R-:W-:Y:S02]  /*85c0*/  F2FP.F16.E4M3.UNPACK_B R51, R50.reuse ;  /* 0x00000032ff33723e */ /* 0x080fe400020006ff */
[----:B------:R-:W-:Y:S02]  /*85d0*/  F2FP.F16.E4M3.UNPACK_B R87, R49 ;  /* 0x00000031ff57723e */ /* 0x000fe400020006ff */
[----:B------:R-:W-:Y:S01]  /*85e0*/  F2FP.F16.E4M3.UNPACK_B R54, R83 ;  /* 0x00000053ff36723e */ /* 0x000fe200020006ff */
[----:B------:R-:W-:Y:S01]  /*85f0*/  HADD2.F32 R155, -RZ, R51.H0_H0 ;  /* 0x20000033ff9b7230 */ /* 0x000fe20000004100 */
[----:B------:R-:W-:Y:S01]  /*8600*/  F2FP.F16.E4M3.UNPACK_B R154, R85 ;  /* 0x00000055ff9a723e */ /* 0x000fe200020006ff */
[----:B------:R-:W-:Y:S01]  /*8610*/  HADD2.F32 R55, -RZ, R87.H0_H0 ;  /* 0x20000057ff377230 */ /* 0x000fe20000004100 */
[----:B------:R-:W-:Y:S01]  /*8620*/  F2FP.F16.E4M3.UNPACK_B R50, R50.H1 ;  /* 0x00000032ff32723e */ /* 0x000fe200030006ff */
[----:B------:R-:W-:Y:S01]  /*8630*/  HADD2.F32 R157, -RZ, R54.H0_H0 ;  /* 0x20000036ff9d7230 */ /* 0x000fe20000004100 */
[----:B------:R-:W-:Y:S01]  /*8640*/  F2FP.F16.E4M3.UNPACK_B R49, R49.H1 ;  /* 0x00000031ff31723e */ /* 0x000fe200030006ff */
[----:B------:R-:W-:-:S02]  /*8650*/  HADD2.F32 R156, -RZ, R154.H0_H0 ;  /* 0x2000009aff9c7230 */ /* 0x000fc40000004100 */
[-C--:B------:R-:W-:Y:S01]  /*8660*/  FMUL.FTZ R158, R155, R55.reuse ;  /* 0x000000379b9e7220 */ /* 0x080fe20000410000 */
[----:B------:R-:W-:Y:S02]  /*8670*/  HADD2.F32 R51, -RZ, R51.H1_H1 ;  /* 0x30000033ff337230 */ /* 0x000fe40000004100 */
[C---:B------:R-:W-:Y:S01]  /*8680*/  FMUL.FTZ R55, R157.reuse, R55 ;  /* 0x000000379d377220 */ /* 0x040fe20000410000 */
[----:B------:R-:W-:Y:S02]  /*8690*/  HADD2.F32 R87, -RZ, R87.H1_H1 ;  /* 0x30000057ff577230 */ /* 0x000fe40000004100 */
[-C--:B------:R-:W-:Y:S01]  /*86a0*/  FFMA.FTZ R158, R157, R156.reuse, -R158 ;  /* 0x0000009c9d9e7223 */ /* 0x080fe2000001089e */
[----:B------:R-:W-:Y:S02]  /*86b0*/  HADD2.F32 R154, -RZ, R154.H1_H1 ;  /* 0x3000009aff9a7230 */ /* 0x000fe40000004100 */
[----:B------:R-:W-:Y:S01]  /*86c0*/  FFMA.FTZ R155, R155, R156, R55 ;  /* 0x0000009c9b9b7223 */ /* 0x000fe20000010037 */
[----:B------:R-:W-:-:S02]  /*86d0*/  HADD2.F32 R55, -RZ, R54.H1_H1 ;  /* 0x30000036ff377230 */ /* 0x000fc40000004100 */
[----:B------:R-:W-:Y:S01]  /*86e0*/  FMUL.FTZ R54, R51, R87 ;  /* 0x0000005733367220 */ /* 0x000fe20000410000 */
[----:B------:R-:W-:Y:S01]  /*86f0*/  F2FP.F16.E4M3.UNPACK_B R85, R85.H1 ;  /* 0x00000055ff55723e */ /* 0x000fe200030006ff */
[----:B------:R-:W-:Y:S01]  /*8700*/  HADD2.F32 R156, -RZ, R49.H0_H0 ;  /* 0x20000031ff9c7230 */ /* 0x000fe20000004100 */
[----:B------:R-:W-:Y:S01]  /*8710*/  F2FP.SATFINITE.E4M3.F32.PACK_AB_MERGE_C R81, R153, R81, RZ ;  /* 0x000000519951723e */ /* 0x000fe200048070ff */
[CC--:B------:R-:W-:Y:S01]  /*8720*/  FFMA.FTZ R54, R55.reuse, R154.reuse, -R54 ;  /* 0x0000009a37367223 */ /* 0x0c0fe20000010836 */
[----:B------:R-:W-:Y:S01]  /*8730*/  FMUL.FTZ R55, R55, R87 ;  /* 0x0000005737377220 */ /* 0x000fe20000410000 */
[----:B------:R-:W-:Y:S01]  /*8740*/  HADD2.F32 R87, -RZ, R85.H0_H0 ;  /* 0x20000055ff577230 */ /* 0x000fe20000004100 */
[----:B------:R-:W-:Y:S01]  /*8750*/  F2FP.SATFINITE.E4M3.F32.PACK_AB_MERGE_C R150, R150, R151, R81 ;  /* 0x000000979696723e */ /* 0x000fe20004807051 */
[----:B------:R-:W-:Y:S02]  /*8760*/  HADD2.F32 R49, -RZ, R49.H1_H1 ;  /* 0x30000031ff317230 */ /* 0x000fe40000004100 */
[----:B------:R-:W-:Y:S01]  /*8770*/  FFMA.FTZ R51, R51, R154, R55 ;  /* 0x0000009a33337223 */ /* 0x000fe20000010037 */
[----:B------:R-:W-:Y:S01]  /*8780*/  F2FP.F16.E4M3.UNPACK_B R55, R83.H1 ;  /* 0x00000053ff37723e */ /* 0x000fe200030006ff */
[--C-:B------:R-:W-:Y:S01]  /*8790*/  HADD2.F32 R83, -RZ, R50.reuse.H0_H0 ;  /* 0x20000032ff537230 */ /* 0x100fe20000004100 */
[----:B------:R-:W-:Y:S01]  /*87a0*/  F2FP.F16.E4M3.UNPACK_B R81, R84.H1 ;  /* 0x00000054ff51723e */ /* 0x000fe200030006ff */
[----:B------:R-:W-:Y:S01]  /*87b0*/  HADD2.F32 R50, -RZ, R50.H1_H1 ;  /* 0x30000032ff327230 */ /* 0x000fe20000004100 */
[----:B------:R-:W-:Y:S01]  /*87c0*/  F2FP.SATFINITE.E4M3.F32.PACK_AB_MERGE_C R48, R149, R48, RZ ;  /* 0x000000309530723e */ /* 0x000fe200048070ff */
[----:B------:R-:W-:-:S02]  /*87d0*/  HADD2.F32 R154, -RZ, R55.H0_H0 ;  /* 0x20000037ff9a7230 */ /* 0x000fc40000004100 */
[----:B------:R-:W-:Y:S01]  /*87e0*/  FMUL.FTZ R157, R83, R156 ;  /* 0x0000009c539d7220 */ /* 0x000fe20000410000 */
[----:B------:R-:W-:Y:S01]  /*87f0*/  HADD2.F32 R55, -RZ, R55.H1_H1 ;  /* 0x30000037ff377230 */ /* 0x000fe20000004100 */
[----:B------:R-:W-:Y:S01]  /*8800*/  F2FP.F16.E4M3.UNPACK_B R84, R84 ;  /* 0x00000054ff54723e */ /* 0x000fe200020006ff */
[----:B------:R-:W-:Y:S02]  /*8810*/  HADD2.F32 R85, -RZ, R85.H1_H1 ;  /* 0x30000055ff557230 */ /* 0x000fe40000004100 */
[C---:B------:R-:W-:Y:S01]  /*8820*/  FFMA.FTZ R157, R154.reuse, R87, -R157 ;  /* 0x000000579a9d7223 */ /* 0x040fe2000001089d */
[----:B------:R-:W-:Y:S01]  /*8830*/  FMUL.FTZ R154, R154, R156 ;  /* 0x0000009c9a9a7220 */ /* 0x000fe20000410000 */
[----:B------:R-:W-:-:S03]  /*8840*/  F2FP.SATFINITE.E4M3.F32.PACK_AB_MERGE_C R48, R52, R53, R48 ;  /* 0x000000353430723e */ /* 0x000fc60004807030 */
[----:B------:R-:W-:Y:S01]  /*8850*/  FFMA.FTZ R154, R83, R87, R154 ;  /* 0x00000057539a7223 */ /* 0x000fe2000001009a */
[CC--:B------:R-:W-:Y:S01]  /*8860*/  FMUL.FTZ R83, R50.reuse, R49.reuse ;  /* 0x0000003132537220 */ /* 0x0c0fe20000410000 */
[C---:B------:R-:W-:Y:S01]  /*8870*/  FMUL.FTZ R49, R55.reuse, R49 ;  /* 0x0000003137317220 */ /* 0x040fe20000410000 */
[-C--:B------:R-:W-:Y:S02]  /*8880*/  F2FP.F16.E4M3.UNPACK_B R87, R144.reuse.H1 ;  /* 0x00000090ff57723e */ /* 0x080fe400030006ff */
[-C--:B------:R-:W-:Y:S01]  /*8890*/  FFMA.FTZ R83, R55, R85.reuse, -R83 ;  /* 0x0000005537537223 */ /* 0x080fe20000010853 */
[----:B------:R-:W-:Y:S01]  /*88a0*/  FFMA.FTZ R50, R50, R85, R49 ;  /* 0x0000005532327223 */ /* 0x000fe20000010031 */
[----:B------:R-:W-:Y:S01]  /*88b0*/  IMAD.MOV.U32 R49, RZ, RZ, R80 ;  /* 0x000000ffff317224 */ /* 0x000fe200078e0050 */
[-C--:B------:R-:W-:Y:S01]  /*88c0*/  F2FP.F16.E4M3.UNPACK_B R55, R145.reuse.H1 ;  /* 0x00000091ff37723e */ /* 0x080fe200030006ff */
[----:B------:R-:W-:Y:S01]  /*88d0*/  HADD2.F32 R85, -RZ, R81.H0_H0 ;  /* 0x20000051ff557230 */ /* 0x000fe20000004100 */
[----:B------:R-:W-:Y:S01]  /*88e0*/  F2FP.F16.E4M3.UNPACK_B R145, R145 ;  /* 0x00000091ff91723e */ /* 0x000fe200020006ff */
[----:B------:R-:W-:Y:S01]  /*88f0*/  HADD2.F32 R151, -RZ, R87.H0_H0 ;  /* 0x20000057ff977230 */ /* 0x000fe20000004100 */
[-C--:B------:R-:W-:Y:S01]  /*8900*/  F2FP.F16.E4M3.UNPACK_B R80, R49.reuse.H1 ;  /* 0x00000031ff50723e */ /* 0x080fe200030006ff */
[--C-:B------:R-:W-:Y:S01]  /*8910*/  HADD2.F32 R156, -RZ, R55.reuse.H0_H0 ;  /* 0x20000037ff9c7230 */ /* 0x100fe20000004100 */
[----:B------:R-:W-:Y:S01]  /*8920*/  F2FP.F16.E4M3.UNPACK_B R49, R49 ;  /* 0x00000031ff31723e */ /* 0x000fe200020006ff */
[----:B------:R-:W-:Y:S01]  /*8930*/  HADD2.F32 R55, -RZ, R55.H1_H1 ;  /* 0x30000037ff377230 */ /* 0x000fe20000004100 */
[----:B------:R-:W-:Y:S01]  /*8940*/  F2FP.F16.E4M3.UNPACK_B R144, R144 ;  /* 0x00000090ff90723e */ /* 0x000fe200020006ff */
[----:B------:R-:W-:-:S02]  /*8950*/  HADD2.F32 R149, -RZ, R80.H0_H0 ;  /* 0x20000050ff957230 */ /* 0x000fc40000004100 */
[-C--:B------:R-:W-:Y:S01]  /*8960*/  FMUL.FTZ R153, R85, R156.reuse ;  /* 0x0000009c55997220 */ /* 0x080fe20000410000 */
[----:B------:R-:W-:Y:S01]  /*8970*/  HADD2.F32 R81, -RZ, R81.H1_H1 ;  /* 0x30000051ff517230 */ /* 0x000fe20000004100 */
[----:B------:R-:W-:Y:S01]  /*8980*/  F2FP.SATFINITE.E4M3.F32.PACK_AB_MERGE_C R83, R83, R157, RZ ;  /* 0x0000009d5353723e */ /* 0x000fe200048070ff */
[----:B------:R-:W-:Y:S02]  /*8990*/  HADD2.F32 R80, -RZ, R80.H1_H1 ;  /* 0x30000050ff507230 */ /* 0x000fe40000004100 */
[C---:B------:R-:W-:Y:S01]  /*89a0*/  FMUL.FTZ R156, R149.reuse, R156 ;  /* 0x0000009c959c7220 */ /* 0x040fe20000410000 */
[----:B------:R-:W-:Y:S02]  /*89b0*/  HADD2.F32 R87, -RZ, R87.H1_H1 ;  /* 0x30000057ff577230 */ /* 0x000fe40000004100 */
[-C--:B------:R-:W-:Y:S01]  /*89c0*/  FFMA.FTZ R153, R149, R151.reuse, -R153 ;  /* 0x0000009795997223 */ /* 0x080fe20000010899 */
[----:B------:R-:W-:Y:S01]  /*89d0*/  F2FP.SATFINITE.E4M3.F32.PACK_AB_MERGE_C R50, R50, R154, RZ ;  /* 0x0000009a3232723e */ /* 0x000fe200048070ff */
[----:B------:R-:W-:Y:S01]  /*89e0*/  FFMA.FTZ R156, R85, R151, R156 ;  /* 0x00000097559c7223 */ /* 0x000fe2000001009c */
[-C--:B------:R-:W-:Y:S01]  /*89f0*/  FMUL.FTZ R85, R81, R55.reuse ;  /* 0x0000003751557220 */ /* 0x080fe20000410000 */
[C---:B------:R-:W-:Y:S01]  /*8a00*/  FMUL.FTZ R55, R80.reuse, R55 ;  /* 0x0000003750377220 */ /* 0x040fe20000410000 */
[----:B------:R-:W-:Y:S01]  /*8a10*/  HADD2.F32 R151, -RZ, R145.H0_H0 ;  /* 0x20000091ff977230 */ /* 0x000fe20000004100 */
[----:B------:R-:W-:Y:S01]  /*8a20*/  F2FP.SATFINITE.E4M3.F32.PACK_AB_MERGE_C R50, R51, R155, R50 ;  /* 0x0000009b3332723e */ /* 0x000fe20004807032 */
[-C--:B------:R-:W-:Y:S01]  /*8a30*/  FFMA.FTZ R80, R80, R87.reuse, -R85 ;  /* 0x0000005750507223 */ /* 0x080fe20000010855 */
[----:B------:R-:W-:Y:S01]  /*8a40*/  FFMA.FTZ R55, R81, R87, R55 ;  /* 0x0000005751377223 */ /* 0x000fe20000010037 */
[----:B------:R-:W-:Y:S01]  /*8a50*/  HADD2.F32 R81, -RZ, R84.H0_H0 ;  /* 0x20000054ff517230 */ /* 0x000fe20000004100 */
[----:B------:R-:W-:Y:S01]  /*8a60*/  F2FP.SATFINITE.E4M3.F32.PACK_AB_MERGE_C R83, R54, R158, R83 ;  /* 0x0000009e3653723e */ /* 0x000fe20004807053 */
[----:B------:R-:W-:Y:S01]  /*8a70*/  HADD2.F32 R87, -RZ, R49.H0_H0 ;  /* 0x20000031ff577230 */ /* 0x000fe20000004100 */
[----:B------:R-:W-:Y:S01]  /*8a80*/  F2FP.SATFINITE.E4M3.F32.PACK_AB_MERGE_C R80, R80, R153, RZ ;  /* 0x000000995050723e */ /* 0x000fe200048070ff */
        /* <DEDUP_REMOVED lines=9> */
[C---:B------:R-:W-:Y:S01]  /*8b20*/  FMUL.FTZ R81, R84.reuse, R145 ;  /* 0x0000009154517220 */ /* 0x040fe20000410000 */
[----:B------:R-:W-:Y:S01]  /*8b30*/  F2FP.F16.E4M3.UNPACK_B R87, R147.H1 ;  /* 0x00000093ff57723e */ /* 0x000fe200030006ff */
[C---:B------:R-:W-:Y:S01]  /*8b40*/  FMUL.FTZ R145, R49.reuse, R145 ;  /* 0x0000009131917220 */ /* 0x040fe20000410000 */
[----:B------:R-:W-:Y:S01]  /*8b50*/  F2FP.F16.E4M3.UNPACK_B R147, R147 ;  /* 0x00000093ff93723e */ /* 0x000fe200020006ff */
[----:B------:R-:W-:Y:S01]  /*8b60*/  FFMA.FTZ R81, R49, R144, -R81 ;  /* 0x0000009031517223 */ /* 0x000fe20000010851 */
[----:B------:R-:W-:Y:S01]  /*8b70*/  F2FP.SATFINITE.E4M3.F32.PACK_AB_MERGE_C R55, R55, R156, RZ ;  /* 0x0000009c3737723e */ /* 0x000fe200048070ff */
[----:B------:R-:W-:Y:S01]  /*8b80*/  FFMA.FTZ R49, R84, R144, R145 ;  /* 0x0000009054317223 */ /* 0x000fe20000010091 */
[----:B------:R-:W-:Y:S01]  /*8b90*/  F2FP.F16.E4M3.UNPACK_B R84, R86.H1 ;  /* 0x00000056ff54723e */ /* 0x000fe200030006ff */
[--C-:B------:R-:W-:Y:S01]  /*8ba0*/  HADD2.F32 R145, -RZ, R87.reuse.H0_H0 ;  /* 0x20000057ff917230 */ /* 0x100fe20000004100 */
[----:B------:R-:W-:Y:S01]  /*8bb0*/  F2FP.SATFINITE.E4M3.F32.PACK_AB_MERGE_C R149, R81, R149, R80 ;  /* 0x000000955195723e */ /* 0x000fe20004807050 */
[----:B------:R-:W-:Y:S01]  /*8bc0*/  HADD2.F32 R87, -RZ, R87.H1_H1 ;  /* 0x30000057ff577230 */ /* 0x000fe20000004100 */
[----:B------:R-:W-:Y:S01]  /*8bd0*/  F2FP.F16.E4M3.UNPACK_B R80, R146.H1 ;  /* 0x00000092ff50723e */ /* 0x000fe200030006ff */
[--C-:B------:R-:W-:Y:S01]  /*8be0*/  HADD2.F32 R85, -RZ, R84.reuse.H0_H0 ;  /* 0x20000054ff557230 */ /* 0x100fe20000004100 */
[----:B------:R-:W-:Y:S01]  /*8bf0*/  F2FP.F16.E4M3.UNPACK_B R81, R82.H1 ;  /* 0x00000052ff51723e */ /* 0x000fe200030006ff */
[----:B------:R-:W-:Y:S01]  /*8c00*/  HADD2.F32 R84, -RZ, R84.H1_H1 ;  /* 0x30000054ff547230 */ /* 0x000fe20000004100 */
[----:B------:R-:W-:Y:S01]  /*8c10*/  F2FP.F16.E4M3.UNPACK_B R146, R146 ;  /* 0x00000092ff92723e */ /* 0x000fe200020006ff */
[--C-:B------:R-:W-:Y:S01]  /*8c20*/  HADD2.F32 R157, -RZ, R80.reuse.H0_H0 ;  /* 0x20000050ff9d7230 */ /* 0x100fe20000004100 */
[----:B------:R-:W-:Y:S01]  /*8c30*/  F2FP.F16.E4M3.UNPACK_B R86, R86 ;  /* 0x00000056ff56723e */ /* 0x000fe200020006ff */
[----:B------:R-:W-:Y:S01]  /*8c40*/  HADD2.F32 R144, -RZ, R81.H0_H0 ;  /* 0x20000051ff907230 */ /* 0x000fe20000004100 */
[----:B------:R-:W-:Y:S01]  /*8c50*/  F2FP.F16.E4M3.UNPACK_B R82, R82 ;  /* 0x00000052ff52723e */ /* 0x000fe200020006ff */
[----:B------:R-:W-:-:S02]  /*8c60*/  HADD2.F32 R80, -RZ, R80.H1_H1 ;  /* 0x30000050ff507230 */ /* 0x000fc40000004100 */
[-C--:B------:R-:W-:Y:S01]  /*8c70*/  FMUL.FTZ R153, R85, R157.reuse ;  /* 0x0000009d55997220 */ /* 0x080fe20000410000 */
[----:B------:R-:W-:Y:S02]  /*8c80*/  HADD2.F32 R81, -RZ, R81.H1_H1 ;  /* 0x30000051ff517230 */ /* 0x000fe40000004100 */
[C---:B------:R-:W-:Y:S01]  /*8c90*/  FMUL.FTZ R157, R144.reuse, R157 ;  /* 0x0000009d909d7220 */ /* 0x040fe20000410000 */
[----:B------:R-:W-:Y:S01]  /*8ca0*/  F2FP.SATFINITE.E4M3.F32.PACK_AB_MERGE_C R49, R49, R151, R55 ;  /* 0x000000973131723e */ /* 0x000fe20004807037 */
[-C--:B------:R-:W-:Y:S02]  /*8cb0*/  FFMA.FTZ R153, R144, R145.reuse, -R153 ;  /* 0x0000009190997223 */ /* 0x080fe40000010899 */
[----:B------:R-:W-:Y:S01]  /*8cc0*/  FFMA.FTZ R157, R85, R145, R157 ;  /* 0x00000091559d7223 */ /* 0x000fe2000001009d */
[-C--:B------:R-:W-:Y:S01]  /*8cd0*/  FMUL.FTZ R85, R84, R80.reuse ;  /* 0x0000005054557220 */ /* 0x080fe20000410000 */
[----:B------:R-:W-:Y:S01]  /*8ce0*/  FMUL.FTZ R80, R81, R80 ;  /* 0x0000005051507220 */ /* 0x000fe20000410000 */
[----:B------:R-:W-:-:S02]  /*8cf0*/  HADD2.F32 R145, -RZ, R146.H0_H0 ;  /* 0x20000092ff917230 */ /* 0x000fc40000004100 */
[-C--:B------:R-:W-:Y:S01]  /*8d00*/  FFMA.FTZ R81, R81, R87.reuse, -R85 ;  /* 0x0000005751517223 */ /* 0x080fe20000010855 */
[----:B------:R-:W-:Y:S01]  /*8d10*/  FFMA.FTZ R80, R84, R87, R80 ;  /* 0x0000005754507223 */ /* 0x000fe20000010050 */
[----:B------:R-:W-:Y:S02]  /*8d20*/  HADD2.F32 R84, -RZ, R86.H0_H0 ;  /* 0x20000056ff547230 */ /* 0x000fe40000004100 */
[----:B------:R-:W-:Y:S01]  /*8d30*/  HADD2.F32 R87, -RZ, R82.H0_H0 ;  /* 0x20000052ff577230 */ /* 0x000fe20000004100 */
[----:B------:R-:W-:Y:S01]  /*8d40*/  F2FP.SATFINITE.E4M3.F32.PACK_AB_MERGE_C R81, R81, R153, RZ ;  /* 0x000000995151723e */ /* 0x000fe200048070ff */
[----:B------:R-:W-:Y:S02]  /*8d50*/  HADD2.F32 R85, -RZ, R147.H0_H0 ;  /* 0x20000093ff557230 */ /* 0x000fe40000004100 */
[-C--:B------:R-:W-:Y:S01]  /*8d60*/  FMUL.FTZ R144, R84, R145.reuse ;  /* 0x0000009154907220 */ /* 0x080fe20000410000 */
[----:B------:R-:W-:Y:S02]  /*8d70*/  HADD2.F32 R146, -RZ, R146.H1_H1 ;  /* 0x30000092ff927230 */ /* 0x000fe40000004100 */
[----:B------:R-:W-:Y:S01]  /*8d80*/  FMUL.FTZ R145, R87, R145 ;  /* 0x0000009157917220 */ /* 0x000fe20000410000 */
[----:B------:R-:W-:-:S02]  /*8d90*/  HADD2.F32 R86, -RZ, R86.H1_H1 ;  /* 0x30000056ff567230 */ /* 0x000fc40000004100 */
[-C--:B------:R-:W-:Y:S01]  /*8da0*/  FFMA.FTZ R144, R87, R85.reuse, -R144 ;  /* 0x0000005557907223 */ /* 0x080fe20000010890 */
[----:B------:R-:W-:Y:S02]  /*8db0*/  HADD2.F32 R82, -RZ, R82.H1_H1 ;  /* 0x30000052ff527230 */ /* 0x000fe40000004100 */
[----:B------:R-:W-:Y:S01]  /*8dc0*/  FFMA.FTZ R145, R84, R85, R145 ;  /* 0x0000005554917223 */ /* 0x000fe20000010091 */
[----:B------:R-:W-:Y:S02]  /*8dd0*/  HADD2.F32 R147, -RZ, R147.H1_H1 ;  /* 0x30000093ff937230 */ /* 0x000fe40000004100 */
[-C--:B------:R-:W-:Y:S01]  /*8de0*/  FMUL.FTZ R84, R86, R146.reuse ;  /* 0x0000009256547220 */ /* 0x080fe20000410000 */
[----:B------:R-:W-:Y:S01]  /*8df0*/  F2FP.SATFINITE.E4M3.F32.PACK_AB_MERGE_C R80, R80, R157, RZ ;  /* 0x0000009d5050723e */ /* 0x000fe200048070ff */
[C---:B------:R-:W-:Y:S01]  /*8e00*/  FMUL.FTZ R146, R82.reuse, R146 ;  /* 0x0000009252927220 */ /* 0x040fe20000410000 */
[----:B------:R-:W-:Y:S02]  /*8e10*/  IMAD.MOV.U32 R85, RZ, RZ, R48 ;  /* 0x000000ffff557224 */ /* 0x000fe400078e0030 */
[----:B------:R-:W-:Y:S01]  /*8e20*/  FFMA.FTZ R84, R82, R147, -R84 ;  /* 0x0000009352547223 */ /* 0x000fe20000010854 */
[----:B------:R-:W-:-:S02]  /*8e30*/  IMAD.MOV.U32 R87, RZ, RZ, R50 ;  /* 0x000000ffff577224 */ /* 0x000fc400078e0032 */
[----:B------:R-:W-:Y:S02]  /*8e40*/  FFMA.FTZ R146, R86, R147, R146 ;  /* 0x0000009356927223 */ /* 0x000fe40000010092 */
[----:B------:R-:W-:Y:S01]  /*8e50*/  F2FP.SATFINITE.E4M3.F32.PACK_AB_MERGE_C R144, R84, R144, R81 ;  /* 0x000000905490723e */ /* 0x000fe20004807051 */
[----:B------:R-:W-:Y:S02]  /*8e60*/  IMAD.MOV.U32 R81, RZ, RZ, R150 ;  /* 0x000000ffff517224 */ /* 0x000fe400078e0096 */
[----:B------:R-:W-:Y:S01]  /*8e70*/  F2FP.SATFINITE.E4M3.F32.PACK_AB_MERGE_C R145, R146, R145, R80 ;  /* 0x000000919291723e */ /* 0x000fe20004807050 */
[----:B------:R-:W-:Y:S01]  /*8e80*/  IMAD.MOV.U32 R84, RZ, RZ, R49 ;  /* 0x000000ffff547224 */ /* 0x000fe200078e0031 */
[----:B------:R-:W-:Y:S01]  /*8e90*/  MOV R80, R149 ;  /* 0x0000009500507202 */ /* 0x000fe20000000f00 */
[----:B------:R-:W-:Y:S01]  /*8ea0*/  IMAD.MOV.U32 R82, RZ, RZ, R144 ;  /* 0x000000ffff527224 */ /* 0x000fe200078e0090 */
[----:B------:R-:W-:-:S07]  /*8eb0*/  MOV R86, R145 ;  /* 0x0000009100567202 */ /* 0x000fce0000000f00 */
.L_x_402:
[----:B------:R-:W-:Y:S05]  /*8ec0*/  BSYNC B2 ;  /* 0x0000000000027941 */ /* 0x000fea0003800000 */
.L_x_401:
[----:B------:R-:W-:Y:S01]  /*8ed0*/  SHF.R.S32.HI R48, RZ, 0x1f, R23 ;  /* 0x0000001fff307819 */ /* 0x000fe20000011417 */
[----:B------:R-:W-:Y:S01]  /*8ee0*/  ULDC.64 UR4, c[0x0][0x2e8] ;  /* 0x0000ba0000047ab9 */ /* 0x000fe20000000a00 */
[----:B------:R-:W-:-:S03]  /*8ef0*/  ISETP.GE.AND P3, PT, R148, R134, PT ;  /* 0x000000869400720c */ /* 0x000fc60003f66270 */
[-C--:B--2---:R-:W-:Y:S02]  /*8f00*/  IMAD R50, R48, R122.reuse, RZ ;  /* 0x0000007a30327224 */ /* 0x084fe400078e02ff */
[----:B------:R-:W-:-:S04]  /*8f10*/  IMAD.WIDE.U32 R48, R23, R122, R120 ;  /* 0x0000007a17307225 */ /* 0x000fc800078e0078 */
[----:B------:R-:W-:-:S04]  /*8f20*/  IMAD R50, R23, R123, R50 ;  /* 0x0000007b17327224 */ /* 0x000fc800078e0232 */
[----:B------:R-:W-:Y:S01]  /*8f30*/  IMAD.IADD R49, R50, 0x1, R49 ;  /* 0x0000000132317824 */ /* 0x000fe200078e0231 */
[--C-:B------:R-:W-:Y:S02]  /*8f40*/  @!P3 SHF.R.S32.HI R51, RZ, 0x1f, R148.reuse ;  /* 0x0000001fff33b819 */ /* 0x100fe40000011494 */
[----:B------:R-:W-:-:S04]  /*8f50*/  @!P3 IADD3 R50, P4, P6, R102, R48, R148 ;  /* 0x000000306632b210 */ /* 0x000fc80007e9e094 */
[----:B------:R-:W-:Y:S02]  /*8f60*/  @!P3 IADD3.X R51, R42, R49, R51, P4, P6 ;  /* 0x000000312a33b210 */ /* 0x000fe400027ec433 */
[----:B------:R-:W-:-:S04]  /*8f70*/  IADD3 R48, P4, P6, R102, R48, R41 ;  /* 0x0000003066307210 */ /* 0x000fc80007e9e029 */
[----:B------:R-:W-:Y:S02]  /*8f80*/  IADD3.X R49, R42, R49, R109, P4, P6 ;  /* 0x000000312a317210 */ /* 0x000fe400027ec46d */
[----:B------:R-:W-:-:S04]  /*8f90*/  IADD3 R48, P4, R48, UR4, RZ ;  /* 0x0000000430307c10 */ /* 0x000fc8000ff9e0ff */
[----:B------:R-:W-:Y:S02]  /*8fa0*/  IADD3.X R49, R49, UR5, RZ, P4, !PT ;  /* 0x0000000531317c10 */ /* 0x000fe4000a7fe4ff */
[----:B------:R-:W-:-:S03]  /*8fb0*/  @!P3 IADD3 R50, P4, R50, UR4, RZ ;  /* 0x000000043232bc10 */ /* 0x000fc6000ff9e0ff */
[----:B---3--:R3:W-:Y:S01]  /*8fc0*/  STG.E.128 desc[UR42][R48.64], R80 ;  /* 0x0000005030007986 */ /* 0x0087e2000c101d2a */
[----:B------:R-:W-:-:S05]  /*8fd0*/  @!P3 IADD3.X R51, R51, UR5, RZ, P4, !PT ;  /* 0x000000053333bc10 */ /* 0x000fca000a7fe4ff */
[----:B0-----:R3:W-:Y:S04]  /*8fe0*/  @!P3 STG.E.128 desc[UR42][R50.64], R84 ;  /* 0x000000543200b986 */ /* 0x0017e8000c101d2a */
.L_x_400:
[----:B------:R-:W-:Y:S05]  /*8ff0*/  BSYNC B1 ;  /* 0x0000000000017941 */ /* 0x000fea0003800000 */
.L_x_399:
[----:B------:R-:W-:Y:S01]  /*9000*/  VIADD R146, R23, 0x20 ;  /* 0x0000002017927836 */ /* 0x000fe20000000000 */
[----:B------:R-:W-:Y:S04]  /*9010*/  BSSY B1, `(.L_x_403) ;  /* 0x0000108000017945 */ /* 0x000fe80003800000 */
[----:B------:R-:W-:-:S13]  /*9020*/  ISETP.GE.OR P3, PT, R146, R116, P0 ;  /* 0x000000749200720c */ /* 0x000fda0000766670 */
[----:B------:R-:W-:Y:S05]  /*9030*/  @P3 BRA `(.L_x_404) ;  /* 0x0000001000143947 */ /* 0x000fea0003800000 */
[----:B---3--:R-:W3:Y:S04]  /*9040*/  LDL R48, [R1+0x10] ;  /* 0x0000100001307983 */ /* 0x008ee80000100800 */
[----:B------:R-:W4:Y:S01]  /*9050*/  LDL R50, [R1+0x5c] ;  /* 0x00005c0001327983 */ /* 0x000f220000100800 */
[C---:B------:R-:W-:Y:S01]  /*9060*/  VIADD R51, R23.reuse, 0x20 ;  /* 0x0000002017337836 */ /* 0x040fe20000000000 */
[----:B------:R-:W-:Y:S01]  /*9070*/  BSSY B2, `(.L_x_405) ;  /* 0x00000f0000027945 */ /* 0x000fe20003800000 */
[----:B------:R-:W-:-:S03]  /*9080*/  VIADD R52, R23, 0x20 ;  /* 0x0000002017347836 */ /* 0x000fc60000000000 */
[----:B------:R-:W-:Y:S01]  /*9090*/  SHF.L.U32 R51, R51, 0x7, RZ ;  /* 0x0000000733337819 */ /* 0x000fe200000006ff */
        /* <DEDUP_REMOVED lines=11> */
[----:B------:R-:W-:-:S04]  /*9150*/  IMAD.SHL.U32 R80, R80, 0x10, RZ ;  /* 0x0000001050507824 */ /* 0x000fc800078e00ff */
[----:B------:R-:W-:Y:S01]  /*9160*/  IMAD.SHL.U32 R48, R48, 0x800, RZ ;  /* 0x0000080030307824 */ /* 0x000fe200078e00ff */
[----:B------:R-:W-:-:S04]  /*9170*/  LOP3.LUT R49, R52, 0x70, R80, 0xf8, !PT ;  /* 0x0000007034317812 */ /* 0x000fc800078ef850 */
[----:B------:R-:W-:Y:S02]  /*9180*/  LOP3.LUT R49, R49, R51, RZ, 0x3c, !PT ;  /* 0x0000003331317212 */ /* 0x000fe400078e3cff */
[----:B------:R-:W-:-:S04]  /*9190*/  LOP3.LUT R48, R48, 0xffffc000, RZ, 0xc0, !PT ;  /* 0xffffc00030307812 */ /* 0x000fc800078ec0ff */
[----:B----4-:R-:W-:-:S04]  /*91a0*/  IADD3 R48, R49, R48, R50 ;  /* 0x0000003031307210 */ /* 0x010fc80007ffe032 */
[C---:B------:R-:W-:Y:S01]  /*91b0*/  LEA R52, R232.reuse, R48, 0xf ;  /* 0x00000030e8347211 */ /* 0x040fe200078e78ff */
[----:B------:R-:W-:-:S04]  /*91c0*/  IMAD R48, R232, 0x8000, R30 ;  /* 0x00008000e8307824 */ /* 0x000fc800078e021e */
        /* <DEDUP_REMOVED lines=10> */
[----:B------:R-:W-:Y:S01]  /*9270*/  LOP3.LUT R84, R59, 0xff0000ff, RZ, 0xc0, !PT ;  /* 0xff0000ff3b547812 */ /* 0x000fe200078ec0ff */
[----:B------:R-:W-:Y:S01]  /*9280*/  IMAD.U32 R81, R81, 0x10000, RZ ;  /* 0x0001000051517824 */ /* 0x000fe200078e00ff */
[----:B------:R-:W-:Y:S01]  /*9290*/  SHF.L.U32 R60, R60, 0x8, RZ ;  /* 0x000000083c3c7819 */ /* 0x000fe200000006ff */
[----:B------:R-:W-:Y:S01]  /*92a0*/  IMAD.SHL.U32 R62, R62, 0x100, RZ ;  /* 0x000001003e3e7824 */ /* 0x000fe200078e00ff */
[----:B------:R-:W-:-:S02]  /*92b0*/  LOP3.LUT R83, R61, 0xff0000ff, RZ, 0xc0, !PT ;  /* 0xff0000ff3d537812 */ /* 0x000fc400078ec0ff */
[----:B------:R-:W-:Y:S02]  /*92c0*/  SHF.R.U32.HI R58, RZ, 0x10, R57 ;  /* 0x00000010ff3a7819 */ /* 0x000fe40000011639 */
[----:B------:R-:W-:Y:S02]  /*92d0*/  LOP3.LUT R84, R84, 0xff00, R60, 0xf8, !PT ;  /* 0x0000ff0054547812 */ /* 0x000fe400078ef83c */
[----:B------:R-:W-:Y:S01]  /*92e0*/  LOP3.LUT R60, R83, 0xff00, R82, 0xf8, !PT ;  /* 0x0000ff00533c7812 */ /* 0x000fe200078ef852 */
[----:B------:R-:W-:Y:S01]  /*92f0*/  IMAD.U32 R58, R58, 0x10000, RZ ;  /* 0x000100003a3a7824 */ /* 0x000fe200078e00ff */
[----:B------:R-:W-:Y:S02]  /*9300*/  LOP3.LUT R57, R57, 0xff0000ff, RZ, 0xc0, !PT ;  /* 0xff0000ff39397812 */ /* 0x000fe400078ec0ff */
[----:B------:R-:W-:Y:S02]  /*9310*/  LOP3.LUT R60, R60, 0xff0000, R81, 0xf8, !PT ;  /* 0x00ff00003c3c7812 */ /* 0x000fe400078ef851 */
[----:B------:R-:W-:-:S02]  /*9320*/  LOP3.LUT R62, R57, 0xff00, R62, 0xf8, !PT ;  /* 0x0000ff00393e7812 */ /* 0x000fc400078ef83e */
[----:B---3--:R-:W-:Y:S02]  /*9330*/  F2FP.F16.E4M3.UNPACK_B R81, R53 ;  /* 0x00000035ff51723e */ /* 0x008fe400020006ff */
[----:B------:R-:W-:Y:S02]  /*9340*/  F2FP.F16.E4M3.UNPACK_B R83, R60 ;  /* 0x0000003cff53723e */ /* 0x000fe400020006ff */
[----:B------:R-:W-:Y:S01]  /*9350*/  LOP3.LUT R62, R62, 0xff0000, R58, 0xf8, !PT ;  /* 0x00ff00003e3e7812 */ /* 0x000fe200078ef83a */
[----:B------:R-:W-:Y:S01]  /*9360*/  HADD2.F32 R58, -RZ, R81.H0_H0 ;  /* 0x20000051ff3a7230 */ /* 0x000fe20000004100 */
[----:B0-----:R-:W-:Y:S01]  /*9370*/  F2FP.F16.E4M3.UNPACK_B R57, R49 ;  /* 0x00000031ff39723e */ /* 0x001fe200020006ff */
[--C-:B------:R-:W-:Y:S01]  /*9380*/  HADD2.F32 R87, -RZ, R83.reuse.H0_H0 ;  /* 0x20000053ff577230 */ /* 0x100fe20000004100 */
[----:B------:R-:W-:Y:S01]  /*9390*/  F2FP.F16.E4M3.UNPACK_B R85, R62 ;  /* 0x0000003eff55723e */ /* 0x000fe200020006ff */
[----:B------:R-:W-:Y:S01]  /*93a0*/  HADD2.F32 R83, -RZ, R83.H1_H1 ;  /* 0x30000053ff537230 */ /* 0x000fe20000004100 */
[----:B------:R-:W-:Y:S01]  /*93b0*/  F2FP.F16.E4M3.UNPACK_B R53, R53.H1 ;  /* 0x00000035ff35723e */ /* 0x000fe200030006ff */
[----:B------:R-:W-:-:S02]  /*93c0*/  HADD2.F32 R82, -RZ, R57.H0_H0 ;  /* 0x20000039ff527230 */ /* 0x000fc40000004100 */
[-C--:B------:R-:W-:Y:S01]  /*93d0*/  FMUL.FTZ R144, R58, R87.reuse ;  /* 0x000000573a907220 */ /* 0x080fe20000410000 */
[----:B------:R-:W-:Y:S01]  /*93e0*/  HADD2.F32 R86, -RZ, R85.H0_H0 ;  /* 0x20000055ff567230 */ /* 0x000fe20000004100 */
[----:B------:R-:W-:Y:S01]  /*93f0*/  F2FP.F16.E4M3.UNPACK_B R62, R62.H1 ;  /* 0x0000003eff3e723e */ /* 0x000fe200030006ff */
[----:B------:R-:W-:Y:S02]  /*9400*/  HADD2.F32 R57, -RZ, R57.H1_H1 ;  /* 0x30000039ff397230 */ /* 0x000fe40000004100 */
[C---:B------:R-:W-:Y:S01]  /*9410*/  FMUL.FTZ R87, R82.reuse, R87 ;  /* 0x0000005752577220 */ /* 0x040fe20000410000 */
[----:B------:R-:W-:Y:S02]  /*9420*/  HADD2.F32 R85, -RZ, R85.H1_H1 ;  /* 0x30000055ff557230 */ /* 0x000fe40000004100 */
[-C--:B------:R-:W-:Y:S01]  /*9430*/  FFMA.FTZ R82, R82, R86.reuse, -R144 ;  /* 0x0000005652527223 */ /* 0x080fe20000010890 */
[----:B------:R-:W-:Y:S01]  /*9440*/  SHF.R.U32.HI R61, RZ, 0x8, R63 ;  /* 0x00000008ff3d7819 */ /* 0x000fe2000001163f */
[----:B------:R-:W-:Y:S01]  /*9450*/  FFMA.FTZ R58, R58, R86, R87 ;  /* 0x000000563a3a7223 */ /* 0x000fe20000010057 */
[----:B------:R-:W-:Y:S01]  /*9460*/  HADD2.F32 R86, -RZ, R81.H1_H1 ;  /* 0x30000051ff567230 */ /* 0x000fe20000004100 */
[----:B------:R-:W-:-:S02]  /*9470*/  SHF.R.U32.HI R56, RZ, 0x10, R59 ;  /* 0x00000010ff387819 */ /* 0x000fc4000001163b */
[----:B------:R-:W-:Y:S02]  /*9480*/  SHF.R.U32.HI R59, RZ, 0x10, R63 ;  /* 0x00000010ff3b7819 */ /* 0x000fe4000001163f */
[CC--:B------:R-:W-:Y:S01]  /*9490*/  FMUL.FTZ R81, R86.reuse, R83.reuse ;  /* 0x0000005356517220 */ /* 0x0c0fe20000410000 */
[----:B------:R-:W-:Y:S01]  /*94a0*/  FMUL.FTZ R83, R57, R83 ;  /* 0x0000005339537220 */ /* 0x000fe20000410000 */
[----:B------:R-:W-:Y:S01]  /*94b0*/  LOP3.LUT R63, R63, 0xff0000ff, RZ, 0xc0, !PT ;  /* 0xff0000ff3f3f7812 */ /* 0x000fe200078ec0ff */
[----:B------:R-:W-:Y:S02]  /*94c0*/  IMAD.U32 R59, R59, 0x10000, RZ ;  /* 0x000100003b3b7824 */ /* 0x000fe400078e00ff */
[-C--:B------:R-:W-:Y:S01]  /*94d0*/  FFMA.FTZ R81, R57, R85.reuse, -R81 ;  /* 0x0000005539517223 */ /* 0x080fe20000010851 */
[----:B------:R-:W-:Y:S01]  /*94e0*/  FFMA.FTZ R57, R86, R85, R83 ;  /* 0x0000005556397223 */ /* 0x000fe20000010053 */
[----:B------:R-:W-:Y:S01]  /*94f0*/  F2FP.F16.E4M3.UNPACK_B R83, R60.H1 ;  /* 0x0000003cff53723e */ /* 0x000fe200030006ff */
[----:B------:R-:W-:Y:S01]  /*9500*/  HADD2.F32 R86, -RZ, R62.H0_H0 ;  /* 0x2000003eff567230 */ /* 0x000fe20000004100 */
[----:B------:R-:W-:Y:S01]  /*9510*/  F2FP.F16.E4M3.UNPACK_B R85, R49.H1 ;  /* 0x00000031ff55723e */ /* 0x000fe200030006ff */
[----:B------:R-:W-:Y:S01]  /*9520*/  HADD2.F32 R49, -RZ, R53.H0_H0 ;  /* 0x20000035ff317230 */ /* 0x000fe20000004100 */
[----:B------:R-:W-:Y:S01]  /*9530*/  SHF.L.U32 R56, R56, 0x10, RZ ;  /* 0x0000001038387819 */ /* 0x000fe200000006ff */
[----:B------:R-:W-:-:S02]  /*9540*/  HADD2.F32 R87, -RZ, R83.H0_H0 ;  /* 0x20000053ff577230 */ /* 0x000fc40000004100 */
[----:B------:R-:W-:Y:S02]  /*9550*/  HADD2.F32 R60, -RZ, R85.H0_H0 ;  /* 0x20000055ff3c7230 */ /* 0x000fe40000004100 */
[----:B------:R-:W-:Y:S02]  /*9560*/  HADD2.F32 R53, -RZ, R53.H1_H1 ;  /* 0x30000035ff357230 */ /* 0x000fe40000004100 */
[-C--:B------:R-:W-:Y:S01]  /*9570*/  FMUL.FTZ R144, R49, R87.reuse ;  /* 0x0000005731907220 */ /* 0x080fe20000410000 */
[----:B------:R-:W-:Y:S02]  /*9580*/  HADD2.F32 R83, -RZ, R83.H1_H1 ;  /* 0x30000053ff537230 */ /* 0x000fe40000004100 */
[C---:B------:R-:W-:Y:S01]  /*9590*/  FMUL.FTZ R87, R60.reuse, R87 ;  /* 0x000000573c577220 */ /* 0x040fe20000410000 */
[----:B------:R-:W-:Y:S02]  /*95a0*/  HADD2.F32 R85, -RZ, R85.H1_H1 ;  /* 0x30000055ff557230 */ /* 0x000fe40000004100 */
[----:B------:R-:W-:Y:S01]  /*95b0*/  FFMA.FTZ R60, R60, R86, -R144 ;  /* 0x000000563c3c7223 */ /* 0x000fe20000010890 */
[----:B------:R-:W-:-:S02]  /*95c0*/  HADD2.F32 R62, -RZ, R62.H1_H1 ;  /* 0x3000003eff3e7230 */ /* 0x000fc40000004100 */
[----:B------:R-:W-:Y:S01]  /*95d0*/  FFMA.FTZ R49, R49, R86, R87 ;  /* 0x0000005631317223 */ /* 0x000fe20000010057 */
[-C--:B------:R-:W-:Y:S01]  /*95e0*/  FMUL.FTZ R86, R53, R83.reuse ;  /* 0x0000005335567220 */ /* 0x080fe20000410000 */
[----:B------:R-:W-:-:S03]  /*95f0*/  FMUL.FTZ R87, R85, R83 ;  /* 0x0000005355577220 */ /* 0x000fc60000410000 */
[-C--:B------:R-:W-:Y:S01]  /*9600*/  FFMA.FTZ R83, R85, R62.reuse, -R86 ;  /* 0x0000003e55537223 */ /* 0x080fe20000010856 */
[----:B------:R-:W-:Y:S01]  /*9610*/  FFMA.FTZ R62, R53, R62, R87 ;  /* 0x0000003e353e7223 */ /* 0x000fe20000010057 */
[----:B------:R-:W-:Y:S01]  /*9620*/  IMAD.SHL.U32 R53, R61, 0x100, RZ ;  /* 0x000001003d357824 */ /* 0x000fe200078e00ff */
[----:B------:R-:W-:Y:S02]  /*9630*/  LOP3.LUT R61, R84, 0xff0000, R56, 0xf8, !PT ;  /* 0x00ff0000543d7812 */ /* 0x000fe400078ef838 */
[----:B------:R-:W-:Y:S02]  /*9640*/  F2FP.F16.E4M3.UNPACK_B R56, R55 ;  /* 0x00000037ff38723e */ /* 0x000fe400020006ff */
[----:B------:R-:W-:Y:S01]  /*9650*/  LOP3.LUT R53, R63, 0xff00, R53, 0xf8, !PT ;  /* 0x0000ff003f357812 */ /* 0x000fe200078ef835 */
[----:B------:R-:W-:Y:S01]  /*9660*/  IMAD.MOV.U32 R63, RZ, RZ, R51 ;  /* 0x000000ffff3f7224 */ /* 0x000fe200078e0033 */
[----:B------:R-:W-:Y:S01]  /*9670*/  F2FP.F16.E4M3.UNPACK_B R85, R61 ;  /* 0x0000003dff55723e */ /* 0x000fe200020006ff */
[----:B------:R-:W-:Y:S01]  /*9680*/  HADD2.F32 R86, -RZ, R56.H0_H0 ;  /* 0x20000038ff567230 */ /* 0x000fe20000004100 */
[----:B------:R-:W-:-:S02]  /*9690*/  LOP3.LUT R53, R53, 0xff0000, R59, 0xf8, !PT ;  /* 0x00ff000035357812 */ /* 0x000fc400078ef83b */
[----:B------:R-:W-:Y:S01]  /*96a0*/  F2FP.F16.E4M3.UNPACK_B R51, R63 ;  /* 0x0000003fff33723e */ /* 0x000fe200020006ff */
[--C-:B------:R-:W-:Y:S01]  /*96b0*/  HADD2.F32 R87, -RZ, R85.reuse.H0_H0 ;  /* 0x20000055ff577230 */ /* 0x100fe20000004100 */
[----:B------:R-:W-:Y:S01]  /*96c0*/  F2FP.F16.E4M3.UNPACK_B R84, R53 ;  /* 0x00000035ff54723e */ /* 0x000fe200020006ff */
[----:B------:R-:W-:Y:S01]  /*96d0*/  HADD2.F32 R85, -RZ, R85.H1_H1 ;  /* 0x30000055ff557230 */ /* 0x000fe20000004100 */
[----:B------:R-:W-:Y:S01]  /*96e0*/  F2FP.F16.E4M3.UNPACK_B R55, R55.H1 ;  /* 0x00000037ff37723e */ /* 0x000fe200030006ff */
[--C-:B------:R-:W-:Y:S01]  /*96f0*/  HADD2.F32 R144, -RZ, R51.reuse.H0_H0 ;  /* 0x20000033ff907230 */ /* 0x100fe20000004100 */
[----:B------:R-:W-:Y:S01]  /*9700*/  F2FP.F16.E4M3.UNPACK_B R53, R53.H1 ;  /* 0x00000035ff35723e */ /* 0x000fe200030006ff */
[--C-:B------:R-:W-:Y:S01]  /*9710*/  HADD2.F32 R59, -RZ, R84.reuse.H0_H0 ;  /* 0x20000054ff3b7230 */ /* 0x100fe20000004100 */
[----:B------:R-:W-:Y:S01]  /*9720*/  F2FP.F16.E4M3.UNPACK_B R61, R61.H1 ;  /* 0x0000003dff3d723e */ /* 0x000fe200030006ff */
[----:B------:R-:W-:Y:S01]  /*9730*/  HADD2.F32 R84, -RZ, R84.H1_H1 ;  /* 0x30000054ff547230 */ /* 0x000fe20000004100 */
[----:B------:R-:W-:Y:S01]  /*9740*/  F2FP.SATFINITE.E4M3.F32.PACK_AB_MERGE_C R60, R83, R60, RZ ;  /* 0x0000003c533c723e */ /* 0x000fe200048070ff */
[----:B------:R-:W-:-:S02]  /*9750*/  HADD2.F32 R51, -RZ, R51.H1_H1 ;  /* 0x30000033ff337230 */ /* 0x000fc40000004100 */
[-C--:B------:R-:W-:Y:S01]  /*9760*/  FMUL.FTZ R145, R86, R59.reuse ;  /* 0x0000003b56917220 */ /* 0x080fe20000410000 */
[C---:B------:R-:W-:Y:S01]  /*9770*/  FMUL.FTZ R59, R144.reuse, R59 ;  /* 0x0000003b903b7220 */ /* 0x040fe20000410000 */
[----:B------:R-:W-:Y:S02]  /*9780*/  F2FP.SATFINITE.E4M3.F32.PACK_AB_MERGE_C R81, R81, R82, R60 ;  /* 0x000000525151723e */ /* 0x000fe4000480703c */
[-C--:B------:R-:W-:Y:S01]  /*9790*/  FFMA.FTZ R145, R144, R87.reuse, -R145 ;  /* 0x0000005790917223 */ /* 0x080fe20000010891 */
[----:B------:R-:W-:Y:S01]  /*97a0*/  FFMA.FTZ R86, R86, R87, R59 ;  /* 0x0000005756567223 */ /* 0x000fe2000001003b */
[----:B------:R-:W-:Y:S01]  /*97b0*/  HADD2.F32 R59, -RZ, R56.H1_H1 ;  /* 0x30000038ff3b7230 */ /* 0x000fe20000004100 */
[----:B------:R-:W-:Y:S01]  /*97c0*/  F2FP.F16.E4M3.UNPACK_B R60, R52.H1 ;  /* 0x00000034ff3c723e */ /* 0x000fe200030006ff */
[--C-:B------:R-:W-:Y:S01]  /*97d0*/  HADD2.F32 R87, -RZ, R53.reuse.H0_H0 ;  /* 0x20000035ff577230 */ /* 0x100fe20000004100 */
[----:B------:R-:W-:Y:S01]  /*97e0*/  F2FP.SATFINITE.E4M3.F32.PACK_AB_MERGE_C R49, R62, R49, RZ ;  /* 0x000000313e31723e */ /* 0x000fe200048070ff */
[----:B------:R-:W-:-:S02]  /*97f0*/  HADD2.F32 R53, -RZ, R53.H1_H1 ;  /* 0x30000035ff357230 */ /* 0x000fc40000004100 */
[----:B------:R-:W-:Y:S01]  /*9800*/  FMUL.FTZ R56, R59, R84 ;  /* 0x000000543b387220 */ /* 0x000fe20000410000 */
[----:B------:R-:W-:Y:S02]  /*9810*/  F2FP.F16.E4M3.UNPACK_B R62, R140.H1 ;  /* 0x0000008cff3e723e */ /* 0x000fe400030006ff */
[----:B------:R-:W-:Y:S01]  /*9820*/  F2FP.F16.E4M3.UNPACK_B R52, R52 ;  /* 0x00000034ff34723e */ /* 0x000fe200020006ff */
[CC--:B------:R-:W-:Y:S01]  /*9830*/  FFMA.FTZ R56, R51.reuse, R85.reuse, -R56 ;  /* 0x0000005533387223 */ /* 0x0c0fe20000010838 */
[----:B------:R-:W-:Y:S01]  /*9840*/  FMUL.FTZ R51, R51, R84 ;  /* 0x0000005433337220 */ /* 0x000fe20000410000 */
[--C-:B------:R-:W-:Y:S01]  /*9850*/  HADD2.F32 R84, -RZ, R61.reuse.H0_H0 ;  /* 0x2000003dff547230 */ /* 0x100fe20000004100 */
[----:B------:R-:W-:Y:S01]  /*9860*/  F2FP.F16.E4M3.UNPACK_B R140, R140 ;  /* 0x0000008cff8c723e */ /* 0x000fe200020006ff */
[----:B------:R-:W-:Y:S02]  /*9870*/  HADD2.F32 R61, -RZ, R61.H1_H1 ;  /* 0x3000003dff3d7230 */ /* 0x000fe40000004100 */
[----:B------:R-:W-:Y:S01]  /*9880*/  FFMA.FTZ R51, R59, R85, R51 ;  /* 0x000000553b337223 */ /* 0x000fe20000010033 */
[----:B------:R-:W-:Y:S01]  /*9890*/  F2FP.F16.E4M3.UNPACK_B R59, R63.H1 ;  /* 0x0000003fff3b723e */ /* 0x000fe200030006ff */
[--C-:B------:R-:W-:Y:S01]  /*98a0*/  HADD2.F32 R63, -RZ, R55.reuse.H0_H0 ;  /* 0x20000037ff3f7230 */ /* 0x100fe20000004100 */
[----:B------:R-:W-:Y:S01]  /*98b0*/  F2FP.SATFINITE.E4M3.F32.PACK_AB_MERGE_C R57, R57, R58, R49 ;  /* 0x0000003a3939723e */ /* 0x000fe20004807031 */
[----:B------:R-:W-:Y:S01]  /*98c0*/  HADD2.F32 R55, -RZ, R55.H1_H1 ;  /* 0x30000037ff377230 */ /* 0x000fe20000004100 */
[----:B------:R-:W-:Y:S01]  /*98d0*/  MOV R49, R81 ;  /* 0x0000005100317202 */ /* 0x000fe20000000f00 */
[----:B------:R-:W-:-:S02]  /*98e0*/  HADD2.F32 R85, -RZ, R59.H0_H0 ;  /* 0x2000003bff557230 */ /* 0x000fc40000004100 */
[-C--:B------:R-:W-:Y:S01]  /*98f0*/  FMUL.FTZ R144, R63, R87.reuse ;  /* 0x000000573f907220 */ /* 0x080fe20000410000 */
[----:B------:R-:W-:Y:S02]  /*9900*/  HADD2.F32 R59, -RZ, R59.H1_H1 ;  /* 0x3000003bff3b7230 */ /* 0x000fe40000004100 */
[--C-:B------:R-:W-:Y:S02]  /*9910*/  HADD2.F32 R83, -RZ, R62.reuse.H0_H0 ;  /* 0x2000003eff537230 */ /* 0x100fe40000004100 */
[C---:B------:R-:W-:Y:S01]  /*9920*/  FFMA.FTZ R144, R85.reuse, R84, -R144 ;  /* 0x0000005455907223 */ /* 0x040fe20000010890 */
[----:B------:R-:W-:Y:S01]  /*9930*/  FMUL.FTZ R85, R85, R87 ;  /* 0x0000005755557220 */ /* 0x000fe20000410000 */
[----:B------:R-:W-:-:S03]  /*9940*/  HADD2.F32 R62, -RZ, R62.H1_H1 ;  /* 0x3000003eff3e7230 */ /* 0x000fc60000004100 */
[----:B------:R-:W-:Y:S01]  /*9950*/  FFMA.FTZ R85, R63, R84, R85 ;  /* 0x000000543f557223 */ /* 0x000fe20000010055 */
[-C--:B------:R-:W-:Y:S01]  /*9960*/  FMUL.FTZ R63, R55, R53.reuse ;  /* 0x00000035373f7220 */ /* 0x080fe20000410000 */
[----:B------:R-:W-:-:S03]  /*9970*/  FMUL.FTZ R53, R59, R53 ;  /* 0x000000353b357220 */ /* 0x000fc60000410000 */
[-C--:B------:R-:W-:Y:S01]  /*9980*/  FFMA.FTZ R63, R59, R61.reuse, -R63 ;  /* 0x0000003d3b3f7223 */ /* 0x080fe2000001083f */
[----:B------:R-:W-:Y:S01]  /*9990*/  FFMA.FTZ R55, R55, R61, R53 ;  /* 0x0000003d37377223 */ /* 0x000fe20000010035 */
[----:B------:R-:W-:Y:S01]  /*99a0*/  F2FP.F16.E4M3.UNPACK_B R53, R142.H1 ;  /* 0x0000008eff35723e */ /* 0x000fe200030006ff */
[--C-:B------:R-:W-:Y:S01]  /*99b0*/  HADD2.F32 R61, -RZ, R60.reuse.H0_H0 ;  /* 0x2000003cff3d7230 */ /* 0x100fe20000004100 */
[----:B------:R-:W-:Y:S01]  /*99c0*/  F2FP.F16.E4M3.UNPACK_B R59, R48.H1 ;  /* 0x00000030ff3b723e */ /* 0x000fe200030006ff */
[----:B------:R-:W-:Y:S01]  /*99d0*/  HADD2.F32 R60, -RZ, R60.H1_H1 ;  /* 0x3000003cff3c7230 */ /* 0x000fe20000004100 */
[----:B------:R-:W-:Y:S01]  /*99e0*/  F2FP.F16.E4M3.UNPACK_B R142, R142 ;  /* 0x0000008eff8e723e */ /* 0x000fe200020006ff */
[----:B------:R-:W-:Y:S01]  /*99f0*/  HADD2.F32 R87, -RZ, R53.H0_H0 ;  /* 0x20000035ff577230 */ /* 0x000fe20000004100 */
[----:B------:R-:W-:Y:S01]  /*9a00*/  F2FP.F16.E4M3.UNPACK_B R48, R48 ;  /* 0x00000030ff30723e */ /* 0x000fe200020006ff */
[----:B------:R-:W-:Y:S01]  /*9a10*/  HADD2.F32 R82, -RZ, R59.H0_H0 ;  /* 0x2000003bff527230 */ /* 0x000fe20000004100 */
[----:B------:R-:W-:Y:S01]  /*9a20*/  F2FP.SATFINITE.E4M3.F32.PACK_AB_MERGE_C R63, R63, R144, RZ ;  /* 0x000000903f3f723e */ /* 0x000fe200048070ff */
[----:B------:R-:W-:-:S02]  /*9a30*/  HADD2.F32 R53, -RZ, R53.H1_H1 ;  /* 0x30000035ff357230 */ /* 0x000fc40000004100 */
[-C--:B------:R-:W-:Y:S01]  /*9a40*/  FMUL.FTZ R84, R61, R87.reuse ;  /* 0x000000573d547220 */ /* 0x080fe20000410000 */
[----:B------:R-:W-:Y:S02]  /*9a50*/  HADD2.F32 R59, -RZ, R59.H1_H1 ;  /* 0x3000003bff3b7230 */ /* 0x000fe40000004100 */
[C---:B------:R-:W-:Y:S01]  /*9a60*/  FMUL.FTZ R87, R82.reuse, R87 ;  /* 0x0000005752577220 */ /* 0x040fe20000410000 */
[----:B------:R-:W-:Y:S01]  /*9a70*/  F2FP.SATFINITE.E4M3.F32.PACK_AB_MERGE_C R55, R55, R85, RZ ;  /* 0x000000553737723e */ /* 0x000fe200048070ff */
[----:B------:R-:W-:Y:S01]  /*9a80*/  FFMA.FTZ R84, R82, R83, -R84 ;  /* 0x0000005352547223 */ /* 0x000fe20000010854 */
[----:B------:R-:W-:Y:S01]  /*9a90*/  F2FP.SATFINITE.E4M3.F32.PACK_AB_MERGE_C R56, R56, R145, R63 ;  /* 0x000000913838723e */ /* 0x000fe2000480703f */
[----:B------:R-:W-:Y:S01]  /*9aa0*/  FFMA.FTZ R87, R61, R83, R87 ;  /* 0x000000533d577223 */ /* 0x000fe20000010057 */
[CC--:B------:R-:W-:Y:S01]  /*9ab0*/  FMUL.FTZ R61, R60.reuse, R53.reuse ;  /* 0x000000353c3d7220 */ /* 0x0c0fe20000410000 */
[----:B------:R-:W-:Y:S01]  /*9ac0*/  FMUL.FTZ R53, R59, R53 ;  /* 0x000000353b357220 */ /* 0x000fe20000410000 */
[----:B------:R-:W-:Y:S01]  /*9ad0*/  HADD2.F32 R83, -RZ, R142.H0_H0 ;  /* 0x2000008eff537230 */ /* 0x000fe20000004100 */
[----:B------:R-:W-:Y:S01]  /*9ae0*/  F2FP.SATFINITE.E4M3.F32.PACK_AB_MERGE_C R55, R51, R86, R55 ;  /* 0x000000563337723e */ /* 0x000fe20004807037 */
[-C--:B------:R-:W-:Y:S01]  /*9af0*/  FFMA.FTZ R59, R59, R62.reuse, -R61 ;  /* 0x0000003e3b3b7223 */ /* 0x080fe2000001083d */
[----:B------:R-:W-:Y:S01]  /*9b00*/  FFMA.FTZ R53, R60, R62, R53 ;  /* 0x0000003e3c357223 */ /* 0x000fe20000010035 */
[----:B------:R-:W-:-:S02]  /*9b10*/  HADD2.F32 R60, -RZ, R52.H0_H0 ;  /* 0x20000034ff3c7230 */ /* 0x000fc40000004100 */
[----:B------:R-:W-:Y:S01]  /*9b20*/  HADD2.F32 R62, -RZ, R48.H0_H0 ;  /* 0x20000030ff3e7230 */ /* 0x000fe20000004100 */
[----:B------:R-:W-:Y:S01]  /*9b30*/  F2FP.SATFINITE.E4M3.F32.PACK_AB_MERGE_C R59, R59, R84, RZ ;  /* 0x000000543b3b723e */ /* 0x000fe200048070ff */
[----:B------:R-:W-:Y:S02]  /*9b40*/  HADD2.F32 R61, -RZ, R140.H0_H0 ;  /* 0x2000008cff3d7230 */ /* 0x000fe40000004100 */
[-C--:B------:R-:W-:Y:S01]  /*9b50*/  FMUL.FTZ R82, R60, R83.reuse ;  /* 0x000000533c527220 */ /* 0x080fe20000410000 */
[----:B------:R-:W-:Y:S02]  /*9b60*/  HADD2.F32 R142, -RZ, R142.H1_H1 ;  /* 0x3000008eff8e7230 */ /* 0x000fe40000004100 */
[C---:B------:R-:W-:Y:S01]  /*9b70*/  FMUL.FTZ R83, R62.reuse, R83 ;  /* 0x000000533e537220 */ /* 0x040fe20000410000 */
[----:B------:R-:W-:Y:S02]  /*9b80*/  HADD2.F32 R52, -RZ, R52.H1_H1 ;  /* 0x30000034ff347230 */ /* 0x000fe40000004100 */
[----:B------:R-:W-:Y:S01]  /*9b90*/  FFMA.FTZ R82, R62, R61, -R82 ;  /* 0x0000003d3e527223 */ /* 0x000fe20000010852 */
[----:B------:R-:W-:-:S02]  /*9ba0*/  HADD2.F32 R48, -RZ, R48.H1_H1 ;  /* 0x30000030ff307230 */ /* 0x000fc40000004100 */
[----:B------:R-:W-:Y:S01]  /*9bb0*/  FFMA.FTZ R83, R60, R61, R83 ;  /* 0x0000003d3c537223 */ /* 0x000fe20000010053 */
[----:B------:R-:W-:Y:S02]  /*9bc0*/  HADD2.F32 R140, -RZ, R140.H1_H1 ;  /* 0x3000008cff8c7230 */ /* 0x000fe40000004100 */
[-C--:B------:R-:W-:Y:S01]  /*9bd0*/  FMUL.FTZ R60, R52, R142.reuse ;  /* 0x0000008e343c7220 */ /* 0x080fe20000410000 */
[-C--:B------:R-:W-:Y:S01]  /*9be0*/  F2FP.F16.E4M3.UNPACK_B R62, R141.reuse.H1 ;  /* 0x0000008dff3e723e */ /* 0x080fe200030006ff */
[C---:B------:R-:W-:Y:S01]  /*9bf0*/  FMUL.FTZ R142, R48.reuse, R142 ;  /* 0x0000008e308e7220 */ /* 0x040fe20000410000 */
[----:B------:R-:W-:Y:S01]  /*9c00*/  F2FP.F16.E4M3.UNPACK_B R141, R141 ;  /* 0x0000008dff8d723e */ /* 0x000fe200020006ff */
[-C--:B------:R-:W-:Y:S01]  /*9c10*/  FFMA.FTZ R60, R48, R140.reuse, -R60 ;  /* 0x0000008c303c7223 */ /* 0x080fe2000001083c */
[----:B------:R-:W-:Y:S01]  /*9c20*/  F2FP.SATFINITE.E4M3.F32.PACK_AB_MERGE_C R53, R53, R87, RZ ;  /* 0x000000573535723e */ /* 0x000fe200048070ff */
[----:B------:R-:W-:Y:S01]  /*9c30*/  FFMA.FTZ R48, R52, R140, R142 ;  /* 0x0000008c34307223 */ /* 0x000fe2000001008e */
[----:B------:R-:W-:Y:S01]  /*9c40*/  IMAD.MOV.U32 R52, RZ, RZ, R50 ;  /* 0x000000ffff347224 */ /* 0x000fe200078e0032 */
[-C--:B------:R-:W-:Y:S01]  /*9c50*/  F2FP.F16.E4M3.UNPACK_B R50, R143.reuse.H1 ;  /* 0x0000008fff32723e */ /* 0x080fe200030006ff */
        /* <DEDUP_REMOVED lines=13> */
[CC--:B------:R-:W-:Y:S01]  /*9d30*/  FMUL.FTZ R142, R61.reuse, R144.reuse ;  /* 0x000000903d8e7220 */ /* 0x0c0fe20000410000 */
[----:B------:R-:W-:Y:S02]  /*9d40*/  HADD2.F32 R59, -RZ, R59.H1_H1 ;  /* 0x3000003bff3b7230 */ /* 0x000fe40000004100 */
[----:B------:R-:W-:Y:S01]  /*9d50*/  FMUL.FTZ R144, R84, R144 ;  /* 0x0000009054907220 */ /* 0x000fe20000410000 */
[----:B------:R-:W-:Y:S01]  /*9d60*/  F2FP.SATFINITE.E4M3.F32.PACK_AB_MERGE_C R53, R48, R83, R53 ;  /* 0x000000533035723e */ /* 0x000fe20004807035 */
[-C--:B------:R-:W-:Y:S01]  /*9d70*/  FFMA.FTZ R142, R84, R140.reuse, -R142 ;  /* 0x0000008c548e7223 */ /* 0x080fe2000001088e */
[----:B------:R-:W-:Y:S02]  /*9d80*/  IMAD.MOV.U32 R48, RZ, RZ, R82 ;  /* 0x000000ffff307224 */ /* 0x000fe400078e0052 */
        /* <DEDUP_REMOVED lines=24> */
[----:B------:R-:W-:Y:S01]  /*9f10*/  FFMA.FTZ R143, R54, R141, R143 ;  /* 0x0000008d368f7223 */ /* 0x000fe2000001008f */
[----:B------:R-:W-:Y:S01]  /*9f20*/  IMAD.MOV.U32 R53, RZ, RZ, R57 ;  /* 0x000000ffff357224 */ /* 0x000fe200078e0039 */
[----:B------:R-:W-:-:S03]  /*9f30*/  F2FP.SATFINITE.E4M3.F32.PACK_AB_MERGE_C R59, R60, R84, R59 ;  /* 0x000000543c3b723e */ /* 0x000fc6000480703b */
[----:B------:R-:W-:Y:S02]  /*9f40*/  F2FP.SATFINITE.E4M3.F32.PACK_AB_MERGE_C R140, R143, R140, R50 ;  /* 0x0000008c8f8c723e */ /* 0x000fe40004807032 */
[----:B------:R-:W-:Y:S02]  /*9f50*/  IMAD.MOV.U32 R50, RZ, RZ, R59 ;  /* 0x000000ffff327224 */ /* 0x000fe400078e003b */
[----:B------:R-:W-:-:S07]  /*9f60*/  MOV R54, R140 ;  /* 0x0000008c00367202 */ /* 0x000fce0000000f00 */
.L_x_406:
[----:B------:R-:W-:Y:S05]  /*9f70*/  BSYNC B2 ;  /* 0x0000000000027941 */ /* 0x000fea0003800000 */
.L_x_405:
[----:B------:R-:W-:Y:S01]  /*9f80*/  ISETP.GE.AND P3, PT, R80, R134, PT ;  /* 0x000000865000720c */ /* 0x000fe20003f66270 */
[----:B--2---:R-:W-:Y:S01]  /*9f90*/  IMAD R56, R117, R122, RZ ;  /* 0x0000007a75387224 */ /* 0x004fe200078e02ff */
[----:B------:R-:W-:-:S03]  /*9fa0*/  ULDC.64 UR4, c[0x0][0x2e8] ;  /* 0x0000ba0000047ab9 */ /* 0x000fc60000000a00 */
[C---:B------:R-:W-:Y:S02]  /*9fb0*/  IMAD R59, R146.reuse, R123, R56 ;  /* 0x0000007b923b7224 */ /* 0x040fe400078e0238 */
[----:B------:R-:W-:-:S04]  /*9fc0*/  IMAD.WIDE.U32 R56, R146, R122, R120 ;  /* 0x0000007a92387225 */ /* 0x000fc800078e0078 */
[----:B------:R-:W-:Y:S02]  /*9fd0*/  IMAD.IADD R57, R57, 0x1, R59 ;  /* 0x0000000139397824 */ /* 0x000fe400078e023b */
        /* <DEDUP_REMOVED lines=8> */
[----:B0-----:R0:W-:Y:S01]  /*a060*/  STG.E.128 desc[UR42][R56.64], R48 ;  /* 0x0000003038007986 */ /* 0x0011e2000c101d2a */
[----:B------:R-:W-:-:S05]  /*a070*/  @!P3 IADD3.X R59, R59, UR5, RZ, P4, !PT ;  /* 0x000000053b3bbc10 */ /* 0x000fca000a7fe4ff */
[----:B---3--:R0:W-:Y:S04]  /*a080*/  @!P3 STG.E.128 desc[UR42][R58.64], R52 ;  /* 0x000000343a00b986 */ /* 0x0081e8000c101d2a */
.L_x_404:
[----:B------:R-:W-:Y:S05]  /*a090*/  BSYNC B1 ;  /* 0x0000000000017941 */ /* 0x000fea0003800000 */
.L_x_403:
[----:B---3--:R-:W-:Y:S01]  /*a0a0*/  VIADD R84, R23, 0x40 ;  /* 0x0000004017547836 */ /* 0x008fe20000000000 */
[----:B------:R-:W-:Y:S04]  /*a0b0*/  BSSY B1, `(.L_x_407) ;  /* 0x0000104000017945 */ /* 0x000fe80003800000 */
[----:B------:R-:W-:-:S13]  /*a0c0*/  ISETP.GE.OR P3, PT, R84, R116, P0 ;  /* 0x000000745400720c */ /* 0x000fda0000766670 */
[----:B------:R-:W-:Y:S05]  /*a0d0*/  @P3 BRA `(.L_x_408) ;  /* 0x0000001000043947 */ /* 0x000fea0003800000 */
[----:B0-----:R-:W3:Y:S04]  /*a0e0*/  LDL R48, [R1+0x10] ;  /* 0x0000100001307983 */ /* 0x001ee80000100800 */
[----:B------:R-:W4:Y:S01]  /*a0f0*/  LDL R50, [R1+0x58] ;  /* 0x0000580001327983 */ /* 0x000f220000100800 */
[C---:B------:R-:W-:Y:S01]  /*a100*/  IADD3 R52, R23.reuse, 0x40, RZ ;  /* 0x0000004017347810 */ /* 0x040fe20007ffe0ff */
[----:B------:R-:W-:Y:S01]  /*a110*/  VIADD R51, R23, 0x40 ;  /* 0x0000004017337836 */ /* 0x000fe20000000000 */
[----:B------:R-:W-:Y:S03]  /*a120*/  BSSY B2, `(.L_x_409) ;  /* 0x00000eb000027945 */ /* 0x000fe60003800000 */
[----:B------:R-:W-:-:S02]  /*a130*/  IMAD.SHL.U32 R51, R51, 0x80, RZ ;  /* 0x0000008033337824 */ /* 0x000fc400078e00ff */
        /* <DEDUP_REMOVED lines=9> */
[----:B------:R-:W-:Y:S01]  /*a1d0*/  SHF.R.S32.HI R48, RZ, 0x1f, R49 ;  /* 0x0000001fff307819 */ /* 0x000fe20000011431 */
[----:B------:R-:W-:-:S03]  /*a1e0*/  IMAD.SHL.U32 R58, R49, 0x10, RZ ;  /* 0x00000010313a7824 */ /* 0x000fc600078e00ff */
[----:B------:R-:W-:-:S05]  /*a1f0*/  LEA.HI R48, R48, R49, RZ, 0x3 ;  /* 0x0000003130307211 */ /* 0x000fca00078f18ff */
[----:B------:R-:W-:Y:S01]  /*a200*/  IMAD.SHL.U32 R49, R48, 0x800, RZ ;  /* 0x0000080030317824 */ /* 0x000fe200078e00ff */
[----:B------:R-:W-:-:S04]  /*a210*/  LOP3.LUT R48, R52, 0x70, R58, 0xf8, !PT ;  /* 0x0000007034307812 */ /* 0x000fc800078ef83a */
[----:B------:R-:W-:Y:S02]  /*a220*/  LOP3.LUT R48, R48, R51, RZ, 0x3c, !PT ;  /* 0x0000003330307212 */ /* 0x000fe400078e3cff */
[----:B------:R-:W-:-:S04]  /*a230*/  LOP3.LUT R49, R49, 0xffffc000, RZ, 0xc0, !PT ;  /* 0xffffc00031317812 */ /* 0x000fc800078ec0ff */
[----:B----4-:R-:W-:-:S05]  /*a240*/  IADD3 R49, R48, R49, R50 ;  /* 0x0000003130317210 */ /* 0x010fca0007ffe032 */
[C---:B------:R-:W-:Y:S01]  /*a250*/  IMAD R51, R232.reuse, 0x8000, R49 ;  /* 0x00008000e8337824 */ /* 0x040fe200078e0231 */
[----:B------:R-:W-:-:S03]  /*a260*/  LEA R49, R232, R28, 0xf ;  /* 0x0000001ce8317211 */ /* 0x000fc600078e78ff */
[C---:B------:R-:W-:Y:S02]  /*a270*/  IMAD.IADD R52, R22.reuse, 0x1, R51 ;  /* 0x0000000116347824 */ /* 0x040fe400078e0233 */
[----:B------:R-:W-:-:S04]  /*a280*/  IMAD.IADD R49, R22, 0x1, R49 ;  /* 0x0000000116317824 */ /* 0x000fc800078e0231 */
[----:B------:R-:W0:Y:S04]  /*a290*/  LDS.128 R52, [R52+0x28400] ;  /* 0x0284000034347984 */ /* 0x000e280000000c00 */
[----:B------:R-:W3:Y:S01]  /*a2a0*/  LDS.128 R48, [R49+0x28400] ;  /* 0x0284000031307984 */ /* 0x000ee20000000c00 */
[----:B------:R-:W-:Y:S05]  /*a2b0*/  @P2 BRA `(.L_x_410) ;  /* 0x0000000c00442947 */ /* 0x000fea0003800000 */
[----:B------:R-:W-:Y:S02]  /*a2c0*/  SHF.R.U32.HI R61, RZ, 0x8, R67 ;  /* 0x00000008ff3d7819 */ /* 0x000fe40000011643 */
[--C-:B------:R-:W-:Y:S02]  /*a2d0*/  SHF.R.U32.HI R60, RZ, 0x8, R65.reuse ;  /* 0x00000008ff3c7819 */ /* 0x100fe40000011641 */
[----:B------:R-:W-:Y:S01]  /*a2e0*/  LOP3.LUT R57, R65, 0xff0000ff, RZ, 0xc0, !PT ;  /* 0xff0000ff41397812 */ /* 0x000fe200078ec0ff */
[----:B------:R-:W-:Y:S01]  /*a2f0*/  IMAD.SHL.U32 R61, R61, 0x100, RZ ;  /* 0x000001003d3d7824 */ /* 0x000fe200078e00ff */
[----:B------:R-:W-:Y:S02]  /*a300*/  SHF.R.U32.HI R59, RZ, 0x10, R65 ;  /* 0x00000010ff3b7819 */ /* 0x000fe40000011641 */
[--C-:B------:R-:W-:Y:S02]  /*a310*/  SHF.R.U32.HI R65, RZ, 0x8, R69.reuse ;  /* 0x00000008ff417819 */ /* 0x100fe40000011645 */
[----:B------:R-:W-:-:S02]  /*a320*/  SHF.R.U32.HI R66, RZ, 0x10, R69 ;  /* 0x00000010ff427819 */ /* 0x000fc40000011645 */
[----:B------:R-:W-:Y:S02]  /*a330*/  LOP3.LUT R68, R67, 0xff0000ff, RZ, 0xc0, !PT ;  /* 0xff0000ff43447812 */ /* 0x000fe400078ec0ff */
[----:B------:R-:W-:Y:S01]  /*a340*/  LOP3.LUT R63, R69, 0xff0000ff, RZ, 0xc0, !PT ;  /* 0xff0000ff453f7812 */ /* 0x000fe200078ec0ff */
[----:B------:R-:W-:Y:S01]  /*a350*/  IMAD.U32 R66, R66, 0x10000, RZ ;  /* 0x0001000042427824 */ /* 0x000fe200078e00ff */
[----:B------:R-:W-:Y:S02]  /*a360*/  SHF.L.U32 R70, R65, 0x8, RZ ;  /* 0x0000000841467819 */ /* 0x000fe400000006ff */
[----:B------:R-:W-:Y:S01]  /*a370*/  SHF.R.U32.HI R56, RZ, 0x10, R67 ;  /* 0x00000010ff387819 */ /* 0x000fe20000011643 */
[----:B------:R-:W-:Y:S01]  /*a380*/  IMAD.SHL.U32 R67, R60, 0x100, RZ ;  /* 0x000001003c437824 */ /* 0x000fe200078e00ff */
[----:B------:R-:W-:Y:S02]  /*a390*/  LOP3.LUT R68, R68, 0xff00, R61, 0xf8, !PT ;  /* 0x0000ff0044447812 */ /* 0x000fe400078ef83d */
[----:B------:R-:W-:Y:S01]  /*a3a0*/  LOP3.LUT R61, R63, 0xff00, R70, 0xf8, !PT ;  /* 0x0000ff003f3d7812 */ /* 0x000fe200078ef846 */
[----:B------:R-:W-:Y:S01]  /*a3b0*/  IMAD.U32 R70, R59, 0x10000, RZ ;  /* 0x000100003b467824 */ /* 0x000fe200078e00ff */
[----:B------:R-:W-:Y:S01]  /*a3c0*/  LOP3.LUT R57, R57, 0xff00, R67, 0xf8, !PT ;  /* 0x0000ff0039397812 */ /* 0x000fe200078ef843 */
[----:B------:R-:W-:Y:S01]  /*a3d0*/  IMAD.U32 R56, R56, 0x10000, RZ ;  /* 0x0001000038387824 */ /* 0x000fe200078e00ff */
[----:B------:R-:W-:-:S02]  /*a3e0*/  LOP3.LUT R61, R61, 0xff0000, R66, 0xf8, !PT ;  /* 0x00ff00003d3d7812 */ /* 0x000fc400078ef842 */
[----:B------:R-:W-:Y:S02]  /*a3f0*/  LOP3.LUT R63, R57, 0xff0000, R70, 0xf8, !PT ;  /* 0x00ff0000393f7812 */ /* 0x000fe400078ef846 */
[----:B0-----:R-:W-:Y:S02]  /*a400*/  F2FP.F16.E4M3.UNPACK_B R65, R53 ;  /* 0x00000035ff41723e */ /* 0x001fe400020006ff */
[----:B------:R-:W-:Y:S02]  /*a410*/  F2FP.F16.E4M3.UNPACK_B R67, R61 ;  /* 0x0000003dff43723e */ /* 0x000fe400020006ff */
[----:B---3--:R-:W-:Y:S01]  /*a420*/  F2FP.F16.E4M3.UNPACK_B R57, R49 ;  /* 0x00000031ff39723e */ /* 0x008fe200020006ff */
[----:B------:R-:W-:Y:S01]  /*a430*/  HADD2.F32 R59, -RZ, R65.H0_H0 ;  /* 0x20000041ff3b7230 */ /* 0x000fe20000004100 */
[--C-:B------:R-:W-:Y:S02]  /*a440*/  SHF.R.U32.HI R60, RZ, 0x8, R71.reuse ;  /* 0x00000008ff3c7819 */ /* 0x100fe40000011647 */
[----:B------:R-:W-:Y:S01]  /*a450*/  LOP3.LUT R62, R71, 0xff0000ff, RZ, 0xc0, !PT ;  /* 0xff0000ff473e7812 */ /* 0x000fe200078ec0ff */
[----:B------:R-:W-:Y:S01]  /*a460*/  HADD2.F32 R66, -RZ, R57.H0_H0 ;  /* 0x20000039ff427230 */ /* 0x000fe20000004100 */
[----:B------:R-:W-:Y:S01]  /*a470*/  SHF.R.U32.HI R64, RZ, 0x10, R71 ;  /* 0x00000010ff407819 */ /* 0x000fe20000011647 */
[--C-:B------:R-:W-:Y:S01]  /*a480*/  HADD2.F32 R71, -RZ, R67.reuse.H0_H0 ;  /* 0x20000043ff477230 */ /* 0x100fe20000004100 */
[----:B------:R-:W-:Y:S01]  /*a490*/  F2FP.F16.E4M3.UNPACK_B R69, R63 ;  /* 0x0000003fff45723e */ /* 0x000fe200020006ff */
[----:B------:R-:W-:Y:S01]  /*a4a0*/  HADD2.F32 R67, -RZ, R67.H1_H1 ;  /* 0x30000043ff437230 */ /* 0x000fe20000004100 */
[----:B------:R-:W-:Y:S01]  /*a4b0*/  F2FP.F16.E4M3.UNPACK_B R53, R53.H1 ;  /* 0x00000035ff35723e */ /* 0x000fe200030006ff */
[----:B------:R-:W-:-:S02]  /*a4c0*/  HADD2.F32 R57, -RZ, R57.H1_H1 ;  /* 0x30000039ff397230 */ /* 0x000fc40000004100 */
[CC--:B------:R-:W-:Y:S01]  /*a4d0*/  FMUL.FTZ R80, R59.reuse, R71.reuse ;  /* 0x000000473b507220 */ /* 0x0c0fe20000410000 */
[--C-:B------:R-:W-:Y:S02]  /*a4e0*/  HADD2.F32 R70, -RZ, R69.reuse.H0_H0 ;  /* 0x20000045ff467230 */ /* 0x100fe40000004100 */
[C---:B------:R-:W-:Y:S01]  /*a4f0*/  FMUL.FTZ R71, R66.reuse, R71 ;  /* 0x0000004742477220 */ /* 0x040fe20000410000 */
[----:B------:R-:W-:Y:S01]  /*a500*/  HADD2.F32 R69, -RZ, R69.H1_H1 ;  /* 0x30000045ff457230 */ /* 0x000fe20000004100 */
[----:B------:R-:W-:Y:S01]  /*a510*/  F2FP.F16.E4M3.UNPACK_B R63, R63.H1 ;  /* 0x0000003fff3f723e */ /* 0x000fe200030006ff */
[-C--:B------:R-:W-:Y:S01]  /*a520*/  FFMA.FTZ R66, R66, R70.reuse, -R80 ;  /* 0x0000004642427223 */ /* 0x080fe20000010850 */
[----:B------:R-:W-:Y:S01]  /*a530*/  FFMA.FTZ R59, R59, R70, R71 ;  /* 0x000000463b3b7223 */ /* 0x000fe20000010047 */
[----:B------:R-:W-:Y:S01]  /*a540*/  HADD2.F32 R70, -RZ, R65.H1_H1 ;  /* 0x30000041ff467230 */ /* 0x000fe20000004100 */
[----:B------:R-:W-:-:S04]  /*a550*/  SHF.L.U32 R64, R64, 0x10, RZ ;  /* 0x0000001040407819 */ /* 0x000fc800000006ff */
[-C--:B------:R-:W-:Y:S01]  /*a560*/  FMUL.FTZ R65, R70, R67.reuse ;  /* 0x0000004346417220 */ /* 0x080fe20000410000 */
[----:B------:R-:W-:-:S03]  /*a570*/  FMUL.FTZ R67, R57, R67 ;  /* 0x0000004339437220 */ /* 0x000fc60000410000 */
[-C--:B------:R-:W-:Y:S01]  /*a580*/  FFMA.FTZ R65, R57, R69.reuse, -R65 ;  /* 0x0000004539417223 */ /* 0x080fe20000010841 */
[----:B------:R-:W-:Y:S01]  /*a590*/  FFMA.FTZ R57, R70, R69, R67 ;  /* 0x0000004546397223 */ /* 0x000fe20000010043 */
[----:B------:R-:W-:Y:S01]  /*a5a0*/  F2FP.F16.E4M3.UNPACK_B R67, R61.H1 ;  /* 0x0000003dff43723e */ /* 0x000fe200030006ff */
[----:B------:R-:W-:Y:S01]  /*a5b0*/  HADD2.F32 R70, -RZ, R63.H0_H0 ;  /* 0x2000003fff467230 */ /* 0x000fe20000004100 */
[----:B------:R-:W-:Y:S01]  /*a5c0*/  F2FP.F16.E4M3.UNPACK_B R69, R49.H1 ;  /* 0x00000031ff45723e */ /* 0x000fe200030006ff */
[----:B------:R-:W-:Y:S02]  /*a5d0*/  HADD2.F32 R49, -RZ, R53.H0_H0 ;  /* 0x20000035ff317230 */ /* 0x000fe40000004100 */
[----:B------:R-:W-:Y:S02]  /*a5e0*/  HADD2.F32 R71, -RZ, R67.H0_H0 ;  /* 0x20000043ff477230 */ /* 0x000fe40000004100 */
[----:B------:R-:W-:Y:S02]  /*a5f0*/  HADD2.F32 R61, -RZ, R69.H0_H0 ;  /* 0x20000045ff3d7230 */ /* 0x000fe40000004100 */
[----:B------:R-:W-:-:S02]  /*a600*/  HADD2.F32 R53, -RZ, R53.H1_H1 ;  /* 0x30000035ff357230 */ /* 0x000fc40000004100 */
[-C--:B------:R-:W-:Y:S01]  /*a610*/  FMUL.FTZ R80, R49, R71.reuse ;  /* 0x0000004731507220 */ /* 0x080fe20000410000 */
[----:B------:R-:W-:Y:S02]  /*a620*/  HADD2.F32 R67, -RZ, R67.H1_H1 ;  /* 0x30000043ff437230 */ /* 0x000fe40000004100 */
[C---:B------:R-:W-:Y:S01]  /*a630*/  FMUL.FTZ R71, R61.reuse, R71 ;  /* 0x000000473d477220 */ /* 0x040fe20000410000 */
[----:B------:R-:W-:Y:S02]  /*a640*/  HADD2.F32 R69, -RZ, R69.H1_H1 ;  /* 0x30000045ff457230 */ /* 0x000fe40000004100 */
[-C--:B------:R-:W-:Y:S01]  /*a650*/  FFMA.FTZ R61, R61, R70.reuse, -R80 ;  /* 0x000000463d3d7223 */ /* 0x080fe20000010850 */
[----:B------:R-:W-:Y:S02]  /*a660*/  HADD2.F32 R63, -RZ, R63.H1_H1 ;  /* 0x3000003fff3f7230 */ /* 0x000fe40000004100 */
[----:B------:R-:W-:Y:S01]  /*a670*/  FFMA.FTZ R49, R49, R70, R71 ;  /* 0x0000004631317223 */ /* 0x000fe20000010047 */
[-C--:B------:R-:W-:Y:S01]  /*a680*/  FMUL.FTZ R70, R53, R67.reuse ;  /* 0x0000004335467220 */ /* 0x080fe20000410000 */
[----:B------:R-:W-:-:S03]  /*a690*/  FMUL.FTZ R71, R69, R67 ;  /* 0x0000004345477220 */ /* 0x000fc60000410000 */
[-C--:B------:R-:W-:Y:S01]  /*a6a0*/  FFMA.FTZ R67, R69, R63.reuse, -R70 ;  /* 0x0000003f45437223 */ /* 0x080fe20000010846 */
[----:B------:R-:W-:Y:S01]  /*a6b0*/  FFMA.FTZ R63, R53, R63, R71 ;  /* 0x0000003f353f7223 */ /* 0x000fe20000010047 */
[----:B------:R-:W-:-:S03]  /*a6c0*/  IMAD.SHL.U32 R53, R60, 0x100, RZ ;  /* 0x000001003c357824 */ /* 0x000fc600078e00ff */
[----:B------:R-:W-:Y:S02]  /*a6d0*/  F2FP.SATFINITE.E4M3.F32.PACK_AB_MERGE_C R61, R67, R61, RZ ;  /* 0x0000003d433d723e */ /* 0x000fe400048070ff */
[----:B------:R-:W-:Y:S02]  /*a6e0*/  LOP3.LUT R53, R62, 0xff00, R53, 0xf8, !PT ;  /* 0x0000ff003e357812 */ /* 0x000fe400078ef835 */
[----:B------:R-:W-:Y:S02]  /*a6f0*/  LOP3.LUT R62, R68, 0xff0000, R56, 0xf8, !PT ;  /* 0x00ff0000443e7812 */ /* 0x000fe400078ef838 */
[----:B------:R-:W-:Y:S01]  /*a700*/  LOP3.LUT R53, R53, 0xff0000, R64, 0xf8, !PT ;  /* 0x00ff000035357812 */ /* 0x000fe200078ef840 */
[----:B------:R-:W-:Y:S01]  /*a710*/  IMAD.MOV.U32 R64, RZ, RZ, R51 ;  /* 0x000000ffff407224 */ /* 0x000fe200078e0033 */
[----:B------:R-:W-:Y:S02]  /*a720*/  F2FP.F16.E4M3.UNPACK_B R56, R55 ;  /* 0x00000037ff38723e */ /* 0x000fe400020006ff */
[----:B------:R-:W-:-:S02]  /*a730*/  F2FP.F16.E4M3.UNPACK_B R68, R53 ;  /* 0x00000035ff44723e */ /* 0x000fc400020006ff */
[----:B------:R-:W-:Y:S01]  /*a740*/  F2FP.F16.E4M3.UNPACK_B R51, R64 ;  /* 0x00000040ff33723e */ /* 0x000fe200020006ff */
        /* <DEDUP_REMOVED lines=15> */
[----:B------:R-:W-:Y:S01]  /*a840*/  F2FP.F16.E4M3.UNPACK_B R62, R62.H1 ;  /* 0x0000003eff3e723e */ /* 0x000fe200030006ff */
[--C-:B------:R-:W-:Y:S01]  /*a850*/  HADD2.F32 R71, -RZ, R53.reuse.H0_H0 ;  /* 0x20000035ff477230 */ /* 0x100fe20000004100 */
[----:B------:R-:W-:Y:S01]  /*a860*/  F2FP.SATFINITE.E4M3.F32.PACK_AB_MERGE_C R65, R65, R66, R61 ;  /* 0x000000424141723e */ /* 0x000fe2000480703d */
[----:B------:R-:W-:-:S02]  /*a870*/  HADD2.F32 R53, -RZ, R53.H1_H1 ;  /* 0x30000035ff357230 */ /* 0x000fc40000004100 */
[C---:B------:R-:W-:Y:S01]  /*a880*/  FMUL.FTZ R56, R60.reuse, R68 ;  /* 0x000000443c387220 */ /* 0x040fe20000410000 */
[----:B------:R-:W-:Y:S02]  /*a890*/  F2FP.F16.E4M3.UNPACK_B R61, R52.H1 ;  /* 0x00000034ff3d723e */ /* 0x000fe400030006ff */
[----:B------:R-:W-:Y:S01]  /*a8a0*/  F2FP.SATFINITE.E4M3.F32.PACK_AB_MERGE_C R49, R63, R49, RZ ;  /* 0x000000313f31723e */ /* 0x000fe200048070ff */
[CC--:B------:R-:W-:Y:S01]  /*a8b0*/  FFMA.FTZ R56, R51.reuse, R69.reuse, -R56 ;  /* 0x0000004533387223 */ /* 0x0c0fe20000010838 */
[----:B------:R-:W-:Y:S01]  /*a8c0*/  FMUL.FTZ R51, R51, R68 ;  /* 0x0000004433337220 */ /* 0x000fe20000410000 */
[--C-:B------:R-:W-:Y:S01]  /*a8d0*/  HADD2.F32 R68, -RZ, R62.reuse.H0_H0 ;  /* 0x2000003eff447230 */ /* 0x100fe20000004100 */
[----:B------:R-:W-:Y:S01]  /*a8e0*/  F2FP.F16.E4M3.UNPACK_B R63, R136.H1 ;  /* 0x00000088ff3f723e */ /* 0x000fe200030006ff */
[----:B------:R-:W-:Y:S02]  /*a8f0*/  HADD2.F32 R62, -RZ, R62.H1_H1 ;  /* 0x3000003eff3e7230 */ /* 0x000fe40000004100 */
[----:B------:R-:W-:Y:S01]  /*a900*/  FFMA.FTZ R51, R60, R69, R51 ;  /* 0x000000453c337223 */ /* 0x000fe20000010033 */
[----:B------:R-:W-:Y:S01]  /*a910*/  F2FP.F16.E4M3.UNPACK_B R60, R64.H1 ;  /* 0x00000040ff3c723e */ /* 0x000fe200030006ff */
[--C-:B------:R-:W-:Y:S01]  /*a920*/  HADD2.F32 R64, -RZ, R55.reuse.H0_H0 ;  /* 0x20000037ff407230 */ /* 0x100fe20000004100 */
[----:B------:R-:W-:Y:S01]  /*a930*/  F2FP.F16.E4M3.UNPACK_B R52, R52 ;  /* 0x00000034ff34723e */ /* 0x000fe200020006ff */
[----:B------:R-:W-:Y:S01]  /*a940*/  HADD2.F32 R55, -RZ, R55.H1_H1 ;  /* 0x30000037ff377230 */ /* 0x000fe20000004100 */
[----:B------:R-:W-:Y:S01]  /*a950*/  F2FP.F16.E4M3.UNPACK_B R136, R136 ;  /* 0x00000088ff88723e */ /* 0x000fe200020006ff */
        /* <DEDUP_REMOVED lines=36> */
[----:B------:R-:W-:Y:S01]  /*aba0*/  MOV R51, R81 ;  /* 0x0000005100337202 */ /* 0x000fe20000000f00 */
        /* <DEDUP_REMOVED lines=36> */
[----:B------:R-:W-:-:S03]  /*adf0*/  FFMA.FTZ R82, R68, R80, -R82 ;  /* 0x0000005044527223 */ /* 0x000fc60000010852 */
[----:B------:R-:W-:Y:S01]  /*ae00*/  FFMA.FTZ R83, R62, R80, R83 ;  /* 0x000000503e537223 */ /* 0x000fe20000010053 */
[CC--:B------:R-:W-:Y:S01]  /*ae10*/  FMUL.FTZ R62, R61.reuse, R50.reuse ;  /* 0x000000323d3e7220 */ /* 0x0c0fe20000410000 */
[C---:B------:R-:W-:Y:S01]  /*ae20*/  FMUL.FTZ R50, R60.reuse, R50 ;  /* 0x000000323c327220 */ /* 0x040fe20000410000 */
[----:B------:R-:W-:Y:S02]  /*ae30*/  HADD2.F32 R80, -RZ, R139.H0_H0 ;  /* 0x2000008bff507230 */ /* 0x000fe40000004100 */
[-C--:B------:R-:W-:Y:S01]  /*ae40*/  FFMA.FTZ R60, R60, R63.reuse, -R62 ;  /* 0x0000003f3c3c7223 */ /* 0x080fe2000001083e */
[----:B------:R-:W-:Y:S01]  /*ae50*/  FFMA.FTZ R50, R61, R63, R50 ;  /* 0x0000003f3d327223 */ /* 0x000fe20000010032 */
[----:B------:R-:W-:Y:S02]  /*ae60*/  HADD2.F32 R61, -RZ, R54.H0_H0 ;  /* 0x20000036ff3d7230 */ /* 0x000fe40000004100 */
        /* <DEDUP_REMOVED lines=12> */
[----:B------:R-:W-:-:S03]  /*af30*/  FMUL.FTZ R139, R52, R139 ;  /* 0x0000008b348b7220 */ /* 0x000fc60000410000 */
[----:B------:R-:W-:Y:S01]  /*af40*/  FFMA.FTZ R61, R52, R137, -R61 ;  /* 0x00000089343d7223 */ /* 0x000fe2000001083d */
[----:B------:R-:W-:Y:S01]  /*af50*/  F2FP.SATFINITE.E4M3.F32.PACK_AB_MERGE_C R52, R48, R67, R53 ;  /* 0x000000433034723e */ /* 0x000fe20004807035 */
[----:B------:R-:W-:Y:S01]  /*af60*/  FFMA.FTZ R139, R54, R137, R139 ;  /* 0x00000089368b7223 */ /* 0x000fe2000001008b */
[----:B------:R-:W-:Y:S01]  /*af70*/  F2FP.SATFINITE.E4M3.F32.PACK_AB_MERGE_C R54, R50, R83, RZ ;  /* 0x000000533236723e */ /* 0x000fe200048070ff */
[----:B------:R-:W-:Y:S01]  /*af80*/  IMAD.MOV.U32 R48, RZ, RZ, R66 ;  /* 0x000000ffff307224 */ /* 0x000fe200078e0042 */
[----:B------:R-:W-:Y:S01]  /*af90*/  F2FP.SATFINITE.E4M3.F32.PACK_AB_MERGE_C R53, R57, R59, R49 ;  /* 0x0000003b3935723e */ /* 0x000fe20004807031 */
[----:B------:R-:W-:Y:S01]  /*afa0*/  IMAD.MOV.U32 R49, RZ, RZ, R65 ;  /* 0x000000ffff317224 */ /* 0x000fe200078e0041 */
[----:B------:R-:W-:Y:S02]  /*afb0*/  F2FP.SATFINITE.E4M3.F32.PACK_AB_MERGE_C R50, R61, R68, R60 ;  /* 0x000000443d32723e */ /* 0x000fe4000480703c */
[----:B------:R-:W-:-:S07]  /*afc0*/  F2FP.SATFINITE.E4M3.F32.PACK_AB_MERGE_C R54, R139, R80, R54 ;  /* 0x000000508b36723e */ /* 0x000fce0004807036 */
.L_x_410:
[----:B------:R-:W-:Y:S05]  /*afd0*/  BSYNC B2 ;  /* 0x0000000000027941 */ /* 0x000fea0003800000 */
.L_x_409:
        /* <DEDUP_REMOVED lines=17> */
.L_x_408:
[----:B------:R-:W-:Y:S05]  /*b0f0*/  BSYNC B1 ;  /* 0x0000000000017941 */ /* 0x000fea0003800000 */
.L_x_407:
[----:B0--3--:R-:W-:Y:S02]  /*b100*/  VIADD R49, R23, 0x60 ;  /* 0x0000006017317836 */ /* 0x009fe40000000000 */
[-C--:B--2---:R-:W-:Y:S02]  /*b110*/  IMAD R48, R114, R122.reuse, RZ ;  /* 0x0000007a72307224 */ /* 0x084fe400078e02ff */
[C---:B------:R-:W-:Y:S01]  /*b120*/  IMAD.WIDE.U32 R120, R49.reuse, R122, R120 ;  /* 0x0000007a31787225 */ /* 0x040fe200078e0078 */
[----:B------:R-:W-:-:S03]  /*b130*/  ISETP.GE.OR P3, PT, R49, R116, P0 ;  /* 0x000000743100720c */ /* 0x000fc60000766670 */
[----:B------:R-:W-:-:S10]  /*b140*/  IMAD R61, R49, R123, R48 ;  /* 0x0000007b313d7224 */ /* 0x000fd400078e0230 */
[----:B------:R-:W-:Y:S05]  /*b150*/  @P3 BRA `(.L_x_389) ;  /* 0x0000001400543947 */ /* 0x000fea0003800000 */
[----:B------:R-:W2:Y:S01]  /*b160*/  LDL R50, [R1+0x10] ;  /* 0x0000100001327983 */ /* 0x000ea20000100800 */
[----:B------:R-:W0:Y:S03]  /*b170*/  LDC.64 R56, c[0x0][0x2e8] ;  /* 0x0000ba00ff387b82 */ /* 0x000e260000000a00 */
[----:B------:R-:W3:Y:S01]  /*b180*/  LDL R49, [R1+0x54] ;  /* 0x0000540001317983 */ /* 0x000ee20000100800 */
[----:B------:R-:W-:Y:S01]  /*b190*/  IMAD.IADD R61, R121, 0x1, R61 ;  /* 0x00000001793d7824 */ /* 0x000fe200078e023d */
[----:B------:R-:W-:Y:S01]  /*b1a0*/  IADD3 R59, P3, P4, R102, R120, R41 ;  /* 0x00000078663b7210 */ /* 0x000fe20007c7e029 */
[----:B------:R-:W-:Y:S01]  /*b1b0*/  VIADD R51, R23, 0x60 ;  /* 0x0000006017337836 */ /* 0x000fe20000000000 */
[----:B------:R-:W-:Y:S02]  /*b1c0*/  BSSY B1, `(.L_x_411) ;  /* 0x00000f0000017945 */ /* 0x000fe40003800000 */
[----:B------:R-:W-:Y:S01]  /*b1d0*/  IADD3.X R48, R42, R61, R109, P3, P4 ;  /* 0x0000003d2a307210 */ /* 0x000fe20001fe846d */
[----:B------:R-:W-:-:S05]  /*b1e0*/  IMAD.SHL.U32 R51, R51, 0x80, RZ ;  /* 0x0000008033337824 */ /* 0x000fca00078e00ff */
[----:B------:R-:W-:Y:S02]  /*b1f0*/  LOP3.LUT R51, R51, 0x380, RZ, 0xc0, !PT ;  /* 0x0000038033337812 */ /* 0x000fe400078ec0ff */
[----:B0-----:R-:W-:-:S05]  /*b200*/  IADD3 R58, P3, R59, R56, RZ ;  /* 0x000000383b3a7210 */ /* 0x001fca0007f7e0ff */
[----:B------:R-:W-:Y:S01]  /*b210*/  IMAD.X R59, R48, 0x1, R57, P3 ;  /* 0x00000001303b7824 */ /* 0x000fe200018e0639 */
[----:B--2---:R-:W-:Y:S01]  /*b220*/  LOP3.LUT P6, RZ, R50, 0x2, RZ, 0xc0, !PT ;  /* 0x0000000232ff7812 */ /* 0x004fe200078cc0ff */
[----:B------:R-:W-:-:S03]  /*b230*/  VIADD R50, R23, 0x60 ;  /* 0x0000006017327836 */ /* 0x000fc60000000000 */
[----:B------:R-:W-:Y:S01]  /*b240*/  SEL R135, R35, R135, !P6 ;  /* 0x0000008723877207 */ /* 0x000fe20007000000 */
[----:B------:R-:W-:-:S03]  /*b250*/  IMAD.SHL.U32 R50, R50, 0x80, RZ ;  /* 0x0000008032327824 */ /* 0x000fc600078e00ff */
[----:B------:R-:W-:Y:S02]  /*b260*/  SHF.R.S32.HI R48, RZ, 0x1f, R135 ;  /* 0x0000001fff307819 */ /* 0x000fe40000011487 */
[----:B------:R-:W-:Y:S02]  /*b270*/  LOP3.LUT R50, R50, 0x380, RZ, 0xc0, !PT ;  /* 0x0000038032327812 */ /* 0x000fe400078ec0ff */
[----:B------:R-:W-:Y:S02]  /*b280*/  LEA.HI R135, R48, R135, RZ, 0x5 ;  /* 0x0000008730877211 */ /* 0x000fe400078f28ff */
[----:B------:R-:W-:Y:S02]  /*b290*/  SHF.R.U32.HI R50, RZ, 0x3, R50 ;  /* 0x00000003ff327819 */ /* 0x000fe40000011632 */
[----:B------:R-:W-:-:S04]  /*b2a0*/  LEA.HI.SX32 R135, R135, R108, 0x1b ;  /* 0x0000006c87877211 */ /* 0x000fc800078fdaff */
[----:B------:R-:W-:Y:S02]  /*b2b0*/  SHF.R.S32.HI R48, RZ, 0x1f, R135 ;  /* 0x0000001fff307819 */ /* 0x000fe40000011487 */
[----:B------:R-:W-:Y:S02]  /*b2c0*/  SHF.L.U32 R63, R135, 0x4, RZ ;  /* 0x00000004873f7819 */ /* 0x000fe400000006ff */
[----:B------:R-:W-:Y:S02]  /*b2d0*/  LEA.HI R135, R48, R135, RZ, 0x3 ;  /* 0x0000008730877211 */ /* 0x000fe400078f18ff */
[----:B------:R-:W-:Y:S02]  /*b2e0*/  LOP3.LUT R48, R51, 0x70, R63, 0xf8, !PT ;  /* 0x0000007033307812 */ /* 0x000fe400078ef83f */
[----:B------:R-:W-:Y:S02]  /*b2f0*/  SHF.L.U32 R135, R135, 0xb, RZ ;  /* 0x0000000b87877819 */ /* 0x000fe400000006ff */
[----:B------:R-:W-:-:S02]  /*b300*/  LOP3.LUT R48, R48, R50, RZ, 0x3c, !PT ;  /* 0x0000003230307212 */ /* 0x000fc400078e3cff */
[----:B------:R-:W-:-:S04]  /*b310*/  LOP3.LUT R51, R135, 0xffffc000, RZ, 0xc0, !PT ;  /* 0xffffc00087337812 */ /* 0x000fc800078ec0ff */
[----:B---3--:R-:W-:Y:S01]  /*b320*/  IADD3 R51, R48, R51, R49 ;  /* 0x0000003330337210 */ /* 0x008fe20007ffe031 */
[----:B------:R-:W-:-:S04]  /*b330*/  IMAD R49, R232, 0x8000, R27 ;  /* 0x00008000e8317824 */ /* 0x000fc800078e021b */
[----:B------:R-:W-:Y:S02]  /*b340*/  IMAD R51, R232, 0x8000, R51 ;  /* 0x00008000e8337824 */ /* 0x000fe400078e0233 */
[C---:B------:R-:W-:Y:S02]  /*b350*/  IMAD.IADD R49, R22.reuse, 0x1, R49 ;  /* 0x0000000116317824 */ /* 0x040fe400078e0231 */
[----:B------:R-:W-:-:S04]  /*b360*/  IMAD.IADD R52, R22, 0x1, R51 ;  /* 0x0000000116347824 */ /* 0x000fc800078e0233 */
[----:B------:R-:W0:Y:S04]  /*b370*/  LDS.128 R48, [R49+0x28400] ;  /* 0x0284000031307984 */ /* 0x000e280000000c00 */
[----:B------:R-:W2:Y:S01]  /*b380*/  LDS.128 R52, [R52+0x28400] ;  /* 0x0284000034347984 */ /* 0x000ea20000000c00 */
[----:B------:R-:W-:Y:S05]  /*b390*/  @P2 BRA `(.L_x_412) ;  /* 0x0000000c00482947 */ /* 0x000fea0003800000 */
[--C-:B------:R-:W-:Y:S02]  /*b3a0*/  SHF.R.U32.HI R62, RZ, 0x8, R77.reuse ;  /* 0x00000008ff3e7819 */ /* 0x100fe4000001164d */
[----:B------:R-:W-:Y:S02]  /*b3b0*/  SHF.R.U32.HI R66, RZ, 0x10, R77 ;  /* 0x00000010ff427819 */ /* 0x000fe4000001164d */
[----:B------:R-:W-:Y:S01]  /*b3c0*/  LOP3.LUT R67, R77, 0xff0000ff, RZ, 0xc0, !PT ;  /* 0xff0000ff4d437812 */ /* 0x000fe200078ec0ff */
[----:B------:R-:W-:Y:S01]  /*b3d0*/  IMAD.SHL.U32 R62, R62, 0x100, RZ ;  /* 0x000001003e3e7824 */ /* 0x000fe200078e00ff */
[--C-:B------:R-:W-:Y:S01]  /*b3e0*/  SHF.R.U32.HI R60, RZ, 0x8, R73.reuse ;  /* 0x00000008ff3c7819 */ /* 0x100fe20000011649 */
[----:B------:R-:W-:Y:S01]  /*b3f0*/  IMAD.U32 R66, R66, 0x10000, RZ ;  /* 0x0001000042427824 */ /* 0x000fe200078e00ff */
[----:B------:R-:W-:Y:S02]  /*b400*/  SHF.R.U32.HI R64, RZ, 0x10, R73 ;  /* 0x00000010ff407819 */ /* 0x000fe40000011649 */
[----:B------:R-:W-:-:S02]  /*b410*/  LOP3.LUT R67, R67, 0xff00, R62, 0xf8, !PT ;  /* 0x0000ff0043437812 */ /* 0x000fc400078ef83e */
[----:B------:R-:W-:Y:S01]  /*b420*/  LOP3.LUT R65, R73, 0xff0000ff, RZ, 0xc0, !PT ;  /* 0xff0000ff49417812 */ /* 0x000fe200078ec0ff */
[----:B------:R-:W-:Y:S01]  /*b430*/  IMAD.U32 R64, R64, 0x10000, RZ ;  /* 0x0001000040407824 */ /* 0x000fe200078e00ff */
[----:B------:R-:W-:Y:S02]  /*b440*/  SHF.L.U32 R60, R60, 0x8, RZ ;  /* 0x000000083c3c7819 */ /* 0x000fe400000006ff */
[----:B------:R-:W-:Y:S01]  /*b450*/  LOP3.LUT R66, R67, 0xff0000, R66, 0xf8, !PT ;  /* 0x00ff000043427812 */ /* 0x000fe200078ef842 */
[----:B--2---:R-:W-:Y:S01]  /*b460*/  IMAD.MOV.U32 R67, RZ, RZ, R53 ;  /* 0x000000ffff437224 */ /* 0x004fe200078e0035 */
[----:B------:R-:W-:Y:S02]  /*b470*/  LOP3.LUT R65, R65, 0xff00, R60, 0xf8, !PT ;  /* 0x0000ff0041417812 */ /* 0x000fe400078ef83c */
[----:B------:R-:W-:Y:S02]  /*b480*/  F2FP.F16.E4M3.UNPACK_B R70, R66 ;  /* 0x00000042ff46723e */ /* 0x000fe400020006ff */
[----:B------:R-:W-:-:S02]  /*b490*/  F2FP.F16.E4M3.UNPACK_B R68, R67 ;  /* 0x00000043ff44723e */ /* 0x000fc400020006ff */
[----:B------:R-:W-:Y:S01]  /*b4a0*/  LOP3.LUT R64, R65, 0xff0000, R64, 0xf8, !PT ;  /* 0x00ff000041407812 */ /* 0x000fe200078ef840 */
[----:B------:R-:W-:Y:S01]  /*b4b0*/  HADD2.F32 R71, -RZ, R70.H0_H0 ;  /* 0x20000046ff477230 */ /* 0x000fe20000004100 */
[----:B0-----:R-:W-:Y:S01]  /*b4c0*/  F2FP.F16.E4M3.UNPACK_B R62, R49 ;  /* 0x00000031ff3e723e */ /* 0x001fe200020006ff */
[--C-:B------:R-:W-:Y:S01]  /*b4d0*/  HADD2.F32 R60, -RZ, R68.reuse.H0_H0 ;  /* 0x20000044ff3c7230 */ /* 0x100fe20000004100 */
[-C--:B------:R-:W-:Y:S01]  /*b4e0*/  F2FP.F16.E4M3.UNPACK_B R53, R64.reuse ;  /* 0x00000040ff35723e */ /* 0x080fe200020006ff */
[----:B------:R-:W-:Y:S01]  /*b4f0*/  HADD2.F32 R68, -RZ, R68.H1_H1 ;  /* 0x30000044ff447230 */ /* 0x000fe20000004100 */
[----:B------:R-:W-:Y:S01]  /*b500*/  F2FP.F16.E4M3.UNPACK_B R67, R67.H1 ;  /* 0x00000043ff43723e */ /* 0x000fe200030006ff */
[--C-:B------:R-:W-:Y:S02]  /*b510*/  HADD2.F32 R65, -RZ, R62.reuse.H0_H0 ;  /* 0x2000003eff417230 */ /* 0x100fe40000004100 */
[----:B------:R-:W-:Y:S01]  /*b520*/  FMUL.FTZ R72, R60, R71 ;  /* 0x000000473c487220 */ /* 0x000fe20000410000 */
[----:B------:R-:W-:Y:S01]  /*b530*/  HADD2.F32 R69, -RZ, R53.H0_H0 ;  /* 0x20000035ff457230 */ /* 0x000fe20000004100 */
[----:B------:R-:W-:Y:S01]  /*b540*/  F2FP.F16.E4M3.UNPACK_B R64, R64.H1 ;  /* 0x00000040ff40723e */ /* 0x000fe200030006ff */
[----:B------:R-:W-:-:S02]  /*b550*/  HADD2.F32 R62, -RZ, R62.H1_H1 ;  /* 0x3000003eff3e7230 */ /* 0x000fc40000004100 */
[C---:B------:R-:W-:Y:S01]  /*b560*/  FMUL.FTZ R71, R65.reuse, R71 ;  /* 0x0000004741477220 */ /* 0x040fe20000410000 */
[----:B------:R-:W-:Y:S02]  /*b570*/  HADD2.F32 R53, -RZ, R53.H1_H1 ;  /* 0x30000035ff357230 */ /* 0x000fe40000004100 */
[----:B------:R-:W-:Y:S01]  /*b580*/  FFMA.FTZ R65, R65, R69, -R72 ;  /* 0x0000004541417223 */ /* 0x000fe20000010848 */
[----:B------:R-:W-:Y:S01]  /*b590*/  F2FP.F16.E4M3.UNPACK_B R73, R51 ;  /* 0x00000033ff49723e */ /* 0x000fe200020006ff */
[----:B------:R-:W-:Y:S01]  /*b5a0*/  FFMA.FTZ R60, R60, R69, R71 ;  /* 0x000000453c3c7223 */ /* 0x000fe20000010047 */
[----:B------:R-:W-:Y:S02]  /*b5b0*/  HADD2.F32 R69, -RZ, R70.H1_H1 ;  /* 0x30000046ff457230 */ /* 0x000fe40000004100 */
[--C-:B------:R-:W-:Y:S02]  /*b5c0*/  HADD2.F32 R70, -RZ, R64.reuse.H0_H0 ;  /* 0x20000040ff467230 */ /* 0x100fe40000004100 */
[----:B------:R-:W-:-:S02]  /*b5d0*/  HADD2.F32 R64, -RZ, R64.H1_H1 ;  /* 0x30000040ff407230 */ /* 0x000fc40000004100 */
[-C--:B------:R-:W-:Y:S01]  /*b5e0*/  FMUL.FTZ R71, R68, R69.reuse ;  /* 0x0000004544477220 */ /* 0x080fe20000410000 */
[----:B------:R-:W-:-:S03]  /*b5f0*/  FMUL.FTZ R69, R62, R69 ;  /* 0x000000453e457220 */ /* 0x000fc60000410000 */
[-C--:B------:R-:W-:Y:S01]  /*b600*/  FFMA.FTZ R62, R62, R53.reuse, -R71 ;  /* 0x000000353e3e7223 */ /* 0x080fe20000010847 */
[----:B------:R-:W-:Y:S01]  /*b610*/  FFMA.FTZ R53, R68, R53, R69 ;  /* 0x0000003544357223 */ /* 0x000fe20000010045 */
[----:B------:R-:W-:Y:S02]  /*b620*/  F2FP.F16.E4M3.UNPACK_B R68, R66.H1 ;  /* 0x00000042ff44723e */ /* 0x000fe400030006ff */
[----:B------:R-:W-:Y:S01]  /*b630*/  F2FP.F16.E4M3.UNPACK_B R66, R49.H1 ;  /* 0x00000031ff42723e */ /* 0x000fe200030006ff */
[--C-:B------:R-:W-:Y:S02]  /*b640*/  HADD2.F32 R49, -RZ, R67.reuse.H0_H0 ;  /* 0x20000043ff317230 */ /* 0x100fe40000004100 */
[----:B------:R-:W-:Y:S02]  /*b650*/  HADD2.F32 R72, -RZ, R68.H0_H0 ;  /* 0x20000044ff487230 */ /* 0x000fe40000004100 */
[----:B------:R-:W-:Y:S02]  /*b660*/  HADD2.F32 R71, -RZ, R66.H0_H0 ;  /* 0x20000042ff477230 */ /* 0x000fe40000004100 */
[----:B------:R-:W-:-:S02]  /*b670*/  HADD2.F32 R67, -RZ, R67.H1_H1 ;  /* 0x30000043ff437230 */ /* 0x000fc40000004100 */
[-C--:B------:R-:W-:Y:S01]  /*b680*/  FMUL.FTZ R74, R49, R72.reuse ;  /* 0x00000048314a7220 */ /* 0x080fe20000410000 */
[----:B------:R-:W-:Y:S02]  /*b690*/  HADD2.F32 R68, -RZ, R68.H1_H1 ;  /* 0x30000044ff447230 */ /* 0x000fe40000004100 */
[C---:B------:R-:W-:Y:S01]  /*b6a0*/  FMUL.FTZ R72, R71.reuse, R72 ;  /* 0x0000004847487220 */ /* 0x040fe20000410000 */
[----:B------:R-:W-:Y:S02]  /*b6b0*/  HADD2.F32 R66, -RZ, R66.H1_H1 ;  /* 0x30000042ff427230 */ /* 0x000fe40000004100 */
[----:B------:R-:W-:Y:S01]  /*b6c0*/  FFMA.FTZ R71, R71, R70, -R74 ;  /* 0x0000004647477223 */ /* 0x000fe2000001084a */
[----:B------:R-:W-:Y:S01]  /*b6d0*/  FMUL.FTZ R69, R67, R68 ;  /* 0x0000004443457220 */ /* 0x000fe20000410000 */
[----:B------:R-:W-:Y:S01]  /*b6e0*/  FFMA.FTZ R49, R49, R70, R72 ;  /* 0x0000004631317223 */ /* 0x000fe20000010048 */
[C---:B------:R-:W-:Y:S01]  /*b6f0*/  FMUL.FTZ R68, R66.reuse, R68 ;  /* 0x0000004442447220 */ /* 0x040fe20000410000 */
[----:B------:R-:W-:Y:S01]  /*b700*/  SHF.R.U32.HI R72, RZ, 0x10, R79 ;  /* 0x00000010ff487819 */ /* 0x000fe2000001164f */
[-C--:B------:R-:W-:Y:S01]  /*b710*/  FFMA.FTZ R74, R66, R64.reuse, -R69 ;  /* 0x00000040424a7223 */ /* 0x080fe20000010845 */
[----:B------:R-:W-:Y:S01]  /*b720*/  LOP3.LUT R69, R79, 0xff0000ff, RZ, 0xc0, !PT ;  /* 0xff0000ff4f457812 */ /* 0x000fe200078ec0ff */
[----:B------:R-:W-:Y:S01]  /*b730*/  FFMA.FTZ R64, R67, R64, R68 ;  /* 0x0000004043407223 */ /* 0x000fe20000010044 */
[----:B------:R-:W-:Y:S01]  /*b740*/  SHF.R.U32.HI R68, RZ, 0x8, R79 ;  /* 0x00000008ff447819 */ /* 0x000fe2000001164f */
[----:B------:R-:W-:Y:S01]  /*b750*/  IMAD.U32 R72, R72, 0x10000, RZ ;  /* 0x0001000048487824 */ /* 0x000fe200078e00ff */
[----:B------:R-:W-:-:S02]  /*b760*/  SHF.R.U32.HI R66, RZ, 0x8, R75 ;  /* 0x00000008ff427819 */ /* 0x000fc4000001164b */
[----:B------:R-:W-:Y:S01]  /*b770*/  SHF.R.U32.HI R70, RZ, 0x10, R75 ;  /* 0x00000010ff467819 */ /* 0x000fe2000001164b */
[----:B------:R-:W-:Y:S01]  /*b780*/  IMAD.SHL.U32 R68, R68, 0x100, RZ ;  /* 0x0000010044447824 */ /* 0x000fe200078e00ff */
[----:B------:R-:W-:Y:S02]  /*b790*/  LOP3.LUT R67, R75, 0xff0000ff, RZ, 0xc0, !PT ;  /* 0xff0000ff4b437812 */ /* 0x000fe400078ec0ff */
[----:B------:R-:W-:Y:S01]  /*b7a0*/  SHF.L.U32 R66, R66, 0x8, RZ ;  /* 0x0000000842427819 */ /* 0x000fe200000006ff */
[----:B------:R-:W-:Y:S01]  /*b7b0*/  IMAD.U32 R70, R70, 0x10000, RZ ;  /* 0x0001000046467824 */ /* 0x000fe200078e00ff */
[----:B------:R-:W-:Y:S02]  /*b7c0*/  LOP3.LUT R69, R69, 0xff00, R68, 0xf8, !PT ;  /* 0x0000ff0045457812 */ /* 0x000fe400078ef844 */
[----:B------:R-:W-:Y:S02]  /*b7d0*/  LOP3.LUT R67, R67, 0xff00, R66, 0xf8, !PT ;  /* 0x0000ff0043437812 */ /* 0x000fe400078ef842 */
[----:B------:R-:W-:Y:S01]  /*b7e0*/  LOP3.LUT R72, R69, 0xff0000, R72, 0xf8, !PT ;  /* 0x00ff000045487812 */ /* 0x000fe200078ef848 */
[--C-:B------:R-:W-:Y:S01]  /*b7f0*/  HADD2.F32 R69, -RZ, R73.reuse.H0_H0 ;  /* 0x20000049ff457230 */ /* 0x100fe20000004100 */
[----:B------:R-:W-:Y:S01]  /*b800*/  F2FP.F16.E4M3.UNPACK_B R75, R55 ;  /* 0x00000037ff4b723e */ /* 0x000fe200020006ff */
[----:B------:R-:W-:Y:S01]  /*b810*/  HADD2.F32 R73, -RZ, R73.H1_H1 ;  /* 0x30000049ff497230 */ /* 0x000fe20000004100 */
[----:B------:R-:W-:-:S02]  /*b820*/  F2FP.F16.E4M3.UNPACK_B R68, R72 ;  /* 0x00000048ff44723e */ /* 0x000fc400020006ff */
[----:B------:R-:W-:Y:S01]  /*b830*/  LOP3.LUT R70, R67, 0xff0000, R70, 0xf8, !PT ;  /* 0x00ff000043467812 */ /* 0x000fe200078ef846 */
[--C-:B------:R-:W-:Y:S01]  /*b840*/  HADD2.F32 R67, -RZ, R75.reuse.H0_H0 ;  /* 0x2000004bff437230 */ /* 0x100fe20000004100 */
[----:B------:R-:W-:Y:S01]  /*b850*/  F2FP.F16.E4M3.UNPACK_B R72, R72.H1 ;  /* 0x00000048ff48723e */ /* 0x000fe200030006ff */
[--C-:B------:R-:W-:Y:S01]  /*b860*/  HADD2.F32 R78, -RZ, R68.reuse.H0_H0 ;  /* 0x20000044ff4e7230 */ /* 0x100fe20000004100 */
[-C--:B------:R-:W-:Y:S01]  /*b870*/  F2FP.F16.E4M3.UNPACK_B R66, R70.reuse ;  /* 0x00000046ff42723e */ /* 0x080fe200020006ff */
[----:B------:R-:W-:Y:S01]  /*b880*/  HADD2.F32 R75, -RZ, R75.H1_H1 ;  /* 0x3000004bff4b7230 */ /* 0x000fe20000004100 */
[----:B------:R-:W-:Y:S01]  /*b890*/  F2FP.F16.E4M3.UNPACK_B R70, R70.H1 ;  /* 0x00000046ff46723e */ /* 0x000fe200030006ff */
[----:B------:R-:W-:Y:S02]  /*b8a0*/  HADD2.F32 R68, -RZ, R68.H1_H1 ;  /* 0x30000044ff447230 */ /* 0x000fe40000004100 */
[----:B------:R-:W-:Y:S01]  /*b8b0*/  FMUL.FTZ R80, R67, R78 ;  /* 0x0000004e43507220 */ /* 0x000fe20000410000 */
[----:B------:R-:W-:-:S02]  /*b8c0*/  HADD2.F32 R76, -RZ, R66.H0_H0 ;  /* 0x20000042ff4c7230 */ /* 0x000fc40000004100 */
[C---:B------:R-:W-:Y:S01]  /*b8d0*/  FMUL.FTZ R78, R69.reuse, R78 ;  /* 0x0000004e454e7220 */ /* 0x040fe20000410000 */
[----:B------:R-:W-:Y:S01]  /*b8e0*/  HADD2.F32 R66, -RZ, R66.H1_H1 ;  /* 0x30000042ff427230 */ /* 0x000fe20000004100 */
[----:B------:R-:W-:Y:S01]  /*b8f0*/  F2FP.SATFINITE.E4M3.F32.PACK_AB_MERGE_C R64, R64, R49, RZ ;  /* 0x000000314040723e */ /* 0x000fe200048070ff */
[-C--:B------:R-:W-:Y:S01]  /*b900*/  FFMA.FTZ R69, R69, R76.reuse, -R80 ;  /* 0x0000004c45457223 */ /* 0x080fe20000010850 */
[----:B------:R-:W-:Y:S01]  /*b910*/  FFMA.FTZ R67, R67, R76, R78 ;  /* 0x0000004c43437223 */ /* 0x000fe2000001004e */
[-C--:B------:R-:W-:Y:S01]  /*b920*/  FMUL.FTZ R76, R75, R68.reuse ;  /* 0x000000444b4c7220 */ /* 0x080fe20000410000 */
[----:B------:R-:W-:Y:S01]  /*b930*/  FMUL.FTZ R78, R73, R68 ;  /* 0x00000044494e7220 */ /* 0x000fe20000410000 */
[----:B------:R-:W-:Y:S02]  /*b940*/  F2FP.SATFINITE.E4M3.F32.PACK_AB_MERGE_C R53, R53, R60, R64 ;  /* 0x0000003c3535723e */ /* 0x000fe40004807040 */
[-C--:B------:R-:W-:Y:S01]  /*b950*/  FFMA.FTZ R68, R73, R66.reuse, -R76 ;  /* 0x0000004249447223 */ /* 0x080fe2000001084c */
[----:B------:R-:W-:Y:S01]  /*b960*/  FFMA.FTZ R66, R75, R66, R78 ;  /* 0x000000424b427223 */ /* 0x000fe2000001004e */
[----:B------:R-:W-:Y:S01]  /*b970*/  F2FP.F16.E4M3.UNPACK_B R73, R55.H1 ;  /* 0x00000037ff49723e */ /* 0x000fe200030006ff */
[----:B------:R-:W-:Y:S01]  /*b980*/  HADD2.F32 R78, -RZ, R72.H0_H0 ;  /* 0x20000048ff4e7230 */ /* 0x000fe20000004100 */
[----:B------:R-:W-:Y:S01]  /*b990*/  F2FP.F16.E4M3.UNPACK_B R75, R51.H1 ;  /* 0x00000033ff4b723e */ /* 0x000fe200030006ff */
[----:B------:R-:W-:-:S02]  /*b9a0*/  HADD2.F32 R76, -RZ, R70.H0_H0 ;  /* 0x20000046ff4c7230 */ /* 0x000fc40000004100 */
[----:B------:R-:W-:Y:S02]  /*b9b0*/  HADD2.F32 R51, -RZ, R73.H0_H0 ;  /* 0x20000049ff337230 */ /* 0x000fe40000004100 */
[----:B------:R-:W-:Y:S02]  /*b9c0*/  HADD2.F32 R55, -RZ, R75.H0_H0 ;  /* 0x2000004bff377230 */ /* 0x000fe40000004100 */
        /* <DEDUP_REMOVED lines=10> */
[----:B------:R-:W-:Y:S01]  /*ba70*/  FFMA.FTZ R72, R75, R70, -R76 ;  /* 0x000000464b487223 */ /* 0x000fe2000001084c */
[----:B------:R-:W-:Y:S01]  /*ba80*/  IMAD.MOV.U32 R75, RZ, RZ, R52 ;  /* 0x000000ffff4b7224 */ /* 0x000fe200078e0034 */
[----:B------:R-:W-:Y:S01]  /*ba90*/  MOV R76, R48 ;  /* 0x00000030004c7202 */ /* 0x000fe20000000f00 */
[----:B------:R-:W-:Y:S01]  /*baa0*/  FFMA.FTZ R70, R73, R70, R78 ;  /* 0x0000004649467223 */ /* 0x000fe2000001004e */
[----:B------:R-:W-:Y:S02]  /*bab0*/  F2FP.SATFINITE.E4M3.F32.PACK_AB_MERGE_C R48, R74, R71, RZ ;  /* 0x000000474a30723e */ /* 0x000fe400048070ff */
[----:B------:R-:W-:Y:S02]  /*bac0*/  F2FP.F16.E4M3.UNPACK_B R52, R132.H1 ;  /* 0x00000084ff34723e */ /* 0x000fe400030006ff */
[-C--:B------:R-:W-:Y:S02]  /*bad0*/  F2FP.F16.E4M3.UNPACK_B R74, R75.reuse.H1 ;  /* 0x0000004bff4a723e */ /* 0x080fe400030006ff */
[----:B------:R-:W-:Y:S01]  /*bae0*/  F2FP.F16.E4M3.UNPACK_B R77, R76.H1 ;  /* 0x0000004cff4d723e */ /* 0x000fe200030006ff */
[--C-:B------:R-:W-:Y:S01]  /*baf0*/  HADD2.F32 R82, -RZ, R52.reuse.H0_H0 ;  /* 0x20000034ff527230 */ /* 0x100fe20000004100 */
[----:B------:R-:W-:Y:S01]  /*bb00*/  F2FP.F16.E4M3.UNPACK_B R78, R130.H1 ;  /* 0x00000082ff4e723e */ /* 0x000fe200030006ff */
[----:B------:R-:W-:Y:S01]  /*bb10*/  HADD2.F32 R79, -RZ, R52.H1_H1 ;  /* 0x30000034ff4f7230 */ /* 0x000fe20000004100 */
[----:B------:R-:W-:Y:S01]  /*bb20*/  F2FP.F16.E4M3.UNPACK_B R132, R132 ;  /* 0x00000084ff84723e */ /* 0x000fe200020006ff */
[--C-:B------:R-:W-:Y:S01]  /*bb30*/  HADD2.F32 R71, -RZ, R74.reuse.H0_H0 ;  /* 0x2000004aff477230 */ /* 0x100fe20000004100 */
[----:B------:R-:W-:Y:S01]  /*bb40*/  F2FP.F16.E4M3.UNPACK_B R75, R75 ;  /* 0x0000004bff4b723e */ /* 0x000fe200020006ff */
[----:B------:R-:W-:Y:S01]  /*bb50*/  HADD2.F32 R52, -RZ, R74.H1_H1 ;  /* 0x3000004aff347230 */ /* 0x000fe20000004100 */
[----:B------:R-:W-:Y:S01]  /*bb60*/  F2FP.F16.E4M3.UNPACK_B R76, R76 ;  /* 0x0000004cff4c723e */ /* 0x000fe200020006ff */
[----:B------:R-:W-:-:S02]  /*bb70*/  HADD2.F32 R73, -RZ, R77.H0_H0 ;  /* 0x2000004dff497230 */ /* 0x000fc40000004100 */
[-C--:B------:R-:W-:Y:S01]  /*bb80*/  FMUL.FTZ R84, R71, R82.reuse ;  /* 0x0000005247547220 */ /* 0x080fe20000410000 */
[----:B------:R-:W-:Y:S02]  /*bb90*/  HADD2.F32 R74, -RZ, R77.H1_H1 ;  /* 0x3000004dff4a7230 */ /* 0x000fe40000004100 */
[-C--:B------:R-:W-:Y:S01]  /*bba0*/  FMUL.FTZ R81, R52, R79.reuse ;  /* 0x0000004f34517220 */ /* 0x080fe20000410000 */
[--C-:B------:R-:W-:Y:S02]  /*bbb0*/  HADD2.F32 R77, -RZ, R78.reuse.H1_H1 ;  /* 0x3000004eff4d7230 */ /* 0x100fe40000004100 */
[----:B------:R-:W-:Y:S01]  /*bbc0*/  FMUL.FTZ R82, R73, R82 ;  /* 0x0000005249527220 */ /* 0x000fe20000410000 */
[----:B------:R-:W-:Y:S02]  /*bbd0*/  HADD2.F32 R80, -RZ, R78.H0_H0 ;  /* 0x2000004eff507230 */ /* 0x000fe40000004100 */
[C---:B------:R-:W-:Y:S01]  /*bbe0*/  FMUL.FTZ R79, R74.reuse, R79 ;  /* 0x0000004f4a4f7220 */ /* 0x040fe20000410000 */
[----:B------:R-:W-:Y:S01]  /*bbf0*/  F2FP.F16.E4M3.UNPACK_B R130, R130 ;  /* 0x00000082ff82723e */ /* 0x000fe200020006ff */
[----:B------:R-:W-:Y:S01]  /*bc00*/  FFMA.FTZ R74, R74, R77, -R81 ;  /* 0x0000004d4a4a7223 */ /* 0x000fe20000010851 */
[----:B------:R-:W-:-:S02]  /*bc10*/  HADD2.F32 R81, -RZ, R132.H0_H0 ;  /* 0x20000084ff517230 */ /* 0x000fc40000004100 */
[-C--:B------:R-:W-:Y:S01]  /*bc20*/  FFMA.FTZ R73, R73, R80.reuse, -R84 ;  /* 0x0000005049497223 */ /* 0x080fe20000010854 */
[----:B------:R-:W-:Y:S01]  /*bc30*/  FFMA.FTZ R71, R71, R80, R82 ;  /* 0x0000005047477223 */ /* 0x000fe20000010052 */
[----:B------:R-:W-:Y:S02]  /*bc40*/  HADD2.F32 R78, -RZ, R75.H0_H0 ;  /* 0x2000004bff4e7230 */ /* 0x000fe40000004100 */
[----:B------:R-:W-:Y:S01]  /*bc50*/  FFMA.FTZ R52, R52, R77, R79 ;  /* 0x0000004d34347223 */ /* 0x000fe2000001004f */
[----:B------:R-:W-:Y:S01]  /*bc60*/  HADD2.F32 R80, -RZ, R76.H0_H0 ;  /* 0x2000004cff507230 */ /* 0x000fe20000004100 */
[----:B------:R-:W-:Y:S01]  /*bc70*/  F2FP.SATFINITE.E4M3.F32.PACK_AB_MERGE_C R74, R74, R73, RZ ;  /* 0x000000494a4a723e */ /* 0x000fe200048070ff */
        /* <DEDUP_REMOVED lines=8> */
[----:B------:R-:W-:Y:S02]  /*bd00*/  HADD2.F32 R79, -RZ, R76.H1_H1 ;  /* 0x3000004cff4f7230 */ /* 0x000fe40000004100 */
[----:B------:R-:W-:Y:S01]  /*bd10*/  FMUL.FTZ R76, R75, R132 ;  /* 0x000000844b4c7220 */ /* 0x000fe20000410000 */
[----:B------:R-:W-:-:S02]  /*bd20*/  F2FP.F16.E4M3.UNPACK_B R81, R133.H1 ;  /* 0x00000085ff51723e */ /* 0x000fc400030006ff */
[----:B------:R-:W-:Y:S01]  /*bd30*/  F2FP.F16.E4M3.UNPACK_B R133, R133 ;  /* 0x00000085ff85723e */ /* 0x000fe200020006ff */
[C---:B------:R-:W-:Y:S01]  /*bd40*/  FFMA.FTZ R76, R79.reuse, R130, -R76 ;  /* 0x000000824f4c7223 */ /* 0x040fe2000001084c */
[----:B------:R-:W-:Y:S01]  /*bd50*/  FMUL.FTZ R132, R79, R132 ;  /* 0x000000844f847220 */ /* 0x000fe20000410000 */
[--C-:B------:R-:W-:Y:S01]  /*bd60*/  HADD2.F32 R85, -RZ, R81.reuse.H0_H0 ;  /* 0x20000051ff557230 */ /* 0x100fe20000004100 */
[----:B------:R-:W-:Y:S01]  /*bd70*/  F2FP.SATFINITE.E4M3.F32.PACK_AB_MERGE_C R55, R72, R55, RZ ;  /* 0x000000374837723e */ /* 0x000fe200048070ff */
[----:B------:R-:W-:Y:S01]  /*bd80*/  HADD2.F32 R81, -RZ, R81.H1_H1 ;  /* 0x30000051ff517230 */ /* 0x000fe20000004100 */
[----:B------:R-:W-:Y:S01]  /*bd90*/  F2FP.SATFINITE.E4M3.F32.PACK_AB_MERGE_C R77, R76, R77, R74 ;  /* 0x0000004d4c4d723e */ /* 0x000fe2000480704a */
[----:B------:R-:W-:Y:S02]  /*bda0*/  IMAD.MOV.U32 R74, RZ, RZ, R54 ;  /* 0x000000ffff4a7224 */ /* 0x000fe400078e0036 */
[----:B------:R-:W-:Y:S01]  /*bdb0*/  FFMA.FTZ R73, R75, R130, R132 ;  /* 0x000000824b497223 */ /* 0x000fe20000010084 */
[----:B------:R-:W-:Y:S01]  /*bdc0*/  IMAD.MOV.U32 R76, RZ, RZ, R50 ;  /* 0x000000ffff4c7224 */ /* 0x000fe200078e0032 */
[----:B------:R-:W-:-:S02]  /*bdd0*/  F2FP.F16.E4M3.UNPACK_B R75, R131.H1 ;  /* 0x00000083ff4b723e */ /* 0x000fc400030006ff */
[----:B------:R-:W-:Y:S02]  /*bde0*/  F2FP.F16.E4M3.UNPACK_B R80, R74.H1 ;  /* 0x0000004aff50723e */ /* 0x000fe400030006ff */
[----:B------:R-:W-:Y:S01]  /*bdf0*/  F2FP.F16.E4M3.UNPACK_B R79, R76.H1 ;  /* 0x0000004cff4f723e */ /* 0x000fe200030006ff */
[----:B------:R-:W-:Y:S01]  /*be00*/  HADD2.F32 R83, -RZ, R75.H0_H0 ;  /* 0x2000004bff537230 */ /* 0x000fe20000004100 */
[----:B------:R-:W-:Y:S01]  /*be10*/  F2FP.F16.E4M3.UNPACK_B R74, R74 ;  /* 0x0000004aff4a723e */ /* 0x000fe200020006ff */
[--C-:B------:R-:W-:Y:S01]  /*be20*/  HADD2.F32 R54, -RZ, R80.reuse.H0_H0 ;  /* 0x20000050ff367230 */ /* 0x100fe20000004100 */
[----:B------:R-:W-:Y:S01]  /*be30*/  F2FP.F16.E4M3.UNPACK_B R76, R76 ;  /* 0x0000004cff4c723e */ /* 0x000fe200020006ff */
[--C-:B------:R-:W-:Y:S01]  /*be40*/  HADD2.F32 R50, -RZ, R79.reuse.H0_H0 ;  /* 0x2000004fff327230 */ /* 0x100fe20000004100 */
[----:B------:R-:W-:Y:S01]  /*be50*/  F2FP.F16.E4M3.UNPACK_B R131, R131 ;  /* 0x00000083ff83723e */ /* 0x000fe200020006ff */
[----:B------:R-:W-:Y:S02]  /*be60*/  HADD2.F32 R80, -RZ, R80.H1_H1 ;  /* 0x30000050ff507230 */ /* 0x000fe40000004100 */
[----:B------:R-:W-:Y:S01]  /*be70*/  FMUL.FTZ R87, R54, R85 ;  /* 0x0000005536577220 */ /* 0x000fe20000410000 */
[----:B------:R-:W-:-:S02]  /*be80*/  HADD2.F32 R79, -RZ, R79.H1_H1 ;  /* 0x3000004fff4f7230 */ /* 0x000fc40000004100 */
[----:B------:R-:W-:Y:S01]  /*be90*/  FMUL.FTZ R85, R50, R85 ;  /* 0x0000005532557220 */ /* 0x000fe20000410000 */
[----:B------:R-:W-:Y:S02]  /*bea0*/  HADD2.F32 R75, -RZ, R75.H1_H1 ;  /* 0x3000004bff4b7230 */ /* 0x000fe40000004100 */
[----:B------:R-:W-:Y:S01]  /*beb0*/  FMUL.FTZ R82, R80, R81 ;  /* 0x0000005150527220 */ /* 0x000fe20000410000 */
[----:B------:R-:W-:Y:S01]  /*bec0*/  FFMA.FTZ R50, R50, R83, -R87 ;  /* 0x0000005332327223 */ /* 0x000fe20000010857 */
[C---:B------:R-:W-:Y:S01]  /*bed0*/  FMUL.FTZ R81, R79.reuse, R81 ;  /* 0x000000514f517220 */ /* 0x040fe20000410000 */
[----:B------:R-:W-:Y:S01]  /*bee0*/  FFMA.FTZ R54, R54, R83, R85 ;  /* 0x0000005336367223 */ /* 0x000fe20000010055 */
[-C--:B------:R-:W-:Y:S01]  /*bef0*/  FFMA.FTZ R79, R79, R75.reuse, -R82 ;  /* 0x0000004b4f4f7223 */ /* 0x080fe20000010852 */
[----:B------:R-:W-:Y:S02]  /*bf00*/  HADD2.F32 R83, -RZ, R76.H0_H0 ;  /* 0x2000004cff537230 */ /* 0x000fe40000004100 */
[----:B------:R-:W-:Y:S01]  /*bf10*/  FFMA.FTZ R75, R80, R75, R81 ;  /* 0x0000004b504b7223 */ /* 0x000fe20000010051 */
[----:B------:R-:W-:Y:S01]  /*bf20*/  HADD2.F32 R80, -RZ, R133.H0_H0 ;  /* 0x20000085ff507230 */ /* 0x000fe20000004100 */
[----:B------:R-:W-:Y:S01]  /*bf30*/  F2FP.SATFINITE.E4M3.F32.PACK_AB_MERGE_C R52, R52, R71, RZ ;  /* 0x000000473434723e */ /* 0x000fe200048070ff */
[----:B------:R-:W-:Y:S01]  /*bf40*/  HADD2.F32 R81, -RZ, R74.H0_H0 ;  /* 0x2000004aff517230 */ /* 0x000fe20000004100 */
[----:B------:R-:W-:Y:S01]  /*bf50*/  F2FP.SATFINITE.E4M3.F32.PACK_AB_MERGE_C R50, R79, R50, RZ ;  /* 0x000000324f32723e */ /* 0x000fe200048070ff */
[----:B------:R-:W-:-:S02]  /*bf60*/  HADD2.F32 R82, -RZ, R131.H0_H0 ;  /* 0x20000083ff527230 */ /* 0x000fc40000004100 */
[-C--:B------:R-:W-:Y:S01]  /*bf70*/  FMUL.FTZ R86, R83, R80.reuse ;  /* 0x0000005053567220 */ /* 0x080fe20000410000 */
[----:B------:R-:W-:Y:S02]  /*bf80*/  HADD2.F32 R133, -RZ, R133.H1_H1 ;  /* 0x30000085ff857230 */ /* 0x000fe40000004100 */
[C---:B------:R-:W-:Y:S01]  /*bf90*/  FMUL.FTZ R84, R81.reuse, R80 ;  /* 0x0000005051547220 */ /* 0x040fe20000410000 */
[----:B------:R-:W-:Y:S02]  /*bfa0*/  HADD2.F32 R74, -RZ, R74.H1_H1 ;  /* 0x3000004aff4a7230 */ /* 0x000fe40000004100 */
[-C--:B------:R-:W-:Y:S01]  /*bfb0*/  FFMA.FTZ R81, R81, R82.reuse, R86 ;  /* 0x0000005251517223 */ /* 0x080fe20000010056 */
[----:B------:R-:W-:Y:S02]  /*bfc0*/  HADD2.F32 R76, -RZ, R76.H1_H1 ;  /* 0x3000004cff4c7230 */ /* 0x000fe40000004100 */
[----:B------:R-:W-:Y:S01]  /*bfd0*/  FFMA.FTZ R80, R83, R82, -R84 ;  /* 0x0000005253507223 */ /* 0x000fe20000010854 */
[----:B------:R-:W-:-:S02]  /*bfe0*/  HADD2.F32 R131, -RZ, R131.H1_H1 ;  /* 0x30000083ff837230 */ /* 0x000fc40000004100 */
[-C--:B------:R-:W-:Y:S01]  /*bff0*/  FMUL.FTZ R83, R74, R133.reuse ;  /* 0x000000854a537220 */ /* 0x080fe20000410000 */
[----:B------:R-:W-:Y:S01]  /*c000*/  F2FP.SATFINITE.E4M3.F32.PACK_AB_MERGE_C R54, R75, R54, RZ ;  /* 0x000000364b36723e */ /* 0x000fe200048070ff */
[----:B------:R-:W-:Y:S01]  /*c010*/  FMUL.FTZ R133, R76, R133 ;  /* 0x000000854c857220 */ /* 0x000fe20000410000 */
[----:B------:R-:W-:Y:S01]  /*c020*/  F2FP.SATFINITE.E4M3.F32.PACK_AB_MERGE_C R70, R70, R51, RZ ;  /* 0x000000334646723e */ /* 0x000fe200048070ff */
[----:B------:R-:W-:Y:S01]  /*c030*/  FFMA.FTZ R83, R76, R131, -R83 ;  /* 0x000000834c537223 */ /* 0x000fe20000010853 */
[----:B------:R-:W-:Y:S01]  /*c040*/  F2FP.SATFINITE.E4M3.F32.PACK_AB_MERGE_C R49, R62, R65, R48 ;  /* 0x000000413e31723e */ /* 0x000fe20004807030 */
[----:B------:R-:W-:Y:S01]  /*c050*/  FFMA.FTZ R74, R74, R131, R133 ;  /* 0x000000834a4a7223 */ /* 0x000fe20000010085 */
[----:B------:R-:W-:Y:S01]  /*c060*/  F2FP.SATFINITE.E4M3.F32.PACK_AB_MERGE_C R51, R68, R69, R55 ;  /* 0x000000454433723e */ /* 0x000fe20004807037 */
[----:B------:R-:W-:Y:S01]  /*c070*/  IMAD.MOV.U32 R48, RZ, RZ, R77 ;  /* 0x000000ffff307224 */ /* 0x000fe200078e004d */
[----:B------:R-:W-:Y:S02]  /*c080*/  F2FP.SATFINITE.E4M3.F32.PACK_AB_MERGE_C R52, R73, R78, R52 ;  /* 0x0000004e4934723e */ /* 0x000fe40004807034 */
[----:B------:R-:W-:-:S02]  /*c090*/  F2FP.SATFINITE.E4M3.F32.PACK_AB_MERGE_C R50, R83, R80, R50 ;  /* 0x000000505332723e */ /* 0x000fc40004807032 */
[----:B------:R-:W-:Y:S02]  /*c0a0*/  F2FP.SATFINITE.E4M3.F32.PACK_AB_MERGE_C R54, R74, R81, R54 ;  /* 0x000000514a36723e */ /* 0x000fe40004807036 */
[----:B------:R-:W-:-:S07]  /*c0b0*/  F2FP.SATFINITE.E4M3.F32.PACK_AB_MERGE_C R55, R66, R67, R70 ;  /* 0x000000434237723e */ /* 0x000fce0004807046 */
.L_x_412:
[----:B------:R-:W-:Y:S05]  /*c0c0*/  BSYNC B1 ;  /* 0x0000000000017941 */ /* 0x000fea0003800000 */
.L_x_411:
[----:B0-----:R0:W-:Y:S01]  /*c0d0*/  STG.E.128 desc[UR42][R58.64], R48 ;  /* 0x000000303a007986 */ /* 0x0011e2000c101d2a */
[----:B------:R-:W-:-:S13]  /*c0e0*/  ISETP.GE.AND P2, PT, R63, R134, PT ;  /* 0x000000863f00720c */ /* 0x000fda0003f46270 */
[----:B------:R-:W-:Y:S05]  /*c0f0*/  @P2 BRA `(.L_x_389) ;  /* 0x00000004006c2947 */ /* 0x000fea0003800000 */
[--C-:B0-----:R-:W-:Y:S02]  /*c100*/  SHF.R.S32.HI R48, RZ, 0x1f, R63.reuse ;  /* 0x0000001fff307819 */ /* 0x101fe4000001143f */
[----:B------:R-:W-:-:S04]  /*c110*/  IADD3 R63, P2, P3, R102, R120, R63 ;  /* 0x00000078663f7210 */ /* 0x000fc80007b5e03f */
[----:B------:R-:W-:Y:S02]  /*c120*/  IADD3.X R48, R42, R61, R48, P2, P3 ;  /* 0x0000003d2a307210 */ /* 0x000fe400017e6430 */
[----:B------:R-:W-:-:S05]  /*c130*/  IADD3 R56, P2, R63, R56, RZ ;  /* 0x000000383f387210 */ /* 0x000fca0007f5e0ff */
[----:B------:R-:W-:-:S05]  /*c140*/  IMAD.X R57, R48, 0x1, R57, P2 ;  /* 0x0000000130397824 */ /* 0x000fca00010e0639 */
[----:B--2---:R0:W-:Y:S01]  /*c150*/  STG.E.128 desc[UR42][R56.64], R52 ;  /* 0x0000003438007986 */ /* 0x0041e2000c101d2a */
[----:B------:R-:W-:Y:S05]  /*c160*/  BRA `(.L_x_389) ;  /* 0x0000000400507947 */ /* 0x000fea0003800000 */
.L_x_352:
[----:B------:R-:W-:-:S06]  /*c170*/  UISETP.NE.AND UP0, UPT, UR46, 0x3, UPT ;  /* 0x000000032e00788c */ /* 0x000fcc000bf05270 */
[----:B------:R-:W-:-:S13]  /*c180*/  PLOP3.LUT P5, PT, PT, PT, UP0, 0x80, 0x0 ;  /* 0x000000000000781c */ /* 0x000fda0003faf008 */
[----:B------:R-:W-:Y:S05]  /*c190*/  @!P5 BRA `(.L_x_413) ;  /* 0x000000000004d947 */ /* 0x000fea0003800000 */
[----:B------:R-:W-:Y:S01]  /*c1a0*/  BPT.TRAP 0x1 ;  /* 0x000000040000795c */ /* 0x000fe20000300000 */
.L_x_413:
[----:B------:R-:W-:Y:S01]  /*c1b0*/  LEA R112, R232, R22, 0x3 ;  /* 0x00000016e8707211 */ /* 0x000fe200078e18ff */
[-C--:B------:R-:W-:Y:S01]  /*c1c0*/  IMAD R49, R0, R26.reuse, RZ ;  /* 0x0000001a00317224 */ /* 0x080fe200078e02ff */
[----:B------:R-:W-:Y:S01]  /*c1d0*/  SHF.L.U32 R126, R234, 0x1f, RZ ;  /* 0x0000001fea7e7819 */ /* 0x000fe200000006ff */
[----:B------:R-:W-:Y:S01]  /*c1e0*/  IMAD R116, R26, -0x80, R2 ;  /* 0xffffff801a747824 */ /* 0x000fe200078e0202 */
[----:B------:R-:W-:Y:S01]  /*c1f0*/  SHF.R.S32.HI R48, RZ, 0x1f, R26 ;  /* 0x0000001fff307819 */ /* 0x000fe2000001141a */
[----:B------:R-:W-:Y:S01]  /*c200*/  IMAD.WIDE.U32 R56, R125, R26, RZ ;  /* 0x0000001a7d387225 */ /* 0x000fe200078e00ff */
[----:B------:R-:W1:Y:S01]  /*c210*/  SYNCS.PHASECHK.TRANS64.TRYWAIT P2, [R112+URZ+0x38890], R126 ;  /* 0x0388907e700075a7 */ /* 0x000e62000804017f */
[----:B------:R-:W-:Y:S01]  /*c220*/  BSSY B1, `(.L_x_414) ;  /* 0x0000005000017945 */ /* 0x000fe20003800000 */
[----:B------:R-:W-:Y:S01]  /*c230*/  VIMNMX R116, R116, 0x80, PT ;  /* 0x0000008074747848 */ /* 0x000fe20003fe0100 */
[----:B------:R-:W-:-:S04]  /*c240*/  IMAD R49, R48, R125, R49 ;  /* 0x0000007d30317224 */ /* 0x000fc800078e0231 */
[----:B------:R-:W-:Y:S01]  /*c250*/  IMAD.IADD R62, R49, 0x1, R57 ;  /* 0x00000001313e7824 */ /* 0x000fe200078e0239 */
[----:B-1----:R-:W-:Y:S06]  /*c260*/  @!P2 BRA `(.L_x_415) ;  /* 0x000001e00040a947 */ /* 0x002fec0003800000 */
.L_x_673:
[----:B------:R-:W-:Y:S05]  /*c270*/  BSYNC B1 ;  /* 0x0000000000017941 */ /* 0x000fea0003800000 */
.L_x_414:
[----:B------:R-:W-:Y:S01]  /*c280*/  ISETP.GE.AND P2, PT, R23, R116, PT ;  /* 0x000000741700720c */ /* 0x000fe20003f46270 */
[----:B------:R-:W-:-:S12]  /*c290*/  BSSY B1, `(.L_x_416) ;  /* 0x000000c000017945 */ /* 0x000fd80003800000 */
[----:B------:R-:W-:Y:S05]  /*c2a0*/  @P2 BRA `(.L_x_417) ;  /* 0x0000000000282947 */ /* 0x000fea0003800000 */
[----:B------:R-:W2:Y:S01]  /*c2b0*/  @!P0 LDS.128 R48, [R113+0x28400] ;  /* 0x0284000071308984 */ /* 0x000ea20000000c00 */
[----:B0-----:R-:W0:Y:S03]  /*c2c0*/  @!P0 LDC.64 R58, c[0x0][0x2e8] ;  /* 0x0000ba00ff3a8b82 */ /* 0x001e260000000a00 */
[----:B------:R-:W3:Y:S05]  /*c2d0*/  @!P1 LDS.128 R52, [R113+0x2c400] ;  /* 0x02c4000071349984 */ /* 0x000eea0000000c00 */
[----:B------:R-:W4:Y:S01]  /*c2e0*/  @!P1 LDC.64 R60, c[0x0][0x2e8] ;  /* 0x0000ba00ff3c9b82 */ /* 0x000f220000000a00 */
[----:B0-----:R-:W-:-:S04]  /*c2f0*/  @!P0 IADD3 R58, P2, P3, R56, R58, R40 ;  /* 0x0000003a383a8210 */ /* 0x001fc80007b5e028 */
[----:B------:R-:W-:Y:S02]  /*c300*/  @!P0 IADD3.X R59, R62, R59, R45, P2, P3 ;  /* 0x0000003b3e3b8210 */ /* 0x000fe400017e642d */
[----:B----4-:R-:W-:-:S04]  /*c310*/  @!P1 IADD3 R60, P2, P3, R44, R60, R56 ;  /* 0x0000003c2c3c9210 */ /* 0x010fc80007b5e038 */
[----:B------:R-:W-:Y:S01]  /*c320*/  @!P1 IADD3.X R61, R110, R61, R62, P2, P3 ;  /* 0x0000003d6e3d9210 */ /* 0x000fe200017e643e */
[----:B--2---:R2:W-:Y:S04]  /*c330*/  @!P0 STG.E.128 desc[UR42][R58.64], R48 ;  /* 0x000000303a008986 */ /* 0x0045e8000c101d2a */
[----:B---3--:R2:W-:Y:S04]  /*c340*/  @!P1 STG.E.128 desc[UR42][R60.64], R52 ;  /* 0x000000343c009986 */ /* 0x0085e8000c101d2a */
.L_x_417:
[----:B------:R-:W-:Y:S05]  /*c350*/  BSYNC B1 ;  /* 0x0000000000017941 */ /* 0x000fea0003800000 */
.L_x_416:
[----:B--2---:R-:W-:Y:S01]  /*c360*/  VIADD R48, R23, 0x20 ;  /* 0x0000002017307836 */ /* 0x004fe20000000000 */
[----:B------:R-:W-:Y:S04]  /*c370*/  BSSY B1, `(.L_x_418) ;  /* 0x000000f000017945 */ /* 0x000fe80003800000 */
[----:B------:R-:W-:-:S13]  /*c380*/  ISETP.GE.AND P2, PT, R48, R116, PT ;  /* 0x000000743000720c */ /* 0x000fda0003f46270 */
[----:B------:R-:W-:Y:S05]  /*c390*/  @P2 BRA `(.L_x_419) ;  /* 0x0000000000302947 */ /* 0x000fea0003800000 */
[----:B0-----:R-:W0:Y:S01]  /*c3a0*/  @!P0 LDC.64 R58, c[0x0][0x2e8] ;  /* 0x0000ba00ff3a8b82 */ /* 0x001e220000000a00 */
[----:B------:R-:W-:Y:S01]  /*c3b0*/  IADD3 R49, P2, R90, R56, RZ ;  /* 0x000000385a317210 */ /* 0x000fe20007f5e0ff */
[----:B------:R-:W-:Y:S04]  /*c3c0*/  @!P1 LDS.128 R52, [R113+0x2d400] ;  /* 0x02d4000071349984 */ /* 0x000fe80000000c00 */
[----:B------:R-:W-:Y:S02]  /*c3d0*/  IMAD.X R48, R62, 0x1, R91, P2 ;  /* 0x000000013e307824 */ /* 0x000fe400010e065b */
[----:B------:R-:W2:Y:S01]  /*c3e0*/  @!P1 LDC.64 R60, c[0x0][0x2e8] ;  /* 0x0000ba00ff3c9b82 */ /* 0x000ea20000000a00 */
[----:B0-----:R-:W-:-:S04]  /*c3f0*/  @!P0 IADD3 R58, P2, P3, R49, R58, R40 ;  /* 0x0000003a313a8210 */ /* 0x001fc80007b5e028 */
[----:B------:R-:W-:Y:S02]  /*c400*/  @!P0 IADD3.X R59, R48, R59, R45, P2, P3 ;  /* 0x0000003b303b8210 */ /* 0x000fe400017e642d */
[----:B--2---:R-:W-:-:S04]  /*c410*/  @!P1 IADD3 R60, P2, P3, R44, R60, R49 ;  /* 0x0000003c2c3c9210 */ /* 0x004fc80007b5e031 */
[----:B------:R-:W-:Y:S02]  /*c420*/  @!P1 IADD3.X R61, R110, R61, R48, P2, P3 ;  /* 0x0000003d6e3d9210 */ /* 0x000fe400017e6430 */
[----:B------:R-:W0:Y:S04]  /*c430*/  @!P0 LDS.128 R48, [R113+0x29400] ;  /* 0x0294000071308984 */ /* 0x000e280000000c00 */
[----:B0-----:R2:W-:Y:S04]  /*c440*/  @!P0 STG.E.128 desc[UR42][R58.64], R48 ;  /* 0x000000303a008986 */ /* 0x0015e8000c101d2a */
[----:B------:R2:W-:Y:S02]  /*c450*/  @!P1 STG.E.128 desc[UR42][R60.64], R52 ;  /* 0x000000343c009986 */ /* 0x0005e4000c101d2a */
.L_x_419:
[----:B------:R-:W-:Y:S05]  /*c460*/  BSYNC B1 ;  /* 0x0000000000017941 */ /* 0x000fea0003800000 */
.L_x_418:
[----:B--2---:R-:W-:Y:S01]  /*c470*/  VIADD R48, R23, 0x40 ;  /* 0x0000004017307836 */ /* 0x004fe20000000000 */
[----:B------:R-:W-:Y:S04]  /*c480*/  BSSY B1, `(.L_x_420) ;  /* 0x000000f000017945 */ /* 0x000fe80003800000 */
[----:B------:R-:W-:-:S13]  /*c490*/  ISETP.GE.AND P2, PT, R48, R116, PT ;  /* 0x000000743000720c */ /* 0x000fda0003f46270 */
[----:B------:R-:W-:Y:S05]  /*c4a0*/  @P2 BRA `(.L_x_421) ;  /* 0x0000000000302947 */ /* 0x000fea0003800000 */
[----:B0-----:R-:W0:Y:S01]  /*c4b0*/  @!P0 LDC.64 R58, c[0x0][0x2e8] ;  /* 0x0000ba00ff3a8b82 */ /* 0x001e220000000a00 */
[----:B------:R-:W-:Y:S01]  /*c4c0*/  LEA R49, P2, R104, R56, 0x6 ;  /* 0x0000003868317211 */ /* 0x000fe200078430ff */
[----:B------:R-:W-:Y:S03]  /*c4d0*/  @!P1 LDS.128 R52, [R113+0x2e400] ;  /* 0x02e4000071349984 */ /* 0x000fe60000000c00 */
[----:B------:R-:W-:-:S03]  /*c4e0*/  IADD3.X R48, R62, R32, RZ, P2, !PT ;  /* 0x000000203e307210 */ /* 0x000fc600017fe4ff */
        /* <DEDUP_REMOVED lines=8> */
.L_x_421:
[----:B------:R-:W-:Y:S05]  /*c570*/  BSYNC B1 ;  /* 0x0000000000017941 */ /* 0x000fea0003800000 */
.L_x_420:
[----:B--2---:R-:W-:-:S05]  /*c580*/  VIADD R48, R23, 0x60 ;  /* 0x0000006017307836 */ /* 0x004fca0000000000 */
[----:B------:R-:W-:-:S13]  /*c590*/  ISETP.GE.AND P2, PT, R48, R116, PT ;  /* 0x000000743000720c */ /* 0x000fda0003f46270 */
[----:B------:R-:W-:Y:S05]  /*c5a0*/  @P2 BRA `(.L_x_389) ;  /* 0x0000000000402947 */ /* 0x000fea0003800000 */
[----:B------:R-:W2:Y:S01]  /*c5b0*/  LDC.64 R50, c[0x0][0x300] ;  /* 0x0000c000ff327b82 */ /* 0x000ea20000000a00 */
[----:B0-----:R-:W-:Y:S01]  /*c5c0*/  IMAD.MOV.U32 R58, RZ, RZ, R56 ;  /* 0x000000ffff3a7224 */ /* 0x001fe200078e0038 */
[----:B------:R-:W-:Y:S01]  /*c5d0*/  @!P1 LDS.128 R52, [R113+0x2f400] ;  /* 0x02f4000071349984 */ /* 0x000fe20000000c00 */
[----:B------:R-:W-:-:S05]  /*c5e0*/  IMAD.MOV.U32 R59, RZ, RZ, R62 ;  /* 0x000000ffff3b7224 */ /* 0x000fca00078e003e */
[----:B------:R-:W0:Y:S01]  /*c5f0*/  @!P0 LDC.64 R48, c[0x0][0x2e8] ;  /* 0x0000ba00ff308b82 */ /* 0x000e220000000a00 */
[----:B--2---:R-:W-:-:S04]  /*c600*/  IMAD.WIDE.U32 R58, R50, 0x60, R58 ;  /* 0x00000060323a7825 */ /* 0x004fc800078e003a */
[----:B------:R-:W-:-:S04]  /*c610*/  IMAD R51, R51, 0x60, RZ ;  /* 0x0000006033337824 */ /* 0x000fc800078e02ff */
[----:B------:R-:W-:Y:S01]  /*c620*/  IMAD.IADD R50, R59, 0x1, R51 ;  /* 0x000000013b327824 */ /* 0x000fe200078e0233 */
[----:B0-----:R-:W-:-:S04]  /*c630*/  @!P0 IADD3 R56, P2, P3, R58, R48, R40 ;  /* 0x000000303a388210 */ /* 0x001fc80007b5e028 */
[----:B------:R-:W-:Y:S02]  /*c640*/  @!P0 IADD3.X R57, R50, R49, R45, P2, P3 ;  /* 0x0000003132398210 */ /* 0x000fe400017e642d */
[----:B------:R-:W0:Y:S02]  /*c650*/  @!P1 LDC.64 R48, c[0x0][0x2e8] ;  /* 0x0000ba00ff309b82 */ /* 0x000e240000000a00 */
[----:B0-----:R-:W-:-:S04]  /*c660*/  @!P1 IADD3 R58, P2, P3, R44, R48, R58 ;  /* 0x000000302c3a9210 */ /* 0x001fc80007b5e03a */
[----:B------:R-:W-:Y:S02]  /*c670*/  @!P1 IADD3.X R59, R110, R49, R50, P2, P3 ;  /* 0x000000316e3b9210 */ /* 0x000fe400017e6432 */
[----:B------:R-:W0:Y:S04]  /*c680*/  @!P0 LDS.128 R48, [R113+0x2b400] ;  /* 0x02b4000071308984 */ /* 0x000e280000000c00 */
[----:B0-----:R2:W-:Y:S04]  /*c690*/  @!P0 STG.E.128 desc[UR42][R56.64], R48 ;  /* 0x0000003038008986 */ /* 0x0015e8000c101d2a */
[----:B------:R2:W-:Y:S02]  /*c6a0*/  @!P1 STG.E.128 desc[UR42][R58.64], R52 ;  /* 0x000000343a009986 */ /* 0x0005e4000c101d2a */
.L_x_389:
[----:B------:R-:W-:Y:S05]  /*c6b0*/  BSYNC B0 ;  /* 0x0000000000007941 */ /* 0x000fea0003800000 */
.L_x_351:
[----:B0-234-:R-:W0:Y:S01]  /*c6c0*/  S2R R48, SR_TID.X ;  /* 0x0000000000307919 */ /* 0x01de220000002100 */
[----:B------:R-:W-:Y:S01]  /*c6d0*/  @!PT LDS RZ, [RZ] ;  /* 0x00000000fffff984 */ /* 0x000fe20000000800 */
[----:B------:R-:W-:Y:S01]  /*c6e0*/  @!PT LDS RZ, [RZ] ;  /* 0x00000000fffff984 */ /* 0x000fe20000000800 */
[----:B------:R-:W-:Y:S01]  /*c6f0*/  @!PT LDS RZ, [RZ] ;  /* 0x00000000fffff984 */ /* 0x000fe20000000800 */
[----:B------:R-:W-:Y:S01]  /*c700*/  @!PT LDS RZ, [RZ] ;  /* 0x00000000fffff984 */ /* 0x000fe20000000800 */
[----:B------:R2:W-:Y:S06]  /*c710*/  MEMBAR.ALL.CTA ;  /* 0x0000000000007992 */ /* 0x0005ec0000008000 */
[----:B--2---:R-:W2:Y:S01]  /*c720*/  FENCE.VIEW.ASYNC.S ;  /* 0x00000000000073c6 */ /* 0x004ea20000000000 */
[----:B------:R-:W-:Y:S05]  /*c730*/  WARPSYNC.ALL ;  /* 0x0000000000007948 */ /* 0x000fea0003800000 */
[----:B------:R-:W-:Y:S01]  /*c740*/  BSSY B0, `(.L_x_422) ;  /* 0x0000009000007945 */ /* 0x000fe20003800000 */
[----:B0-----:R-:W-:Y:S01]  /*c750*/  LOP3.LUT R48, R48, 0x7f, RZ, 0xc0, !PT ;  /* 0x0000007f30307812 */ /* 0x001fe200078ec0ff */
[----:B--2---:R0:W-:Y:S03]  /*c760*/  BAR.SYNC.DEFER_BLOCKING R124, 0x80 ;  /* 0x0002007c0000751d */ /* 0x0041e60000010000 */
[----:B------:R-:W-:-:S13]  /*c770*/  ISETP.NE.AND P2, PT, R48, RZ, PT ;  /* 0x000000ff3000720c */ /* 0x000fda0003f45270 */
[----:B------:R-:W-:-:S04]  /*c780*/  @!P2 IADD3 R48, R112, 0x388a0, RZ ;  /* 0x000388a07030a810 */ /* 0x000fc80007ffe0ff */
[----:B------:R-:W-:-:S04]  /*c790*/  @!P2 PRMT R48, RZ, 0x654, R48 ;  /* 0x00000654ff30a816 */ /* 0x000fc80000000030 */
[----:B------:R0:W-:Y:S01]  /*c7a0*/  @!P2 SYNCS.ARRIVE.TRANS64.RED.A1T0 RZ, [R48+URZ], RZ ;  /* 0x000000ff30ffa9a7 */ /* 0x0001e2000810043f */
[----:B------:R-:W-:Y:S05]  /*c7b0*/  @!P5 BRA `(.L_x_423) ;  /* 0x000000000004d947 */ /* 0x000fea0003800000 */
[----:B------:R-:W-:Y:S01]  /*c7c0*/  BPT.TRAP 0x1 ;  /* 0x000000040000795c */ /* 0x000fe20000300000 */
.L_x_423:
[----:B------:R-:W-:Y:S05]  /*c7d0*/  BSYNC B0 ;  /* 0x0000000000007941 */ /* 0x000fea0003800000 */
.L_x_422:
[----:B------:R-:W2:Y:S01]  /*c7e0*/  SYNCS.PHASECHK.TRANS64.TRYWAIT P3, [R112+URZ+0x388b0], R126 ;  /* 0x0388b07e700075a7 */ /* 0x000ea2000806017f */
[----:B------:R-:W-:Y:S01]  /*c7f0*/  ULDC UR38, c[0x0][0x2f4] ;  /* 0x0000bd0000267ab9 */ /* 0x000fe20000000800 */
[----:B------:R-:W-:Y:S01]  /*c800*/  ULDC.64 UR44, c[0x0][0x328] ;  /* 0x0000ca00002c7ab9 */ /* 0x000fe20000000a00 */
[----:B------:R-:W-:Y:S01]  /*c810*/  ULDC.64 UR40, c[0x0][0x318] ;  /* 0x0000c60000287ab9 */ /* 0x000fe20000000a00 */
[----:B------:R-:W-:Y:S01]  /*c820*/  BSSY B0, `(.L_x_424) ;  /* 0x0000003000007945 */ /* 0x000fe20003800000 */
[----:B------:R-:W-:-:S03]  /*c830*/  IMAD.WIDE R52, R26, 0x80, R88 ;  /* 0x000000801a347825 */ /* 0x000fc600078e0258 */
[----:B--2---:R-:W-:Y:S05]  /*c840*/  @!P3 BRA `(.L_x_425) ;  /* 0x000001d800dcb947 */ /* 0x004fea0003800000 */
.L_x_674:
[----:B------:R-:W-:Y:S05]  /*c850*/  BSYNC B0 ;  /* 0x0000000000007941 */ /* 0x000fea0003800000 */
.L_x_424:
[----:B------:R-:W-:Y:S01]  /*c860*/  ISETP.GE.AND P3, PT, R23, R116, PT ;  /* 0x000000741700720c */ /* 0x000fe20003f66270 */
[----:B------:R-:W-:-:S12]  /*c870*/  BSSY B0, `(.L_x_426) ;  /* 0x000000f000007945 */ /* 0x000fd80003800000 */
[----:B------:R-:W-:Y:S05]  /*c880*/  @P3 BRA `(.L_x_427) ;  /* 0x0000000000343947 */ /* 0x000fea0003800000 */
[----:B0-----:R-:W-:Y:S02]  /*c890*/  IMAD.MOV.U32 R48, RZ, RZ, R100 ;  /* 0x000000ffff307224 */ /* 0x001fe400078e0064 */
[----:B------:R-:W-:Y:S02]  /*c8a0*/  IMAD.MOV.U32 R49, RZ, RZ, R111 ;  /* 0x000000ffff317224 */ /* 0x000fe400078e006f */
[----:B------:R-:W-:Y:S02]  /*c8b0*/  IMAD R51, R53, UR44, RZ ;  /* 0x0000002c35337c24 */ /* 0x000fe4000f8e02ff */
[----:B------:R-:W-:-:S04]  /*c8c0*/  IMAD.WIDE.U32 R48, R52, UR44, R48 ;  /* 0x0000002c34307c25 */ /* 0x000fc8000f8e0030 */
[----:B------:R-:W-:Y:S01]  /*c8d0*/  IMAD R51, R52, UR45, R51 ;  /* 0x0000002d34337c24 */ /* 0x000fe2000f8e0233 */
[----:B------:R-:W-:-:S04]  /*c8e0*/  IADD3 R54, P3, R48, UR40, RZ ;  /* 0x0000002830367c10 */ /* 0x000fc8000ff7e0ff */
[----:B------:R-:W-:Y:S02]  /*c8f0*/  IADD3.X R55, R49, UR41, R51, P3, !PT ;  /* 0x0000002931377c10 */ /* 0x000fe40009ffe433 */
[----:B------:R-:W-:-:S13]  /*c900*/  ISETP.GE.AND P3, PT, R16, UR38, PT ;  /* 0x0000002610007c0c */ /* 0x000fda000bf66270 */
[----:B------:R-:W0:Y:S04]  /*c910*/  @!P3 LDS.128 R48, [R113+0x10400] ;  /* 0x010400007130b984 */ /* 0x000e280000000c00 */
[----:B0-----:R-:W-:Y:S01]  /*c920*/  @!P3 STG.E.128 desc[UR42][R54.64], R48 ;  /* 0x000000303600b986 */ /* 0x001fe2000c101d2a */
[----:B------:R-:W-:-:S13]  /*c930*/  ISETP.GE.AND P3, PT, R5, UR38, PT ;  /* 0x0000002605007c0c */ /* 0x000fda000bf66270 */
[----:B------:R-:W0:Y:S04]  /*c940*/  @!P3 LDS.128 R48, [R113+0x14400] ;  /* 0x014400007130b984 */ /* 0x000e280000000c00 */
[----:B0-----:R3:W-:Y:S02]  /*c950*/  @!P3 STG.E.128 desc[UR42][R54.64+0x80], R48 ;  /* 0x000080303600b986 */ /* 0x0017e4000c101d2a */
.L_x_427:
[----:B------:R-:W-:Y:S05]  /*c960*/  BSYNC B0 ;  /* 0x0000000000007941 */ /* 0x000fea0003800000 */
.L_x_426:
[----:B0--3--:R-:W-:Y:S01]  /*c970*/  VIADD R48, R23, 0x20 ;  /* 0x0000002017307836 */ /* 0x009fe20000000000 */
[----:B------:R-:W-:Y:S04]  /*c980*/  BSSY B0, `(.L_x_428) ;  /* 0x0000012000007945 */ /* 0x000fe80003800000 */
[----:B------:R-:W-:-:S13]  /*c990*/  ISETP.GE.AND P3, PT, R48, R116, PT ;  /* 0x000000743000720c */ /* 0x000fda0003f66270 */
[----:B------:R-:W-:Y:S05]  /*c9a0*/  @P3 BRA `(.L_x_429) ;  /* 0x00000000003c3947 */ /* 0x000fea0003800000 */
[----:B------:R-:W-:Y:S01]  /*c9b0*/  IADD3 R51, P3, R52, 0x20, RZ ;  /* 0x0000002034337810 */ /* 0x000fe20007f7e0ff */
[----:B------:R-:W-:Y:S01]  /*c9c0*/  IMAD.MOV.U32 R49, RZ, RZ, R111 ;  /* 0x000000ffff317224 */ /* 0x000fe200078e006f */
[----:B------:R-:W-:-:S03]  /*c9d0*/  MOV R48, R100 ;  /* 0x0000006400307202 */ /* 0x000fc60000000f00 */
[----:B------:R-:W-:Y:S02]  /*c9e0*/  IMAD.X R50, RZ, RZ, R53, P3 ;  /* 0x000000ffff327224 */ /* 0x000fe400018e0635 */
[----:B------:R-:W-:-:S04]  /*c9f0*/  IMAD.WIDE.U32 R48, R51, UR44, R48 ;  /* 0x0000002c33307c25 */ /* 0x000fc8000f8e0030 */
[----:B------:R-:W-:Y:S01]  /*ca00*/  IMAD R50, R50, UR44, RZ ;  /* 0x0000002c32327c24 */ /* 0x000fe2000f8e02ff */
[----:B------:R-:W-:-:S03]  /*ca10*/  IADD3 R54, P3, R48, UR40, RZ ;  /* 0x0000002830367c10 */ /* 0x000fc6000ff7e0ff */
[----:B------:R-:W-:-:S05]  /*ca20*/  IMAD R51, R51, UR45, R50 ;  /* 0x0000002d33337c24 */ /* 0x000fca000f8e0232 */
[----:B------:R-:W-:Y:S02]  /*ca30*/  IADD3.X R55, R49, UR41, R51, P3, !PT ;  /* 0x0000002931377c10 */ /* 0x000fe40009ffe433 */
[----:B------:R-:W-:-:S13]  /*ca40*/  ISETP.GE.AND P3, PT, R16, UR38, PT ;  /* 0x0000002610007c0c */ /* 0x000fda000bf66270 */
[----:B------:R-:W0:Y:S04]  /*ca50*/  @!P3 LDS.128 R48, [R113+0x11400] ;  /* 0x011400007130b984 */ /* 0x000e280000000c00 */
[----:B0-----:R-:W-:Y:S01]  /*ca60*/  @!P3 STG.E.128 desc[UR42][R54.64], R48 ;  /* 0x000000303600b986 */ /* 0x001fe2000c101d2a */
[----:B------:R-:W-:-:S13]  /*ca70*/  ISETP.GE.AND P3, PT, R5, UR38, PT ;  /* 0x0000002605007c0c */ /* 0x000fda000bf66270 */
[----:B------:R-:W0:Y:S04]  /*ca80*/  @!P3 LDS.128 R48, [R113+0x15400] ;  /* 0x015400007130b984 */ /* 0x000e280000000c00 */
[----:B0-----:R0:W-:Y:S02]  /*ca90*/  @!P3 STG.E.128 desc[UR42][R54.64+0x80], R48 ;  /* 0x000080303600b986 */ /* 0x0011e4000c101d2a */
.L_x_429:
[----:B------:R-:W-:Y:S05]  /*caa0*/  BSYNC B0 ;  /* 0x0000000000007941 */ /* 0x000fea0003800000 */
.L_x_428:
[----:B0-----:R-:W-:Y:S01]  /*cab0*/  VIADD R48, R23, 0x40 ;  /* 0x0000004017307836 */ /* 0x001fe20000000000 */
        /* <DEDUP_REMOVED lines=18> */
.L_x_431:
[----:B------:R-:W-:Y:S05]  /*cbe0*/  BSYNC B0 ;  /* 0x0000000000007941 */ /* 0x000fea0003800000 */
.L_x_430:
[----:B0-----:R-:W-:Y:S01]  /*cbf0*/  VIADD R48, R23, 0x60 ;  /* 0x0000006017307836 */ /* 0x001fe20000000000 */
[----:B------:R-:W-:Y:S04]  /*cc00*/  BSSY B0, `(.L_x_432) ;  /* 0x0000012000007945 */ /* 0x000fe80003800000 */
[----:B------:R-:W-:-:S13]  /*cc10*/  ISETP.GE.AND P3, PT, R48, R116, PT ;  /* 0x000000743000720c */ /* 0x000fda0003f66270 */
[----:B------:R-:W-:Y:S05]  /*cc20*/  @P3 BRA `(.L_x_433) ;  /* 0x00000000003c3947 */ /* 0x000fea0003800000 */
[----:B------:R-:W-:Y:S01]  /*cc30*/  IADD3 R51, P3, R52, 0x60, RZ ;  /* 0x0000006034337810 */ /* 0x000fe20007f7e0ff */
[----:B------:R-:W-:Y:S02]  /*cc40*/  IMAD.MOV.U32 R48, RZ, RZ, R100 ;  /* 0x000000ffff307224 */ /* 0x000fe400078e0064 */
[----:B------:R-:W-:Y:S02]  /*cc50*/  IMAD.MOV.U32 R49, RZ, RZ, R111 ;  /* 0x000000ffff317224 */ /* 0x000fe400078e006f */
[----:B------:R-:W-:Y:S02]  /*cc60*/  IMAD.X R52, RZ, RZ, R53, P3 ;  /* 0x000000ffff347224 */ /* 0x000fe400018e0635 */
[----:B------:R-:W-:-:S04]  /*cc70*/  IMAD.WIDE.U32 R48, R51, UR44, R48 ;  /* 0x0000002c33307c25 */ /* 0x000fc8000f8e0030 */
[----:B------:R-:W-:-:S04]  /*cc80*/  IMAD R52, R52, UR44, RZ ;  /* 0x0000002c34347c24 */ /* 0x000fc8000f8e02ff */
        /* <DEDUP_REMOVED lines=9> */
.L_x_433:
[----:B------:R-:W-:Y:S05]  /*cd20*/  BSYNC B0 ;  /* 0x0000000000007941 */ /* 0x000fea0003800000 */
.L_x_432:
[----:B0-----:R-:W3:Y:S01]  /*cd30*/  LDL R48, [R1+0x10] ;  /* 0x0000100001307983 */ /* 0x001ee20000100800 */
[----:B-12---:R-:W-:Y:S01]  /*cd40*/  @!P2 IADD3 R112, R112, 0x388c0, RZ ;  /* 0x000388c07070a810 */ /* 0x006fe20007ffe0ff */
[----:B------:R-:W-:Y:S01]  /*cd50*/  VIADD R232, R232, 0x1 ;  /* 0x00000001e8e87836 */ /* 0x000fe20000000000 */
[----:B------:R-:W-:Y:S01]  /*cd60*/  @!PT LDS RZ, [RZ] ;  /* 0x00000000fffff984 */ /* 0x000fe20000000800 */
[----:B------:R-:W-:Y:S01]  /*cd70*/  @!PT LDS RZ, [RZ] ;  /* 0x00000000fffff984 */ /* 0x000fe20000000800 */
[----:B------:R-:W-:Y:S01]  /*cd80*/  @!PT LDS RZ, [RZ] ;  /* 0x00000000fffff984 */ /* 0x000fe20000000800 */
[----:B------:R-:W-:Y:S01]  /*cd90*/  @!PT LDS RZ, [RZ] ;  /* 0x00000000fffff984 */ /* 0x000fe20000000800 */
[----:B------:R0:W-:Y:S06]  /*cda0*/  MEMBAR.ALL.CTA ;  /* 0x0000000000007992 */ /* 0x0001ec0000008000 */
[----:B0-----:R-:W0:Y:S01]  /*cdb0*/  FENCE.VIEW.ASYNC.S ;  /* 0x00000000000073c6 */ /* 0x001e220000000000 */
[----:B------:R-:W-:Y:S01]  /*cdc0*/  @!P2 PRMT R112, RZ, 0x654, R112 ;  /* 0x00000654ff70a816 */ /* 0x000fe20000000070 */
[----:B0-----:R0:W-:Y:S06]  /*cdd0*/  BAR.SYNC.DEFER_BLOCKING R124, 0x80 ;  /* 0x0002007c0000751d */ /* 0x0011ec0000010000 */
[----:B------:R0:W-:Y:S01]  /*cde0*/  @!P2 SYNCS.ARRIVE.TRANS64.RED.A1T0 RZ, [R112+URZ], RZ ;  /* 0x000000ff70ffa9a7 */ /* 0x0001e2000810043f */
[----:B------:R-:W-:-:S04]  /*cdf0*/  ISETP.NE.AND P2, PT, R232, 0x2, PT ;  /* 0x00000002e800780c */ /* 0x000fc80003f45270 */
[----:B------:R-:W-:Y:S02]  /*ce00*/  SEL R49, RZ, 0x1, P2 ;  /* 0x00000001ff317807 */ /* 0x000fe40001000000 */
[----:B------:R-:W-:Y:S02]  /*ce10*/  SEL R232, R232, RZ, P2 ;  /* 0x000000ffe8e87207 */ /* 0x000fe40001000000 */
[----:B------:R-:W-:Y:S02]  /*ce20*/  LOP3.LUT R234, R234, R49, RZ, 0x3c, !PT ;  /* 0x00000031eaea7212 */ /* 0x000fe400078e3cff */
[----:B---3--:R-:W-:-:S13]  /*ce30*/  LOP3.LUT P3, RZ, R48, 0x4, RZ, 0xc0, !PT ;  /* 0x0000000430ff7812 */ /* 0x008fda000786c0ff */
[----:B0-----:R-:W-:Y:S05]  /*ce40*/  @P3 BRA `(.L_x_434) ;  /* 0xffffff6000d83947 */ /* 0x001fea000383ffff */
[----:B------:R-:W0:Y:S01]  /*ce50*/  S2R R48, SR_TID.X ;  /* 0x0000000000307919 */ /* 0x000e220000002100 */
[----:B------:R-:W-:Y:S02]  /*ce60*/  PLOP3.LUT P0, PT, PT, PT, PT, 0x8, 0x0 ;  /* 0x000000000000781c */ /* 0x000fe40003f0e170 */
[----:B0-----:R-:W-:-:S04]  /*ce70*/  SHF.R.U32.HI R48, RZ, 0x7, R48 ;  /* 0x00000007ff307819 */ /* 0x001fc80000011630 */
[----:B------:R-:W-:-:S13]  /*ce80*/  ISETP.NE.AND P3, PT, R48, 0x1, PT ;  /* 0x000000013000780c */ /* 0x000fda0003f65270 */
[----:B------:R-:W-:Y:S06]  /*ce90*/  @!P3 BAR.ARV 0x9, 0x100 ;  /* 0x024400000000bb1d */ /* 0x000fec0000002000 */
.L_x_346:
[----:B------:R-:W-:Y:S05]  /*cea0*/  @P0 BRA `(.L_x_435) ;  /* 0x00000000000c0947 */ /* 0x000fea0003800000 */
[----:B------:R-:W1:Y:S01]  /*ceb0*/  FENCE.VIEW.ASYNC.G ;  /* 0x00000000000073c6 */ /* 0x000e620000000100 */
[----:B------:R-:W-:Y:S05]  /*cec0*/  WARPSYNC.ALL ;  /* 0x0000000000007948 */ /* 0x000fea0003800000 */
[----:B-1----:R-:W-:Y:S06]  /*ced0*/  BAR.ARV 0xc, 0x180 ;  /* 0x0306000000007b1d */ /* 0x002fec0000002000 */
.L_x_435:
[----:B------:R-:W2:Y:S01]  /*cee0*/  LDL R0, [R1+0x10] ;  /* 0x0000100001007983 */ /* 0x000ea20000100800 */
[----:B------:R-:W-:Y:S01]  /*cef0*/  ULDC.64 UR4, c[0x0][0x990] ;  /* 0x0002640000047ab9 */ /* 0x000fe20000000a00 */
[----:B------:R-:W-:Y:S02]  /*cf00*/  ULDC.64 UR6, c[0x0][0x998] ;  /* 0x0002660000067ab9 */ /* 0x000fe40000000a00 */
[----:B------:R-:W3:Y:S04]  /*cf10*/  LDL R10, [R1+0x7c] ;  /* 0x00007c00010a7983 */ /* 0x000ee80000100800 */
[----:B------:R-:W4:Y:S04]  /*cf20*/  LDL R14, [R1+0x6c] ;  /* 0x00006c00010e7983 */ /* 0x000f280000100800 */
[----:B0-----:R-:W4:Y:S01]  /*cf30*/  LDL R12, [R1+0x50] ;  /* 0x00005000010c7983 */ /* 0x001f220000100800 */
[----:B------:R-:W-:-:S02]  /*cf40*/  ISETP.NE.U32.AND P0, PT, RZ, UR4, PT ;  /* 0x00000004ff007c0c */ /* 0x000fc4000bf05070 */
[----:B------:R-:W-:Y:S02]  /*cf50*/  ISETP.NE.U32.AND P1, PT, RZ, UR6, PT ;  /* 0x00000006ff007c0c */ /* 0x000fe4000bf25070 */
[----:B------:R-:W-:Y:S02]  /*cf60*/  ISETP.NE.AND.EX P0, PT, RZ, UR5, PT, P0 ;  /* 0x00000005ff007c0c */ /* 0x000fe4000bf05300 */
[----:B------:R-:W-:-:S11]  /*cf70*/  ISETP.NE.AND.EX P1, PT, RZ, UR7, PT, P1 ;  /* 0x00000007ff007c0c */ /* 0x000fd6000bf25310 */
[----:B------:R-:W3:Y:S08]  /*cf80*/  @P0 LDC.64 R6, c[0x0][0x9a8] ;  /* 0x00026a00ff060b82 */ /* 0x000ef00000000a00 */
[----:B------:R-:W0:Y:S08]  /*cf90*/  @P1 LDC.64 R8, c[0x0][0x9b8] ;  /* 0x00026e00ff081b82 */ /* 0x000e300000000a00 */
[----:B------:R-:W1:Y:S08]  /*cfa0*/  @P0 LDC.64 R4, c[0x0][0x9b0] ;  /* 0x00026c00ff040b82 */ /* 0x000e700000000a00 */
[----:B------:R-:W1:Y:S01]  /*cfb0*/  @P1 LDC.64 R2, c[0x0][0x9c0] ;  /* 0x00027000ff021b82 */ /* 0x000e620000000a00 */
[----:B--2---:R-:W-:Y:S01]  /*cfc0*/  LOP3.LUT P4, RZ, R0, 0x8, RZ, 0xc0, !PT ;  /* 0x0000000800ff7812 */ /* 0x004fe2000788c0ff */
[----:B---3--:R-:W-:-:S02]  /*cfd0*/  @P0 IMAD R0, R10, R6, RZ ;  /* 0x000000060a000224 */ /* 0x008fc400078e02ff */
[----:B0-----:R-:W-:Y:S02]  /*cfe0*/  @P1 IMAD R10, R10, R8, RZ ;  /* 0x000000080a0a1224 */ /* 0x001fe400078e02ff */
[C---:B----4-:R-:W-:Y:S01]  /*cff0*/  @P0 IMAD R11, R14.reuse, R7, R0 ;  /* 0x000000070e0b0224 */ /* 0x050fe200078e0200 */
[----:B------:R-:W-:Y:S01]  /*d000*/  MOV R0, 0x3f800000 ;  /* 0x3f80000000007802 */ /* 0x000fe20000000f00 */
[----:B------:R-:W-:-:S04]  /*d010*/  @P0 IMAD.WIDE.U32 R6, R14, R6, RZ ;  /* 0x000000060e060225 */ /* 0x000fc800078e00ff */
[C---:B------:R-:W-:Y:S02]  /*d020*/  @P1 IMAD R13, R14.reuse, R9, R10 ;  /* 0x000000090e0d1224 */ /* 0x040fe400078e020a */
[----:B------:R-:W-:-:S04]  /*d030*/  @P1 IMAD.WIDE.U32 R8, R14, R8, RZ ;  /* 0x000000080e081225 */ /* 0x000fc800078e00ff */
[----:B------:R-:W-:Y:S02]  /*d040*/  @P0 IMAD.IADD R7, R7, 0x1, R11 ;  /* 0x0000000107070824 */ /* 0x000fe400078e020b */
[----:B------:R-:W-:Y:S02]  /*d050*/  @P1 IMAD.IADD R9, R9, 0x1, R13 ;  /* 0x0000000109091824 */ /* 0x000fe400078e020d */
[----:B-1----:R-:W-:-:S04]  /*d060*/  @P0 IMAD.WIDE.U32 R6, R12, R4, R6 ;  /* 0x000000040c060225 */ /* 0x002fc800078e0006 */
[----:B------:R-:W-:Y:S01]  /*d070*/  @P1 IMAD.WIDE.U32 R8, R12, R2, R8 ;  /* 0x000000020c081225 */ /* 0x000fe200078e0008 */
[----:B------:R-:W-:Y:S01]  /*d080*/  @P0 LEA R2, P2, R6, UR4, 0x2 ;  /* 0x0000000406020c11 */ /* 0x000fe2000f8410ff */
[----:B------:R-:W-:Y:S02]  /*d090*/  ULDC UR4, c[0x0][0x988] ;  /* 0x0002620000047ab9 */ /* 0x000fe40000000800 */
[----:B------:R-:W-:Y:S01]  /*d0a0*/  @P0 IMAD R7, R12, R5, R7 ;  /* 0x000000050c070224 */ /* 0x000fe200078e0207 */
[----:B------:R-:W-:Y:S01]  /*d0b0*/  @P1 LEA R4, P3, R8, UR6, 0x2 ;  /* 0x0000000608041c11 */ /* 0x000fe2000f8610ff */
[----:B------:R-:W-:-:S03]  /*d0c0*/  @P1 IMAD R5, R12, R3, R9 ;  /* 0x000000030c051224 */ /* 0x000fc600078e0209 */
[----:B------:R-:W-:Y:S01]  /*d0d0*/  @P0 LEA.HI.X R3, R6, UR5, R7, 0x2, P2 ;  /* 0x0000000506030c11 */ /* 0x000fe200090f1407 */
[----:B------:R-:W-:Y:S01]  /*d0e0*/  IMAD.MOV.U32 R7, RZ, RZ, 0x3f800000 ;  /* 0x3f800000ff077424 */ /* 0x000fe200078e00ff */
[----:B------:R-:W-:-:S05]  /*d0f0*/  @P1 LEA.HI.X R5, R8, UR7, R5, 0x2, P3 ;  /* 0x0000000708051c11 */ /* 0x000fca00098f1405 */
[----:B------:R-:W2:Y:S04]  /*d100*/  @P0 LDG.E R7, desc[UR42][R2.64] ;  /* 0x0000002a02070981 */ /* 0x000ea8000c1e1900 */
[----:B------:R-:W2:Y:S01]  /*d110*/  @P1 LDG.E R0, desc[UR42][R4.64] ;  /* 0x0000002a04001981 */ /* 0x000ea2000c1e1900 */
[----:B------:R-:W-:Y:S01]  /*d120*/  BSSY B0, `(.L_x_436) ;  /* 0x0000023000007945 */ /* 0x000fe20003800000 */
[----:B--2---:R-:W-:Y:S01]  /*d130*/  FMUL.FTZ R0, R7, R0 ;  /* 0x0000000007007220 */ /* 0x004fe20000410000 */
[----:B------:R-:W-:-:S03]  /*d140*/  IMAD.MOV.U32 R7, RZ, RZ, RZ ;  /* 0x000000ffff077224 */ /* 0x000fc600078e00ff */
[----:B------:R-:W-:Y:S01]  /*d150*/  FMUL.FTZ R2, R0, UR4 ;  /* 0x0000000400027c20 */ /* 0x000fe20008410000 */
[----:B------:R-:W-:Y:S06]  /*d160*/  @!P4 BRA `(.L_x_437) ;  /* 0x000000000078c947 */ /* 0x000fec0003800000 */
[----:B------:R-:W2:Y:S01]  /*d170*/  LDL R12, [R1+0x70] ;  /* 0x00007000010c7983 */ /* 0x000ea20000100800 */
[----:B------:R-:W-:Y:S01]  /*d180*/  ULDC UR4, c[0x0][0x9f0] ;  /* 0x00027c0000047ab9 */ /* 0x000fe20000000800 */
[----:B--2---:R-:W-:-:S04]  /*d190*/  ISETP.NE.AND P0, PT, R12, RZ, PT ;  /* 0x000000ff0c00720c */ /* 0x004fc80003f05270 */
[----:B------:R-:W-:-:S04]  /*d1a0*/  SEL R9, R12, UR4, P0 ;  /* 0x000000040c097c07 */ /* 0x000fc80008000000 */
        /* <DEDUP_REMOVED lines=11> */
[----:B0-----:R-:W-:Y:S01]  /*d260*/  MOV R4, RZ ;  /* 0x000000ff00047202 */ /* 0x001fe20000000f00 */
[----:B-1----:R-:W-:-:S04]  /*d270*/  IMAD.MOV R7, RZ, RZ, -R5 ;  /* 0x000000ffff077224 */ /* 0x002fc800078e0a05 */
[----:B------:R-:W-:-:S04]  /*d280*/  IMAD R7, R7, R6, RZ ;  /* 0x0000000607077224 */ /* 0x000fc800078e02ff */
[----:B------:R-:W-:-:S06]  /*d290*/  IMAD.HI.U32 R5, R5, R7, R4 ;  /* 0x0000000705057227 */ /* 0x000fcc00078e0004 */
        /* <DEDUP_REMOVED lines=8> */
[----:B------:R-:W-:Y:S01]  /*d320*/  @!P2 IMAD.MOV R5, RZ, RZ, -R5 ;  /* 0x000000ffff05a224 */ /* 0x000fe200078e0a05 */
[----:B------:R-:W-:-:S04]  /*d330*/  @!P1 LOP3.LUT R5, RZ, R9, RZ, 0x33, !PT ;  /* 0x00000009ff059212 */ /* 0x000fc800078e33ff */
[----:B------:R-:W-:-:S07]  /*d340*/  MOV R7, R5 ;  /* 0x0000000500077202 */ /* 0x000fce0000000f00 */
.L_x_437:
[----:B------:R-:W-:Y:S05]  /*d350*/  BSYNC B0 ;  /* 0x0000000000007941 */ /* 0x000fea0003800000 */
.L_x_436:
[----:B------:R-:W2:Y:S01]  /*d360*/  LDL R0, [R1+0x8c] ;  /* 0x00008c0001007983 */ /* 0x000ea20000100800 */
[----:B------:R-:W-:Y:S01]  /*d370*/  PLOP3.LUT P0, PT, PT, PT, PT, 0x80, 0x0 ;  /* 0x000000000000781c */ /* 0x000fe20003f0f070 */
[----:B------:R-:W-:Y:S01]  /*d380*/  IMAD.MOV.U32 R3, RZ, RZ, RZ ;  /* 0x000000ffff037224 */ /* 0x000fe200078e00ff */
[----:B------:R-:W-:Y:S01]  /*d390*/  CS2R R170, SRZ ;  /* 0x0000000000aa7805 */ /* 0x000fe2000001ff00 */
[----:B------:R-:W-:Y:S01]  /*d3a0*/  IMAD.MOV.U32 R172, RZ, RZ, RZ ;  /* 0x000000ffffac7224 */ /* 0x000fe200078e00ff */
        /* <DEDUP_REMOVED lines=14> */
[----:B------:R-:W-:Y:S01]  /*d490*/  MOV R20, RZ ;  /* 0x000000ff00147202 */ /* 0x000fe20000000f00 */
[----:B------:R-:W-:Y:S01]  /*d4a0*/  IMAD.MOV.U32 R25, RZ, RZ, RZ ;  /* 0x000000ffff197224 */ /* 0x000fe200078e00ff */
        /* <DEDUP_REMOVED lines=9> */
[----:B------:R-:W-:Y:S01]  /*d540*/  CS2R R166, SRZ ;  /* 0x0000000000a67805 */ /* 0x000fe2000001ff00 */
[----:B------:R-:W-:Y:S01]  /*d550*/  IMAD.MOV.U32 R153, RZ, RZ, RZ ;  /* 0x000000ffff997224 */ /* 0x000fe200078e00ff */
        /* <DEDUP_REMOVED lines=34> */
[----:B------:R-:W-:-:S02]  /*d780*/  CS2R R142, SRZ ;  /* 0x00000000008e7805 */ /* 0x000fc4000001ff00 */
[----:B------:R-:W-:Y:S02]  /*d790*/  CS2R R138, SRZ ;  /* 0x00000000008a7805 */ /* 0x000fe4000001ff00 */
[----:B------:R-:W-:Y:S01]  /*d7a0*/  CS2R R150, SRZ ;  /* 0x0000000000967805 */ /* 0x000fe2000001ff00 */
[----:B--2---:R-:W-:Y:S02]  /*d7b0*/  IMAD R4, R0, R7, RZ ;  /* 0x0000000700047224 */ /* 0x004fe400078e02ff */
[----:B------:R-:W-:-:S03]  /*d7c0*/  IMAD.MOV.U32 R0, RZ, RZ, RZ ;  /* 0x000000ffff007224 */ /* 0x000fc600078e00ff */
[----:B------:R0:W-:Y:S01]  /*d7d0*/  STL [R1+0x14], R4 ;  /* 0x0000140401007387 */ /* 0x0001e20000100800 */
[----:B------:R-:W-:Y:S02]  /*d7e0*/  VIADDMNMX R118, R4, R7, R118, PT ;  /* 0x0000000704767246 */ /* 0x000fe40003800176 */
[----:B------:R-:W-:Y:S02]  /*d7f0*/  CS2R R6, SRZ ;  /* 0x0000000000067805 */ /* 0x000fe4000001ff00 */
[----:B------:R-:W-:-:S13]  /*d800*/  ISETP.GT.AND P1, PT, R118, R4, PT ;  /* 0x000000047600720c */ /* 0x000fda0003f24270 */
[----:B0-----:R-:W-:Y:S05]  /*d810*/  @!P1 BRA `(.L_x_438) ;  /* 0x000000d800709947 */ /* 0x001fea0003800000 */
[----:B------:R-:W0:Y:S01]  /*d820*/  S2R R4, SR_TID.X ;  /* 0x0000000000047919 */ /* 0x000e220000002100 */
[----:B------:R-:W-:Y:S01]  /*d830*/  UMOV UR4, 0xffffffff ;  /* 0xffffffff00047882 */ /* 0x000fe20000000000 */
[----:B------:R-:W-:Y:S01]  /*d840*/  IADD3 R0, R22, 0x20400, RZ ;  /* 0x0002040016007810 */ /* 0x000fe20007ffe0ff */
[----:B0-----:R-:W-:-:S05]  /*d850*/  VIADD R33, R4, 0xffffff80 ;  /* 0xffffff8004217836 */ /* 0x001fca0000000000 */
[----:B------:R-:W-:-:S04]  /*d860*/  SHF.R.S32.HI R32, RZ, 0x1f, R33 ;  /* 0x0000001fff207819 */ /* 0x000fc80000011421 */
[----:B------:R-:W-:-:S04]  /*d870*/  LEA.HI R13, R32, R33, RZ, 0x7 ;  /* 0x00000021200d7211 */ /* 0x000fc800078f38ff */
[----:B------:R-:W-:Y:S01]  /*d880*/  SHF.R.S32.HI R13, RZ, 0x7, R13 ;  /* 0x00000007ff0d7819 */ /* 0x000fe2000001140d */
[----:B------:R-:W-:Y:S06]  /*d890*/  BRA.DIV UR4, `(.L_x_439) ;  /* 0x000001ca04dc7947 */ /* 0x000fec000b800000 */
[----:B------:R-:W0:Y:S04]  /*d8a0*/  SHFL.IDX PT, R3, R13, RZ, 0x1f ;  /* 0x00001fff0d037589 */ /* 0x000e2800000e0000 */
[----:B0-----:R0:W-:Y:S02]  /*d8b0*/  STL [R1+0x30], R3 ;  /* 0x0000300301007387 */ /* 0x0011e40000100800 */
.L_x_677:
[----:B------:R-:W0:Y:S01]  /*d8c0*/  LDL R4, [R1+0x30] ;  /* 0x0000300001047983 */ /* 0x000e220000100800 */
[----:B------:R-:W-:Y:S01]  /*d8d0*/  LOP3.LUT P0, RZ, R0, 0x3ff, RZ, 0xc0, !PT ;  /* 0x000003ff00ff7812 */ /* 0x000fe2000780c0ff */
[----:B------:R-:W-:Y:S03]  /*d8e0*/  BSSY B6, `(.L_x_440) ;  /* 0x0000019000067945 */ /* 0x000fe60003800000 */
[----:B------:R-:W-:Y:S02]  /*d8f0*/  P2R R26, PR, RZ, 0x1 ;  /* 0x00000001ff1a7803 */ /* 0x000fe40000000000 */
[----:B0-----:R-:W-:-:S04]  /*d900*/  LEA.HI R3, R4, R4, RZ, 0x1 ;  /* 0x0000000404037211 */ /* 0x001fc800078f08ff */
[----:B------:R-:W-:-:S05]  /*d910*/  LOP3.LUT R3, R3, 0x1e, RZ, 0xc0, !PT ;  /* 0x0000001e03037812 */ /* 0x000fca00078ec0ff */
[----:B------:R-:W-:-:S04]  /*d920*/  IMAD.IADD R3, R4, 0x1, -R3 ;  /* 0x0000000104037824 */ /* 0x000fc800078e0a03 */
[----:B------:R-:W-:-:S05]  /*d930*/  IMAD R3, R3, 0x2000, R0 ;  /* 0x0000200003037824 */ /* 0x000fca00078e0200 */
[----:B------:R-:W-:-:S04]  /*d940*/  SHF.R.U32.HI R3, RZ, 0x4, R3 ;  /* 0x00000004ff037819 */ /* 0x000fc80000011603 */
[----:B------:R-:W-:Y:S01]  /*d950*/  LOP3.LUT R25, R3, 0x3fff, RZ, 0xc0, !PT ;  /* 0x00003fff03197812 */ /* 0x000fe200078ec0ff */
[----:B------:R-:W-:Y:S06]  /*d960*/  @!P0 BRA `(.L_x_441) ;  /* 0x0000000000408947 */ /* 0x000fec0003800000 */
[----:B-1----:R-:W-:Y:S01]  /*d970*/  MOV R14, 0x0 ;  /* 0x00000000000e7802 */ /* 0x002fe20000000f00 */
[----:B------:R-:W-:Y:S01]  /*d980*/  ULDC.64 UR4, c[0x4][0xc0] ;  /* 0x0100300000047ab9 */ /* 0x000fe20000000a00 */
[----:B------:R-:W-:Y:S01]  /*d990*/  ULDC.64 UR6, c[0x4][0xc8] ;  /* 0x0100320000067ab9 */ /* 0x000fe20000000a00 */
[----:B------:R-:W-:Y:S01]  /*d9a0*/  IMAD.U32 R4, RZ, RZ, UR4 ;  /* 0x00000004ff047e24 */ /* 0x000fe2000f8e00ff */
[----:B------:R-:W-:Y:S01]  /*d9b0*/  MOV R6, UR6 ;  /* 0x0000000600067c02 */ /* 0x000fe20008000f00 */
[----:B------:R-:W-:Y:S01]  /*d9c0*/  IMAD.U32 R5, RZ, RZ, UR5 ;  /* 0x00000005ff057e24 */ /* 0x000fe2000f8e00ff */
[----:B------:R-:W0:Y:S01]  /*d9d0*/  LDC.64 R14, c[0x4][R14] ;  /* 0x010000000e0e7b82 */ /* 0x000e220000000a00 */
[----:B------:R-:W-:Y:S01]  /*d9e0*/  ULDC.64 UR4, c[0x4][0x30] ;  /* 0x01000c0000047ab9 */ /* 0x000fe20000000a00 */
[----:B------:R-:W-:Y:S01]  /*d9f0*/  IMAD.U32 R7, RZ, RZ, UR7 ;  /* 0x00000007ff077e24 */ /* 0x000fe2000f8e00ff */
[----:B------:R-:W-:Y:S01]  /*da00*/  MOV R12, 0x1 ;  /* 0x00000001000c7802 */ /* 0x000fe20000000f00 */
[----:B------:R-:W-:-:S02]  /*da10*/  IMAD.U32 R10, RZ, RZ, UR4 ;  /* 0x00000004ff0a7e24 */ /* 0x000fc4000f8e00ff */
[----:B------:R-:W-:Y:S02]  /*da20*/  IMAD.U32 R11, RZ, RZ, UR5 ;  /* 0x00000005ff0b7e24 */ /* 0x000fe4000f8e00ff */
[----:B------:R-:W-:Y:S02]  /*da30*/  IMAD.MOV.U32 R8, RZ, RZ, 0x70 ;  /* 0x00000070ff087424 */ /* 0x000fe400078e00ff */
[----:B------:R-:W-:-:S07]  /*da40*/  IMAD.MOV.U32 R13, RZ, RZ, RZ ;  /* 0x000000ffff0d7224 */ /* 0x000fce00078e00ff */
[----:B------:R-:W-:-:S07]  /*da50*/  LEPC R20, `(.L_x_441) ;  /* 0x000000001014794e */ /* 0x000fce0000000000 */
[----:B0----5:R-:W-:Y:S05]  /*da60*/  CALL.ABS.NOINC R14 ;  /* 0x000000000e007343 */ /* 0x021fea0003c00000 */
.L_x_441:
[----:B------:R-:W-:Y:S05]  /*da70*/  BSYNC B6 ;  /* 0x0000000000067941 */ /* 0x000fea0003800000 */
.L_x_440:
[----:B------:R-:W-:Y:S02]  /*da80*/  ULDC UR4, c[0x0][0x3f4] ;  /* 0x0000fd0000047ab9 */ /* 0x000fe40000000800 */
[----:B------:R-:W-:-:S13]  /*da90*/  ISETP.LT.AND P0, PT, RZ, UR4, PT ;  /* 0x00000004ff007c0c */ /* 0x000fda000bf01270 */
[----:B------:R-:W-:Y:S05]  /*daa0*/  @P0 BRA `(.L_x_442) ;  /* 0x0000000000400947 */ /* 0x000fea0003800000 */
[----:B------:R-:W-:-:S04]  /*dab0*/  ULEA.HI UR4, UR39, UR39, URZ, 0x1 ;  /* 0x0000002727047291 */ /* 0x000fc8000f8f083f */
[----:B------:R-:W-:-:S04]  /*dac0*/  ULOP3.LUT UR4, UR4, 0xfffffffe, URZ, 0xc0, !UPT ;  /* 0xfffffffe04047892 */ /* 0x000fc8000f8ec03f */
[----:B------:R-:W-:-:S06]  /*dad0*/  UIADD3 UR4, UR39, -UR4, URZ ;  /* 0x8000000427047290 */ /* 0x000fcc000fffe03f */
[----:B------:R-:W-:-:S05]  /*dae0*/  IMAD.U32 R3, RZ, RZ, UR4 ;  /* 0x00000004ff037e24 */ /* 0x000fca000f8e00ff */
[----:B------:R-:W-:-:S04]  /*daf0*/  SHF.L.U32 R3, R3, 0x1f, RZ ;  /* 0x0000001f03037819 */ /* 0x000fc800000006ff */
[----:B------:R0:W2:Y:S03]  /*db00*/  SYNCS.PHASECHK.TRANS64.TRYWAIT P0, [R22+URZ+0x38800], R3 ;  /* 0x03880003160075a7 */ /* 0x0000a6000800017f */
[----:B--2---:R-:W-:Y:S05]  /*db10*/  @!P0 NANOSLEEP.SYNCS 0x989680 ;  /* 0x009896800000895d */ /* 0x004fea0003900000 */
[----:B------:R-:W2:Y:S01]  /*db20*/  @!P0 SYNCS.PHASECHK.TRANS64 P0, [R22+URZ+0x38800], R3 ;  /* 0x03880003160085a7 */ /* 0x000ea2000800007f */
[----:B------:R-:W-:Y:S04]  /*db30*/  BSSY B0, `(.L_x_443) ;  /* 0x0000006000007945 */ /* 0x000fe80003800000 */
[----:B--2---:R-:W-:Y:S05]  /*db40*/  @P0 BRA `(.L_x_444) ;  /* 0x0000000000100947 */ /* 0x004fea0003800000 */
.L_x_445:
[----:B--2---:R2:W3:Y:S02]  /*db50*/  SYNCS.PHASECHK.TRANS64.TRYWAIT P0, [R22+URZ+0x38800], R3 ;  /* 0x03880003160075a7 */ /* 0x0044e4000800017f */
[----:B---3--:R-:W-:Y:S05]  /*db60*/  @!P0 NANOSLEEP.SYNCS 0x989680 ;  /* 0x009896800000895d */ /* 0x008fea0003900000 */
[----:B------:R-:W3:Y:S02]  /*db70*/  @!P0 SYNCS.PHASECHK.TRANS64 P0, [R22+URZ+0x38800], R3 ;  /* 0x03880003160085a7 */ /* 0x000ee4000800007f */
[----:B---3--:R-:W-:Y:S05]  /*db80*/  @!P0 BRA `(.L_x_445) ;  /* 0xfffffffc00f08947 */ /* 0x008fea000383ffff */
.L_x_444:
[----:B------:R-:W-:Y:S05]  /*db90*/  BSYNC B0 ;  /* 0x0000000000007941 */ /* 0x000fea0003800000 */
.L_x_443:
[----:B------:R-:W-:Y:S05]  /*dba0*/  BRA `(.L_x_446) ;  /* 0x0000007000b07947 */ /* 0x000fea0003800000 */
.L_x_442:
[----:B------:R-:W-:Y:S01]  /*dbb0*/  ISETP.NE.AND P0, PT, R26, RZ, PT ;  /* 0x000000ff1a00720c */ /* 0x000fe20003f05270 */
[----:B------:R-:W0:Y:S01]  /*dbc0*/  LDC.64 R30, c[0x0][0x400] ;  /* 0x00010000ff1e7b82 */ /* 0x000e220000000a00 */
[----:B-----5:R-:W-:Y:S01]  /*dbd0*/  SHF.R.S32.HI R0, RZ, 0x1f, R24 ;  /* 0x0000001fff007819 */ /* 0x020fe20000011418 */
[----:B------:R-:W-:Y:S01]  /*dbe0*/  ULDC.64 UR4, c[0x0][0x3f8] ;  /* 0x0000fe0000047ab9 */ /* 0x000fe20000000a00 */
[----:B------:R-:W-:Y:S01]  /*dbf0*/  ULDC.64 UR6, c[0x0][0x408] ;  /* 0x0001020000067ab9 */ /* 0x000fe20000000a00 */
[----:B------:R-:W-:Y:S02]  /*dc00*/  BSSY B6, `(.L_x_447) ;  /* 0x000001b000067945 */ /* 0x000fe40003800000 */
[C---:B------:R-:W-:Y:S02]  /*dc10*/  IMAD R3, R0.reuse, UR4, RZ ;  /* 0x0000000400037c24 */ /* 0x040fe4000f8e02ff */
[----:B------:R-:W2:Y:S01]  /*dc20*/  LDC.64 R26, c[0x0][0x3e8] ;  /* 0x0000fa00ff1a7b82 */ /* 0x000ea20000000a00 */
[----:B------:R-:W-:-:S02]  /*dc30*/  IMAD R5, R0, UR6, RZ ;  /* 0x0000000600057c24 */ /* 0x000fc4000f8e02ff */
[C---:B------:R-:W-:Y:S02]  /*dc40*/  IMAD R3, R24.reuse, UR5, R3 ;  /* 0x0000000518037c24 */ /* 0x040fe4000f8e0203 */
[C---:B------:R-:W-:Y:S02]  /*dc50*/  IMAD R5, R24.reuse, UR7, R5 ;  /* 0x0000000718057c24 */ /* 0x040fe4000f8e0205 */
[----:B0-----:R-:W-:-:S04]  /*dc60*/  IMAD.WIDE.U32 R30, R24, UR6, R30 ;  /* 0x00000006181e7c25 */ /* 0x001fc8000f8e001e */
[----:B------:R-:W-:Y:S02]  /*dc70*/  IMAD.IADD R28, R5, 0x1, R31 ;  /* 0x00000001051c7824 */ /* 0x000fe400078e021f */
[----:B--2---:R-:W-:-:S04]  /*dc80*/  IMAD.WIDE.U32 R26, R24, UR4, R26 ;  /* 0x00000004181a7c25 */ /* 0x004fc8000f8e001a */
[----:B------:R-:W-:Y:S01]  /*dc90*/  IMAD.IADD R24, R3, 0x1, R27 ;  /* 0x0000000103187824 */ /* 0x000fe200078e021b */
[----:B------:R-:W-:Y:S06]  /*dca0*/  @!P0 BRA `(.L_x_448) ;  /* 0x0000000000408947 */ /* 0x000fec0003800000 */
[----:B-1----:R-:W-:Y:S01]  /*dcb0*/  MOV R14, 0x0 ;  /* 0x00000000000e7802 */ /* 0x002fe20000000f00 */
[----:B------:R-:W-:Y:S01]  /*dcc0*/  ULDC.64 UR4, c[0x4][0xc0] ;  /* 0x0100300000047ab9 */ /* 0x000fe20000000a00 */
[----:B------:R-:W-:Y:S01]  /*dcd0*/  ULDC.64 UR6, c[0x4][0xc8] ;  /* 0x0100320000067ab9 */ /* 0x000fe20000000a00 */
[----:B------:R-:W-:Y:S01]  /*dce0*/  MOV R4, UR4 ;  /* 0x0000000400047c02 */ /* 0x000fe20008000f00 */
        /* <DEDUP_REMOVED lines=11> */
[----:B0-----:R-:W-:Y:S05]  /*dda0*/  CALL.ABS.NOINC R14 ;  /* 0x000000000e007343 */ /* 0x001fea0003c00000 */
.L_x_448:
[----:B------:R-:W-:Y:S05]  /*ddb0*/  BSYNC B6 ;  /* 0x0000000000067941 */ /* 0x000fea0003800000 */
.L_x_447:
[----:B------:R-:W-:Y:S01]  /*ddc0*/  ULDC.U8 UR4, c[0x0][0x410] ;  /* 0x0001040000047ab9 */ /* 0x000fe20000000000 */
[----:B------:R-:W-:Y:S01]  /*ddd0*/  BSSY B0, `(.L_x_449) ;  /* 0x0000701000007945 */ /* 0x000fe20003800000 */
[----:B------:R-:W-:Y:S01]  /*dde0*/  ISETP.NE.AND P0, PT, RZ, UR4, PT ;  /* 0x00000004ff007c0c */ /* 0x000fe2000bf05270 */
[----:B------:R-:W-:-:S12]  /*ddf0*/  IMAD R0, R29, 0x80, R23 ;  /* 0x000000801d007824 */ /* 0x000fd800078e0217 */
[----:B------:R-:W-:Y:S05]  /*de00*/  @!P0 BRA `(.L_x_450) ;  /* 0x00000034009c8947 */ /* 0x000fea0003800000 */
[----:B------:R-:W-:-:S03]  /*de10*/  UMOV UR4, 0xffffffff ;  /* 0xffffffff00047882 */ /* 0x000fc60000000000 */
[----:B------:R-:W-:Y:S05]  /*de20*/  BRA.DIV UR4, `(.L_x_451) ;  /* 0x000001c604a07947 */ /* 0x000fea000b800000 */
[----:B------:R-:W0:Y:S04]  /*de30*/  SHFL.IDX PT, R26, R26, RZ, 0x181f ;  /* 0x00181fff1a1a7589 */ /* 0x000e2800000e0000 */
[----:B------:R2:W3:Y:S04]  /*de40*/  SHFL.IDX PT, R20, R30, RZ, 0x181f ;  /* 0x00181fff1e147589 */ /* 0x0004e800000e0000 */
[----:B------:R2:W4:Y:S04]  /*de50*/  SHFL.IDX PT, R3, R24, RZ, 0x181f ;  /* 0x00181fff18037589 */ /* 0x00052800000e0000 */
[----:B------:R2:W0:Y:S02]  /*de60*/  SHFL.IDX PT, R27, R28, RZ, 0x181f ;  /* 0x00181fff1c1b7589 */ /* 0x00042400000e0000 */
.L_x_683:
[----:B------:R-:W-:Y:S01]  /*de70*/  ULDC UR4, c[0x0][0x448] ;  /* 0x0001120000047ab9 */ /* 0x000fe20000000800 */
[----:B------:R-:W-:Y:S01]  /*de80*/  BSSY B1, `(.L_x_452) ;  /* 0x000001a000017945 */ /* 0x000fe20003800000 */
[----:B------:R-:W-:Y:S01]  /*de90*/  IMAD R119, R119, UR4, RZ ;  /* 0x0000000477777c24 */ /* 0x000fe2000f8e02ff */
[----:B------:R-:W-:Y:S02]  /*dea0*/  CS2R R4, SRZ ;  /* 0x0000000000047805 */ /* 0x000fe4000001ff00 */
[----:B------:R-:W-:Y:S02]  /*deb0*/  CS2R R6, SRZ ;  /* 0x0000000000067805 */ /* 0x000fe4000001ff00 */
[----:B------:R-:W-:Y:S02]  /*dec0*/  CS2R R8, SRZ ;  /* 0x0000000000087805 */ /* 0x000fe4000001ff00 */
[----:B------:R-:W-:Y:S02]  /*ded0*/  CS2R R10, SRZ ;  /* 0x00000000000a7805 */ /* 0x000fe4000001ff00 */
[----:B------:R-:W-:-:S13]  /*dee0*/  ISETP.GE.AND P0, PT, R0, R119, PT ;  /* 0x000000770000720c */ /* 0x000fda0003f06270 */
[----:B------:R-:W-:Y:S05]  /*def0*/  @P0 BRA `(.L_x_453) ;  /* 0x0000000000480947 */ /* 0x000fea0003800000 */
[----:B------:R-:W-:Y:S01]  /*df00*/  ULDC UR4, c[0x0][0x3f4] ;  /* 0x0000fd0000047ab9 */ /* 0x000fe20000000800 */
[----:B------:R-:W-:Y:S02]  /*df10*/  SHF.R.S32.HI R0, RZ, 0x1f, R233 ;  /* 0x0000001fff007819 */ /* 0x000fe400000114e9 */
[----:B------:R-:W-:Y:S02]  /*df20*/  ISETP.GE.AND P4, PT, R18, UR4, PT ;  /* 0x0000000412007c0c */ /* 0x000fe4000bf86270 */
[----:B------:R-:W-:Y:S02]  /*df30*/  ISETP.GE.AND P5, PT, R233, UR4, PT ;  /* 0x00000004e9007c0c */ /* 0x000fe4000bfa6270 */
[----:B------:R-:W-:-:S09]  /*df40*/  CS2R R8, SRZ ;  /* 0x0000000000087805 */ /* 0x000fd2000001ff00 */
[C---:B0-----:R-:W-:Y:S02]  /*df50*/  @!P4 IADD3 R4, P0, R18.reuse, R26, RZ ;  /* 0x0000001a1204c210 */ /* 0x041fe40007f1e0ff */
[----:B-1-3--:R-:W-:Y:S02]  /*df60*/  @!P4 IADD3 R14, P1, R18, R20, RZ ;  /* 0x00000014120ec210 */ /* 0x00afe40007f3e0ff */
[----:B----4-:R-:W-:Y:S02]  /*df70*/  @!P4 IADD3.X R5, R3, R19, RZ, P0, !PT ;  /* 0x000000130305c210 */ /* 0x010fe400007fe4ff */
[----:B------:R-:W-:Y:S01]  /*df80*/  @!P5 IADD3 R12, P2, R233, R26, RZ ;  /* 0x0000001ae90cd210 */ /* 0x000fe20007f5e0ff */
[----:B------:R-:W-:Y:S01]  /*df90*/  @!P4 IMAD.X R15, R27, 0x1, R19, P1 ;  /* 0x000000011b0fc824 */ /* 0x000fe200008e0613 */
[----:B------:R-:W-:Y:S01]  /*dfa0*/  @!P5 IADD3 R20, P3, R233, R20, RZ ;  /* 0x00000014e914d210 */ /* 0x000fe20007f7e0ff */
[----:B------:R0:W5:Y:S02]  /*dfb0*/  @!P4 LD.E.64 R6, desc[UR42][R4.64] ;  /* 0x0000002a0406c980 */ /* 0x000164000c101b00 */
[----:B------:R-:W-:-:S02]  /*dfc0*/  @!P5 IMAD.X R13, R3, 0x1, R0, P2 ;  /* 0x00000001030dd824 */ /* 0x000fc400010e0600 */
[----:B------:R-:W-:Y:S01]  /*dfd0*/  @!P5 IMAD.X R21, R27, 0x1, R0, P3 ;  /* 0x000000011b15d824 */ /* 0x000fe200018e0600 */
[----:B------:R1:W5:Y:S04]  /*dfe0*/  @!P4 LD.E.64 R10, desc[UR42][R14.64] ;  /* 0x0000002a0e0ac980 */ /* 0x000368000c101b00 */
[----:B------:R1:W5:Y:S01]  /*dff0*/  @!P5 LD.E.64 R8, desc[UR42][R20.64] ;  /* 0x0000002a1408d980 */ /* 0x000362000c101b00 */
[----:B0-----:R-:W-:-:S06]  /*e000*/  CS2R R4, SRZ ;  /* 0x0000000000047805 */ /* 0x001fcc000001ff00 */
[----:B------:R1:W5:Y:S02]  /*e010*/  @!P5 LD.E.64 R4, desc[UR42][R12.64] ;  /* 0x0000002a0c04d980 */ /* 0x000364000c101b00 */
.L_x_453:
[----:B------:R-:W-:Y:S05]  /*e020*/  BSYNC B1 ;  /* 0x0000000000017941 */ /* 0x000fea0003800000 */
.L_x_452:
[----:B------:R-:W-:Y:S01]  /*e030*/  ULEA.HI UR4, UR39, UR39, URZ, 0x1 ;  /* 0x0000002727047291 */ /* 0x000fe2000f8f083f */
[----:B-----5:R-:W-:Y:S01]  /*e040*/  SHF.R.U32.HI R0, RZ, 0x8, R6 ;  /* 0x00000008ff007819 */ /* 0x020fe20000011606 */
[----:B0-----:R-:W-:Y:S01]  /*e050*/  IMAD R26, R29, -0x80, R119 ;  /* 0xffffff801d1a7824 */ /* 0x001fe200078e0277 */
[----:B-1----:R-:W-:Y:S01]  /*e060*/  SHF.R.U32.HI R15, RZ, 0x8, R7 ;  /* 0x00000008ff0f7819 */ /* 0x002fe20000011607 */
[----:B------:R-:W-:Y:S01]  /*e070*/  ULOP3.LUT UR4, UR4, 0xfffffffe, URZ, 0xc0, !UPT ;  /* 0xfffffffe04047892 */ /* 0x000fe2000f8ec03f */
[----:B----4-:R-:W-:Y:S01]  /*e080*/  LOP3.LUT R3, R6, 0xff, RZ, 0xc0, !PT ;  /* 0x000000ff06037812 */ /* 0x010fe200078ec0ff */
[----:B------:R-:W-:Y:S01]  /*e090*/  BSSY B1, `(.L_x_454) ;  /* 0x000003b000017945 */ /* 0x000fe20003800000 */
[----:B------:R-:W-:Y:S01]  /*e0a0*/  LOP3.LUT R0, R0, 0xff, RZ, 0xc0, !PT ;  /* 0x000000ff00007812 */ /* 0x000fe200078ec0ff */
[----:B------:R-:W-:Y:S01]  /*e0b0*/  UIADD3 UR4, UR39, -UR4, URZ ;  /* 0x8000000427047290 */ /* 0x000fe2000fffe03f */
[----:B------:R-:W-:Y:S02]  /*e0c0*/  LOP3.LUT R12, R7, 0xff, RZ, 0xc0, !PT ;  /* 0x000000ff070c7812 */ /* 0x000fe400078ec0ff */
[----:B------:R-:W-:-:S02]  /*e0d0*/  LOP3.LUT R15, R15, 0xff, RZ, 0xc0, !PT ;  /* 0x000000ff0f0f7812 */ /* 0x000fc400078ec0ff */
[----:B------:R-:W-:Y:S01]  /*e0e0*/  PRMT R13, R0, 0x7604, R3 ;  /* 0x00007604000d7816 */ /* 0x000fe20000000003 */
[----:B------:R-:W-:Y:S01]  /*e0f0*/  IMAD.U32 R35, RZ, RZ, UR4 ;  /* 0x00000004ff237e24 */ /* 0x000fe2000f8e00ff */
[----:B------:R-:W-:Y:S02]  /*e100*/  SHF.R.U32.HI R0, RZ, 0x8, R4 ;  /* 0x00000008ff007819 */ /* 0x000fe40000011604 */
[----:B------:R-:W-:Y:S02]  /*e110*/  PRMT R12, R15, 0x7604, R12 ;  /* 0x000076040f0c7816 */ /* 0x000fe4000000000c */
[----:B------:R-:W-:Y:S02]  /*e120*/  SHF.L.U32 R35, R35, 0x1f, RZ ;  /* 0x0000001f23237819 */ /* 0x000fe400000006ff */
[----:B------:R-:W-:Y:S02]  /*e130*/  SHF.R.U32.HI R21, RZ, 0x8, R5 ;  /* 0x00000008ff157819 */ /* 0x000fe40000011605 */
[----:B------:R-:W0:Y:S01]  /*e140*/  SYNCS.PHASECHK.TRANS64.TRYWAIT P0, [R22+URZ+0x38800], R35 ;  /* 0x03880023160075a7 */ /* 0x000e22000800017f */
[----:B------:R-:W-:-:S02]  /*e150*/  SHF.R.U32.HI R3, RZ, 0x8, R10 ;  /* 0x00000008ff037819 */ /* 0x000fc4000001160a */
[----:B------:R-:W-:Y:S02]  /*e160*/  LOP3.LUT R14, R4, 0xff, RZ, 0xc0, !PT ;  /* 0x000000ff040e7812 */ /* 0x000fe400078ec0ff */
[----:B------:R-:W-:Y:S02]  /*e170*/  LOP3.LUT R15, R0, 0xff, RZ, 0xc0, !PT ;  /* 0x000000ff000f7812 */ /* 0x000fe400078ec0ff */
[----:B---3--:R-:W-:Y:S02]  /*e180*/  LOP3.LUT R20, R5, 0xff, RZ, 0xc0, !PT ;  /* 0x000000ff05147812 */ /* 0x008fe400078ec0ff */
[----:B--2---:R-:W-:Y:S02]  /*e190*/  LOP3.LUT R24, R10, 0xff, RZ, 0xc0, !PT ;  /* 0x000000ff0a187812 */ /* 0x004fe400078ec0ff */
[----:B------:R-:W-:Y:S02]  /*e1a0*/  LOP3.LUT R21, R21, 0xff, RZ, 0xc0, !PT ;  /* 0x000000ff15157812 */ /* 0x000fe400078ec0ff */
[----:B------:R-:W-:-:S02]  /*e1b0*/  LOP3.LUT R3, R3, 0xff, RZ, 0xc0, !PT ;  /* 0x000000ff03037812 */ /* 0x000fc400078ec0ff */
[----:B------:R-:W-:Y:S02]  /*e1c0*/  PRMT R15, R15, 0x7604, R14 ;  /* 0x000076040f0f7816 */ /* 0x000fe4000000000e */
[----:B------:R-:W-:Y:S02]  /*e1d0*/  SHF.R.U32.HI R0, RZ, 0x8, R8 ;  /* 0x00000008ff007819 */ /* 0x000fe40000011608 */
[----:B------:R-:W-:Y:S02]  /*e1e0*/  SHF.R.U32.HI R29, RZ, 0x8, R9 ;  /* 0x00000008ff1d7819 */ /* 0x000fe40000011609 */
[----:B------:R-:W-:Y:S02]  /*e1f0*/  SHF.R.U32.HI R14, RZ, 0x8, R11 ;  /* 0x00000008ff0e7819 */ /* 0x000fe4000001160b */
[----:B------:R-:W-:Y:S02]  /*e200*/  PRMT R20, R21, 0x7604, R20 ;  /* 0x0000760415147816 */ /* 0x000fe40000000014 */
[----:B------:R-:W-:-:S02]  /*e210*/  PRMT R27, R3, 0x7604, R24 ;  /* 0x00007604031b7816 */ /* 0x000fc40000000018 */
[----:B------:R-:W-:Y:S02]  /*e220*/  LOP3.LUT R21, R8, 0xff, RZ, 0xc0, !PT ;  /* 0x000000ff08157812 */ /* 0x000fe400078ec0ff */
[----:B------:R-:W-:Y:S02]  /*e230*/  LOP3.LUT R24, R9, 0xff, RZ, 0xc0, !PT ;  /* 0x000000ff09187812 */ /* 0x000fe400078ec0ff */
[----:B------:R-:W-:Y:S02]  /*e240*/  LOP3.LUT R0, R0, 0xff, RZ, 0xc0, !PT ;  /* 0x000000ff00007812 */ /* 0x000fe400078ec0ff */
[----:B------:R-:W-:Y:S02]  /*e250*/  LOP3.LUT R29, R29, 0xff, RZ, 0xc0, !PT ;  /* 0x000000ff1d1d7812 */ /* 0x000fe400078ec0ff */
[----:B------:R-:W-:Y:S02]  /*e260*/  LOP3.LUT R3, R11, 0xff, RZ, 0xc0, !PT ;  /* 0x000000ff0b037812 */ /* 0x000fe400078ec0ff */
[----:B------:R-:W-:-:S02]  /*e270*/  LOP3.LUT R14, R14, 0xff, RZ, 0xc0, !PT ;  /* 0x000000ff0e0e7812 */ /* 0x000fc400078ec0ff */
[----:B------:R-:W-:Y:S02]  /*e280*/  PRMT R31, R0, 0x7604, R21 ;  /* 0x00007604001f7816 */ /* 0x000fe40000000015 */
[----:B------:R-:W-:Y:S02]  /*e290*/  PRMT R24, R29, 0x7604, R24 ;  /* 0x000076041d187816 */ /* 0x000fe40000000018 */
[----:B------:R-:W-:Y:S02]  /*e2a0*/  PRMT R14, R14, 0x7604, R3 ;  /* 0x000076040e0e7816 */ /* 0x000fe40000000003 */
[----:B------:R-:W-:Y:S02]  /*e2b0*/  SHF.R.U32.HI R21, RZ, 0x10, R5 ;  /* 0x00000010ff157819 */ /* 0x000fe40000011605 */
[----:B------:R-:W-:Y:S02]  /*e2c0*/  SHF.R.U32.HI R29, RZ, 0x10, R11 ;  /* 0x00000010ff1d7819 */ /* 0x000fe4000001160b */
[----:B------:R-:W-:Y:S01]  /*e2d0*/  SHF.R.U32.HI R3, RZ, 0x10, R7 ;  /* 0x00000010ff037819 */ /* 0x000fe20000011607 */
[----:B------:R-:W-:Y:S01]  /*e2e0*/  IMAD.U32 R21, R21, 0x10000, RZ ;  /* 0x0001000015157824 */ /* 0x000fe200078e00ff */
[----:B------:R-:W-:Y:S01]  /*e2f0*/  SHF.R.U32.HI R33, RZ, 0x10, R9 ;  /* 0x00000010ff217819 */ /* 0x000fe20000011609 */
[----:B------:R-:W-:Y:S01]  /*e300*/  IMAD.U32 R29, R29, 0x10000, RZ ;  /* 0x000100001d1d7824 */ /* 0x000fe200078e00ff */
[----:B------:R-:W-:-:S02]  /*e310*/  SHF.L.U32 R3, R3, 0x10, RZ ;  /* 0x0000001003037819 */ /* 0x000fc400000006ff */
[----:B------:R-:W-:Y:S01]  /*e320*/  LOP3.LUT R21, R20, 0xff0000, R21, 0xf8, !PT ;  /* 0x00ff000014157812 */ /* 0x000fe200078ef815 */
[----:B------:R-:W-:Y:S01]  /*e330*/  IMAD.U32 R33, R33, 0x10000, RZ ;  /* 0x0001000021217824 */ /* 0x000fe200078e00ff */
[----:B------:R-:W-:Y:S02]  /*e340*/  LOP3.LUT R3, R12, 0xff0000, R3, 0xf8, !PT ;  /* 0x00ff00000c037812 */ /* 0x000fe400078ef803 */
[----:B------:R-:W-:Y:S02]  /*e350*/  VIMNMX R0, R26, 0x80, PT ;  /* 0x000000801a007848 */ /* 0x000fe40003fe0100 */
[----:B------:R-:W-:Y:S02]  /*e360*/  LOP3.LUT R29, R14, 0xff0000, R29, 0xf8, !PT ;  /* 0x00ff00000e1d7812 */ /* 0x000fe400078ef81d */
[----:B------:R-:W-:Y:S02]  /*e370*/  LOP3.LUT R13, R13, 0xff0000, R6, 0xf8, !PT ;  /* 0x00ff00000d0d7812 */ /* 0x000fe400078ef806 */
[----:B------:R-:W-:-:S02]  /*e380*/  LOP3.LUT R15, R15, 0xff0000, R4, 0xf8, !PT ;  /* 0x00ff00000f0f7812 */ /* 0x000fc400078ef804 */
[----:B------:R-:W-:Y:S02]  /*e390*/  LOP3.LUT R27, R27, 0xff0000, R10, 0xf8, !PT ;  /* 0x00ff00001b1b7812 */ /* 0x000fe400078ef80a */
[----:B------:R-:W-:Y:S02]  /*e3a0*/  LOP3.LUT R14, R3, 0xff000000, R7, 0xf8, !PT ;  /* 0xff000000030e7812 */ /* 0x000fe400078ef807 */
[----:B------:R-:W-:Y:S02]  /*e3b0*/  LOP3.LUT R33, R24, 0xff0000, R33, 0xf8, !PT ;  /* 0x00ff000018217812 */ /* 0x000fe400078ef821 */
[----:B------:R-:W-:Y:S02]  /*e3c0*/  ISETP.GE.AND P1, PT, R23, R0, PT ;  /* 0x000000001700720c */ /* 0x000fe40003f26270 */
[----:B------:R-:W-:Y:S02]  /*e3d0*/  LOP3.LUT R13, R13, 0xff000000, R6, 0xf8, !PT ;  /* 0xff0000000d0d7812 */ /* 0x000fe400078ef806 */
[----:B------:R-:W-:-:S02]  /*e3e0*/  LOP3.LUT R3, R15, 0xff000000, R4, 0xf8, !PT ;  /* 0xff0000000f037812 */ /* 0x000fc400078ef804 */
[----:B------:R-:W-:Y:S02]  /*e3f0*/  LOP3.LUT R12, R21, 0xff000000, R5, 0xf8, !PT ;  /* 0xff000000150c7812 */ /* 0x000fe400078ef805 */
[----:B------:R-:W-:Y:S02]  /*e400*/  LOP3.LUT R10, R27, 0xff000000, R10, 0xf8, !PT ;  /* 0xff0000001b0a7812 */ /* 0x000fe400078ef80a */
[----:B------:R-:W-:Y:S02]  /*e410*/  LOP3.LUT R11, R29, 0xff000000, R11, 0xf8, !PT ;  /* 0xff0000001d0b7812 */ /* 0x000fe400078ef80b */
[----:B------:R-:W-:Y:S01]  /*e420*/  LOP3.LUT R31, R31, 0xff0000, R8, 0xf8, !PT ;  /* 0x00ff00001f1f7812 */ /* 0x000fe200078ef808 */
[----:B0-----:R-:W-:Y:S06]  /*e430*/  @!P0 BRA `(.L_x_455) ;  /* 0x000001c000908947 */ /* 0x001fec0003800000 */
.L_x_684:
[----:B------:R-:W-:Y:S05]  /*e440*/  BSYNC B1 ;  /* 0x0000000000017941 */ /* 0x000fea0003800000 */
.L_x_454:
[----:B------:R-:W-:Y:S01]  /*e450*/  BSSY B1, `(.L_x_456) ;  /* 0x00000c0000017945 */ /* 0x000fe20003800000 */
[----:B------:R-:W-:Y:S02]  /*e460*/  LOP3.LUT R8, R31, 0xff000000, R8, 0xf8, !PT ;  /* 0xff0000001f087812 */ /* 0x000fe400078ef808 */
[----:B------:R-:W-:Y:S01]  /*e470*/  LOP3.LUT R9, R33, 0xff000000, R9, 0xf8, !PT ;  /* 0xff00000021097812 */ /* 0x000fe200078ef809 */
[----:B------:R-:W-:Y:S06]  /*e480*/  @P1 BRA `(.L_x_457) ;  /* 0x0000000800f01947 */ /* 0x000fec0003800000 */
[----:B------:R1:W5:Y:S01]  /*e490*/  LDL R42, [R1+0x64] ;  /* 0x00006400012a7983 */ /* 0x0003620000100800 */
[----:B------:R-:W2:Y:S01]  /*e4a0*/  LDC R4, c[0x0][0x3f4] ;  /* 0x0000fd00ff047b82 */ /* 0x000ea20000000800 */
[----:B------:R-:W-:Y:S01]  /*e4b0*/  BSSY B2, `(.L_x_458) ;  /* 0x000005e000027945 */ /* 0x000fe20003800000 */
[-C--:B--2---:R-:W-:Y:S02]  /*e4c0*/  ISETP.GE.AND P0, PT, R18, R4.reuse, PT ;  /* 0x000000041200720c */ /* 0x084fe40003f06270 */
[----:B------:R-:W-:-:S11]  /*e4d0*/  ISETP.GE.AND P1, PT, R233, R4, PT ;  /* 0x00000004e900720c */ /* 0x000fd60003f26270 */
[----:B-1----:R-:W-:Y:S05]  /*e4e0*/  @P0 BRA `(.L_x_459) ;  /* 0x0000000400680947 */ /* 0x002fea0003800000 */
[----:B-----5:R-:W1:Y:S01]  /*e4f0*/  LDS.128 R4, [R42+0x20400] ;  /* 0x020400002a047984 */ /* 0x020e620000000c00 */
[----:B------:R-:W-:Y:S02]  /*e500*/  F2FP.F16.E4M3.UNPACK_B R29, R10 ;  /* 0x0000000aff1d723e */ /* 0x000fe400020006ff */
[----:B------:R-:W-:-:S03]  /*e510*/  F2FP.F16.E4M3.UNPACK_B R27, R13 ;  /* 0x0000000dff1b723e */ /* 0x000fc600020006ff */
[----:B------:R-:W-:Y:S02]  /*e520*/  HADD2.F32 R30, -RZ, R29.H1_H1 ;  /* 0x3000001dff1e7230 */ /* 0x000fe40000004100 */
[----:B------:R-:W-:Y:S02]  /*e530*/  HADD2.F32 R28, -RZ, R27.H1_H1 ;  /* 0x3000001bff1c7230 */ /* 0x000fe40000004100 */
[----:B------:R-:W-:Y:S02]  /*e540*/  HADD2.F32 R29, -RZ, R29.H0_H0 ;  /* 0x2000001dff1d7230 */ /* 0x000fe40000004100 */
[----:B------:R-:W-:Y:S01]  /*e550*/  HADD2.F32 R27, -RZ, R27.H0_H0 ;  /* 0x2000001bff1b7230 */ /* 0x000fe20000004100 */
[-C--:B-1----:R-:W-:Y:S02]  /*e560*/  F2FP.F16.E4M3.UNPACK_B R15, R4.reuse.H1 ;  /* 0x00000004ff0f723e */ /* 0x082fe400030006ff */
[-C--:B------:R-:W-:Y:S02]  /*e570*/  F2FP.F16.E4M3.UNPACK_B R21, R5.reuse ;  /* 0x00000005ff15723e */ /* 0x080fe400020006ff */
[----:B------:R-:W-:Y:S01]  /*e580*/  F2FP.F16.E4M3.UNPACK_B R24, R5.H1 ;  /* 0x00000005ff18723e */ /* 0x000fe200030006ff */
[--C-:B------:R-:W-:Y:S01]  /*e590*/  HADD2.F32 R20, -RZ, R15.reuse.H0_H0 ;  /* 0x2000000fff147230 */ /* 0x100fe20000004100 */
[----:B------:R-:W-:Y:S01]  /*e5a0*/  F2FP.F16.E4M3.UNPACK_B R4, R4 ;  /* 0x00000004ff04723e */ /* 0x000fe200020006ff */
[----:B------:R-:W-:Y:S01]  /*e5b0*/  HADD2.F32 R15, -RZ, R15.H1_H1 ;  /* 0x3000000fff0f7230 */ /* 0x000fe20000004100 */
[----:B------:R-:W-:-:S02]  /*e5c0*/  F2FP.F16.E4M3.UNPACK_B R26, R6 ;  /* 0x00000006ff1a723e */ /* 0x000fc400020006ff */
[----:B------:R-:W-:Y:S02]  /*e5d0*/  F2FP.F16.E4M3.UNPACK_B R6, R6.H1 ;  /* 0x00000006ff06723e */ /* 0x000fe400030006ff */
[C---:B------:R-:W-:Y:S01]  /*e5e0*/  FMUL.FTZ R5, R15.reuse, R30 ;  /* 0x0000001e0f057220 */ /* 0x040fe20000410000 */
[-C--:B------:R-:W-:Y:S01]  /*e5f0*/  FMUL.FTZ R31, R15, R28.reuse ;  /* 0x0000001c0f1f7220 */ /* 0x080fe20000410000 */
[----:B------:R-:W-:Y:S02]  /*e600*/  F2FP.F16.E4M3.UNPACK_B R15, R7 ;  /* 0x00000007ff0f723e */ /* 0x000fe400020006ff */
[C---:B------:R-:W-:Y:S01]  /*e610*/  FFMA.FTZ R33, R20.reuse, R28, -R5 ;  /* 0x0000001c14217223 */ /* 0x040fe20000010805 */
[--C-:B------:R-:W-:Y:S01]  /*e620*/  HADD2.F32 R5, -RZ, R4.reuse.H1_H1 ;  /* 0x30000004ff057230 */ /* 0x100fe20000004100 */
[----:B------:R-:W-:Y:S01]  /*e630*/  F2FP.F16.E4M3.UNPACK_B R28, R10.H1 ;  /* 0x0000000aff1c723e */ /* 0x000fe200030006ff */
[----:B------:R-:W-:Y:S01]  /*e640*/  FFMA.FTZ R34, R20, R30, R31 ;  /* 0x0000001e14227223 */ /* 0x000fe2000001001f */
[----:B------:R-:W-:Y:S01]  /*e650*/  HADD2.F32 R4, -RZ, R4.H0_H0 ;  /* 0x20000004ff047230 */ /* 0x000fe20000004100 */
[----:B------:R-:W-:Y:S01]  /*e660*/  F2FP.F16.E4M3.UNPACK_B R20, R13.H1 ;  /* 0x0000000dff14723e */ /* 0x000fe200030006ff */
[C---:B------:R-:W-:Y:S01]  /*e670*/  FMUL.FTZ R31, R5.reuse, R29 ;  /* 0x0000001d051f7220 */ /* 0x040fe20000410000 */
[----:B------:R-:W-:Y:S01]  /*e680*/  FMUL.FTZ R32, R5, R27 ;  /* 0x0000001b05207220 */ /* 0x000fe20000410000 */
[----:B------:R-:W-:Y:S01]  /*e690*/  HADD2.F32 R30, -RZ, R28.H1_H1 ;  /* 0x3000001cff1e7230 */ /* 0x000fe20000004100 */
[----:B------:R-:W-:Y:S01]  /*e6a0*/  F2FP.F16.E4M3.UNPACK_B R7, R7.H1 ;  /* 0x00000007ff07723e */ /* 0x000fe200030006ff */
[----:B------:R-:W-:-:S02]  /*e6b0*/  HADD2.F32 R5, -RZ, R24.H1_H1 ;  /* 0x30000018ff057230 */ /* 0x000fc40000004100 */
[C---:B------:R-:W-:Y:S01]  /*e6c0*/  FFMA.FTZ R31, R4.reuse, R27, -R31 ;  /* 0x0000001b041f7223 */ /* 0x040fe2000001081f */
[----:B------:R-:W-:Y:S01]  /*e6d0*/  FFMA.FTZ R32, R4, R29, R32 ;  /* 0x0000001d04207223 */ /* 0x000fe20000010020 */
[----:B------:R-:W-:Y:S02]  /*e6e0*/  HADD2.F32 R27, -RZ, R20.H1_H1 ;  /* 0x30000014ff1b7230 */ /* 0x000fe40000004100 */
[----:B------:R-:W-:Y:S02]  /*e6f0*/  HADD2.F32 R24, -RZ, R24.H0_H0 ;  /* 0x20000018ff187230 */ /* 0x000fe40000004100 */
[C---:B------:R-:W-:Y:S01]  /*e700*/  FMUL.FTZ R29, R5.reuse, R30 ;  /* 0x0000001e051d7220 */ /* 0x040fe20000410000 */
[----:B------:R-:W-:Y:S02]  /*e710*/  HADD2.F32 R28, -RZ, R28.H0_H0 ;  /* 0x2000001cff1c7230 */ /* 0x000fe40000004100 */
[----:B------:R-:W-:Y:S01]  /*e720*/  FMUL.FTZ R5, R5, R27 ;  /* 0x0000001b05057220 */ /* 0x000fe20000410000 */
[----:B------:R-:W-:-:S02]  /*e730*/  HADD2.F32 R4, -RZ, R21.H1_H1 ;  /* 0x30000015ff047230 */ /* 0x000fc40000004100 */
[C---:B------:R-:W-:Y:S01]  /*e740*/  FFMA.FTZ R37, R24.reuse, R27, -R29 ;  /* 0x0000001b18257223 */ /* 0x040fe2000001081d */
[----:B------:R-:W-:Y:S01]  /*e750*/  F2FP.F16.E4M3.UNPACK_B R27, R11 ;  /* 0x0000000bff1b723e */ /* 0x000fe200020006ff */
[----:B------:R-:W-:Y:S02]  /*e760*/  HADD2.F32 R20, -RZ, R20.H0_H0 ;  /* 0x20000014ff147230 */ /* 0x000fe40000004100 */
[----:B------:R-:W-:Y:S01]  /*e770*/  FFMA.FTZ R30, R24, R30, R5 ;  /* 0x0000001e181e7223 */ /* 0x000fe20000010005 */
[----:B------:R-:W-:Y:S02]  /*e780*/  HADD2.F32 R21, -RZ, R21.H0_H0 ;  /* 0x20000015ff157230 */ /* 0x000fe40000004100 */
[C---:B------:R-:W-:Y:S01]  /*e790*/  FMUL.FTZ R36, R4.reuse, R28 ;  /* 0x0000001c04247220 */ /* 0x040fe20000410000 */
[----:B------:R-:W-:Y:S01]  /*e7a0*/  F2FP.F16.E4M3.UNPACK_B R24, R14 ;  /* 0x0000000eff18723e */ /* 0x000fe200020006ff */
[----:B------:R-:W-:Y:S02]  /*e7b0*/  HADD2.F32 R29, -RZ, R27.H1_H1 ;  /* 0x3000001bff1d7230 */ /* 0x000fe40000004100 */
[----:B0-----:R-:W-:Y:S01]  /*e7c0*/  FMUL.FTZ R35, R4, R20 ;  /* 0x0000001404237220 */ /* 0x001fe20000410000 */
[----:B------:R-:W-:-:S02]  /*e7d0*/  HADD2.F32 R5, -RZ, R6.H1_H1 ;  /* 0x30000006ff057230 */ /* 0x000fc40000004100 */
[C---:B------:R-:W-:Y:S01]  /*e7e0*/  FFMA.FTZ R36, R21.reuse, R20, -R36 ;  /* 0x0000001415247223 */ /* 0x040fe20000010824 */
[----:B------:R-:W-:Y:S02]  /*e7f0*/  HADD2.F32 R20, -RZ, R24.H1_H1 ;  /* 0x30000018ff147230 */ /* 0x000fe40000004100 */
[----:B------:R-:W-:Y:S01]  /*e800*/  FFMA.FTZ R35, R21, R28, R35 ;  /* 0x0000001c15237223 */ /* 0x000fe20000010023 */
[----:B------:R-:W-:Y:S02]  /*e810*/  HADD2.F32 R6, -RZ, R6.H0_H0 ;  /* 0x20000006ff067230 */ /* 0x000fe40000004100 */
[C---:B------:R-:W-:Y:S01]  /*e820*/  FMUL.FTZ R39, R5.reuse, R29 ;  /* 0x0000001d05277220 */ /* 0x040fe20000410000 */
[----:B------:R-:W-:Y:S02]  /*e830*/  HADD2.F32 R27, -RZ, R27.H0_H0 ;  /* 0x2000001bff1b7230 */ /* 0x000fe40000004100 */
[----:B------:R-:W-:Y:S01]  /*e840*/  FMUL.FTZ R41, R5, R20 ;  /* 0x0000001405297220 */ /* 0x000fe20000410000 */
[----:B------:R-:W-:-:S02]  /*e850*/  HADD2.F32 R4, -RZ, R26.H1_H1 ;  /* 0x3000001aff047230 */ /* 0x000fc40000004100 */
[----:B------:R-:W-:Y:S01]  /*e860*/  FFMA.FTZ R28, R6, R20, -R39 ;  /* 0x00000014061c7223 */ /* 0x000fe20000010827 */
[----:B------:R-:W-:Y:S01]  /*e870*/  HADD2.F32 R21, -RZ, R24.H0_H0 ;  /* 0x20000018ff157230 */ /* 0x000fe20000004100 */
[----:B------:R-:W-:Y:S01]  /*e880*/  F2FP.F16.E4M3.UNPACK_B R5, R14.H1 ;  /* 0x0000000eff05723e */ /* 0x000fe200030006ff */
[----:B------:R-:W-:Y:S02]  /*e890*/  HADD2.F32 R26, -RZ, R26.H0_H0 ;  /* 0x2000001aff1a7230 */ /* 0x000fe40000004100 */
[----:B------:R-:W-:Y:S01]  /*e8a0*/  FMUL.FTZ R39, R4, R27 ;  /* 0x0000001b04277220 */ /* 0x000fe20000410000 */
[----:B------:R-:W-:Y:S01]  /*e8b0*/  FFMA.FTZ R41, R6, R29, R41 ;  /* 0x0000001d06297223 */ /* 0x000fe20000010029 */
[----:B------:R-:W-:Y:S01]  /*e8c0*/  FMUL.FTZ R20, R4, R21 ;  /* 0x0000001504147220 */ /* 0x000fe20000410000 */
[----:B------:R-:W-:Y:S01]  /*e8d0*/  F2FP.F16.E4M3.UNPACK_B R4, R11.H1 ;  /* 0x0000000bff04723e */ /* 0x000fe200030006ff */
[----:B------:R-:W-:Y:S01]  /*e8e0*/  FFMA.FTZ R39, R26, R21, -R39 ;  /* 0x000000151a277223 */ /* 0x000fe20000010827 */
[----:B------:R-:W-:-:S02]  /*e8f0*/  HADD2.F32 R6, -RZ, R5.H0_H0 ;  /* 0x20000005ff067230 */ /* 0x000fc40000004100 */
[----:B------:R-:W-:Y:S01]  /*e900*/  FFMA.FTZ R26, R26, R27, R20 ;  /* 0x0000001b1a1a7223 */ /* 0x000fe20000010014 */
[----:B------:R-:W-:Y:S01]  /*e910*/  HADD2.F32 R20, -RZ, R5.H1_H1 ;  /* 0x30000005ff147230 */ /* 0x000fe20000004100 */
[----:B------:R-:W-:Y:S01]  /*e920*/  F2FP.SATFINITE.E4M3.F32.PACK_AB_MERGE_C R30, R30, R37, RZ ;  /* 0x000000251e1e723e */ /* 0x000fe200048070ff */
[--C-:B------:R-:W-:Y:S02]  /*e930*/  HADD2.F32 R24, -RZ, R4.reuse.H1_H1 ;  /* 0x30000004ff187230 */ /* 0x100fe40000004100 */
[----:B------:R-:W-:Y:S02]  /*e940*/  HADD2.F32 R5, -RZ, R7.H1_H1 ;  /* 0x30000007ff057230 */ /* 0x000fe40000004100 */
[----:B------:R-:W-:Y:S02]  /*e950*/  HADD2.F32 R21, -RZ, R4.H0_H0 ;  /* 0x20000004ff157230 */ /* 0x000fe40000004100 */
[----:B------:R-:W-:Y:S02]  /*e960*/  HADD2.F32 R4, -RZ, R15.H1_H1 ;  /* 0x3000000fff047230 */ /* 0x000fe40000004100 */
[----:B------:R-:W-:Y:S01]  /*e970*/  FMUL.FTZ R40, R5, R24 ;  /* 0x0000001805287220 */ /* 0x000fe20000410000 */
[----:B------:R-:W-:-:S02]  /*e980*/  HADD2.F32 R7, -RZ, R7.H0_H0 ;  /* 0x20000007ff077230 */ /* 0x000fc40000004100 */
[----:B------:R-:W-:Y:S01]  /*e990*/  FMUL.FTZ R5, R5, R20 ;  /* 0x0000001405057220 */ /* 0x000fe20000410000 */
[----:B------:R-:W-:Y:S02]  /*e9a0*/  HADD2.F32 R15, -RZ, R15.H0_H0 ;  /* 0x2000000fff0f7230 */ /* 0x000fe40000004100 */
[CC--:B------:R-:W-:Y:S01]  /*e9b0*/  FMUL.FTZ R38, R4.reuse, R21.reuse ;  /* 0x0000001504267220 */ /* 0x0c0fe20000410000 */
[----:B------:R-:W-:Y:S01]  /*e9c0*/  FMUL.FTZ R4, R4, R6 ;  /* 0x0000000604047220 */ /* 0x000fe20000410000 */
[C---:B------:R-:W-:Y:S01]  /*e9d0*/  FFMA.FTZ R40, R7.reuse, R20, -R40 ;  /* 0x0000001407287223 */ /* 0x040fe20000010828 */
[----:B------:R-:W-:Y:S01]  /*e9e0*/  FFMA.FTZ R5, R7, R24, R5 ;  /* 0x0000001807057223 */ /* 0x000fe20000010005 */
[C---:B------:R-:W-:Y:S01]  /*e9f0*/  FFMA.FTZ R7, R15.reuse, R6, -R38 ;  /* 0x000000060f077223 */ /* 0x040fe20000010826 */
[----:B------:R-:W-:Y:S01]  /*ea00*/  FFMA.FTZ R20, R15, R21, R4 ;  /* 0x000000150f147223 */ /* 0x000fe20000010004 */
[----:B------:R-:W-:Y:S02]  /*ea10*/  F2FP.SATFINITE.E4M3.F32.PACK_AB_MERGE_C R4, R34, R33, RZ ;  /* 0x000000212204723e */ /* 0x000fe400048070ff */
[----:B------:R-:W-:-:S02]  /*ea20*/  F2FP.SATFINITE.E4M3.F32.PACK_AB_MERGE_C R6, R41, R28, RZ ;  /* 0x0000001c2906723e */ /* 0x000fc400048070ff */
[----:B------:R-:W-:Y:S02]  /*ea30*/  F2FP.SATFINITE.E4M3.F32.PACK_AB_MERGE_C R40, R5, R40, RZ ;  /* 0x000000280528723e */ /* 0x000fe400048070ff */
[----:B------:R-:W-:Y:S02]  /*ea40*/  F2FP.SATFINITE.E4M3.F32.PACK_AB_MERGE_C R4, R32, R31, R4 ;  /* 0x0000001f2004723e */ /* 0x000fe40004807004 */
[----:B------:R-:W-:Y:S02]  /*ea50*/  F2FP.SATFINITE.E4M3.F32.PACK_AB_MERGE_C R5, R35, R36, R30 ;  /* 0x000000242305723e */ /* 0x000fe4000480701e */
[----:B------:R-:W-:Y:S02]  /*ea60*/  F2FP.SATFINITE.E4M3.F32.PACK_AB_MERGE_C R6, R26, R39, R6 ;  /* 0x000000271a06723e */ /* 0x000fe40004807006 */
[----:B------:R-:W-:-:S05]  /*ea70*/  F2FP.SATFINITE.E4M3.F32.PACK_AB_MERGE_C R7, R20, R7, R40 ;  /* 0x000000071407723e */ /* 0x000fca0004807028 */
[----:B------:R1:W-:Y:S02]  /*ea80*/  STS.128 [R42+0x20400], R4 ;  /* 0x020400042a007388 */ /* 0x0003e40000000c00 */
.L_x_459:
[----:B------:R-:W-:Y:S05]  /*ea90*/  BSYNC B2 ;  /* 0x0000000000027941 */ /* 0x000fea0003800000 */
.L_x_458:
[----:B------:R-:W-:Y:S05]  /*eaa0*/  @P1 BRA `(.L_x_457) ;  /* 0x0000000400681947 */ /* 0x000fea0003800000 */
[----:B-1---5:R-:W1:Y:S01]  /*eab0*/  LDS.128 R4, [R42+0x24400] ;  /* 0x024400002a047984 */ /* 0x022e620000000c00 */
        /* <DEDUP_REMOVED lines=89> */
.L_x_457:
[----:B------:R-:W-:Y:S05]  /*f050*/  BSYNC B1 ;  /* 0x0000000000017941 */ /* 0x000fea0003800000 */
.L_x_456:
[----:B-12---:R-:W-:Y:S01]  /*f060*/  VIADD R4, R23, 0x20 ;  /* 0x0000002017047836 */ /* 0x006fe20000000000 */
[----:B------:R-:W-:Y:S04]  /*f070*/  BSSY B1, `(.L_x_460) ;  /* 0x00000bf000017945 */ /* 0x000fe80003800000 */
[----:B------:R-:W-:-:S13]  /*f080*/  ISETP.GE.AND P0, PT, R4, R0, PT ;  /* 0x000000000400720c */ /* 0x000fda0003f06270 */
[----:B------:R-:W-:Y:S05]  /*f090*/  @P0 BRA `(.L_x_461) ;  /* 0x0000000800f00947 */ /* 0x000fea0003800000 */
[----:B-----5:R1:W5:Y:S01]  /*f0a0*/  LDL R42, [R1+0x64] ;  /* 0x00006400012a7983 */ /* 0x0203620000100800 */
[----:B------:R-:W2:Y:S01]  /*f0b0*/  LDC R4, c[0x0][0x3f4] ;  /* 0x0000fd00ff047b82 */ /* 0x000ea20000000800 */
[----:B------:R-:W-:Y:S01]  /*f0c0*/  BSSY B2, `(.L_x_462) ;  /* 0x000005e000027945 */ /* 0x000fe20003800000 */
[-C--:B--2---:R-:W-:Y:S02]  /*f0d0*/  ISETP.GE.AND P0, PT, R18, R4.reuse, PT ;  /* 0x000000041200720c */ /* 0x084fe40003f06270 */
[----:B------:R-:W-:-:S11]  /*f0e0*/  ISETP.GE.AND P1, PT, R233, R4, PT ;  /* 0x00000004e900720c */ /* 0x000fd60003f26270 */
[----:B-1----:R-:W-:Y:S05]  /*f0f0*/  @P0 BRA `(.L_x_463) ;  /* 0x0000000400680947 */ /* 0x002fea0003800000 */
[----:B-----5:R-:W1:Y:S01]  /*f100*/  LDS.128 R4, [R42+0x21400] ;  /* 0x021400002a047984 */ /* 0x020e620000000c00 */
[----:B------:R-:W-:Y:S02]  /*f110*/  F2FP.F16.E4M3.UNPACK_B R29, R13 ;  /* 0x0000000dff1d723e */ /* 0x000fe400020006ff */
[-C--:B------:R-:W-:Y:S02]  /*f120*/  F2FP.F16.E4M3.UNPACK_B R30, R10.reuse ;  /* 0x0000000aff1e723e */ /* 0x080fe400020006ff */
[----:B------:R-:W-:Y:S01]  /*f130*/  F2FP.F16.E4M3.UNPACK_B R33, R10.H1 ;  /* 0x0000000aff21723e */ /* 0x000fe200030006ff */
[----:B------:R-:W-:Y:S01]  /*f140*/  HADD2.F32 R28, -RZ, R29.H1_H1 ;  /* 0x3000001dff1c7230 */ /* 0x000fe20000004100 */
[----:B------:R-:W-:Y:S01]  /*f150*/  F2FP.F16.E4M3.UNPACK_B R37, R11 ;  /* 0x0000000bff25723e */ /* 0x000fe200020006ff */
[----:B------:R-:W-:Y:S02]  /*f160*/  HADD2.F32 R32, -RZ, R30.H1_H1 ;  /* 0x3000001eff207230 */ /* 0x000fe40000004100 */
[----:B------:R-:W-:-:S02]  /*f170*/  HADD2.F32 R34, -RZ, R33.H1_H1 ;  /* 0x30000021ff227230 */ /* 0x000fc40000004100 */
[----:B0-----:R-:W-:Y:S02]  /*f180*/  HADD2.F32 R35, -RZ, R33.H0_H0 ;  /* 0x20000021ff237230 */ /* 0x001fe40000004100 */
[--C-:B------:R-:W-:Y:S02]  /*f190*/  HADD2.F32 R40, -RZ, R37.reuse.H1_H1 ;  /* 0x30000025ff287230 */ /* 0x100fe40000004100 */
        /* <DEDUP_REMOVED lines=9> */
[-C--:B------:R-:W-:Y:S01]  /*f230*/  FMUL.FTZ R5, R32, R15.reuse ;  /* 0x0000000f20057220 */ /* 0x080fe20000410000 */
[C---:B------:R-:W-:Y:S01]  /*f240*/  FMUL.FTZ R27, R28.reuse, R15 ;  /* 0x0000000f1c1b7220 */ /* 0x040fe20000410000 */
[----:B------:R-:W-:Y:S02]  /*f250*/  F2FP.F16.E4M3.UNPACK_B R15, R7 ;  /* 0x00000007ff0f723e */ /* 0x000fe400020006ff */
[-C--:B------:R-:W-:Y:S01]  /*f260*/  FFMA.FTZ R28, R28, R20.reuse, -R5 ;  /* 0x000000141c1c7223 */ /* 0x080fe20000010805 */
[----:B------:R-:W-:Y:S01]  /*f270*/  FFMA.FTZ R31, R32, R20, R27 ;  /* 0x00000014201f7223 */ /* 0x000fe2000001001b */
[----:B------:R-:W-:Y:S01]  /*f280*/  HADD2.F32 R32, -RZ, R30.H0_H0 ;  /* 0x2000001eff207230 */ /* 0x000fe20000004100 */
[----:B------:R-:W-:Y:S01]  /*f290*/  F2FP.F16.E4M3.UNPACK_B R30, R13.H1 ;  /* 0x0000000dff1e723e */ /* 0x000fe200030006ff */
[----:B------:R-:W-:Y:S01]  /*f2a0*/  HADD2.F32 R5, -RZ, R4.H1_H1 ;  /* 0x30000004ff057230 */ /* 0x000fe20000004100 */
[----:B------:R-:W-:Y:S01]  /*f2b0*/  F2FP.F16.E4M3.UNPACK_B R7, R7.H1 ;  /* 0x00000007ff07723e */ /* 0x000fe200030006ff */
[----:B------:R-:W-:-:S02]  /*f2c0*/  HADD2.F32 R20, -RZ, R29.H0_H0 ;  /* 0x2000001dff147230 */ /* 0x000fc40000004100 */
[----:B------:R-:W-:Y:S02]  /*f2d0*/  HADD2.F32 R4, -RZ, R4.H0_H0 ;  /* 0x20000004ff047230 */ /* 0x000fe40000004100 */
[-C--:B------:R-:W-:Y:S01]  /*f2e0*/  FMUL.FTZ R27, R32, R5.reuse ;  /* 0x00000005201b7220 */ /* 0x080fe20000410000 */
[----:B------:R-:W-:Y:S02]  /*f2f0*/  HADD2.F32 R33, -RZ, R30.H0_H0 ;  /* 0x2000001eff217230 */ /* 0x000fe40000004100 */
[C---:B------:R-:W-:Y:S01]  /*f300*/  FMUL.FTZ R29, R20.reuse, R5 ;  /* 0x00000005141d7220 */ /* 0x040fe20000410000 */
[--C-:B------:R-:W-:Y:S02]  /*f310*/  HADD2.F32 R5, -RZ, R24.reuse.H1_H1 ;  /* 0x30000018ff057230 */ /* 0x100fe40000004100 */
[-C--:B------:R-:W-:Y:S01]  /*f320*/  FFMA.FTZ R27, R20, R4.reuse, -R27 ;  /* 0x00000004141b7223 */ /* 0x080fe2000001081b */
[----:B------:R-:W-:Y:S02]  /*f330*/  HADD2.F32 R24, -RZ, R24.H0_H0 ;  /* 0x20000018ff187230 */ /* 0x000fe40000004100 */
[----:B------:R-:W-:Y:S01]  /*f340*/  FFMA.FTZ R20, R32, R4, R29 ;  /* 0x0000000420147223 */ /* 0x000fe2000001001d */
[----:B------:R-:W-:-:S02]  /*f350*/  HADD2.F32 R32, -RZ, R30.H1_H1 ;  /* 0x3000001eff207230 */ /* 0x000fc40000004100 */
[-C--:B------:R-:W-:Y:S01]  /*f360*/  FMUL.FTZ R29, R34, R5.reuse ;  /* 0x00000005221d7220 */ /* 0x080fe20000410000 */
[--C-:B------:R-:W-:Y:S02]  /*f370*/  HADD2.F32 R4, -RZ, R21.reuse.H1_H1 ;  /* 0x30000015ff047230 */ /* 0x100fe40000004100 */
[----:B------:R-:W-:Y:S02]  /*f380*/  HADD2.F32 R21, -RZ, R21.H0_H0 ;  /* 0x20000015ff157230 */ /* 0x000fe40000004100 */
[C---:B------:R-:W-:Y:S01]  /*f390*/  FMUL.FTZ R5, R32.reuse, R5 ;  /* 0x0000000520057220 */ /* 0x040fe20000410000 */
[----:B------:R-:W-:Y:S01]  /*f3a0*/  FFMA.FTZ R29, R32, R24, -R29 ;  /* 0x00000018201d7223 */ /* 0x000fe2000001081d */
[----:B------:R-:W-:Y:S01]  /*f3b0*/  FMUL.FTZ R30, R35, R4 ;  /* 0x00000004231e7220 */ /* 0x000fe20000410000 */
[----:B------:R-:W-:Y:S01]  /*f3c0*/  F2FP.F16.E4M3.UNPACK_B R32, R14 ;  /* 0x0000000eff20723e */ /* 0x000fe200020006ff */
[----:B------:R-:W-:Y:S01]  /*f3d0*/  FFMA.FTZ R24, R34, R24, R5 ;  /* 0x0000001822187223 */ /* 0x000fe20000010005 */
[----:B------:R-:W-:Y:S01]  /*f3e0*/  FMUL.FTZ R4, R33, R4 ;  /* 0x0000000421047220 */ /* 0x000fe20000410000 */
[----:B------:R-:W-:-:S02]  /*f3f0*/  HADD2.F32 R5, -RZ, R6.H1_H1 ;  /* 0x30000006ff057230 */ /* 0x000fc40000004100 */
[-C--:B------:R-:W-:Y:S01]  /*f400*/  FFMA.FTZ R30, R33, R21.reuse, -R30 ;  /* 0x00000015211e7223 */ /* 0x080fe2000001081e */
[----:B------:R-:W-:Y:S02]  /*f410*/  HADD2.F32 R34, -RZ, R32.H1_H1 ;  /* 0x30000020ff227230 */ /* 0x000fe40000004100 */
[----:B------:R-:W-:Y:S01]  /*f420*/  FFMA.FTZ R21, R35, R21, R4 ;  /* 0x0000001523157223 */ /* 0x000fe20000010004 */
[----:B------:R-:W-:Y:S02]  /*f430*/  HADD2.F32 R6, -RZ, R6.H0_H0 ;  /* 0x20000006ff067230 */ /* 0x000fe40000004100 */
[-C--:B------:R-:W-:Y:S01]  /*f440*/  FMUL.FTZ R33, R40, R5.reuse ;  /* 0x0000000528217220 */ /* 0x080fe20000410000 */
[----:B------:R-:W-:Y:S02]  /*f450*/  HADD2.F32 R36, -RZ, R32.H0_H0 ;  /* 0x20000020ff247230 */ /* 0x000fe40000004100 */
[----:B------:R-:W-:Y:S01]  /*f460*/  FMUL.FTZ R35, R34, R5 ;  /* 0x0000000522237220 */ /* 0x000fe20000410000 */
[----:B------:R-:W-:-:S02]  /*f470*/  HADD2.F32 R4, -RZ, R26.H1_H1 ;  /* 0x3000001aff047230 */ /* 0x000fc40000004100 */
[----:B------:R-:W-:Y:S01]  /*f480*/  FFMA.FTZ R32, R34, R6, -R33 ;  /* 0x0000000622207223 */ /* 0x000fe20000010821 */
[----:B------:R-:W-:Y:S01]  /*f490*/  HADD2.F32 R26, -RZ, R26.H0_H0 ;  /* 0x2000001aff1a7230 */ /* 0x000fe20000004100 */
[----:B------:R-:W-:Y:S01]  /*f4a0*/  F2FP.F16.E4M3.UNPACK_B R34, R14.H1 ;  /* 0x0000000eff22723e */ /* 0x000fe200030006ff */
[----:B------:R-:W-:Y:S01]  /*f4b0*/  FFMA.FTZ R35, R40, R6, R35 ;  /* 0x0000000628237223 */ /* 0x000fe20000010023 */
[-C--:B------:R-:W-:Y:S01]  /*f4c0*/  FMUL.FTZ R5, R38, R4.reuse ;  /* 0x0000000426057220 */ /* 0x080fe20000410000 */
[C---:B------:R-:W-:Y:S01]  /*f4d0*/  FMUL.FTZ R33, R36.reuse, R4 ;  /* 0x0000000424217220 */ /* 0x040fe20000410000 */
[----:B------:R-:W-:Y:S01]  /*f4e0*/  F2FP.F16.E4M3.UNPACK_B R4, R11.H1 ;  /* 0x0000000bff04723e */ /* 0x000fe200030006ff */
[----:B------:R-:W-:Y:S02]  /*f4f0*/  HADD2.F32 R39, -RZ, R34.H1_H1 ;  /* 0x30000022ff277230 */ /* 0x000fe40000004100 */
[----:B------:R-:W-:Y:S01]  /*f500*/  FFMA.FTZ R6, R36, R26, -R5 ;  /* 0x0000001a24067223 */ /* 0x000fe20000010805 */
[----:B------:R-:W-:-:S02]  /*f510*/  HADD2.F32 R5, -RZ, R7.H1_H1 ;  /* 0x30000007ff057230 */ /* 0x000fc40000004100 */
[----:B------:R-:W-:Y:S01]  /*f520*/  FFMA.FTZ R33, R38, R26, R33 ;  /* 0x0000001a26217223 */ /* 0x000fe20000010021 */
[--C-:B------:R-:W-:Y:S01]  /*f530*/  HADD2.F32 R43, -RZ, R4.reuse.H1_H1 ;  /* 0x30000004ff2b7230 */ /* 0x100fe20000004100 */
[----:B------:R-:W-:Y:S01]  /*f540*/  F2FP.SATFINITE.E4M3.F32.PACK_AB_MERGE_C R24, R24, R29, RZ ;  /* 0x0000001d1818723e */ /* 0x000fe200048070ff */
[----:B------:R-:W-:Y:S02]  /*f550*/  HADD2.F32 R41, -RZ, R4.H0_H0 ;  /* 0x20000004ff297230 */ /* 0x000fe40000004100 */
[-C--:B------:R-:W-:Y:S01]  /*f560*/  FMUL.FTZ R36, R39, R5.reuse ;  /* 0x0000000527247220 */ /* 0x080fe20000410000 */
[----:B------:R-:W-:Y:S01]  /*f570*/  HADD2.F32 R4, -RZ, R15.H1_H1 ;  /* 0x3000000fff047230 */ /* 0x000fe20000004100 */
[----:B------:R-:W-:Y:S01]  /*f580*/  F2FP.SATFINITE.E4M3.F32.PACK_AB_MERGE_C R32, R35, R32, RZ ;  /* 0x000000202320723e */ /* 0x000fe200048070ff */
[----:B------:R-:W-:Y:S02]  /*f590*/  HADD2.F32 R37, -RZ, R34.H0_H0 ;  /* 0x20000022ff257230 */ /* 0x000fe40000004100 */
[----:B------:R-:W-:Y:S01]  /*f5a0*/  FMUL.FTZ R34, R43, R5 ;  /* 0x000000052b227220 */ /* 0x000fe20000410000 */
[----:B------:R-:W-:-:S02]  /*f5b0*/  HADD2.F32 R7, -RZ, R7.H0_H0 ;  /* 0x20000007ff077230 */ /* 0x000fc40000004100 */
[-C--:B------:R-:W-:Y:S01]  /*f5c0*/  FMUL.FTZ R26, R41, R4.reuse ;  /* 0x00000004291a7220 */ /* 0x080fe20000410000 */
[----:B------:R-:W-:Y:S02]  /*f5d0*/  HADD2.F32 R15, -RZ, R15.H0_H0 ;  /* 0x2000000fff0f7230 */ /* 0x000fe40000004100 */
[----:B------:R-:W-:Y:S01]  /*f5e0*/  FMUL.FTZ R4, R37, R4 ;  /* 0x0000000425047220 */ /* 0x000fe20000410000 */
[----:B------:R-:W-:Y:S01]  /*f5f0*/  F2FP.SATFINITE.E4M3.F32.PACK_AB_MERGE_C R6, R33, R6, R32 ;  /* 0x000000062106723e */ /* 0x000fe20004807020 */
[-C--:B------:R-:W-:Y:S01]  /*f600*/  FFMA.FTZ R34, R39, R7.reuse, -R34 ;  /* 0x0000000727227223 */ /* 0x080fe20000010822 */
[----:B------:R-:W-:Y:S01]  /*f610*/  FFMA.FTZ R5, R43, R7, R36 ;  /* 0x000000072b057223 */ /* 0x000fe20000010024 */
[-C--:B------:R-:W-:Y:S01]  /*f620*/  FFMA.FTZ R7, R37, R15.reuse, -R26 ;  /* 0x0000000f25077223 */ /* 0x080fe2000001081a */
[----:B------:R-:W-:Y:S01]  /*f630*/  FFMA.FTZ R26, R41, R15, R4 ;  /* 0x0000000f291a7223 */ /* 0x000fe20000010004 */
[----:B------:R-:W-:Y:S02]  /*f640*/  F2FP.SATFINITE.E4M3.F32.PACK_AB_MERGE_C R4, R31, R28, RZ ;  /* 0x0000001c1f04723e */ /* 0x000fe400048070ff */
[----:B------:R-:W-:-:S02]  /*f650*/  F2FP.SATFINITE.E4M3.F32.PACK_AB_MERGE_C R34, R5, R34, RZ ;  /* 0x000000220522723e */ /* 0x000fc400048070ff */
[----:B------:R-:W-:Y:S02]  /*f660*/  F2FP.SATFINITE.E4M3.F32.PACK_AB_MERGE_C R4, R20, R27, R4 ;  /* 0x0000001b1404723e */ /* 0x000fe40004807004 */
[----:B------:R-:W-:Y:S02]  /*f670*/  F2FP.SATFINITE.E4M3.F32.PACK_AB_MERGE_C R5, R21, R30, R24 ;  /* 0x0000001e1505723e */ /* 0x000fe40004807018 */
[----:B------:R-:W-:-:S05]  /*f680*/  F2FP.SATFINITE.E4M3.F32.PACK_AB_MERGE_C R7, R26, R7, R34 ;  /* 0x000000071a07723e */ /* 0x000fca0004807022 */
[----:B------:R1:W-:Y:S02]  /*f690*/  STS.128 [R42+0x21400], R4 ;  /* 0x021400042a007388 */ /* 0x0003e40000000c00 */
.L_x_463:
[----:B------:R-:W-:Y:S05]  /*f6a0*/  BSYNC B2 ;  /* 0x0000000000027941 */ /* 0x000fea0003800000 */
.L_x_462:
[----:B------:R-:W-:Y:S05]  /*f6b0*/  @P1 BRA `(.L_x_461) ;  /* 0x0000000400681947 */ /* 0x000fea0003800000 */
[----:B-1---5:R-:W1:Y:S01]  /*f6c0*/  LDS.128 R4, [R42+0x25400] ;  /* 0x025400002a047984 */ /* 0x022e620000000c00 */
        /* <DEDUP_REMOVED lines=89> */
.L_x_461:
[----:B------:R-:W-:Y:S05]  /*fc60*/  BSYNC B1 ;  /* 0x0000000000017941 */ /* 0x000fea0003800000 */
.L_x_460:
[----:B-12---:R-:W-:Y:S01]  /*fc70*/  IADD3 R4, R23, 0x40, RZ ;  /* 0x0000004017047810 */ /* 0x006fe20007ffe0ff */
[----:B------:R-:W-:Y:S03]  /*fc80*/  BSSY B1, `(.L_x_464) ;  /* 0x00000bf000017945 */ /* 0x000fe60003800000 */
        /* <DEDUP_REMOVED lines=98> */
.L_x_467:
[----:B------:R-:W-:Y:S05]  /*102b0*/  BSYNC B2 ;  /* 0x0000000000027941 */ /* 0x000fea0003800000 */
.L_x_466:
        /* <DEDUP_REMOVED lines=91> */
.L_x_465:
[----:B------:R-:W-:Y:S05]  /*10870*/  BSYNC B1 ;  /* 0x0000000000017941 */ /* 0x000fea0003800000 */
.L_x_464:
[----:B-12---:R-:W-:-:S05]  /*10880*/  VIADD R4, R23, 0x60 ;  /* 0x0000006017047836 */ /* 0x006fca0000000000 */
[----:B------:R-:W-:-:S13]  /*10890*/  ISETP.GE.AND P0, PT, R4, R0, PT ;  /* 0x000000000400720c */ /* 0x000fda0003f06270 */
[----:B------:R-:W-:Y:S05]  /*108a0*/  @P0 BRA `(.L_x_468) ;  /* 0x00000044004c0947 */ /* 0x000fea0003800000 */
        /* <DEDUP_REMOVED lines=8> */
[----:B------:R-:W-:Y:S02]  /*10930*/  F2FP.F16.E4M3.UNPACK_B R29, R13 ;  /* 0x0000000dff1d723e */ /* 0x000fe400020006ff */
[----:B------:R-:W-:Y:S01]  /*10940*/  F2FP.F16.E4M3.UNPACK_B R34, R11 ;  /* 0x0000000bff22723e */ /* 0x000fe200020006ff */
[--C-:B------:R-:W-:Y:S02]  /*10950*/  HADD2.F32 R31, -RZ, R30.reuse.H1_H1 ;  /* 0x3000001eff1f7230 */ /* 0x100fe40000004100 */
[----:B------:R-:W-:Y:S02]  /*10960*/  HADD2.F32 R27, -RZ, R29.H1_H1 ;  /* 0x3000001dff1b7230 */ /* 0x000fe40000004100 */
[----:B------:R-:W-:-:S02]  /*10970*/  HADD2.F32 R32, -RZ, R30.H0_H0 ;  /* 0x2000001eff207230 */ /* 0x000fc40000004100 */
[----:B------:R-:W-:Y:S01]  /*10980*/  HADD2.F32 R30, -RZ, R29.H0_H0 ;  /* 0x2000001dff1e7230 */ /* 0x000fe20000004100 */
[----:B------:R-:W-:Y:S01]  /*10990*/  F2FP.F16.E4M3.UNPACK_B R29, R13.H1 ;  /* 0x0000000dff1d723e */ /* 0x000fe200030006ff */
[--C-:B------:R-:W-:Y:S02]  /*109a0*/  HADD2.F32 R36, -RZ, R34.reuse.H1_H1 ;  /* 0x30000022ff247230 */ /* 0x100fe40000004100 */
[----:B0-----:R-:W-:Y:S01]  /*109b0*/  HADD2.F32 R35, -RZ, R34.H0_H0 ;  /* 0x20000022ff237230 */ /* 0x001fe20000004100 */
[----:B-1----:R-:W-:Y:S02]  /*109c0*/  F2FP.F16.E4M3.UNPACK_B R0, R4.H1 ;  /* 0x00000004ff00723e */ /* 0x002fe400030006ff */
        /* <DEDUP_REMOVED lines=12> */
[--C-:B------:R-:W-:Y:S01]  /*10a90*/  HADD2.F32 R0, -RZ, R4.reuse.H1_H1 ;  /* 0x30000004ff007230 */ /* 0x100fe20000004100 */
[----:B------:R-:W-:Y:S01]  /*10aa0*/  F2FP.F16.E4M3.UNPACK_B R31, R10.H1 ;  /* 0x0000000aff1f723e */ /* 0x000fe200030006ff */
[----:B------:R-:W-:Y:S01]  /*10ab0*/  HADD2.F32 R4, -RZ, R4.H0_H0 ;  /* 0x20000004ff047230 */ /* 0x000fe20000004100 */
[----:B------:R-:W-:Y:S01]  /*10ac0*/  F2FP.F16.E4M3.UNPACK_B R7, R7.H1 ;  /* 0x00000007ff07723e */ /* 0x000fe200030006ff */
[----:B------:R-:W-:-:S02]  /*10ad0*/  HADD2.F32 R6, -RZ, R5.H1_H1 ;  /* 0x30000005ff067230 */ /* 0x000fc40000004100 */
[-C--:B------:R-:W-:Y:S01]  /*10ae0*/  FMUL.FTZ R15, R30, R0.reuse ;  /* 0x000000001e0f7220 */ /* 0x080fe20000410000 */
[C---:B------:R-:W-:Y:S01]  /*10af0*/  FMUL.FTZ R13, R32.reuse, R0 ;  /* 0x00000000200d7220 */ /* 0x040fe20000410000 */
[----:B------:R-:W-:Y:S02]  /*10b00*/  HADD2.F32 R33, -RZ, R31.H1_H1 ;  /* 0x3000001fff217230 */ /* 0x000fe40000004100 */
[-C--:B------:R-:W-:Y:S01]  /*10b10*/  FFMA.FTZ R10, R32, R4.reuse, R15 ;  /* 0x00000004200a7223 */ /* 0x080fe2000001000f */
[----:B------:R-:W-:Y:S02]  /*10b20*/  HADD2.F32 R15, -RZ, R29.H1_H1 ;  /* 0x3000001dff0f7230 */ /* 0x000fe40000004100 */
[----:B------:R-:W-:Y:S01]  /*10b30*/  FFMA.FTZ R13, R30, R4, -R13 ;  /* 0x000000041e0d7223 */ /* 0x000fe2000001080d */
[----:B------:R-:W-:Y:S02]  /*10b40*/  HADD2.F32 R5, -RZ, R5.H0_H0 ;  /* 0x20000005ff057230 */ /* 0x000fe40000004100 */
[----:B------:R-:W-:Y:S01]  /*10b50*/  FMUL.FTZ R4, R33, R6 ;  /* 0x0000000621047220 */ /* 0x000fe20000410000 */
[----:B------:R-:W-:-:S02]  /*10b60*/  HADD2.F32 R32, -RZ, R31.H0_H0 ;  /* 0x2000001fff207230 */ /* 0x000fc40000004100 */
[C---:B------:R-:W-:Y:S01]  /*10b70*/  FMUL.FTZ R30, R15.reuse, R6 ;  /* 0x000000060f1e7220 */ /* 0x040fe20000410000 */
[--C-:B------:R-:W-:Y:S02]  /*10b80*/  HADD2.F32 R0, -RZ, R20.reuse.H1_H1 ;  /* 0x30000014ff007230 */ /* 0x100fe40000004100 */
[-C--:B------:R-:W-:Y:S01]  /*10b90*/  FFMA.FTZ R6, R15, R5.reuse, -R4 ;  /* 0x000000050f067223 */ /* 0x080fe20000010804 */
[----:B------:R-:W-:Y:S02]  /*10ba0*/  HADD2.F32 R4, -RZ, R29.H0_H0 ;  /* 0x2000001dff047230 */ /* 0x000fe40000004100 */
[----:B------:R-:W-:Y:S01]  /*10bb0*/  FFMA.FTZ R31, R33, R5, R30 ;  /* 0x00000005211f7223 */ /* 0x000fe2000001001e */
[----:B------:R-:W-:Y:S02]  /*10bc0*/  HADD2.F32 R20, -RZ, R20.H0_H0 ;  /* 0x20000014ff147230 */ /* 0x000fe40000004100 */
[----:B------:R-:W-:Y:S01]  /*10bd0*/  FMUL.FTZ R15, R32, R0 ;  /* 0x00000000200f7220 */ /* 0x000fe20000410000 */
[----:B------:R-:W-:Y:S01]  /*10be0*/  F2FP.F16.E4M3.UNPACK_B R30, R14 ;  /* 0x0000000eff1e723e */ /* 0x000fe200020006ff */
[----:B------:R-:W-:Y:S01]  /*10bf0*/  FMUL.FTZ R29, R4, R0 ;  /* 0x00000000041d7220 */ /* 0x000fe20000410000 */
[----:B------:R-:W-:-:S02]  /*10c00*/  HADD2.F32 R0, -RZ, R21.H1_H1 ;  /* 0x30000015ff007230 */ /* 0x000fc40000004100 */
[-C--:B------:R-:W-:Y:S01]  /*10c10*/  FFMA.FTZ R5, R4, R20.reuse, -R15 ;  /* 0x0000001404057223 */ /* 0x080fe2000001080f */
[----:B------:R-:W-:Y:S02]  /*10c20*/  HADD2.F32 R4, -RZ, R24.H1_H1 ;  /* 0x30000018ff047230 */ /* 0x000fe40000004100 */
[----:B------:R-:W-:Y:S01]  /*10c30*/  FFMA.FTZ R20, R32, R20, R29 ;  /* 0x0000001420147223 */ /* 0x000fe2000001001d */
[----:B------:R-:W-:Y:S01]  /*10c40*/  HADD2.F32 R32, -RZ, R30.H1_H1 ;  /* 0x3000001eff207230 */ /* 0x000fe20000004100 */
[----:B------:R-:W-:Y:S01]  /*10c50*/  F2FP.SATFINITE.E4M3.F32.PACK_AB_MERGE_C R6, R31, R6, RZ ;  /* 0x000000061f06723e */ /* 0x000fe200048070ff */
[----:B------:R-:W-:Y:S02]  /*10c60*/  HADD2.F32 R24, -RZ, R24.H0_H0 ;  /* 0x20000018ff187230 */ /* 0x000fe40000004100 */
[-C--:B------:R-:W-:Y:S01]  /*10c70*/  FMUL.FTZ R15, R36, R4.reuse ;  /* 0x00000004240f7220 */ /* 0x080fe20000410000 */
[----:B------:R-:W-:Y:S02]  /*10c80*/  HADD2.F32 R33, -RZ, R30.H0_H0 ;  /* 0x2000001eff217230 */ /* 0x000fe40000004100 */
[----:B------:R-:W-:Y:S01]  /*10c90*/  FMUL.FTZ R29, R32, R4 ;  /* 0x00000004201d7220 */ /* 0x000fe20000410000 */
[----:B------:R-:W-:-:S02]  /*10ca0*/  HADD2.F32 R21, -RZ, R21.H0_H0 ;  /* 0x20000015ff157230 */ /* 0x000fc40000004100 */
[----:B------:R-:W-:Y:S01]  /*10cb0*/  FFMA.FTZ R15, R32, R24, -R15 ;  /* 0x00000018200f7223 */ /* 0x000fe2000001080f */
[----:B------:R-:W-:Y:S01]  /*10cc0*/  FMUL.FTZ R4, R35, R0 ;  /* 0x0000000023047220 */ /* 0x000fe20000410000 */
[----:B------:R-:W-:Y:S01]  /*10cd0*/  FFMA.FTZ R24, R36, R24, R29 ;  /* 0x0000001824187223 */ /* 0x000fe2000001001d */
[C---:B------:R-:W-:Y:S01]  /*10ce0*/  FMUL.FTZ R0, R33.reuse, R0 ;  /* 0x0000000021007220 */ /* 0x040fe20000410000 */
[----:B------:R-:W-:Y:S01]  /*10cf0*/  F2FP.F16.E4M3.UNPACK_B R29, R11.H1 ;  /* 0x0000000bff1d723e */ /* 0x000fe200030006ff */
[-C--:B------:R-:W-:Y:S01]  /*10d00*/  FFMA.FTZ R11, R33, R21.reuse, -R4 ;  /* 0x00000015210b7223 */ /* 0x080fe20000010804 */
[----:B------:R-:W-:Y:S01]  /*10d10*/  F2FP.F16.E4M3.UNPACK_B R30, R14.H1 ;  /* 0x0000000eff1e723e */ /* 0x000fe200030006ff */
[----:B------:R-:W-:Y:S01]  /*10d20*/  FFMA.FTZ R14, R35, R21, R0 ;  /* 0x00000015230e7223 */ /* 0x000fe20000010000 */
[----:B------:R-:W-:Y:S01]  /*10d30*/  HADD2.F32 R4, -RZ, R7.H1_H1 ;  /* 0x30000007ff047230 */ /* 0x000fe20000004100 */
[----:B------:R-:W-:Y:S01]  /*10d40*/  F2FP.SATFINITE.E4M3.F32.PACK_AB_MERGE_C R15, R24, R15, RZ ;  /* 0x0000000f180f723e */ /* 0x000fe200048070ff */
[----:B------:R-:W-:Y:S01]  /*10d50*/  HADD2.F32 R35, -RZ, R29.H1_H1 ;  /* 0x3000001dff237230 */ /* 0x000fe20000004100 */
[----:B------:R-:W-:Y:S01]  /*10d60*/  F2FP.SATFINITE.E4M3.F32.PACK_AB_MERGE_C R5, R20, R5, R6 ;  /* 0x000000051405723e */ /* 0x000fe20004807006 */
[--C-:B------:R-:W-:Y:S01]  /*10d70*/  HADD2.F32 R33, -RZ, R30.reuse.H1_H1 ;  /* 0x3000001eff217230 */ /* 0x100fe20000004100 */
[----:B------:R-:W-:Y:S01]  /*10d80*/  F2FP.SATFINITE.E4M3.F32.PACK_AB_MERGE_C R6, R14, R11, R15 ;  /* 0x0000000b0e06723e */ /* 0x000fe2000480700f */
[----:B------:R-:W-:-:S02]  /*10d90*/  HADD2.F32 R32, -RZ, R30.H0_H0 ;  /* 0x2000001eff207230 */ /* 0x000fc40000004100 */
[-C--:B------:R-:W-:Y:S01]  /*10da0*/  FMUL.FTZ R30, R35, R4.reuse ;  /* 0x00000004231e7220 */ /* 0x080fe20000410000 */
[----:B------:R-:W-:Y:S02]  /*10db0*/  HADD2.F32 R34, -RZ, R29.H0_H0 ;  /* 0x2000001dff227230 */ /* 0x000fe40000004100 */
[C---:B------:R-:W-:Y:S01]  /*10dc0*/  FMUL.FTZ R4, R33.reuse, R4 ;  /* 0x0000000421047220 */ /* 0x040fe20000410000 */
[--C-:B------:R-:W-:Y:S02]  /*10dd0*/  HADD2.F32 R0, -RZ, R26.reuse.H1_H1 ;  /* 0x3000001aff007230 */ /* 0x100fe40000004100 */
[----:B------:R-:W-:Y:S02]  /*10de0*/  HADD2.F32 R7, -RZ, R7.H0_H0 ;  /* 0x20000007ff077230 */ /* 0x000fe40000004100 */
[----:B------:R-:W-:Y:S02]  /*10df0*/  HADD2.F32 R26, -RZ, R26.H0_H0 ;  /* 0x2000001aff1a7230 */ /* 0x000fe40000004100 */
[-C--:B------:R-:W-:Y:S01]  /*10e00*/  FMUL.FTZ R21, R34, R0.reuse ;  /* 0x0000000022157220 */ /* 0x080fe20000410000 */
[C---:B------:R-:W-:Y:S01]  /*10e10*/  FMUL.FTZ R29, R32.reuse, R0 ;  /* 0x00000000201d7220 */ /* 0x040fe20000410000 */
[-C--:B------:R-:W-:Y:S01]  /*10e20*/  FFMA.FTZ R30, R33, R7.reuse, -R30 ;  /* 0x00000007211e7223 */ /* 0x080fe2000001081e */
[----:B------:R-:W-:Y:S01]  /*10e30*/  FFMA.FTZ R33, R35, R7, R4 ;  /* 0x0000000723217223 */ /* 0x000fe20000010004 */
[-C--:B------:R-:W-:Y:S01]  /*10e40*/  FFMA.FTZ R7, R32, R26.reuse, -R21 ;  /* 0x0000001a20077223 */ /* 0x080fe20000010815 */
[----:B------:R-:W-:Y:S01]  /*10e50*/  FFMA.FTZ R26, R34, R26, R29 ;  /* 0x0000001a221a7223 */ /* 0x000fe2000001001d */
[----:B------:R-:W-:-:S02]  /*10e60*/  F2FP.SATFINITE.E4M3.F32.PACK_AB_MERGE_C R4, R28, R27, RZ ;  /* 0x0000001b1c04723e */ /* 0x000fc400048070ff */
[----:B------:R-:W-:Y:S02]  /*10e70*/  F2FP.SATFINITE.E4M3.F32.PACK_AB_MERGE_C R30, R33, R30, RZ ;  /* 0x0000001e211e723e */ /* 0x000fe400048070ff */
[----:B------:R-:W-:Y:S02]  /*10e80*/  F2FP.SATFINITE.E4M3.F32.PACK_AB_MERGE_C R4, R10, R13, R4 ;  /* 0x0000000d0a04723e */ /* 0x000fe40004807004 */
[----:B------:R-:W-:-:S05]  /*10e90*/  F2FP.SATFINITE.E4M3.F32.PACK_AB_MERGE_C R7, R26, R7, R30 ;  /* 0x000000071a07723e */ /* 0x000fca000480701e */
[----:B------:R1:W-:Y:S02]  /*10ea0*/  STS.128 [R37+0x23400], R4 ;  /* 0x0234000425007388 */ /* 0x0003e40000000c00 */
.L_x_470:
[----:B------:R-:W-:Y:S05]  /*10eb0*/  BSYNC B1 ;  /* 0x0000000000017941 */ /* 0x000fea0003800000 */
.L_x_469:
[----:B------:R-:W-:Y:S05]  /*10ec0*/  @P1 BRA `(.L_x_468) ;  /* 0x0000003c00c41947 */ /* 0x000fea0003800000 */
[----:B-1---5:R-:W1:Y:S01]  /*10ed0*/  LDS.128 R4, [R37+0x27400] ;  /* 0x0274000025047984 */ /* 0x022e620000000c00 */
[----:B------:R-:W-:Y:S02]  /*10ee0*/  F2FP.F16.E4M3.UNPACK_B R24, R3 ;  /* 0x00000003ff18723e */ /* 0x000fe400020006ff */
[----:B------:R-:W-:-:S03]  /*10ef0*/  F2FP.F16.E4M3.UNPACK_B R26, R8 ;  /* 0x00000008ff1a723e */ /* 0x000fc600020006ff */
[----:B------:R-:W-:Y:S02]  /*10f00*/  HADD2.F32 R20, -RZ, R24.H1_H1 ;  /* 0x30000018ff147230 */ /* 0x000fe40000004100 */
[----:B------:R-:W-:Y:S02]  /*10f10*/  HADD2.F32 R28, -RZ, R26.H1_H1 ;  /* 0x3000001aff1c7230 */ /* 0x000fe40000004100 */
[----:B------:R-:W-:Y:S01]  /*10f20*/  HADD2.F32 R24, -RZ, R24.H0_H0 ;  /* 0x20000018ff187230 */ /* 0x000fe20000004100 */
[-C--:B-1----:R-:W-:Y:S02]  /*10f30*/  F2FP.F16.E4M3.UNPACK_B R0, R4.reuse.H1 ;  /* 0x00000004ff00723e */ /* 0x082fe400030006ff */
[----:B------:R-:W-:Y:S02]  /*10f40*/  F2FP.F16.E4M3.UNPACK_B R4, R4 ;  /* 0x00000004ff04723e */ /* 0x000fe400020006ff */
[-C--:B------:R-:W-:Y:S01]  /*10f50*/  F2FP.F16.E4M3.UNPACK_B R11, R5.reuse ;  /* 0x00000005ff0b723e */ /* 0x080fe200020006ff */
[--C-:B------:R-:W-:Y:S01]  /*10f60*/  HADD2.F32 R10, -RZ, R0.reuse.H0_H0 ;  /* 0x20000000ff0a7230 */ /* 0x100fe20000004100 */
[----:B------:R-:W-:Y:S01]  /*10f70*/  F2FP.F16.E4M3.UNPACK_B R5, R5.H1 ;  /* 0x00000005ff05723e */ /* 0x000fe200030006ff */
[----:B------:R-:W-:Y:S01]  /*10f80*/  HADD2.F32 R0, -RZ, R0.H1_H1 ;  /* 0x30000000ff007230 */ /* 0x000fe20000004100 */
[----:B------:R-:W-:-:S02]  /*10f90*/  F2FP.F16.E4M3.UNPACK_B R13, R6 ;  /* 0x00000006ff0d723e */ /* 0x000fc400020006ff */
[----:B------:R-:W-:Y:S02]  /*10fa0*/  F2FP.F16.E4M3.UNPACK_B R6, R6.H1 ;  /* 0x00000006ff06723e */ /* 0x000fe400030006ff */
[-C--:B------:R-:W-:Y:S01]  /*10fb0*/  FMUL.FTZ R21, R20, R0.reuse ;  /* 0x0000000014157220 */ /* 0x080fe20000410000 */
[C---:B------:R-:W-:Y:S01]  /*10fc0*/  FMUL.FTZ R15, R28.reuse, R0 ;  /* 0x000000001c0f7220 */ /* 0x040fe20000410000 */
[----:B------:R-:W-:Y:S01]  /*10fd0*/  HADD2.F32 R0, -RZ, R4.H1_H1 ;  /* 0x30000004ff007230 */ /* 0x000fe20000004100 */
[----:B------:R-:W-:Y:S01]  /*10fe0*/  F2FP.F16.E4M3.UNPACK_B R14, R7 ;  /* 0x00000007ff0e723e */ /* 0x000fe200020006ff */
[-C--:B------:R-:W-:Y:S01]  /*10ff0*/  FFMA.FTZ R27, R28, R10.reuse, R21 ;  /* 0x0000000a1c1b7223 */ /* 0x080fe20000010015 */
[----:B------:R-:W-:Y:S02]  /*11000*/  HADD2.F32 R28, -RZ, R26.H0_H0 ;  /* 0x2000001aff1c7230 */ /* 0x000fe40000004100 */
[----:B------:R-:W-:Y:S01]  /*11010*/  FFMA.FTZ R20, R20, R10, -R15 ;  /* 0x0000000a14147223 */ /* 0x000fe2000001080f */
[----:B------:R-:W-:Y:S01]  /*11020*/  F2FP.F16.E4M3.UNPACK_B R10, R8.H1 ;  /* 0x00000008ff0a723e */ /* 0x000fe200030006ff */
[----:B------:R-:W-:Y:S01]  /*11030*/  HADD2.F32 R4, -RZ, R4.H0_H0 ;  /* 0x20000004ff047230 */ /* 0x000fe20000004100 */
[----:B------:R-:W-:Y:S01]  /*11040*/  F2FP.F16.E4M3.UNPACK_B R26, R3.H1 ;  /* 0x00000003ff1a723e */ /* 0x000fe200030006ff */
[-C--:B------:R-:W-:Y:S01]  /*11050*/  FMUL.FTZ R15, R28, R0.reuse ;  /* 0x000000001c0f7220 */ /* 0x080fe20000410000 */
[----:B------:R-:W-:Y:S01]  /*11060*/  FMUL.FTZ R21, R24, R0 ;  /* 0x0000000018157220 */ /* 0x000fe20000410000 */
[----:B------:R-:W-:Y:S01]  /*11070*/  HADD2.F32 R31, -RZ, R10.H1_H1 ;  /* 0x3000000aff1f7230 */ /* 0x000fe20000004100 */
[----:B------:R-:W-:Y:S01]  /*11080*/  F2FP.F16.E4M3.UNPACK_B R7, R7.H1 ;  /* 0x00000007ff07723e */ /* 0x000fe200030006ff */
[----:B------:R-:W-:-:S02]  /*11090*/  HADD2.F32 R3, -RZ, R5.H1_H1 ;  /* 0x30000005ff037230 */ /* 0x000fc40000004100 */
[-C--:B------:R-:W-:Y:S01]  /*110a0*/  FFMA.FTZ R15, R24, R4.reuse, -R15 ;  /* 0x00000004180f7223 */ /* 0x080fe2000001080f */
[----:B------:R-:W-:Y:S01]  /*110b0*/  FFMA.FTZ R4, R28, R4, R21 ;  /* 0x000000041c047223 */ /* 0x000fe20000010015 */
[----:B------:R-:W-:Y:S01]  /*110c0*/  HADD2.F32 R21, -RZ, R26.H1_H1 ;  /* 0x3000001aff157230 */ /* 0x000fe20000004100 */
[----:B------:R-:W-:Y:S01]  /*110d0*/  F2FP.F16.E4M3.UNPACK_B R28, R9 ;  /* 0x00000009ff1c723e */ /* 0x000fe200020006ff */
[----:B------:R-:W-:Y:S02]  /*110e0*/  HADD2.F32 R5, -RZ, R5.H0_H0 ;  /* 0x20000005ff057230 */ /* 0x000fe40000004100 */
[-C--:B------:R-:W-:Y:S01]  /*110f0*/  FMUL.FTZ R8, R31, R3.reuse ;  /* 0x000000031f087220 */ /* 0x080fe20000410000 */
[----:B------:R-:W-:Y:S02]  /*11100*/  HADD2.F32 R29, -RZ, R10.H0_H0 ;  /* 0x2000000aff1d7230 */ /* 0x000fe40000004100 */
[----:B------:R-:W-:Y:S01]  /*11110*/  FMUL.FTZ R24, R21, R3 ;  /* 0x0000000315187220 */ /* 0x000fe20000410000 */
[----:B------:R-:W-:-:S02]  /*11120*/  HADD2.F32 R0, -RZ, R11.H1_H1 ;  /* 0x3000000bff007230 */ /* 0x000fc40000004100 */
[-C--:B------:R-:W-:Y:S01]  /*11130*/  FFMA.FTZ R10, R21, R5.reuse, -R8 ;  /* 0x00000005150a7223 */ /* 0x080fe20000010808 */
[----:B------:R-:W-:Y:S02]  /*11140*/  HADD2.F32 R3, -RZ, R26.H0_H0 ;  /* 0x2000001aff037230 */ /* 0x000fe40000004100 */
[----:B------:R-:W-:Y:S01]  /*11150*/  FFMA.FTZ R21, R31, R5, R24 ;  /* 0x000000051f157223 */ /* 0x000fe20000010018 */
[----:B------:R-:W-:Y:S02]  /*11160*/  HADD2.F32 R11, -RZ, R11.H0_H0 ;  /* 0x2000000bff0b7230 */ /* 0x000fe40000004100 */
[----:B------:R-:W-:Y:S01]  /*11170*/  FMUL.FTZ R8, R29, R0 ;  /* 0x000000001d087220 */ /* 0x000fe20000410000 */
[----:B------:R-:W-:Y:S01]  /*11180*/  F2FP.F16.E4M3.UNPACK_B R24, R12 ;  /* 0x0000000cff18723e */ /* 0x000fe200020006ff */
[C---:B------:R-:W-:Y:S01]  /*11190*/  FMUL.FTZ R0, R3.reuse, R0 ;  /* 0x0000000003007220 */ /* 0x040fe20000410000 */
[----:B------:R-:W-:Y:S02]  /*111a0*/  HADD2.F32 R30, -RZ, R28.H1_H1 ;  /* 0x3000001cff1e7230 */ /* 0x000fe40000004100 */
[----:B------:R-:W-:Y:S01]  /*111b0*/  FFMA.FTZ R5, R3, R11, -R8 ;  /* 0x0000000b03057223 */ /* 0x000fe20000010808 */
[----:B------:R-:W-:-:S02]  /*111c0*/  HADD2.F32 R3, -RZ, R6.H1_H1 ;  /* 0x30000006ff037230 */ /* 0x000fc40000004100 */
[----:B------:R-:W-:Y:S01]  /*111d0*/  FFMA.FTZ R8, R29, R11, R0 ;  /* 0x0000000b1d087223 */ /* 0x000fe20000010000 */
[----:B------:R-:W-:Y:S01]  /*111e0*/  HADD2.F32 R26, -RZ, R24.H1_H1 ;  /* 0x30000018ff1a7230 */ /* 0x000fe20000004100 */
[----:B------:R-:W-:Y:S01]  /*111f0*/  F2FP.F16.E4M3.UNPACK_B R9, R9.H1 ;  /* 0x00000009ff09723e */ /* 0x000fe200030006ff */
[----:B------:R-:W-:Y:S02]  /*11200*/  HADD2.F32 R6, -RZ, R6.H0_H0 ;  /* 0x20000006ff067230 */ /* 0x000fe40000004100 */
[-C--:B------:R-:W-:Y:S01]  /*11210*/  FMUL.FTZ R11, R30, R3.reuse ;  /* 0x000000031e0b7220 */ /* 0x080fe20000410000 */
[----:B------:R-:W-:Y:S02]  /*11220*/  HADD2.F32 R31, -RZ, R28.H0_H0 ;  /* 0x2000001cff1f7230 */ /* 0x000fe40000004100 */
[C---:B------:R-:W-:Y:S01]  /*11230*/  FMUL.FTZ R3, R26.reuse, R3 ;  /* 0x000000031a037220 */ /* 0x040fe20000410000 */
[--C-:B------:R-:W-:Y:S02]  /*11240*/  HADD2.F32 R0, -RZ, R13.reuse.H1_H1 ;  /* 0x3000000dff007230 */ /* 0x100fe40000004100 */
[----:B------:R-:W-:Y:S01]  /*11250*/  FFMA.FTZ R11, R26, R6, -R11 ;  /* 0x000000061a0b7223 */ /* 0x000fe2000001080b */
[----:B------:R-:W-:Y:S01]  /*11260*/  HADD2.F32 R29, -RZ, R24.H0_H0 ;  /* 0x20000018ff1d7230 */ /* 0x000fe20000004100 */
[----:B------:R-:W-:Y:S01]  /*11270*/  F2FP.F16.E4M3.UNPACK_B R26, R12.H1 ;  /* 0x0000000cff1a723e */ /* 0x000fe200030006ff */
[----:B------:R-:W-:-:S02]  /*11280*/  HADD2.F32 R13, -RZ, R13.H0_H0 ;  /* 0x2000000dff0d7230 */ /* 0x000fc40000004100 */
[----:B------:R-:W-:Y:S01]  /*11290*/  FMUL.FTZ R12, R31, R0 ;  /* 0x000000001f0c7220 */ /* 0x000fe20000410000 */
[----:B------:R-:W-:Y:S01]  /*112a0*/  FFMA.FTZ R24, R30, R6, R3 ;  /* 0x000000061e187223 */ /* 0x000fe20000010003 */
[C---:B------:R-:W-:Y:S01]  /*112b0*/  FMUL.FTZ R0, R29.reuse, R0 ;  /* 0x000000001d007220 */ /* 0x040fe20000410000 */
[----:B------:R-:W-:Y:S02]  /*112c0*/  HADD2.F32 R3, -RZ, R7.H1_H1 ;  /* 0x30000007ff037230 */ /* 0x000fe40000004100 */
[-C--:B------:R-:W-:Y:S01]  /*112d0*/  FFMA.FTZ R6, R29, R13.reuse, -R12 ;  /* 0x0000000d1d067223 */ /* 0x080fe2000001080c */
[----:B------:R-:W-:Y:S02]  /*112e0*/  HADD2.F32 R29, -RZ, R26.H1_H1 ;  /* 0x3000001aff1d7230 */ /* 0x000fe40000004100 */
[----:B------:R-:W-:Y:S01]  /*112f0*/  FFMA.FTZ R13, R31, R13, R0 ;  /* 0x0000000d1f0d7223 */ /* 0x000fe20000010000 */
[--C-:B------:R-:W-:Y:S01]  /*11300*/  HADD2.F32 R31, -RZ, R9.reuse.H1_H1 ;  /* 0x30000009ff1f7230 */ /* 0x100fe20000004100 */
[----:B------:R-:W-:Y:S01]  /*11310*/  F2FP.SATFINITE.E4M3.F32.PACK_AB_MERGE_C R20, R27, R20, RZ ;  /* 0x000000141b14723e */ /* 0x000fe200048070ff */
[----:B------:R-:W-:Y:S01]  /*11320*/  HADD2.F32 R30, -RZ, R9.H0_H0 ;  /* 0x20000009ff1e7230 */ /* 0x000fe20000004100 */
[----:B------:R-:W-:Y:S01]  /*11330*/  F2FP.SATFINITE.E4M3.F32.PACK_AB_MERGE_C R10, R21, R10, RZ ;  /* 0x0000000a150a723e */ /* 0x000fe200048070ff */
[----:B------:R-:W-:-:S02]  /*11340*/  HADD2.F32 R0, -RZ, R14.H1_H1 ;  /* 0x3000000eff007230 */ /* 0x000fc40000004100 */
[----:B------:R-:W-:Y:S01]  /*11350*/  FMUL.FTZ R12, R31, R3 ;  /* 0x000000031f0c7220 */ /* 0x000fe20000410000 */
[----:B------:R-:W-:Y:S01]  /*11360*/  HADD2.F32 R7, -RZ, R7.H0_H0 ;  /* 0x20000007ff077230 */ /* 0x000fe20000004100 */
[----:B------:R-:W-:Y:S01]  /*11370*/  F2FP.SATFINITE.E4M3.F32.PACK_AB_MERGE_C R11, R24, R11, RZ ;  /* 0x0000000b180b723e */ /* 0x000fe200048070ff */
[----:B------:R-:W-:Y:S02]  /*11380*/  HADD2.F32 R28, -RZ, R26.H0_H0 ;  /* 0x2000001aff1c7230 */ /* 0x000fe40000004100 */
[C---:B------:R-:W-:Y:S01]  /*11390*/  FMUL.FTZ R26, R29.reuse, R3 ;  /* 0x000000031d1a7220 */ /* 0x040fe20000410000 */
[----:B------:R-:W-:Y:S02]  /*113a0*/  HADD2.F32 R14, -RZ, R14.H0_H0 ;  /* 0x2000000eff0e7230 */ /* 0x000fe40000004100 */
[-C--:B------:R-:W-:Y:S01]  /*113b0*/  FMUL.FTZ R3, R30, R0.reuse ;  /* 0x000000001e037220 */ /* 0x080fe20000410000 */
[-C--:B------:R-:W-:Y:S01]  /*113c0*/  FFMA.FTZ R12, R29, R7.reuse, -R12 ;  /* 0x000000071d0c7223 */ /* 0x080fe2000001080c */
[C---:B------:R-:W-:Y:S01]  /*113d0*/  FMUL.FTZ R9, R28.reuse, R0 ;  /* 0x000000001c097220 */ /* 0x040fe20000410000 */
[----:B------:R-:W-:Y:S01]  /*113e0*/  FFMA.FTZ R7, R31, R7, R26 ;  /* 0x000000071f077223 */ /* 0x000fe2000001001a */
[-C--:B------:R-:W-:Y:S01]  /*113f0*/  FFMA.FTZ R3, R28, R14.reuse, -R3 ;  /* 0x0000000e1c037223 */ /* 0x080fe20000010803 */
[----:B------:R-:W-:Y:S01]  /*11400*/  F2FP.SATFINITE.E4M3.F32.PACK_AB_MERGE_C R4, R4, R15, R20 ;  /* 0x0000000f0404723e */ /* 0x000fe20004807014 */
[----:B------:R-:W-:Y:S01]  /*11410*/  FFMA.FTZ R14, R30, R14, R9 ;  /* 0x0000000e1e0e7223 */ /* 0x000fe20000010009 */
[----:B------:R-:W-:-:S02]  /*11420*/  F2FP.SATFINITE.E4M3.F32.PACK_AB_MERGE_C R5, R8, R5, R10 ;  /* 0x000000050805723e */ /* 0x000fc4000480700a */
[----:B------:R-:W-:Y:S02]  /*11430*/  F2FP.SATFINITE.E4M3.F32.PACK_AB_MERGE_C R7, R7, R12, RZ ;  /* 0x0000000c0707723e */ /* 0x000fe400048070ff */
[----:B------:R-:W-:Y:S02]  /*11440*/  F2FP.SATFINITE.E4M3.F32.PACK_AB_MERGE_C R6, R13, R6, R11 ;  /* 0x000000060d06723e */ /* 0x000fe4000480700b */
[----:B------:R-:W-:-:S05]  /*11450*/  F2FP.SATFINITE.E4M3.F32.PACK_AB_MERGE_C R7, R14, R3, R7 ;  /* 0x000000030e07723e */ /* 0x000fca0004807007 */
[----:B------:R1:W-:Y:S01]  /*11460*/  STS.128 [R37+0x27400], R4 ;  /* 0x0274000425007388 */ /* 0x0003e20000000c00 */
[----:B------:R-:W-:Y:S05]  /*11470*/  BRA `(.L_x_468) ;  /* 0x0000003800587947 */ /* 0x000fea0003800000 */
.L_x_450:
[----:B------:R-:W-:-:S03]  /*11480*/  UMOV UR4, 0xffffffff ;  /* 0xffffffff00047882 */ /* 0x000fc60000000000 */
[----:B------:R-:W-:Y:S05]  /*11490*/  BRA.DIV UR4, `(.L_x_471) ;  /* 0x00000192048c7947 */ /* 0x000fea000b800000 */
[----:B------:R0:W2:Y:S04]  /*114a0*/  SHFL.IDX PT, R27, R26, RZ, 0x181f ;  /* 0x00181fff1a1b7589 */ /* 0x0000a800000e0000 */
[----:B-1----:R0:W1:Y:S04]  /*114b0*/  SHFL.IDX PT, R14, R30, RZ, 0x181f ;  /* 0x00181fff1e0e7589 */ /* 0x00206800000e0000 */
[----:B------:R0:W3:Y:S04]  /*114c0*/  SHFL.IDX PT, R3, R24, RZ, 0x181f ;  /* 0x00181fff18037589 */ /* 0x0000e800000e0000 */
[----:B------:R0:W4:Y:S02]  /*114d0*/  SHFL.IDX PT, R21, R28, RZ, 0x181f ;  /* 0x00181fff1c157589 */ /* 0x00012400000e0000 */
.L_x_690:
[----:B------:R-:W-:Y:S01]  /*114e0*/  ULDC UR4, c[0x0][0x448] ;  /* 0x0001120000047ab9 */ /* 0x000fe20000000800 */
[----:B------:R-:W-:Y:S01]  /*114f0*/  BSSY B1, `(.L_x_472) ;  /* 0x0000012000017945 */ /* 0x000fe20003800000 */
[----:B0-----:R-:W-:Y:S01]  /*11500*/  IMAD R26, R119, UR4, RZ ;  /* 0x00000004771a7c24 */ /* 0x001fe2000f8e02ff */
[----:B------:R-:W-:Y:S02]  /*11510*/  CS2R R8, SRZ ;  /* 0x0000000000087805 */ /* 0x000fe4000001ff00 */
[----:B------:R-:W-:Y:S02]  /*11520*/  CS2R R6, SRZ ;  /* 0x0000000000067805 */ /* 0x000fe4000001ff00 */
[----:B------:R-:W-:Y:S02]  /*11530*/  CS2R R4, SRZ ;  /* 0x0000000000047805 */ /* 0x000fe4000001ff00 */
[----:B------:R-:W-:Y:S02]  /*11540*/  CS2R R10, SRZ ;  /* 0x00000000000a7805 */ /* 0x000fe4000001ff00 */
[----:B------:R-:W-:-:S13]  /*11550*/  ISETP.GE.AND P0, PT, R0, R26, PT ;  /* 0x0000001a0000720c */ /* 0x000fda0003f06270 */
[----:B------:R-:W-:Y:S05]  /*11560*/  @P0 BRA `(.L_x_473) ;  /* 0x0000000000280947 */ /* 0x000fea0003800000 */
[----:B------:R-:W-:Y:S01]  /*11570*/  ULDC UR4, c[0x0][0x3f4] ;  /* 0x0000fd0000047ab9 */ /* 0x000fe20000000800 */
[C---:B--2---:R-:W-:Y:S02]  /*11580*/  IADD3 R12, P0, R16.reuse, R27, RZ ;  /* 0x0000001b100c7210 */ /* 0x044fe40007f1e0ff */
[----:B------:R-:W-:Y:S02]  /*11590*/  CS2R R8, SRZ ;  /* 0x0000000000087805 */ /* 0x000fe4000001ff00 */
[C---:B------:R-:W-:Y:S02]  /*115a0*/  ISETP.GE.AND P2, PT, R16.reuse, UR4, PT ;  /* 0x0000000410007c0c */ /* 0x040fe4000bf46270 */
[----:B-1----:R-:W-:Y:S01]  /*115b0*/  IADD3 R14, P1, R16, R14, RZ ;  /* 0x0000000e100e7210 */ /* 0x002fe20007f3e0ff */
[----:B---3--:R-:W-:-:S04]  /*115c0*/  IMAD.X R13, R3, 0x1, R17, P0 ;  /* 0x00000001030d7824 */ /* 0x008fc800000e0611 */
[----:B----4-:R-:W-:-:S06]  /*115d0*/  IMAD.X R15, R21, 0x1, R17, P1 ;  /* 0x00000001150f7824 */ /* 0x010fcc00008e0611 */
[----:B------:R-:W-:Y:S05]  /*115e0*/  @P2 BRA `(.L_x_473) ;  /* 0x0000000000082947 */ /* 0x000fea0003800000 */
[----:B------:R0:W5:Y:S04]  /*115f0*/  LD.E.128 R4, desc[UR42][R12.64] ;  /* 0x0000002a0c047980 */ /* 0x000168000c101d00 */
[----:B------:R0:W5:Y:S02]  /*11600*/  LD.E.128 R8, desc[UR42][R14.64] ;  /* 0x0000002a0e087980 */ /* 0x000164000c101d00 */
.L_x_473:
[----:B------:R-:W-:Y:S05]  /*11610*/  BSYNC B1 ;  /* 0x0000000000017941 */ /* 0x000fea0003800000 */
.L_x_472:
[----:B------:R-:W-:Y:S01]  /*11620*/  ULEA.HI UR4, UR39, UR39, URZ, 0x1 ;  /* 0x0000002727047291 */ /* 0x000fe2000f8f083f */
[----:B-----5:R-:W-:Y:S01]  /*11630*/  SHF.R.U32.HI R0, RZ, 0x8, R4 ;  /* 0x00000008ff007819 */ /* 0x020fe20000011604 */
[----:B--2---:R-:W2:Y:S01]  /*11640*/  LDC R27, c[0x0][0x3f4] ;  /* 0x0000fd00ff1b7b82 */ /* 0x004ea20000000800 */
[----:B0-----:R-:W-:Y:S01]  /*11650*/  SHF.R.U32.HI R15, RZ, 0x8, R5 ;  /* 0x00000008ff0f7819 */ /* 0x001fe20000011605 */
[----:B------:R-:W-:Y:S01]  /*11660*/  ULOP3.LUT UR4, UR4, 0xfffffffe, URZ, 0xc0, !UPT ;  /* 0xfffffffe04047892 */ /* 0x000fe2000f8ec03f */
[----:B---3--:R-:W-:Y:S01]  /*11670*/  LOP3.LUT R3, R4, 0xff, RZ, 0xc0, !PT ;  /* 0x000000ff04037812 */ /* 0x008fe200078ec0ff */
[----:B------:R-:W-:Y:S01]  /*11680*/  IMAD R26, R29, -0x80, R26 ;  /* 0xffffff801d1a7824 */ /* 0x000fe200078e021a */
[----:B------:R-:W-:Y:S01]  /*11690*/  LOP3.LUT R0, R0, 0xff, RZ, 0xc0, !PT ;  /* 0x000000ff00007812 */ /* 0x000fe200078ec0ff */
[----:B------:R-:W-:Y:S01]  /*116a0*/  UIADD3 UR4, UR39, -UR4, URZ ;  /* 0x8000000427047290 */ /* 0x000fe2000fffe03f */
[----:B------:R-:W-:Y:S01]  /*116b0*/  LOP3.LUT R12, R5, 0xff, RZ, 0xc0, !PT ;  /* 0x000000ff050c7812 */ /* 0x000fe200078ec0ff */
[----:B------:R-:W-:Y:S01]  /*116c0*/  VIADD R34, R23, 0x20 ;  /* 0x0000002017227836 */ /* 0x000fe20000000000 */
[----:B------:R-:W-:Y:S01]  /*116d0*/  LOP3.LUT R15, R15, 0xff, RZ, 0xc0, !PT ;  /* 0x000000ff0f0f7812 */ /* 0x000fe200078ec0ff */
[----:B------:R-:W-:Y:S01]  /*116e0*/  VIADD R28, R23, 0x60 ;  /* 0x00000060171c7836 */ /* 0x000fe20000000000 */
[----:B------:R-:W-:Y:S01]  /*116f0*/  PRMT R13, R0, 0x7604, R3 ;  /* 0x00007604000d7816 */ /* 0x000fe20000000003 */
[----:B------:R-:W-:Y:S01]  /*11700*/  IMAD.U32 R39, RZ, RZ, UR4 ;  /* 0x00000004ff277e24 */ /* 0x000fe2000f8e00ff */
[----:B------:R-:W-:Y:S01]  /*11710*/  SHF.R.U32.HI R0, RZ, 0x8, R6 ;  /* 0x00000008ff007819 */ /* 0x000fe20000011606 */
[----:B------:R-:W-:Y:S01]  /*11720*/  BSSY B1, `(.L_x_474) ;  /* 0x000003b000017945 */ /* 0x000fe20003800000 */
[----:B------:R-:W-:-:S02]  /*11730*/  PRMT R12, R15, 0x7604, R12 ;  /* 0x000076040f0c7816 */ /* 0x000fc4000000000c */
[----:B------:R-:W-:Y:S02]  /*11740*/  SHF.L.U32 R39, R39, 0x1f, RZ ;  /* 0x0000001f27277819 */ /* 0x000fe400000006ff */
[----:B-1----:R-:W-:Y:S02]  /*11750*/  LOP3.LUT R14, R6, 0xff, RZ, 0xc0, !PT ;  /* 0x000000ff060e7812 */ /* 0x002fe400078ec0ff */
[----:B------:R-:W0:Y:S01]  /*11760*/  SYNCS.PHASECHK.TRANS64.TRYWAIT P4, [R22+URZ+0x38800], R39 ;  /* 0x03880027160075a7 */ /* 0x000e22000808017f */
[----:B------:R-:W-:Y:S02]  /*11770*/  SHF.R.U32.HI R3, RZ, 0x8, R8 ;  /* 0x00000008ff037819 */ /* 0x000fe40000011608 */
[----:B------:R-:W-:Y:S02]  /*11780*/  LOP3.LUT R15, R0, 0xff, RZ, 0xc0, !PT ;  /* 0x000000ff000f7812 */ /* 0x000fe400078ec0ff */
[----:B----4-:R-:W-:Y:S02]  /*11790*/  SHF.R.U32.HI R21, RZ, 0x8, R7 ;  /* 0x00000008ff157819 */ /* 0x010fe40000011607 */
[----:B------:R-:W-:-:S02]  /*117a0*/  LOP3.LUT R24, R8, 0xff, RZ, 0xc0, !PT ;  /* 0x000000ff08187812 */ /* 0x000fc400078ec0ff */
[----:B------:R-:W-:Y:S02]  /*117b0*/  LOP3.LUT R3, R3, 0xff, RZ, 0xc0, !PT ;  /* 0x000000ff03037812 */ /* 0x000fe400078ec0ff */
[----:B------:R-:W-:Y:S02]  /*117c0*/  PRMT R15, R15, 0x7604, R14 ;  /* 0x000076040f0f7816 */ /* 0x000fe4000000000e */
[----:B------:R-:W-:Y:S02]  /*117d0*/  SHF.R.U32.HI R14, RZ, 0x8, R9 ;  /* 0x00000008ff0e7819 */ /* 0x000fe40000011609 */
[----:B------:R-:W-:Y:S02]  /*117e0*/  LOP3.LUT R20, R7, 0xff, RZ, 0xc0, !PT ;  /* 0x000000ff07147812 */ /* 0x000fe400078ec0ff */
[----:B------:R-:W-:Y:S02]  /*117f0*/  LOP3.LUT R21, R21, 0xff, RZ, 0xc0, !PT ;  /* 0x000000ff15157812 */ /* 0x000fe400078ec0ff */
[----:B------:R-:W-:-:S02]  /*11800*/  SHF.R.U32.HI R0, RZ, 0x8, R10 ;  /* 0x00000008ff007819 */ /* 0x000fc4000001160a */
[----:B------:R-:W-:Y:S02]  /*11810*/  PRMT R29, R3, 0x7604, R24 ;  /* 0x00007604031d7816 */ /* 0x000fe40000000018 */
[----:B------:R-:W-:Y:S02]  /*11820*/  LOP3.LUT R3, R9, 0xff, RZ, 0xc0, !PT ;  /* 0x000000ff09037812 */ /* 0x000fe400078ec0ff */
[----:B------:R-:W-:Y:S02]  /*11830*/  LOP3.LUT R14, R14, 0xff, RZ, 0xc0, !PT ;  /* 0x000000ff0e0e7812 */ /* 0x000fe400078ec0ff */
[----:B------:R-:W-:Y:S02]  /*11840*/  PRMT R20, R21, 0x7604, R20 ;  /* 0x0000760415147816 */ /* 0x000fe40000000014 */
[----:B------:R-:W-:Y:S02]  /*11850*/  LOP3.LUT R21, R10, 0xff, RZ, 0xc0, !PT ;  /* 0x000000ff0a157812 */ /* 0x000fe400078ec0ff */
[----:B------:R-:W-:-:S02]  /*11860*/  LOP3.LUT R0, R0, 0xff, RZ, 0xc0, !PT ;  /* 0x000000ff00007812 */ /* 0x000fc400078ec0ff */
[----:B------:R-:W-:Y:S02]  /*11870*/  PRMT R14, R14, 0x7604, R3 ;  /* 0x000076040e0e7816 */ /* 0x000fe40000000003 */
[----:B------:R-:W-:Y:S02]  /*11880*/  SHF.R.U32.HI R3, RZ, 0x8, R11 ;  /* 0x00000008ff037819 */ /* 0x000fe4000001160b */
[----:B------:R-:W-:Y:S02]  /*11890*/  PRMT R35, R0, 0x7604, R21 ;  /* 0x0000760400237816 */ /* 0x000fe40000000015 */
[----:B------:R-:W-:Y:S02]  /*118a0*/  SHF.R.U32.HI R21, RZ, 0x10, R7 ;  /* 0x00000010ff157819 */ /* 0x000fe40000011607 */
[----:B------:R-:W-:Y:S02]  /*118b0*/  SHF.R.U32.HI R31, RZ, 0x10, R9 ;  /* 0x00000010ff1f7819 */ /* 0x000fe40000011609 */
[----:B------:R-:W-:Y:S01]  /*118c0*/  SHF.R.U32.HI R37, RZ, 0x10, R11 ;  /* 0x00000010ff257819 */ /* 0x000fe2000001160b */
[----:B------:R-:W-:Y:S01]  /*118d0*/  IMAD.U32 R21, R21, 0x10000, RZ ;  /* 0x0001000015157824 */ /* 0x000fe200078e00ff */
[----:B------:R-:W-:Y:S01]  /*118e0*/  LOP3.LUT R0, R11, 0xff, RZ, 0xc0, !PT ;  /* 0x000000ff0b007812 */ /* 0x000fe200078ec0ff */
[----:B------:R-:W-:Y:S01]  /*118f0*/  IMAD.U32 R31, R31, 0x10000, RZ ;  /* 0x000100001f1f7824 */ /* 0x000fe200078e00ff */
[----:B------:R-:W-:Y:S01]  /*11900*/  LOP3.LUT R3, R3, 0xff, RZ, 0xc0, !PT ;  /* 0x000000ff03037812 */ /* 0x000fe200078ec0ff */
[----:B------:R-:W-:Y:S01]  /*11910*/  IMAD.U32 R37, R37, 0x10000, RZ ;  /* 0x0001000025257824 */ /* 0x000fe200078e00ff */
[----:B------:R-:W-:-:S02]  /*11920*/  SHF.R.U32.HI R24, RZ, 0x10, R5 ;  /* 0x00000010ff187819 */ /* 0x000fc40000011605 */
[----:B------:R-:W-:Y:S02]  /*11930*/  PRMT R0, R3, 0x7604, R0 ;  /* 0x0000760403007816 */ /* 0x000fe40000000000 */
[----:B------:R-:W-:Y:S02]  /*11940*/  SHF.L.U32 R3, R24, 0x10, RZ ;  /* 0x0000001018037819 */ /* 0x000fe400000006ff */
[----:B------:R-:W-:Y:S02]  /*11950*/  LOP3.LUT R13, R13, 0xff0000, R4, 0xf8, !PT ;  /* 0x00ff00000d0d7812 */ /* 0x000fe400078ef804 */
[----:B------:R-:W-:Y:S02]  /*11960*/  LOP3.LUT R21, R20, 0xff0000, R21, 0xf8, !PT ;  /* 0x00ff000014157812 */ /* 0x000fe400078ef815 */
[----:B--2---:R-:W-:Y:S02]  /*11970*/  ISETP.GE.AND P0, PT, R16, R27, PT ;  /* 0x0000001b1000720c */ /* 0x004fe40003f06270 */
[----:B------:R-:W-:-:S02]  /*11980*/  VIMNMX R26, R26, 0x80, PT ;  /* 0x000000801a1a7848 */ /* 0x000fc40003fe0100 */
[----:B------:R-:W-:Y:S02]  /*11990*/  IADD3 R30, R23, 0x40, RZ ;  /* 0x00000040171e7810 */ /* 0x000fe40007ffe0ff */
[----:B------:R-:W-:Y:S02]  /*119a0*/  LOP3.LUT R15, R15, 0xff0000, R6, 0xf8, !PT ;  /* 0x00ff00000f0f7812 */ /* 0x000fe400078ef806 */
[----:B------:R-:W-:Y:S02]  /*119b0*/  LOP3.LUT R3, R12, 0xff0000, R3, 0xf8, !PT ;  /* 0x00ff00000c037812 */ /* 0x000fe400078ef803 */
[----:B------:R-:W-:Y:S02]  /*119c0*/  LOP3.LUT R31, R14, 0xff0000, R31, 0xf8, !PT ;  /* 0x00ff00000e1f7812 */ /* 0x000fe400078ef81f */
[----:B------:R-:W-:Y:S02]  /*119d0*/  LOP3.LUT R37, R0, 0xff0000, R37, 0xf8, !PT ;  /* 0x00ff000000257812 */ /* 0x000fe400078ef825 */
[----:B------:R-:W-:-:S02]  /*119e0*/  LOP3.LUT R29, R29, 0xff0000, R8, 0xf8, !PT ;  /* 0x00ff00001d1d7812 */ /* 0x000fc400078ef808 */
[----:B------:R-:W-:Y:S02]  /*119f0*/  LOP3.LUT R35, R35, 0xff0000, R10, 0xf8, !PT ;  /* 0x00ff000023237812 */ /* 0x000fe400078ef80a */
[----:B------:R-:W-:Y:S02]  /*11a00*/  LOP3.LUT R0, R13, 0xff000000, R4, 0xf8, !PT ;  /* 0xff0000000d007812 */ /* 0x000fe400078ef804 */
[-C--:B------:R-:W-:Y:S02]  /*11a10*/  ISETP.GE.OR P3, PT, R23, R26.reuse, P0 ;  /* 0x0000001a1700720c */ /* 0x080fe40000766670 */
[-C--:B------:R-:W-:Y:S02]  /*11a20*/  ISETP.GE.OR P2, PT, R34, R26.reuse, P0 ;  /* 0x0000001a2200720c */ /* 0x080fe40000746670 */
[----:B------:R-:W-:Y:S02]  /*11a30*/  ISETP.GE.OR P1, PT, R30, R26, P0 ;  /* 0x0000001a1e00720c */ /* 0x000fe40000726670 */
[----:B------:R-:W-:-:S02]  /*11a40*/  LOP3.LUT R12, R15, 0xff000000, R6, 0xf8, !PT ;  /* 0xff0000000f0c7812 */ /* 0x000fc400078ef806 */
[----:B------:R-:W-:Y:S02]  /*11a50*/  LOP3.LUT R13, R21, 0xff000000, R7, 0xf8, !PT ;  /* 0xff000000150d7812 */ /* 0x000fe400078ef807 */
[----:B------:R-:W-:Y:S02]  /*11a60*/  LOP3.LUT R3, R3, 0xff000000, R5, 0xf8, !PT ;  /* 0xff00000003037812 */ /* 0x000fe400078ef805 */
[----:B------:R-:W-:Y:S02]  /*11a70*/  ISETP.GE.OR P0, PT, R28, R26, P0 ;  /* 0x0000001a1c00720c */ /* 0x000fe40000706670 */
[----:B------:R-:W-:Y:S02]  /*11a80*/  LOP3.LUT R14, R29, 0xff000000, R8, 0xf8, !PT ;  /* 0xff0000001d0e7812 */ /* 0x000fe400078ef808 */
[----:B------:R-:W-:Y:S02]  /*11a90*/  LOP3.LUT R15, R31, 0xff000000, R9, 0xf8, !PT ;  /* 0xff0000001f0f7812 */ /* 0x000fe400078ef809 */
[----:B------:R-:W-:-:S02]  /*11aa0*/  LOP3.LUT R20, R35, 0xff000000, R10, 0xf8, !PT ;  /* 0xff00000023147812 */ /* 0x000fc400078ef80a */
[----:B------:R-:W-:Y:S01]  /*11ab0*/  LOP3.LUT R21, R37, 0xff000000, R11, 0xf8, !PT ;  /* 0xff00000025157812 */ /* 0x000fe200078ef80b */
[----:B0-----:R-:W-:Y:S06]  /*11ac0*/  @!P4 BRA `(.L_x_475) ;  /* 0x0000018c0070c947 */ /* 0x001fec0003800000 */
.L_x_691:
[----:B------:R-:W-:Y:S05]  /*11ad0*/  BSYNC B1 ;  /* 0x0000000000017941 */ /* 0x000fea0003800000 */
.L_x_474:
[----:B------:R-:W-:Y:S04]  /*11ae0*/  BSSY B1, `(.L_x_476) ;  /* 0x00000ca000017945 */ /* 0x000fe80003800000 */
[----:B------:R-:W-:Y:S05]  /*11af0*/  @P3 BRA `(.L_x_477) ;  /* 0x0000000c00203947 */ /* 0x000fea0003800000 */
[----:B------:R-:W2:Y:S04]  /*11b00*/  LDL R6, [R1+0x60] ;  /* 0x0000600001067983 */ /* 0x000ea80000100800 */
[----:B------:R-:W3:Y:S01]  /*11b10*/  LDL R60, [R1+0x64] ;  /* 0x00006400013c7983 */ /* 0x000ee20000100800 */
[----:B------:R-:W-:Y:S01]  /*11b20*/  LEA.HI R4, R32, R33, RZ, 0x3 ;  /* 0x0000002120047211 */ /* 0x000fe200078f18ff */
[C---:B------:R-:W-:Y:S01]  /*11b30*/  IMAD.SHL.U32 R8, R23.reuse, 0x80, RZ ;  /* 0x0000008017087824 */ /* 0x040fe200078e00ff */
[----:B------:R-:W-:Y:S02]  /*11b40*/  SHF.L.U32 R9, R23, 0x7, RZ ;  /* 0x0000000717097819 */ /* 0x000fe400000006ff */
[----:B------:R-:W-:Y:S02]  /*11b50*/  LOP3.LUT R4, R4, 0xfffffff8, RZ, 0xc0, !PT ;  /* 0xfffffff804047812 */ /* 0x000fe400078ec0ff */
[----:B------:R-:W-:-:S02]  /*11b60*/  LOP3.LUT R9, R9, 0x380, RZ, 0xc0, !PT ;  /* 0x0000038009097812 */ /* 0x000fc400078ec0ff */
[----:B------:R-:W-:Y:S01]  /*11b70*/  LOP3.LUT R8, R8, 0x380, RZ, 0xc0, !PT ;  /* 0x0000038008087812 */ /* 0x000fe200078ec0ff */
[----:B------:R-:W-:Y:S01]  /*11b80*/  IMAD.IADD R4, R33, 0x1, -R4 ;  /* 0x0000000121047824 */ /* 0x000fe200078e0a04 */
[----:B------:R-:W-:Y:S02]  /*11b90*/  F2FP.F16.E4M3.UNPACK_B R46, R14.H1 ;  /* 0x0000000eff2e723e */ /* 0x000fe400030006ff */
[----:B------:R-:W-:Y:S02]  /*11ba0*/  SHF.R.U32.HI R8, RZ, 0x3, R8 ;  /* 0x00000003ff087819 */ /* 0x000fe40000011608 */
[----:B------:R-:W-:Y:S01]  /*11bb0*/  LEA.HI R4, R27, R4, RZ, 0x1c ;  /* 0x000000041b047211 */ /* 0x000fe200078fe0ff */
[--C-:B------:R-:W-:Y:S01]  /*11bc0*/  HADD2.F32 R44, -RZ, R46.reuse.H0_H0 ;  /* 0x2000002eff2c7230 */ /* 0x100fe20000004100 */
[----:B------:R-:W-:Y:S01]  /*11bd0*/  F2FP.F16.E4M3.UNPACK_B R37, R0.H1 ;  /* 0x00000000ff25723e */ /* 0x000fe200030006ff */
[----:B------:R-:W-:Y:S01]  /*11be0*/  HADD2.F32 R49, -RZ, R46.H1_H1 ;  /* 0x3000002eff317230 */ /* 0x000fe20000004100 */
[----:B------:R-:W-:Y:S01]  /*11bf0*/  SHF.R.S32.HI R7, RZ, 0x1f, R4 ;  /* 0x0000001fff077819 */ /* 0x000fe20000011404 */
[----:B------:R-:W-:-:S02]  /*11c00*/  IMAD.SHL.U32 R5, R4, 0x10, RZ ;  /* 0x0000001004057824 */ /* 0x000fc400078e00ff */
[--C-:B------:R-:W-:Y:S01]  /*11c10*/  HADD2.F32 R40, -RZ, R37.reuse.H0_H0 ;  /* 0x20000025ff287230 */ /* 0x100fe20000004100 */
[----:B------:R-:W-:Y:S01]  /*11c20*/  LEA.HI R7, R7, R4, RZ, 0x3 ;  /* 0x0000000407077211 */ /* 0x000fe200078f18ff */
[----:B------:R-:W-:Y:S01]  /*11c30*/  HADD2.F32 R41, -RZ, R37.H1_H1 ;  /* 0x30000025ff297230 */ /* 0x000fe20000004100 */
[----:B------:R-:W-:Y:S02]  /*11c40*/  LOP3.LUT R5, R9, 0x70, R5, 0xf8, !PT ;  /* 0x0000007009057812 */ /* 0x000fe400078ef805 */
[----:B------:R-:W-:Y:S01]  /*11c50*/  F2FP.F16.E4M3.UNPACK_B R37, R0 ;  /* 0x00000000ff25723e */ /* 0x000fe200020006ff */
[----:B------:R-:W-:Y:S01]  /*11c60*/  IMAD.SHL.U32 R7, R7, 0x800, RZ ;  /* 0x0000080007077824 */ /* 0x000fe200078e00ff */
[----:B------:R-:W-:-:S04]  /*11c70*/  LOP3.LUT R4, R5, R8, RZ, 0x3c, !PT ;  /* 0x0000000805047212 */ /* 0x000fc800078e3cff */
[----:B------:R-:W-:-:S04]  /*11c80*/  LOP3.LUT R7, R7, 0xffffc000, RZ, 0xc0, !PT ;  /* 0xffffc00007077812 */ /* 0x000fc800078ec0ff */
[----:B--2---:R-:W-:Y:S02]  /*11c90*/  IADD3 R9, R4, R7, R6 ;  /* 0x0000000704097210 */ /* 0x004fe40007ffe006 */
[----:B---3--:R-:W1:Y:S03]  /*11ca0*/  LDS.128 R4, [R60+0x20400] ;  /* 0x020400003c047984 */ /* 0x008e660000000c00 */
[----:B------:R-:W-:-:S05]  /*11cb0*/  IMAD.IADD R24, R22, 0x1, R9 ;  /* 0x0000000116187824 */ /* 0x000fca00078e0209 */
[----:B------:R-:W2:Y:S01]  /*11cc0*/  LDS.128 R8, [R24+0x20400] ;  /* 0x0204000018087984 */ /* 0x000ea20000000c00 */
[----:B-1----:R-:W-:Y:S02]  /*11cd0*/  F2FP.F16.E4M3.UNPACK_B R30, R4.H1 ;  /* 0x00000004ff1e723e */ /* 0x002fe400030006ff */
[-C--:B------:R-:W-:Y:S02]  /*11ce0*/  F2FP.F16.E4M3.UNPACK_B R42, R5.reuse ;  /* 0x00000005ff2a723e */ /* 0x080fe400020006ff */
[----:B------:R-:W-:Y:S02]  /*11cf0*/  F2FP.F16.E4M3.UNPACK_B R38, R5.H1 ;  /* 0x00000005ff26723e */ /* 0x000fe400030006ff */
[----:B--2---:R-:W-:Y:S02]  /*11d00*/  F2FP.F16.E4M3.UNPACK_B R36, R8.H1 ;  /* 0x00000008ff24723e */ /* 0x004fe400030006ff */
[----:B------:R-:W-:Y:S02]  /*11d10*/  F2FP.F16.E4M3.UNPACK_B R31, R4 ;  /* 0x00000004ff1f723e */ /* 0x000fe400020006ff */
[-C--:B------:R-:W-:Y:S01]  /*11d20*/  F2FP.F16.E4M3.UNPACK_B R4, R7.reuse ;  /* 0x00000007ff04723e */ /* 0x080fe200020006ff */
[----:B------:R-:W-:Y:S01]  /*11d30*/  HADD2.F32 R5, -RZ, R36.H0_H0 ;  /* 0x20000024ff057230 */ /* 0x000fe20000004100 */
[----:B------:R-:W-:Y:S01]  /*11d40*/  F2FP.F16.E4M3.UNPACK_B R26, R7.H1 ;  /* 0x00000007ff1a723e */ /* 0x000fe200030006ff */
[----:B------:R-:W-:Y:S01]  /*11d50*/  HADD2.F32 R7, -RZ, R30.H0_H0 ;  /* 0x2000001eff077230 */ /* 0x000fe20000004100 */
[----:B------:R-:W-:Y:S01]  /*11d60*/  F2FP.F16.E4M3.UNPACK_B R34, R8 ;  /* 0x00000008ff22723e */ /* 0x000fe200020006ff */
[----:B------:R-:W-:Y:S01]  /*11d70*/  HADD2.F32 R36, -RZ, R36.H1_H1 ;  /* 0x30000024ff247230 */ /* 0x000fe20000004100 */
[-C--:B------:R-:W-:Y:S01]  /*11d80*/  F2FP.F16.E4M3.UNPACK_B R43, R9.reuse ;  /* 0x00000009ff2b723e */ /* 0x080fe200020006ff */
[C---:B------:R-:W-:Y:S01]  /*11d90*/  FMUL.FTZ R8, R5.reuse, R44 ;  /* 0x0000002c05087220 */ /* 0x040fe20000410000 */
[----:B0-----:R-:W-:Y:S01]  /*11da0*/  F2FP.F16.E4M3.UNPACK_B R39, R9.H1 ;  /* 0x00000009ff27723e */ /* 0x001fe200030006ff */
[----:B------:R-:W-:Y:S01]  /*11db0*/  FMUL.FTZ R9, R5, R40 ;  /* 0x0000002805097220 */ /* 0x000fe20000410000 */
[----:B------:R-:W-:Y:S01]  /*11dc0*/  F2FP.F16.E4M3.UNPACK_B R29, R10 ;  /* 0x0000000aff1d723e */ /* 0x000fe200020006ff */
[C---:B------:R-:W-:Y:S01]  /*11dd0*/  FFMA.FTZ R5, R7.reuse, R40, -R8 ;  /* 0x0000002807057223 */ /* 0x040fe20000010808 */
[----:B------:R-:W-:Y:S01]  /*11de0*/  F2FP.F16.E4M3.UNPACK_B R45, R10.H1 ;  /* 0x0000000aff2d723e */ /* 0x000fe200030006ff */
[----:B------:R-:W-:Y:S01]  /*11df0*/  FFMA.FTZ R7, R7, R44, R9 ;  /* 0x0000002c07077223 */ /* 0x000fe20000010009 */
[----:B------:R-:W-:Y:S01]  /*11e00*/  F2FP.F16.E4M3.UNPACK_B R44, R14 ;  /* 0x0000000eff2c723e */ /* 0x000fe200020006ff */
[----:B------:R-:W-:-:S02]  /*11e10*/  HADD2.F32 R8, -RZ, R34.H0_H0 ;  /* 0x20000022ff087230 */ /* 0x000fc40000004100 */
[C---:B------:R-:W-:Y:S01]  /*11e20*/  FMUL.FTZ R53, R36.reuse, R49 ;  /* 0x0000003124357220 */ /* 0x040fe20000410000 */
[----:B------:R-:W-:Y:S02]  /*11e30*/  HADD2.F32 R9, -RZ, R37.H0_H0 ;  /* 0x20000025ff097230 */ /* 0x000fe40000004100 */
[----:B------:R-:W-:Y:S01]  /*11e40*/  FMUL.FTZ R40, R36, R41 ;  /* 0x0000002924287220 */ /* 0x000fe20000410000 */
[----:B------:R-:W-:Y:S01]  /*11e50*/  HADD2.F32 R47, -RZ, R44.H0_H0 ;  /* 0x2000002cff2f7230 */ /* 0x000fe20000004100 */
[----:B------:R-:W-:Y:S01]  /*11e60*/  F2FP.F16.E4M3.UNPACK_B R35, R6.H1 ;  /* 0x00000006ff23723e */ /* 0x000fe200030006ff */
[----:B------:R-:W-:Y:S02]  /*11e70*/  HADD2.F32 R10, -RZ, R30.H1_H1 ;  /* 0x3000001eff0a7230 */ /* 0x000fe40000004100 */
[C---:B------:R-:W-:Y:S01]  /*11e80*/  FMUL.FTZ R36, R8.reuse, R9 ;  /* 0x0000000908247220 */ /* 0x040fe20000410000 */
[----:B------:R-:W-:Y:S02]  /*11e90*/  HADD2.F32 R30, -RZ, R31.H0_H0 ;  /* 0x2000001fff1e7230 */ /* 0x000fe40000004100 */
[----:B------:R-:W-:Y:S01]  /*11ea0*/  FMUL.FTZ R51, R8, R47 ;  /* 0x0000002f08337220 */ /* 0x000fe20000410000 */
[----:B------:R-:W-:-:S02]  /*11eb0*/  HADD2.F32 R46, -RZ, R44.H1_H1 ;  /* 0x3000002cff2e7230 */ /* 0x000fc40000004100 */
[C---:B------:R-:W-:Y:S01]  /*11ec0*/  FFMA.FTZ R8, R10.reuse, R41, -R53 ;  /* 0x000000290a087223 */ /* 0x040fe20000010835 */
[----:B------:R-:W-:Y:S01]  /*11ed0*/  FFMA.FTZ R10, R10, R49, R40 ;  /* 0x000000310a0a7223 */ /* 0x000fe20000010028 */
[----:B------:R-:W-:Y:S01]  /*11ee0*/  F2FP.F16.E4M3.UNPACK_B R49, R15.H1 ;  /* 0x0000000fff31723e */ /* 0x000fe200030006ff */
[C---:B------:R-:W-:Y:S01]  /*11ef0*/  FFMA.FTZ R9, R30.reuse, R9, -R51 ;  /* 0x000000091e097223 */ /* 0x040fe20000010833 */
[----:B------:R-:W-:Y:S01]  /*11f00*/  F2FP.F16.E4M3.UNPACK_B R41, R3.H1 ;  /* 0x00000003ff29723e */ /* 0x000fe200030006ff */
[----:B------:R-:W-:Y:S01]  /*11f10*/  FFMA.FTZ R30, R30, R47, R36 ;  /* 0x0000002f1e1e7223 */ /* 0x000fe20000010024 */
[----:B------:R-:W-:Y:S01]  /*11f20*/  HADD2.F32 R34, -RZ, R34.H1_H1 ;  /* 0x30000022ff227230 */ /* 0x000fe20000004100 */
[----:B------:R-:W-:Y:S01]  /*11f30*/  F2FP.F16.E4M3.UNPACK_B R28, R6 ;  /* 0x00000006ff1c723e */ /* 0x000fe200020006ff */
[----:B------:R-:W-:Y:S01]  /*11f40*/  HADD2.F32 R47, -RZ, R49.H0_H0 ;  /* 0x20000031ff2f7230 */ /* 0x000fe20000004100 */
[----:B------:R-:W-:Y:S01]  /*11f50*/  F2FP.F16.E4M3.UNPACK_B R6, R11 ;  /* 0x0000000bff06723e */ /* 0x000fe200020006ff */
[----:B------:R-:W-:-:S02]  /*11f60*/  HADD2.F32 R36, -RZ, R39.H0_H0 ;  /* 0x20000027ff247230 */ /* 0x000fc40000004100 */
[----:B------:R-:W-:Y:S01]  /*11f70*/  FMUL.FTZ R48, R34, R46 ;  /* 0x0000002e22307220 */ /* 0x000fe20000410000 */
[----:B------:R-:W-:Y:S01]  /*11f80*/  HADD2.F32 R40, -RZ, R37.H1_H1 ;  /* 0x30000025ff287230 */ /* 0x000fe20000004100 */
[----:B------:R-:W-:Y:S01]  /*11f90*/  F2FP.F16.E4M3.UNPACK_B R11, R11.H1 ;  /* 0x0000000bff0b723e */ /* 0x000fe200030006ff */
[----:B------:R-:W-:Y:S02]  /*11fa0*/  HADD2.F32 R31, -RZ, R31.H1_H1 ;  /* 0x3000001fff1f7230 */ /* 0x000fe40000004100 */
[----:B------:R-:W-:Y:S01]  /*11fb0*/  FMUL.FTZ R50, R36, R47 ;  /* 0x0000002f24327220 */ /* 0x000fe20000410000 */
[----:B------:R-:W-:Y:S02]  /*11fc0*/  HADD2.F32 R44, -RZ, R41.H0_H0 ;  /* 0x20000029ff2c7230 */ /* 0x000fe40000004100 */
[-C--:B------:R-:W-:Y:S01]  /*11fd0*/  FMUL.FTZ R51, R34, R40.reuse ;  /* 0x0000002822337220 */ /* 0x080fe20000410000 */
[----:B------:R-:W-:Y:S02]  /*11fe0*/  HADD2.F32 R37, -RZ, R38.H0_H0 ;  /* 0x20000026ff257230 */ /* 0x000fe40000004100 */
[----:B------:R-:W-:Y:S01]  /*11ff0*/  FFMA.FTZ R34, R31, R40, -R48 ;  /* 0x000000281f227223 */ /* 0x000fe20000010830 */
[----:B------:R-:W-:Y:S01]  /*12000*/  F2FP.F16.E4M3.UNPACK_B R48, R15 ;  /* 0x0000000fff30723e */ /* 0x000fe200020006ff */
[----:B------:R-:W-:Y:S01]  /*12010*/  FMUL.FTZ R52, R36, R44 ;  /* 0x0000002c24347220 */ /* 0x000fe20000410000 */
[----:B------:R-:W-:-:S02]  /*12020*/  HADD2.F32 R49, -RZ, R49.H1_H1 ;  /* 0x30000031ff317230 */ /* 0x000fc40000004100 */
[C---:B------:R-:W-:Y:S01]  /*12030*/  FFMA.FTZ R36, R37.reuse, R44, -R50 ;  /* 0x0000002c25247223 */ /* 0x040fe20000010832 */
[----:B------:R-:W-:Y:S01]  /*12040*/  F2FP.F16.E4M3.UNPACK_B R44, R3 ;  /* 0x00000003ff2c723e */ /* 0x000fe200020006ff */
[----:B------:R-:W-:Y:S01]  /*12050*/  FFMA.FTZ R37, R37, R47, R52 ;  /* 0x0000002f25257223 */ /* 0x000fe20000010034 */
[----:B------:R-:W-:Y:S02]  /*12060*/  HADD2.F32 R40, -RZ, R39.H1_H1 ;  /* 0x30000027ff287230 */ /* 0x000fe40000004100 */
[----:B------:R-:W-:Y:S01]  /*12070*/  FFMA.FTZ R31, R31, R46, R51 ;  /* 0x0000002e1f1f7223 */ /* 0x000fe20000010033 */
[----:B------:R-:W-:Y:S02]  /*12080*/  HADD2.F32 R47, -RZ, R41.H1_H1 ;  /* 0x30000029ff2f7230 */ /* 0x000fe40000004100 */
[----:B------:R-:W-:Y:S02]  /*12090*/  HADD2.F32 R50, -RZ, R48.H0_H0 ;  /* 0x20000030ff327230 */ /* 0x000fe40000004100 */
[----:B------:R-:W-:Y:S01]  /*120a0*/  FMUL.FTZ R53, R40, R49 ;  /* 0x0000003128357220 */ /* 0x000fe20000410000 */
[----:B------:R-:W-:-:S02]  /*120b0*/  HADD2.F32 R39, -RZ, R43.H0_H0 ;  /* 0x2000002bff277230 */ /* 0x000fc40000004100 */
[-C--:B------:R-:W-:Y:S01]  /*120c0*/  FMUL.FTZ R40, R40, R47.reuse ;  /* 0x0000002f28287220 */ /* 0x080fe20000410000 */
[----:B------:R-:W-:Y:S02]  /*120d0*/  HADD2.F32 R46, -RZ, R44.H0_H0 ;  /* 0x2000002cff2e7230 */ /* 0x000fe40000004100 */
[----:B------:R-:W-:Y:S02]  /*120e0*/  HADD2.F32 R38, -RZ, R38.H1_H1 ;  /* 0x30000026ff267230 */ /* 0x000fe40000004100 */
[C---:B------:R-:W-:Y:S01]  /*120f0*/  FMUL.FTZ R52, R39.reuse, R50 ;  /* 0x0000003227347220 */ /* 0x040fe20000410000 */
[----:B------:R-:W-:Y:S02]  /*12100*/  HADD2.F32 R41, -RZ, R42.H0_H0 ;  /* 0x2000002aff297230 */ /* 0x000fe40000004100 */
[-C--:B------:R-:W-:Y:S01]  /*12110*/  FMUL.FTZ R51, R39, R46.reuse ;  /* 0x0000002e27337220 */ /* 0x080fe20000410000 */
[----:B------:R-:W-:Y:S02]  /*12120*/  HADD2.F32 R43, -RZ, R43.H1_H1 ;  /* 0x3000002bff2b7230 */ /* 0x000fe40000004100 */
[C---:B------:R-:W-:Y:S01]  /*12130*/  FFMA.FTZ R39, R38.reuse, R47, -R53 ;  /* 0x0000002f26277223 */ /* 0x040fe20000010835 */
[----:B------:R-:W-:Y:S01]  /*12140*/  FFMA.FTZ R40, R38, R49, R40 ;  /* 0x0000003126287223 */ /* 0x000fe20000010028 */
[C---:B------:R-:W-:Y:S01]  /*12150*/  FFMA.FTZ R38, R41.reuse, R46, -R52 ;  /* 0x0000002e29267223 */ /* 0x040fe20000010834 */
[----:B------:R-:W-:Y:S01]  /*12160*/  FFMA.FTZ R41, R41, R50, R51 ;  /* 0x0000003229297223 */ /* 0x000fe20000010033 */
[----:B------:R-:W-:Y:S01]  /*12170*/  HADD2.F32 R50, -RZ, R48.H1_H1 ;  /* 0x30000030ff327230 */ /* 0x000fe20000004100 */
[----:B------:R-:W-:Y:S01]  /*12180*/  F2FP.F16.E4M3.UNPACK_B R51, R20.H1 ;  /* 0x00000014ff33723e */ /* 0x000fe200030006ff */
[----:B------:R-:W-:Y:S01]  /*12190*/  HADD2.F32 R47, -RZ, R44.H1_H1 ;  /* 0x3000002cff2f7230 */ /* 0x000fe20000004100 */
[----:B------:R-:W-:Y:S01]  /*121a0*/  F2FP.F16.E4M3.UNPACK_B R48, R12.H1 ;  /* 0x0000000cff30723e */ /* 0x000fe200030006ff */
[----:B------:R-:W-:-:S02]  /*121b0*/  HADD2.F32 R42, -RZ, R42.H1_H1 ;  /* 0x3000002aff2a7230 */ /* 0x000fc40000004100 */
[CC--:B------:R-:W-:Y:S01]  /*121c0*/  FMUL.FTZ R55, R43.reuse, R50.reuse ;  /* 0x000000322b377220 */ /* 0x0c0fe20000410000 */
[----:B------:R-:W-:Y:S02]  /*121d0*/  HADD2.F32 R53, -RZ, R51.H0_H0 ;  /* 0x20000033ff357230 */ /* 0x000fe40000004100 */
[-C--:B------:R-:W-:Y:S01]  /*121e0*/  FMUL.FTZ R57, R43, R47.reuse ;  /* 0x0000002f2b397220 */ /* 0x080fe20000410000 */
[----:B------:R-:W-:Y:S02]  /*121f0*/  HADD2.F32 R46, -RZ, R45.H0_H0 ;  /* 0x2000002dff2e7230 */ /* 0x000fe40000004100 */
[C---:B------:R-:W-:Y:S01]  /*12200*/  FFMA.FTZ R43, R42.reuse, R47, -R55 ;  /* 0x0000002f2a2b7223 */ /* 0x040fe20000010837 */
[----:B------:R-:W-:Y:S02]  /*12210*/  HADD2.F32 R49, -RZ, R48.H0_H0 ;  /* 0x20000030ff317230 */ /* 0x000fe40000004100 */
[----:B------:R-:W-:Y:S01]  /*12220*/  FFMA.FTZ R42, R42, R50, R57 ;  /* 0x000000322a2a7223 */ /* 0x000fe20000010039 */
[----:B------:R-:W-:-:S02]  /*12230*/  HADD2.F32 R44, -RZ, R35.H0_H0 ;  /* 0x20000023ff2c7230 */ /* 0x000fc40000004100 */
[C---:B------:R-:W-:Y:S01]  /*12240*/  FMUL.FTZ R59, R46.reuse, R53 ;  /* 0x000000352e3b7220 */ /* 0x040fe20000410000 */
[----:B------:R-:W-:Y:S02]  /*12250*/  HADD2.F32 R50, -RZ, R51.H1_H1 ;  /* 0x30000033ff327230 */ /* 0x000fe40000004100 */
[----:B------:R-:W-:Y:S01]  /*12260*/  FMUL.FTZ R46, R46, R49 ;  /* 0x000000312e2e7220 */ /* 0x000fe20000410000 */
[----:B------:R-:W-:Y:S01]  /*12270*/  HADD2.F32 R45, -RZ, R45.H1_H1 ;  /* 0x3000002dff2d7230 */ /* 0x000fe20000004100 */
[----:B------:R-:W-:Y:S01]  /*12280*/  F2FP.F16.E4M3.UNPACK_B R47, R20 ;  /* 0x00000014ff2f723e */ /* 0x000fe200020006ff */
[----:B------:R-:W-:Y:S02]  /*12290*/  HADD2.F32 R48, -RZ, R48.H1_H1 ;  /* 0x30000030ff307230 */ /* 0x000fe40000004100 */
[C---:B------:R-:W-:Y:S01]  /*122a0*/  FFMA.FTZ R53, R44.reuse, R53, R46 ;  /* 0x000000352c357223 */ /* 0x040fe2000001002e */
[----:B------:R-:W-:Y:S02]  /*122b0*/  HADD2.F32 R35, -RZ, R35.H1_H1 ;  /* 0x30000023ff237230 */ /* 0x000fe40000004100 */
[C---:B------:R-:W-:Y:S01]  /*122c0*/  FMUL.FTZ R52, R45.reuse, R50 ;  /* 0x000000322d347220 */ /* 0x040fe20000410000 */
[----:B------:R-:W-:Y:S01]  /*122d0*/  F2FP.F16.E4M3.UNPACK_B R46, R12 ;  /* 0x0000000cff2e723e */ /* 0x000fe200020006ff */
[----:B------:R-:W-:Y:S01]  /*122e0*/  FMUL.FTZ R45, R45, R48 ;  /* 0x000000302d2d7220 */ /* 0x000fe20000410000 */
[----:B------:R-:W-:Y:S01]  /*122f0*/  FFMA.FTZ R59, R44, R49, -R59 ;  /* 0x000000312c3b7223 */ /* 0x000fe2000001083b */
[----:B------:R-:W-:-:S02]  /*12300*/  HADD2.F32 R49, -RZ, R47.H0_H0 ;  /* 0x2000002fff317230 */ /* 0x000fc40000004100 */
[C---:B------:R-:W-:Y:S01]  /*12310*/  FFMA.FTZ R52, R35.reuse, R48, -R52 ;  /* 0x0000003023347223 */ /* 0x040fe20000010834 */
[----:B------:R-:W-:Y:S02]  /*12320*/  HADD2.F32 R44, -RZ, R29.H0_H0 ;  /* 0x2000001dff2c7230 */ /* 0x000fe40000004100 */
[----:B------:R-:W-:Y:S01]  /*12330*/  FFMA.FTZ R54, R35, R50, R45 ;  /* 0x0000003223367223 */ /* 0x000fe2000001002d */
[----:B------:R-:W-:Y:S01]  /*12340*/  HADD2.F32 R45, -RZ, R46.H0_H0 ;  /* 0x2000002eff2d7230 */ /* 0x000fe20000004100 */
[----:B------:R-:W-:Y:S01]  /*12350*/  F2FP.SATFINITE.E4M3.F32.PACK_AB_MERGE_C R37, R40, R37, RZ ;  /* 0x000000252825723e */ /* 0x000fe200048070ff */
[----:B------:R-:W-:Y:S02]  /*12360*/  HADD2.F32 R35, -RZ, R28.H0_H0 ;  /* 0x2000001cff237230 */ /* 0x000fe40000004100 */
[C---:B------:R-:W-:Y:S01]  /*12370*/  FMUL.FTZ R48, R44.reuse, R49 ;  /* 0x000000312c307220 */ /* 0x040fe20000410000 */
[----:B------:R-:W-:Y:S02]  /*12380*/  HADD2.F32 R47, -RZ, R47.H1_H1 ;  /* 0x3000002fff2f7230 */ /* 0x000fe40000004100 */
[----:B------:R-:W-:Y:S01]  /*12390*/  FMUL.FTZ R44, R44, R45 ;  /* 0x0000002d2c2c7220 */ /* 0x000fe20000410000 */
[----:B------:R-:W-:-:S02]  /*123a0*/  HADD2.F32 R29, -RZ, R29.H1_H1 ;  /* 0x3000001dff1d7230 */ /* 0x000fc40000004100 */
[----:B------:R-:W-:Y:S01]  /*123b0*/  FFMA.FTZ R48, R35, R45, -R48 ;  /* 0x0000002d23307223 */ /* 0x000fe20000010830 */
[----:B------:R-:W-:Y:S01]  /*123c0*/  HADD2.F32 R46, -RZ, R46.H1_H1 ;  /* 0x3000002eff2e7230 */ /* 0x000fe20000004100 */
[----:B------:R-:W-:Y:S01]  /*123d0*/  F2FP.F16.E4M3.UNPACK_B R45, R21.H1 ;  /* 0x00000015ff2d723e */ /* 0x000fe200030006ff */
[----:B------:R-:W-:Y:S02]  /*123e0*/  HADD2.F32 R28, -RZ, R28.H1_H1 ;  /* 0x3000001cff1c7230 */ /* 0x000fe40000004100 */
[----:B------:R-:W-:Y:S01]  /*123f0*/  FMUL.FTZ R51, R29, R47 ;  /* 0x0000002f1d337220 */ /* 0x000fe20000410000 */
[----:B------:R-:W-:Y:S01]  /*12400*/  FFMA.FTZ R49, R35, R49, R44 ;  /* 0x0000003123317223 */ /* 0x000fe2000001002c */
[----:B------:R-:W-:Y:S01]  /*12410*/  F2FP.F16.E4M3.UNPACK_B R35, R13.H1 ;  /* 0x0000000dff23723e */ /* 0x000fe200030006ff */
[-C--:B------:R-:W-:Y:S01]  /*12420*/  FMUL.FTZ R44, R29, R46.reuse ;  /* 0x0000002e1d2c7220 */ /* 0x080fe20000410000 */
[----:B------:R-:W-:Y:S01]  /*12430*/  FFMA.FTZ R51, R28, R46, -R51 ;  /* 0x0000002e1c337223 */ /* 0x000fe20000010833 */
[----:B------:R-:W-:-:S02]  /*12440*/  HADD2.F32 R46, -RZ, R45.H0_H0 ;  /* 0x2000002dff2e7230 */ /* 0x000fc40000004100 */
[----:B------:R-:W-:Y:S02]  /*12450*/  HADD2.F32 R29, -RZ, R11.H0_H0 ;  /* 0x2000000bff1d7230 */ /* 0x000fe40000004100 */
[----:B------:R-:W-:Y:S01]  /*12460*/  FFMA.FTZ R50, R28, R47, R44 ;  /* 0x0000002f1c327223 */ /* 0x000fe2000001002c */
[--C-:B------:R-:W-:Y:S02]  /*12470*/  HADD2.F32 R44, -RZ, R35.reuse.H0_H0 ;  /* 0x20000023ff2c7230 */ /* 0x100fe40000004100 */
[----:B------:R-:W-:Y:S02]  /*12480*/  HADD2.F32 R28, -RZ, R26.H0_H0 ;  /* 0x2000001aff1c7230 */ /* 0x000fe40000004100 */
[C---:B------:R-:W-:Y:S01]  /*12490*/  FMUL.FTZ R47, R29.reuse, R46 ;  /* 0x0000002e1d2f7220 */ /* 0x040fe20000410000 */
[----:B------:R-:W-:Y:S02]  /*124a0*/  HADD2.F32 R35, -RZ, R35.H1_H1 ;  /* 0x30000023ff237230 */ /* 0x000fe40000004100 */
[----:B------:R-:W-:Y:S01]  /*124b0*/  FMUL.FTZ R55, R29, R44 ;  /* 0x0000002c1d377220 */ /* 0x000fe20000410000 */
[----:B------:R-:W-:-:S02]  /*124c0*/  HADD2.F32 R45, -RZ, R45.H1_H1 ;  /* 0x3000002dff2d7230 */ /* 0x000fc40000004100 */
[C---:B------:R-:W-:Y:S01]  /*124d0*/  FFMA.FTZ R56, R28.reuse, R44, -R47 ;  /* 0x0000002c1c387223 */ /* 0x040fe2000001082f */
[----:B------:R-:W-:Y:S01]  /*124e0*/  HADD2.F32 R11, -RZ, R11.H1_H1 ;  /* 0x3000000bff0b7230 */ /* 0x000fe20000004100 */
[----:B------:R-:W-:Y:S01]  /*124f0*/  F2FP.F16.E4M3.UNPACK_B R29, R13 ;  /* 0x0000000dff1d723e */ /* 0x000fe200020006ff */
[----:B------:R-:W-:Y:S01]  /*12500*/  HADD2.F32 R26, -RZ, R26.H1_H1 ;  /* 0x3000001aff1a7230 */ /* 0x000fe20000004100 */
[----:B------:R-:W-:Y:S01]  /*12510*/  F2FP.F16.E4M3.UNPACK_B R44, R21 ;  /* 0x00000015ff2c723e */ /* 0x000fe200020006ff */
[----:B------:R-:W-:Y:S01]  /*12520*/  FFMA.FTZ R57, R28, R46, R55 ;  /* 0x0000002e1c397223 */ /* 0x000fe20000010037 */
[C---:B------:R-:W-:Y:S01]  /*12530*/  FMUL.FTZ R47, R11.reuse, R45 ;  /* 0x0000002d0b2f7220 */ /* 0x040fe20000410000 */
[-C--:B------:R-:W-:Y:S01]  /*12540*/  FMUL.FTZ R58, R11, R35.reuse ;  /* 0x000000230b3a7220 */ /* 0x080fe20000410000 */
[--C-:B------:R-:W-:Y:S02]  /*12550*/  HADD2.F32 R28, -RZ, R29.reuse.H0_H0 ;  /* 0x2000001dff1c7230 */ /* 0x100fe40000004100 */
[C---:B------:R-:W-:Y:S01]  /*12560*/  FFMA.FTZ R61, R26.reuse, R35, -R47 ;  /* 0x000000231a3d7223 */ /* 0x040fe2000001082f */
[----:B------:R-:W-:Y:S01]  /*12570*/  FFMA.FTZ R58, R26, R45, R58 ;  /* 0x0000002d1a3a7223 */ /* 0x000fe2000001003a */
[----:B------:R-:W-:-:S02]  /*12580*/  HADD2.F32 R29, -RZ, R29.H1_H1 ;  /* 0x3000001dff1d7230 */ /* 0x000fc40000004100 */
[----:B------:R-:W-:Y:S02]  /*12590*/  HADD2.F32 R45, -RZ, R44.H1_H1 ;  /* 0x3000002cff2d7230 */ /* 0x000fe40000004100 */
[----:B------:R-:W-:Y:S01]  /*125a0*/  HADD2.F32 R26, -RZ, R6.H1_H1 ;  /* 0x30000006ff1a7230 */ /* 0x000fe20000004100 */
[----:B------:R-:W-:Y:S01]  /*125b0*/  F2FP.SATFINITE.E4M3.F32.PACK_AB_MERGE_C R57, R58, R57, RZ ;  /* 0x000000393a39723e */ /* 0x000fe200048070ff */
[----:B------:R-:W-:Y:S02]  /*125c0*/  HADD2.F32 R35, -RZ, R44.H0_H0 ;  /* 0x2000002cff237230 */ /* 0x000fe40000004100 */
[----:B------:R-:W-:Y:S02]  /*125d0*/  HADD2.F32 R11, -RZ, R6.H0_H0 ;  /* 0x20000006ff0b7230 */ /* 0x000fe40000004100 */
[C---:B------:R-:W-:Y:S01]  /*125e0*/  FMUL.FTZ R55, R26.reuse, R45 ;  /* 0x0000002d1a377220 */ /* 0x040fe20000410000 */
[--C-:B------:R-:W-:Y:S02]  /*125f0*/  HADD2.F32 R6, -RZ, R4.reuse.H0_H0 ;  /* 0x20000004ff067230 */ /* 0x100fe40000004100 */
[----:B------:R-:W-:Y:S01]  /*12600*/  FMUL.FTZ R46, R26, R29 ;  /* 0x0000001d1a2e7220 */ /* 0x000fe20000410000 */
[----:B------:R-:W-:-:S02]  /*12610*/  HADD2.F32 R4, -RZ, R4.H1_H1 ;  /* 0x30000004ff047230 */ /* 0x000fc40000004100 */
[C---:B------:R-:W-:Y:S01]  /*12620*/  FMUL.FTZ R47, R11.reuse, R35 ;  /* 0x000000230b2f7220 */ /* 0x040fe20000410000 */
[-C--:B------:R-:W-:Y:S02]  /*12630*/  FMUL.FTZ R44, R11, R28.reuse ;  /* 0x0000001c0b2c7220 */ /* 0x080fe40000410000 */
[C---:B------:R-:W-:Y:S01]  /*12640*/  FFMA.FTZ R26, R4.reuse, R29, -R55 ;  /* 0x0000001d041a7223 */ /* 0x040fe20000010837 */
[----:B------:R-:W-:Y:S01]  /*12650*/  FFMA.FTZ R46, R4, R45, R46 ;  /* 0x0000002d042e7223 */ /* 0x000fe2000001002e */
[----:B------:R-:W-:Y:S01]  /*12660*/  F2FP.SATFINITE.E4M3.F32.PACK_AB_MERGE_C R4, R8, R5, RZ ;  /* 0x000000050804723e */ /* 0x000fe200048070ff */
[C---:B------:R-:W-:Y:S01]  /*12670*/  FFMA.FTZ R47, R6.reuse, R28, -R47 ;  /* 0x0000001c062f7223 */ /* 0x040fe2000001082f */
[----:B------:R-:W-:Y:S01]  /*12680*/  FFMA.FTZ R11, R6, R35, R44 ;  /* 0x00000023060b7223 */ /* 0x000fe2000001002c */
[----:B------:R-:W-:Y:S02]  /*12690*/  F2FP.SATFINITE.E4M3.F32.PACK_AB_MERGE_C R8, R10, R7, RZ ;  /* 0x000000070a08723e */ /* 0x000fe400048070ff */
[----:B------:R-:W-:-:S02]  /*126a0*/  F2FP.SATFINITE.E4M3.F32.PACK_AB_MERGE_C R5, R39, R36, RZ ;  /* 0x000000242705723e */ /* 0x000fc400048070ff */
[----:B------:R-:W-:Y:S02]  /*126b0*/  F2FP.SATFINITE.E4M3.F32.PACK_AB_MERGE_C R6, R52, R59, RZ ;  /* 0x0000003b3406723e */ /* 0x000fe400048070ff */
[----:B------:R-:W-:Y:S02]  /*126c0*/  F2FP.SATFINITE.E4M3.F32.PACK_AB_MERGE_C R7, R61, R56, RZ ;  /* 0x000000383d07723e */ /* 0x000fe400048070ff */
[----:B------:R-:W-:Y:S02]  /*126d0*/  F2FP.SATFINITE.E4M3.F32.PACK_AB_MERGE_C R10, R54, R53, RZ ;  /* 0x00000035360a723e */ /* 0x000fe400048070ff */
[----:B------:R-:W-:Y:S02]  /*126e0*/  F2FP.SATFINITE.E4M3.F32.PACK_AB_MERGE_C R4, R34, R9, R4 ;  /* 0x000000092204723e */ /* 0x000fe40004807004 */
[----:B------:R-:W-:Y:S02]  /*126f0*/  F2FP.SATFINITE.E4M3.F32.PACK_AB_MERGE_C R5, R43, R38, R5 ;  /* 0x000000262b05723e */ /* 0x000fe40004807005 */
[----:B------:R-:W-:-:S02]  /*12700*/  F2FP.SATFINITE.E4M3.F32.PACK_AB_MERGE_C R6, R51, R48, R6 ;  /* 0x000000303306723e */ /* 0x000fc40004807006 */
[----:B------:R-:W-:Y:S02]  /*12710*/  F2FP.SATFINITE.E4M3.F32.PACK_AB_MERGE_C R7, R26, R47, R7 ;  /* 0x0000002f1a07723e */ /* 0x000fe40004807007 */
[----:B------:R-:W-:Y:S02]  /*12720*/  F2FP.SATFINITE.E4M3.F32.PACK_AB_MERGE_C R8, R31, R30, R8 ;  /* 0x0000001e1f08723e */ /* 0x000fe40004807008 */
[----:B------:R-:W-:Y:S01]  /*12730*/  F2FP.SATFINITE.E4M3.F32.PACK_AB_MERGE_C R9, R42, R41, R37 ;  /* 0x000000292a09723e */ /* 0x000fe20004807025 */
[----:B------:R1:W-:Y:S01]  /*12740*/  STS.128 [R60+0x20400], R4 ;  /* 0x020400043c007388 */ /* 0x0003e20000000c00 */
[----:B------:R-:W-:Y:S02]  /*12750*/  F2FP.SATFINITE.E4M3.F32.PACK_AB_MERGE_C R10, R50, R49, R10 ;  /* 0x00000031320a723e */ /* 0x000fe4000480700a */
[----:B------:R-:W-:-:S05]  /*12760*/  F2FP.SATFINITE.E4M3.F32.PACK_AB_MERGE_C R11, R46, R11, R57 ;  /* 0x0000000b2e0b723e */ /* 0x000fca0004807039 */
[----:B------:R1:W-:Y:S02]  /*12770*/  STS.128 [R24+0x20400], R8 ;  /* 0x0204000818007388 */ /* 0x0003e40000000c00 */
.L_x_477:
[----:B------:R-:W-:Y:S05]  /*12780*/  BSYNC B1 ;  /* 0x0000000000017941 */ /* 0x000fea0003800000 */
.L_x_476:
[----:B------:R-:W-:Y:S04]  /*12790*/  BSSY B1, `(.L_x_478) ;  /* 0x00000cc000017945 */ /* 0x000fe80003800000 */
[----:B------:R-:W-:Y:S05]  /*127a0*/  @P2 BRA `(.L_x_479) ;  /* 0x0000000c00282947 */ /* 0x000fea0003800000 */
[----:B-1----:R-:W2:Y:S04]  /*127b0*/  LDL R6, [R1+0x5c] ;  /* 0x00005c0001067983 */ /* 0x002ea80000100800 */
[----:B------:R-:W3:Y:S01]  /*127c0*/  LDL R59, [R1+0x198] ;  /* 0x00019800013b7983 */ /* 0x000ee20000100800 */
[----:B------:R-:W-:Y:S01]  /*127d0*/  LEA.HI R4, R32, R33, RZ, 0x3 ;  /* 0x0000002120047211 */ /* 0x000fe200078f18ff */
[C---:B------:R-:W-:Y:S01]  /*127e0*/  VIADD R9, R23.reuse, 0x20 ;  /* 0x0000002017097836 */ /* 0x040fe20000000000 */
[----:B------:R-:W-:Y:S02]  /*127f0*/  IADD3 R8, R23, 0x20, RZ ;  /* 0x0000002017087810 */ /* 0x000fe40007ffe0ff */
[----:B------:R-:W-:Y:S01]  /*12800*/  LOP3.LUT R4, R4, 0xfffffff8, RZ, 0xc0, !PT ;  /* 0xfffffff804047812 */ /* 0x000fe200078ec0ff */
[----:B------:R-:W-:Y:S01]  /*12810*/  IMAD.SHL.U32 R9, R9, 0x80, RZ ;  /* 0x0000008009097824 */ /* 0x000fe200078e00ff */
[----:B------:R-:W-:Y:S01]  /*12820*/  F2FP.F16.E4M3.UNPACK_B R42, R14.H1 ;  /* 0x0000000eff2a723e */ /* 0x000fe200030006ff */
[----:B------:R-:W-:Y:S01]  /*12830*/  IMAD.SHL.U32 R8, R8, 0x80, RZ ;  /* 0x0000008008087824 */ /* 0x000fe200078e00ff */
[----:B0-----:R-:W-:Y:S01]  /*12840*/  F2FP.F16.E4M3.UNPACK_B R39, R0.H1 ;  /* 0x00000000ff27723e */ /* 0x001fe200030006ff */
[----:B------:R-:W-:Y:S01]  /*12850*/  IMAD.IADD R4, R33, 0x1, -R4 ;  /* 0x0000000121047824 */ /* 0x000fe200078e0a04 */
[----:B------:R-:W-:Y:S01]  /*12860*/  LOP3.LUT R9, R9, 0x380, RZ, 0xc0, !PT ;  /* 0x0000038009097812 */ /* 0x000fe200078ec0ff */
[--C-:B------:R-:W-:Y:S01]  /*12870*/  HADD2.F32 R47, -RZ, R42.reuse.H0_H0 ;  /* 0x2000002aff2f7230 */ /* 0x100fe20000004100 */
[----:B------:R-:W-:Y:S01]  /*12880*/  LOP3.LUT R8, R8, 0x380, RZ, 0xc0, !PT ;  /* 0x0000038008087812 */ /* 0x000fe200078ec0ff */
[----:B------:R-:W-:Y:S01]  /*12890*/  HADD2.F32 R43, -RZ, R39.H0_H0 ;  /* 0x20000027ff2b7230 */ /* 0x000fe20000004100 */
[----:B------:R-:W-:Y:S01]  /*128a0*/  LEA.HI R4, R27, R4, RZ, 0x1c ;  /* 0x000000041b047211 */ /* 0x000fe200078fe0ff */
[----:B------:R-:W-:Y:S01]  /*128b0*/  HADD2.F32 R52, -RZ, R42.H1_H1 ;  /* 0x3000002aff347230 */ /* 0x000fe20000004100 */
[----:B------:R-:W-:-:S02]  /*128c0*/  SHF.R.U32.HI R8, RZ, 0x3, R8 ;  /* 0x00000003ff087819 */ /* 0x000fc40000011608 */
[----:B------:R-:W-:Y:S01]  /*128d0*/  SHF.R.S32.HI R7, RZ, 0x1f, R4 ;  /* 0x0000001fff077819 */ /* 0x000fe20000011404 */
[----:B------:R-:W-:Y:S01]  /*128e0*/  IMAD.SHL.U32 R5, R4, 0x10, RZ ;  /* 0x0000001004057824 */ /* 0x000fe200078e00ff */
[----:B------:R-:W-:Y:S02]  /*128f0*/  F2FP.F16.E4M3.UNPACK_B R48, R14 ;  /* 0x0000000eff30723e */ /* 0x000fe400020006ff */
[----:B------:R-:W-:Y:S02]  /*12900*/  LEA.HI R7, R7, R4, RZ, 0x3 ;  /* 0x0000000407077211 */ /* 0x000fe400078f18ff */
[----:B------:R-:W-:Y:S01]  /*12910*/  LOP3.LUT R4, R9, 0x70, R5, 0xf8, !PT ;  /* 0x0000007009047812 */ /* 0x000fe200078ef805 */
[--C-:B------:R-:W-:Y:S01]  /*12920*/  HADD2.F32 R50, -RZ, R48.reuse.H0_H0 ;  /* 0x20000030ff327230 */ /* 0x100fe20000004100 */
[----:B------:R-:W-:Y:S01]  /*12930*/  F2FP.F16.E4M3.UNPACK_B R42, R0 ;  /* 0x00000000ff2a723e */ /* 0x000fe200020006ff */
[----:B------:R-:W-:Y:S01]  /*12940*/  IMAD.SHL.U32 R7, R7, 0x800, RZ ;  /* 0x0000080007077824 */ /* 0x000fe200078e00ff */
[----:B------:R-:W-:Y:S01]  /*12950*/  LOP3.LUT R4, R4, R8, RZ, 0x3c, !PT ;  /* 0x0000000804047212 */ /* 0x000fe200078e3cff */
[----:B------:R-:W-:Y:S01]  /*12960*/  HADD2.F32 R49, -RZ, R48.H1_H1 ;  /* 0x30000030ff317230 */ /* 0x000fe20000004100 */
[----:B------:R-:W-:Y:S01]  /*12970*/  F2FP.F16.E4M3.UNPACK_B R51, R15.H1 ;  /* 0x0000000fff33723e */ /* 0x000fe200030006ff */
[----:B------:R-:W-:Y:S01]  /*12980*/  HADD2.F32 R46, -RZ, R42.H0_H0 ;  /* 0x2000002aff2e7230 */ /* 0x000fe20000004100 */
[----:B------:R-:W-:-:S02]  /*12990*/  LOP3.LUT R7, R7, 0xffffc000, RZ, 0xc0, !PT ;  /* 0xffffc00007077812 */ /* 0x000fc400078ec0ff */
[----:B------:R-:W-:Y:S01]  /*129a0*/  F2FP.F16.E4M3.UNPACK_B R55, R20.H1 ;  /* 0x00000014ff37723e */ /* 0x000fe200030006ff */
[--C-:B------:R-:W-:Y:S02]  /*129b0*/  HADD2.F32 R53, -RZ, R51.reuse.H0_H0 ;  /* 0x20000033ff357230 */ /* 0x100fe40000004100 */
[----:B------:R-:W-:Y:S01]  /*129c0*/  HADD2.F32 R56, -RZ, R51.H1_H1 ;  /* 0x30000033ff387230 */ /* 0x000fe20000004100 */
[----:B--2---:R-:W-:-:S04]  /*129d0*/  IADD3 R9, R4, R7, R6 ;  /* 0x0000000704097210 */ /* 0x004fc80007ffe006 */
[----:B------:R-:W-:Y:S01]  /*129e0*/  IADD3 R24, R22, R9, RZ ;  /* 0x0000000916187210 */ /* 0x000fe20007ffe0ff */
[----:B---3--:R-:W0:Y:S04]  /*129f0*/  LDS.128 R4, [R59+0x20400] ;  /* 0x020400003b047984 */ /* 0x008e280000000c00 */
[----:B------:R-:W1:Y:S01]  /*12a00*/  LDS.128 R8, [R24+0x20400] ;  /* 0x0204000018087984 */ /* 0x000e620000000c00 */
[-C--:B0-----:R-:W-:Y:S02]  /*12a10*/  F2FP.F16.E4M3.UNPACK_B R31, R6.reuse ;  /* 0x00000006ff1f723e */ /* 0x081fe400020006ff */
[----:B------:R-:W-:Y:S02]  /*12a20*/  F2FP.F16.E4M3.UNPACK_B R40, R6.H1 ;  /* 0x00000006ff28723e */ /* 0x000fe400030006ff */
[----:B------:R-:W-:-:S02]  /*12a30*/  F2FP.F16.E4M3.UNPACK_B R6, R7 ;  /* 0x00000007ff06723e */ /* 0x000fc400020006ff */
[----:B------:R-:W-:Y:S02]  /*12a40*/  F2FP.F16.E4M3.UNPACK_B R28, R7.H1 ;  /* 0x00000007ff1c723e */ /* 0x000fe400030006ff */
[----:B-1----:R-:W-:Y:S02]  /*12a50*/  F2FP.F16.E4M3.UNPACK_B R7, R8.H1 ;  /* 0x00000008ff07723e */ /* 0x002fe400030006ff */
[-C--:B------:R-:W-:Y:S02]  /*12a60*/  F2FP.F16.E4M3.UNPACK_B R30, R4.reuse ;  /* 0x00000004ff1e723e */ /* 0x080fe400020006ff */
[----:B------:R-:W-:Y:S01]  /*12a70*/  F2FP.F16.E4M3.UNPACK_B R34, R4.H1 ;  /* 0x00000004ff22723e */ /* 0x000fe200030006ff */
[--C-:B------:R-:W-:Y:S01]  /*12a80*/  HADD2.F32 R4, -RZ, R7.reuse.H0_H0 ;  /* 0x20000007ff047230 */ /* 0x100fe20000004100 */
[-C--:B------:R-:W-:Y:S02]  /*12a90*/  F2FP.F16.E4M3.UNPACK_B R41, R5.reuse ;  /* 0x00000005ff29723e */ /* 0x080fe400020006ff */
[----:B------:R-:W-:Y:S01]  /*12aa0*/  F2FP.F16.E4M3.UNPACK_B R36, R5.H1 ;  /* 0x00000005ff24723e */ /* 0x000fe200030006ff */
[--C-:B------:R-:W-:Y:S01]  /*12ab0*/  HADD2.F32 R5, -RZ, R34.reuse.H0_H0 ;  /* 0x20000022ff057230 */ /* 0x100fe20000004100 */
[----:B------:R-:W-:Y:S01]  /*12ac0*/  F2FP.F16.E4M3.UNPACK_B R35, R8 ;  /* 0x00000008ff23723e */ /* 0x000fe200020006ff */
[----:B------:R-:W-:Y:S01]  /*12ad0*/  FMUL.FTZ R8, R47, R4 ;  /* 0x000000042f087220 */ /* 0x000fe20000410000 */
[-C--:B------:R-:W-:Y:S01]  /*12ae0*/  F2FP.F16.E4M3.UNPACK_B R37, R10.reuse ;  /* 0x0000000aff25723e */ /* 0x080fe200020006ff */
[----:B------:R-:W-:Y:S01]  /*12af0*/  HADD2.F32 R34, -RZ, R34.H1_H1 ;  /* 0x30000022ff227230 */ /* 0x000fe20000004100 */
[----:B------:R-:W-:Y:S01]  /*12b00*/  F2FP.F16.E4M3.UNPACK_B R45, R10.H1 ;  /* 0x0000000aff2d723e */ /* 0x000fe200030006ff */
[C---:B------:R-:W-:Y:S01]  /*12b10*/  FMUL.FTZ R10, R43.reuse, R4 ;  /* 0x000000042b0a7220 */ /* 0x040fe20000410000 */
[----:B------:R-:W-:Y:S01]  /*12b20*/  F2FP.F16.E4M3.UNPACK_B R44, R9 ;  /* 0x00000009ff2c723e */ /* 0x000fe200020006ff */
[----:B------:R-:W-:Y:S01]  /*12b30*/  FFMA.FTZ R4, R43, R5, -R8 ;  /* 0x000000052b047223 */ /* 0x000fe20000010808 */
[----:B------:R-:W-:Y:S01]  /*12b40*/  F2FP.F16.E4M3.UNPACK_B R38, R9.H1 ;  /* 0x00000009ff26723e */ /* 0x000fe200030006ff */
[----:B------:R-:W-:-:S02]  /*12b50*/  HADD2.F32 R9, -RZ, R7.H1_H1 ;  /* 0x30000007ff097230 */ /* 0x000fc40000004100 */
[----:B------:R-:W-:Y:S01]  /*12b60*/  FFMA.FTZ R5, R47, R5, R10 ;  /* 0x000000052f057223 */ /* 0x000fe2000001000a */
[----:B------:R-:W-:Y:S01]  /*12b70*/  HADD2.F32 R7, -RZ, R35.H0_H0 ;  /* 0x20000023ff077230 */ /* 0x000fe20000004100 */
[-C--:B------:R-:W-:Y:S01]  /*12b80*/  F2FP.F16.E4M3.UNPACK_B R26, R11.reuse ;  /* 0x0000000bff1a723e */ /* 0x080fe200020006ff */
[----:B------:R-:W-:Y:S01]  /*12b90*/  HADD2.F32 R10, -RZ, R39.H1_H1 ;  /* 0x30000027ff0a7230 */ /* 0x000fe20000004100 */
[----:B------:R-:W-:Y:S01]  /*12ba0*/  F2FP.F16.E4M3.UNPACK_B R29, R11.H1 ;  /* 0x0000000bff1d723e */ /* 0x000fe200030006ff */
[--C-:B------:R-:W-:Y:S02]  /*12bb0*/  HADD2.F32 R8, -RZ, R30.reuse.H0_H0 ;  /* 0x2000001eff087230 */ /* 0x100fe40000004100 */
[----:B------:R-:W-:Y:S01]  /*12bc0*/  FMUL.FTZ R43, R52, R9 ;  /* 0x00000009342b7220 */ /* 0x000fe20000410000 */
[----:B------:R-:W-:Y:S01]  /*12bd0*/  FMUL.FTZ R11, R50, R7 ;  /* 0x00000007320b7220 */ /* 0x000fe20000410000 */
[----:B------:R-:W-:Y:S01]  /*12be0*/  FMUL.FTZ R47, R10, R9 ;  /* 0x000000090a2f7220 */ /* 0x000fe20000410000 */
[----:B------:R-:W-:Y:S01]  /*12bf0*/  FMUL.FTZ R39, R46, R7 ;  /* 0x000000072e277220 */ /* 0x000fe20000410000 */
[----:B------:R-:W-:Y:S01]  /*12c00*/  FFMA.FTZ R9, R10, R34, -R43 ;  /* 0x000000220a097223 */ /* 0x000fe2000001082b */
[----:B------:R-:W-:Y:S01]  /*12c10*/  FFMA.FTZ R7, R46, R8, -R11 ;  /* 0x000000082e077223 */ /* 0x000fe2000001080b */
[----:B------:R-:W-:Y:S01]  /*12c20*/  F2FP.F16.E4M3.UNPACK_B R43, R3.H1 ;  /* 0x00000003ff2b723e */ /* 0x000fe200030006ff */
[----:B------:R-:W-:-:S02]  /*12c30*/  HADD2.F32 R11, -RZ, R30.H1_H1 ;  /* 0x3000001eff0b7230 */ /* 0x000fc40000004100 */
[----:B------:R-:W-:Y:S01]  /*12c40*/  FFMA.FTZ R8, R50, R8, R39 ;  /* 0x0000000832087223 */ /* 0x000fe20000010027 */
[----:B------:R-:W-:Y:S02]  /*12c50*/  HADD2.F32 R30, -RZ, R35.H1_H1 ;  /* 0x30000023ff1e7230 */ /* 0x000fe40000004100 */
[----:B------:R-:W-:Y:S01]  /*12c60*/  FFMA.FTZ R10, R52, R34, R47 ;  /* 0x00000022340a7223 */ /* 0x000fe2000001002f */
[----:B------:R-:W-:Y:S01]  /*12c70*/  HADD2.F32 R39, -RZ, R42.H1_H1 ;  /* 0x3000002aff277230 */ /* 0x000fe20000004100 */
[----:B------:R-:W-:Y:S01]  /*12c80*/  F2FP.F16.E4M3.UNPACK_B R52, R15 ;  /* 0x0000000fff34723e */ /* 0x000fe200020006ff */
[----:B------:R-:W-:Y:S02]  /*12c90*/  HADD2.F32 R34, -RZ, R38.H0_H0 ;  /* 0x20000026ff227230 */ /* 0x000fe40000004100 */
[-C--:B------:R-:W-:Y:S01]  /*12ca0*/  FMUL.FTZ R42, R49, R30.reuse ;  /* 0x0000001e312a7220 */ /* 0x080fe20000410000 */
[----:B------:R-:W-:Y:S02]  /*12cb0*/  HADD2.F32 R47, -RZ, R43.H0_H0 ;  /* 0x2000002bff2f7230 */ /* 0x000fe40000004100 */
[----:B------:R-:W-:Y:S01]  /*12cc0*/  FMUL.FTZ R46, R39, R30 ;  /* 0x0000001e272e7220 */ /* 0x000fe20000410000 */
[----:B------:R-:W-:-:S02]  /*12cd0*/  HADD2.F32 R35, -RZ, R36.H0_H0 ;  /* 0x20000024ff237230 */ /* 0x000fc40000004100 */
[-C--:B------:R-:W-:Y:S01]  /*12ce0*/  FMUL.FTZ R48, R53, R34.reuse ;  /* 0x0000002235307220 */ /* 0x080fe20000410000 */
[-C--:B------:R-:W-:Y:S01]  /*12cf0*/  FFMA.FTZ R30, R39, R11.reuse, -R42 ;  /* 0x0000000b271e7223 */ /* 0x080fe2000001082a */
[----:B------:R-:W-:Y:S01]  /*12d00*/  FMUL.FTZ R50, R47, R34 ;  /* 0x000000222f327220 */ /* 0x000fe20000410000 */
[----:B------:R-:W-:Y:S01]  /*12d10*/  FFMA.FTZ R11, R49, R11, R46 ;  /* 0x0000000b310b7223 */ /* 0x000fe2000001002e */
[----:B------:R-:W-:Y:S01]  /*12d20*/  FFMA.FTZ R34, R47, R35, -R48 ;  /* 0x000000232f227223 */ /* 0x000fe20000010830 */
[----:B------:R-:W-:Y:S01]  /*12d30*/  F2FP.F16.E4M3.UNPACK_B R46, R3 ;  /* 0x00000003ff2e723e */ /* 0x000fe200020006ff */
[----:B------:R-:W-:Y:S01]  /*12d40*/  FFMA.FTZ R35, R53, R35, R50 ;  /* 0x0000002335237223 */ /* 0x000fe20000010032 */
[----:B------:R-:W-:Y:S01]  /*12d50*/  HADD2.F32 R50, -RZ, R43.H1_H1 ;  /* 0x3000002bff327230 */ /* 0x000fe20000004100 */
[----:B------:R-:W-:Y:S01]  /*12d60*/  F2FP.SATFINITE.E4M3.F32.PACK_AB_MERGE_C R4, R9, R4, RZ ;  /* 0x000000040904723e */ /* 0x000fe200048070ff */
[----:B------:R-:W-:Y:S01]  /*12d70*/  HADD2.F32 R42, -RZ, R38.H1_H1 ;  /* 0x30000026ff2a7230 */ /* 0x000fe20000004100 */
[----:B------:R-:W-:Y:S01]  /*12d80*/  F2FP.SATFINITE.E4M3.F32.PACK_AB_MERGE_C R10, R10, R5, RZ ;  /* 0x000000050a0a723e */ /* 0x000fe200048070ff */
[----:B------:R-:W-:Y:S01]  /*12d90*/  HADD2.F32 R54, -RZ, R52.H0_H0 ;  /* 0x20000034ff367230 */ /* 0x000fe20000004100 */
[----:B------:R-:W-:Y:S01]  /*12da0*/  F2FP.SATFINITE.E4M3.F32.PACK_AB_MERGE_C R4, R30, R7, R4 ;  /* 0x000000071e04723e */ /* 0x000fe20004807004 */
[----:B------:R-:W-:-:S02]  /*12db0*/  HADD2.F32 R39, -RZ, R44.H0_H0 ;  /* 0x2000002cff277230 */ /* 0x000fc40000004100 */
[-C--:B------:R-:W-:Y:S01]  /*12dc0*/  FMUL.FTZ R49, R56, R42.reuse ;  /* 0x0000002a38317220 */ /* 0x080fe20000410000 */
[----:B------:R-:W-:Y:S02]  /*12dd0*/  HADD2.F32 R48, -RZ, R46.H0_H0 ;  /* 0x2000002eff307230 */ /* 0x000fe40000004100 */
[----:B------:R-:W-:Y:S01]  /*12de0*/  FMUL.FTZ R51, R50, R42 ;  /* 0x0000002a32337220 */ /* 0x000fe20000410000 */
[----:B------:R-:W-:Y:S02]  /*12df0*/  HADD2.F32 R36, -RZ, R36.H1_H1 ;  /* 0x30000024ff247230 */ /* 0x000fe40000004100 */
[-C--:B------:R-:W-:Y:S01]  /*12e00*/  FMUL.FTZ R43, R54, R39.reuse ;  /* 0x00000027362b7220 */ /* 0x080fe20000410000 */
[----:B------:R-:W-:Y:S02]  /*12e10*/  HADD2.F32 R38, -RZ, R41.H0_H0 ;  /* 0x20000029ff267230 */ /* 0x000fe40000004100 */
[----:B------:R-:W-:Y:S01]  /*12e20*/  FMUL.FTZ R47, R48, R39 ;  /* 0x00000027302f7220 */ /* 0x000fe20000410000 */
[----:B------:R-:W-:-:S02]  /*12e30*/  HADD2.F32 R53, -RZ, R52.H1_H1 ;  /* 0x30000034ff357230 */ /* 0x000fc40000004100 */
[-C--:B------:R-:W-:Y:S01]  /*12e40*/  FFMA.FTZ R39, R50, R36.reuse, -R49 ;  /* 0x0000002432277223 */ /* 0x080fe20000010831 */
[----:B------:R-:W-:Y:S01]  /*12e50*/  FFMA.FTZ R42, R56, R36, R51 ;  /* 0x00000024382a7223 */ /* 0x000fe20000010033 */
[----:B------:R-:W-:Y:S01]  /*12e60*/  FFMA.FTZ R36, R48, R38, -R43 ;  /* 0x0000002630247223 */ /* 0x000fe2000001082b */
[----:B------:R-:W-:Y:S01]  /*12e70*/  HADD2.F32 R43, -RZ, R41.H1_H1 ;  /* 0x30000029ff2b7230 */ /* 0x000fe20000004100 */
[----:B------:R-:W-:Y:S01]  /*12e80*/  F2FP.F16.E4M3.UNPACK_B R52, R12.H1 ;  /* 0x0000000cff34723e */ /* 0x000fe200030006ff */
[----:B------:R-:W-:Y:S02]  /*12e90*/  HADD2.F32 R41, -RZ, R44.H1_H1 ;  /* 0x3000002cff297230 */ /* 0x000fe40000004100 */
[----:B------:R-:W-:Y:S01]  /*12ea0*/  FFMA.FTZ R38, R54, R38, R47 ;  /* 0x0000002636267223 */ /* 0x000fe2000001002f */
[----:B------:R-:W-:Y:S01]  /*12eb0*/  HADD2.F32 R51, -RZ, R46.H1_H1 ;  /* 0x3000002eff337230 */ /* 0x000fe20000004100 */
[----:B------:R-:W-:Y:S01]  /*12ec0*/  F2FP.SATFINITE.E4M3.F32.PACK_AB_MERGE_C R5, R39, R34, RZ ;  /* 0x000000222705723e */ /* 0x000fe200048070ff */
[----:B------:R-:W-:-:S02]  /*12ed0*/  HADD2.F32 R56, -RZ, R55.H0_H0 ;  /* 0x20000037ff387230 */ /* 0x000fc40000004100 */
[-C--:B------:R-:W-:Y:S01]  /*12ee0*/  FMUL.FTZ R48, R53, R41.reuse ;  /* 0x0000002935307220 */ /* 0x080fe20000410000 */
[----:B------:R-:W-:Y:S02]  /*12ef0*/  HADD2.F32 R46, -RZ, R45.H0_H0 ;  /* 0x2000002dff2e7230 */ /* 0x000fe40000004100 */
[C---:B------:R-:W-:Y:S01]  /*12f00*/  FMUL.FTZ R50, R51.reuse, R41 ;  /* 0x0000002933327220 */ /* 0x040fe20000410000 */
[----:B------:R-:W-:Y:S02]  /*12f10*/  HADD2.F32 R54, -RZ, R52.H0_H0 ;  /* 0x20000034ff367230 */ /* 0x000fe40000004100 */
[----:B------:R-:W-:Y:S01]  /*12f20*/  FFMA.FTZ R41, R51, R43, -R48 ;  /* 0x0000002b33297223 */ /* 0x000fe20000010830 */
[----:B------:R-:W-:Y:S02]  /*12f30*/  HADD2.F32 R44, -RZ, R40.H0_H0 ;  /* 0x20000028ff2c7230 */ /* 0x000fe40000004100 */
[----:B------:R-:W-:Y:S01]  /*12f40*/  FMUL.FTZ R47, R56, R46 ;  /* 0x0000002e382f7220 */ /* 0x000fe20000410000 */
[----:B------:R-:W-:-:S02]  /*12f50*/  HADD2.F32 R48, -RZ, R55.H1_H1 ;  /* 0x30000037ff307230 */ /* 0x000fc40000004100 */
[----:B------:R-:W-:Y:S01]  /*12f60*/  FFMA.FTZ R43, R53, R43, R50 ;  /* 0x0000002b352b7223 */ /* 0x000fe20000010032 */
[----:B------:R-:W-:Y:S02]  /*12f70*/  HADD2.F32 R45, -RZ, R45.H1_H1 ;  /* 0x3000002dff2d7230 */ /* 0x000fe40000004100 */
[C---:B------:R-:W-:Y:S01]  /*12f80*/  FMUL.FTZ R49, R54.reuse, R46 ;  /* 0x0000002e36317220 */ /* 0x040fe20000410000 */
[----:B------:R-:W-:Y:S01]  /*12f90*/  HADD2.F32 R52, -RZ, R52.H1_H1 ;  /* 0x30000034ff347230 */ /* 0x000fe20000004100 */
[----:B------:R-:W-:Y:S01]  /*12fa0*/  F2FP.F16.E4M3.UNPACK_B R53, R20 ;  /* 0x00000014ff35723e */ /* 0x000fe200020006ff */
[-C--:B------:R-:W-:Y:S01]  /*12fb0*/  FFMA.FTZ R46, R54, R44.reuse, -R47 ;  /* 0x0000002c362e7223 */ /* 0x080fe2000001082f */
[----:B------:R-:W-:Y:S02]  /*12fc0*/  HADD2.F32 R40, -RZ, R40.H1_H1 ;  /* 0x30000028ff287230 */ /* 0x000fe40000004100 */
[-C--:B------:R-:W-:Y:S01]  /*12fd0*/  FMUL.FTZ R47, R48, R45.reuse ;  /* 0x0000002d302f7220 */ /* 0x080fe20000410000 */
[----:B------:R-:W-:Y:S01]  /*12fe0*/  FFMA.FTZ R49, R56, R44, R49 ;  /* 0x0000002c38317223 */ /* 0x000fe20000010031 */
[----:B------:R-:W-:Y:S01]  /*12ff0*/  F2FP.F16.E4M3.UNPACK_B R50, R12 ;  /* 0x0000000cff32723e */ /* 0x000fe200020006ff */
[----:B------:R-:W-:Y:S01]  /*13000*/  FMUL.FTZ R45, R52, R45 ;  /* 0x0000002d342d7220 */ /* 0x000fe20000410000 */
[----:B------:R-:W-:-:S02]  /*13010*/  HADD2.F32 R54, -RZ, R53.H0_H0 ;  /* 0x20000035ff367230 */ /* 0x000fc40000004100 */
[-C--:B------:R-:W-:Y:S01]  /*13020*/  FFMA.FTZ R51, R52, R40.reuse, -R47 ;  /* 0x0000002834337223 */ /* 0x080fe2000001082f */
[----:B------:R-:W-:Y:S02]  /*13030*/  HADD2.F32 R44, -RZ, R37.H0_H0 ;  /* 0x20000025ff2c7230 */ /* 0x000fe40000004100 */
[----:B------:R-:W-:Y:S01]  /*13040*/  FFMA.FTZ R48, R48, R40, R45 ;  /* 0x0000002830307223 */ /* 0x000fe2000001002d */
        /* <DEDUP_REMOVED lines=8> */
[----:B------:R-:W-:Y:S01]  /*130d0*/  HADD2.F32 R53, -RZ, R50.H1_H1 ;  /* 0x30000032ff357230 */ /* 0x000fe20000004100 */
[----:B------:R-:W-:Y:S01]  /*130e0*/  F2FP.F16.E4M3.UNPACK_B R52, R21.H1 ;  /* 0x00000015ff34723e */ /* 0x000fe200030006ff */
[----:B------:R-:W-:Y:S02]  /*130f0*/  HADD2.F32 R31, -RZ, R31.H1_H1 ;  /* 0x3000001fff1f7230 */ /* 0x000fe40000004100 */
[----:B------:R-:W-:Y:S01]  /*13100*/  FMUL.FTZ R44, R55, R37 ;  /* 0x00000025372c7220 */ /* 0x000fe20000410000 */
[----:B------:R-:W-:Y:S01]  /*13110*/  F2FP.F16.E4M3.UNPACK_B R50, R13.H1 ;  /* 0x0000000dff32723e */ /* 0x000fe200030006ff */
[----:B------:R-:W-:Y:S01]  /*13120*/  FFMA.FTZ R47, R54, R40, R47 ;  /* 0x00000028362f7223 */ /* 0x000fe2000001002f */
[C---:B------:R-:W-:Y:S01]  /*13130*/  FMUL.FTZ R40, R53.reuse, R37 ;  /* 0x0000002535287220 */ /* 0x040fe20000410000 */
[----:B------:R-:W-:Y:S01]  /*13140*/  FFMA.FTZ R44, R53, R31, -R44 ;  /* 0x0000001f352c7223 */ /* 0x000fe2000001082c */
[----:B------:R-:W-:Y:S01]  /*13150*/  HADD2.F32 R57, -RZ, R52.H0_H0 ;  /* 0x20000034ff397230 */ /* 0x000fe20000004100 */
[----:B------:R-:W-:Y:S01]  /*13160*/  F2FP.SATFINITE.E4M3.F32.PACK_AB_MERGE_C R48, R48, R49, RZ ;  /* 0x000000313030723e */ /* 0x000fe200048070ff */
[----:B------:R-:W-:-:S02]  /*13170*/  HADD2.F32 R37, -RZ, R29.H0_H0 ;  /* 0x2000001dff257230 */ /* 0x000fc40000004100 */
[----:B------:R-:W-:Y:S01]  /*13180*/  FFMA.FTZ R40, R55, R31, R40 ;  /* 0x0000001f37287223 */ /* 0x000fe20000010028 */
[--C-:B------:R-:W-:Y:S01]  /*13190*/  HADD2.F32 R53, -RZ, R50.reuse.H0_H0 ;  /* 0x20000032ff357230 */ /* 0x100fe20000004100 */
[----:B------:R-:W-:Y:S01]  /*131a0*/  F2FP.SATFINITE.E4M3.F32.PACK_AB_MERGE_C R8, R11, R8, R10 ;  /* 0x000000080b08723e */ /* 0x000fe2000480700a */
[----:B------:R-:W-:Y:S02]  /*131b0*/  HADD2.F32 R54, -RZ, R50.H1_H1 ;  /* 0x30000032ff367230 */ /* 0x000fe40000004100 */
[-C--:B------:R-:W-:Y:S01]  /*131c0*/  FMUL.FTZ R50, R57, R37.reuse ;  /* 0x0000002539327220 */ /* 0x080fe20000410000 */
[----:B------:R-:W-:Y:S01]  /*131d0*/  HADD2.F32 R31, -RZ, R28.H0_H0 ;  /* 0x2000001cff1f7230 */ /* 0x000fe20000004100 */
[----:B------:R-:W-:Y:S01]  /*131e0*/  F2FP.SATFINITE.E4M3.F32.PACK_AB_MERGE_C R5, R41, R36, R5 ;  /* 0x000000242905723e */ /* 0x000fe20004807005 */
[----:B------:R-:W-:Y:S02]  /*131f0*/  HADD2.F32 R56, -RZ, R52.H1_H1 ;  /* 0x30000034ff387230 */ /* 0x000fe40000004100 */
[----:B------:R-:W-:Y:S01]  /*13200*/  FMUL.FTZ R52, R53, R37 ;  /* 0x0000002535347220 */ /* 0x000fe20000410000 */
[----:B------:R-:W-:-:S02]  /*13210*/  HADD2.F32 R29, -RZ, R29.H1_H1 ;  /* 0x3000001dff1d7230 */ /* 0x000fc40000004100 */
[-C--:B------:R-:W-:Y:S01]  /*13220*/  FFMA.FTZ R50, R53, R31.reuse, -R50 ;  /* 0x0000001f35327223 */ /* 0x080fe20000010832 */
[----:B------:R-:W-:Y:S02]  /*13230*/  HADD2.F32 R28, -RZ, R28.H1_H1 ;  /* 0x3000001cff1c7230 */ /* 0x000fe40000004100 */
[----:B------:R-:W-:Y:S01]  /*13240*/  FFMA.FTZ R52, R57, R31, R52 ;  /* 0x0000001f39347223 */ /* 0x000fe20000010034 */
[----:B------:R-:W-:Y:S01]  /*13250*/  F2FP.F16.E4M3.UNPACK_B R53, R13 ;  /* 0x0000000dff35723e */ /* 0x000fe200020006ff */
[-C--:B------:R-:W-:Y:S01]  /*13260*/  FMUL.FTZ R37, R56, R29.reuse ;  /* 0x0000001d38257220 */ /* 0x080fe20000410000 */
[C---:B------:R-:W-:Y:S01]  /*13270*/  FMUL.FTZ R29, R54.reuse, R29 ;  /* 0x0000001d361d7220 */ /* 0x040fe20000410000 */
[----:B------:R-:W-:Y:S02]  /*13280*/  F2FP.F16.E4M3.UNPACK_B R31, R21 ;  /* 0x00000015ff1f723e */ /* 0x000fe400020006ff */
[-C--:B------:R-:W-:Y:S01]  /*13290*/  FFMA.FTZ R55, R54, R28.reuse, -R37 ;  /* 0x0000001c36377223 */ /* 0x080fe20000010825 */
[----:B------:R-:W-:Y:S01]  /*132a0*/  FFMA.FTZ R57, R56, R28, R29 ;  /* 0x0000001c38397223 */ /* 0x000fe2000001001d */
[----:B------:R-:W-:Y:S01]  /*132b0*/  HADD2.F32 R54, -RZ, R53.H0_H0 ;  /* 0x20000035ff367230 */ /* 0x000fe20000004100 */
[----:B------:R-:W-:Y:S01]  /*132c0*/  F2FP.SATFINITE.E4M3.F32.PACK_AB_MERGE_C R9, R43, R38, R9 ;  /* 0x000000262b09723e */ /* 0x000fe20004807009 */
[--C-:B------:R-:W-:Y:S01]  /*132d0*/  HADD2.F32 R58, -RZ, R31.reuse.H0_H0 ;  /* 0x2000001fff3a7230 */ /* 0x100fe20000004100 */
[----:B------:R-:W-:Y:S01]  /*132e0*/  F2FP.SATFINITE.E4M3.F32.PACK_AB_MERGE_C R50, R55, R50, RZ ;  /* 0x000000323732723e */ /* 0x000fe200048070ff */
[--C-:B------:R-:W-:Y:S01]  /*132f0*/  HADD2.F32 R28, -RZ, R26.reuse.H0_H0 ;  /* 0x2000001aff1c7230 */ /* 0x100fe20000004100 */
[----:B------:R-:W-:Y:S01]  /*13300*/  F2FP.SATFINITE.E4M3.F32.PACK_AB_MERGE_C R52, R57, R52, RZ ;  /* 0x000000343934723e */ /* 0x000fe200048070ff */
[----:B------:R-:W-:Y:S01]  /*13310*/  HADD2.F32 R60, -RZ, R31.H1_H1 ;  /* 0x3000001fff3c7230 */ /* 0x000fe20000004100 */
[----:B------:R-:W-:Y:S01]  /*13320*/  F2FP.SATFINITE.E4M3.F32.PACK_AB_MERGE_C R10, R40, R47, R48 ;  /* 0x0000002f280a723e */ /* 0x000fe20004807030 */
[----:B------:R-:W-:-:S02]  /*13330*/  HADD2.F32 R29, -RZ, R26.H1_H1 ;  /* 0x3000001aff1d7230 */ /* 0x000fc40000004100 */
[-C--:B------:R-:W-:Y:S01]  /*13340*/  FMUL.FTZ R31, R58, R28.reuse ;  /* 0x0000001c3a1f7220 */ /* 0x080fe20000410000 */
[----:B------:R-:W-:Y:S02]  /*13350*/  HADD2.F32 R56, -RZ, R53.H1_H1 ;  /* 0x30000035ff387230 */ /* 0x000fe40000004100 */
[----:B------:R-:W-:Y:S01]  /*13360*/  FMUL.FTZ R37, R54, R28 ;  /* 0x0000001c36257220 */ /* 0x000fe20000410000 */
[--C-:B------:R-:W-:Y:S02]  /*13370*/  HADD2.F32 R26, -RZ, R6.reuse.H0_H0 ;  /* 0x20000006ff1a7230 */ /* 0x100fe40000004100 */
[-C--:B------:R-:W-:Y:S01]  /*13380*/  FMUL.FTZ R53, R60, R29.reuse ;  /* 0x0000001d3c357220 */ /* 0x080fe20000410000 */
[----:B------:R-:W-:Y:S02]  /*13390*/  HADD2.F32 R6, -RZ, R6.H1_H1 ;  /* 0x30000006ff067230 */ /* 0x000fe40000004100 */
[----:B------:R-:W-:Y:S01]  /*133a0*/  FMUL.FTZ R29, R56, R29 ;  /* 0x0000001d381d7220 */ /* 0x000fe20000410000 */
[-C--:B------:R-:W-:Y:S01]  /*133b0*/  FFMA.FTZ R31, R54, R26.reuse, -R31 ;  /* 0x0000001a361f7223 */ /* 0x080fe2000001081f */
[----:B------:R-:W-:Y:S01]  /*133c0*/  FFMA.FTZ R37, R58, R26, R37 ;  /* 0x0000001a3a257223 */ /* 0x000fe20000010025 */
[-C--:B------:R-:W-:Y:S01]  /*133d0*/  FFMA.FTZ R26, R56, R6.reuse, -R53 ;  /* 0x00000006381a7223 */ /* 0x080fe20000010835 */
[----:B------:R-:W-:Y:S01]  /*133e0*/  FFMA.FTZ R28, R60, R6, R29 ;  /* 0x000000063c1c7223 */ /* 0x000fe2000001001d */
[----:B------:R-:W-:-:S03]  /*133f0*/  F2FP.SATFINITE.E4M3.F32.PACK_AB_MERGE_C R6, R51, R46, RZ ;  /* 0x0000002e3306723e */ /* 0x000fc600048070ff */
[----:B------:R-:W-:Y:S02]  /*13400*/  F2FP.SATFINITE.E4M3.F32.PACK_AB_MERGE_C R7, R26, R31, R50 ;  /* 0x0000001f1a07723e */ /* 0x000fe40004807032 */
[----:B------:R-:W-:Y:S02]  /*13410*/  F2FP.SATFINITE.E4M3.F32.PACK_AB_MERGE_C R6, R44, R45, R6 ;  /* 0x0000002d2c06723e */ /* 0x000fe40004807006 */
[----:B------:R-:W-:-:S03]  /*13420*/  F2FP.SATFINITE.E4M3.F32.PACK_AB_MERGE_C R11, R28, R37, R52 ;  /* 0x000000251c0b723e */ /* 0x000fc60004807034 */
[----:B------:R2:W-:Y:S04]  /*13430*/  STS.128 [R59+0x20400], R4 ;  /* 0x020400043b007388 */ /* 0x0005e80000000c00 */
[----:B------:R2:W-:Y:S02]  /*13440*/  STS.128 [R24+0x20400], R8 ;  /* 0x0204000818007388 */ /* 0x0005e40000000c00 */
.L_x_479:
[----:B------:R-:W-:Y:S05]  /*13450*/  BSYNC B1 ;  /* 0x0000000000017941 */ /* 0x000fea0003800000 */
.L_x_478:
[----:B------:R-:W-:Y:S04]  /*13460*/  BSSY B1, `(.L_x_480) ;  /* 0x00000cc000017945 */ /* 0x000fe80003800000 */
[----:B------:R-:W-:Y:S05]  /*13470*/  @P1 BRA `(.L_x_481) ;  /* 0x0000000c00281947 */ /* 0x000fea0003800000 */
[----:B-12---:R-:W2:Y:S04]  /*13480*/  LDL R6, [R1+0x58] ;  /* 0x0000580001067983 */ /* 0x006ea80000100800 */
        /* <DEDUP_REMOVED lines=33> */
[----:B--2---:R-:W-:Y:S02]  /*136a0*/  IADD3 R9, R4, R7, R6 ;  /* 0x0000000704097210 */ /* 0x004fe40007ffe006 */
[----:B---3--:R-:W0:Y:S03]  /*136b0*/  LDS.128 R4, [R59+0x20400] ;  /* 0x020400003b047984 */ /* 0x008e260000000c00 */
[----:B------:R-:W-:-:S05]  /*136c0*/  IMAD.IADD R24, R22, 0x1, R9 ;  /* 0x0000000116187824 */ /* 0x000fca00078e0209 */
[----:B------:R-:W1:Y:S01]  /*136d0*/  LDS.128 R8, [R24+0x20400] ;  /* 0x0204000018087984 */ /* 0x000e620000000c00 */
[-C--:B0-----:R-:W-:Y:S02]  /*136e0*/  F2FP.F16.E4M3.UNPACK_B R31, R6.reuse ;  /* 0x00000006ff1f723e */ /* 0x081fe400020006ff */
[----:B------:R-:W-:Y:S02]  /*136f0*/  F2FP.F16.E4M3.UNPACK_B R40, R6.H1 ;  /* 0x00000006ff28723e */ /* 0x000fe400030006ff */
[-C--:B------:R-:W-:Y:S02]  /*13700*/  F2FP.F16.E4M3.UNPACK_B R6, R7.reuse ;  /* 0x00000007ff06723e */ /* 0x080fe400020006ff */
[----:B------:R-:W-:Y:S02]  /*13710*/  F2FP.F16.E4M3.UNPACK_B R28, R7.H1 ;  /* 0x00000007ff1c723e */ /* 0x000fe400030006ff */
[----:B-1----:R-:W-:Y:S02]  /*13720*/  F2FP.F16.E4M3.UNPACK_B R7, R8.H1 ;  /* 0x00000008ff07723e */ /* 0x002fe400030006ff */
[----:B------:R-:W-:-:S02]  /*13730*/  F2FP.F16.E4M3.UNPACK_B R30, R4 ;  /* 0x00000004ff1e723e */ /* 0x000fc400020006ff */
        /* <DEDUP_REMOVED lines=158> */
.L_x_481:
[----:B------:R-:W-:Y:S05]  /*14120*/  BSYNC B1 ;  /* 0x0000000000017941 */ /* 0x000fea0003800000 */
.L_x_480:
[----:B------:R-:W-:Y:S05]  /*14130*/  @P0 BRA `(.L_x_468) ;  /* 0x0000000c00280947 */ /* 0x000fea0003800000 */
[----:B-123--:R-:W2:Y:S04]  /*14140*/  LDL R5, [R1+0x54] ;  /* 0x0000540001057983 */ /* 0x00eea80000100800 */
[----:B------:R-:W3:Y:S01]  /*14150*/  LDL R51, [R1+0x190] ;  /* 0x0001900001337983 */ /* 0x000ee20000100800 */
[----:B------:R-:W-:Y:S01]  /*14160*/  LEA.HI R32, R32, R33, RZ, 0x3 ;  /* 0x0000002120207211 */ /* 0x000fe200078f18ff */
[C---:B------:R-:W-:Y:S01]  /*14170*/  VIADD R7, R23.reuse, 0x60 ;  /* 0x0000006017077836 */ /* 0x040fe20000000000 */
[----:B------:R-:W-:Y:S01]  /*14180*/  F2FP.F16.E4M3.UNPACK_B R43, R14.H1 ;  /* 0x0000000eff2b723e */ /* 0x000fe200030006ff */
[----:B------:R-:W-:Y:S01]  /*14190*/  VIADD R8, R23, 0x60 ;  /* 0x0000006017087836 */ /* 0x000fe20000000000 */
[----:B------:R-:W-:Y:S01]  /*141a0*/  LOP3.LUT R32, R32, 0xfffffff8, RZ, 0xc0, !PT ;  /* 0xfffffff820207812 */ /* 0x000fe200078ec0ff */
[----:B------:R-:W-:Y:S01]  /*141b0*/  IMAD.SHL.U32 R7, R7, 0x80, RZ ;  /* 0x0000008007077824 */ /* 0x000fe200078e00ff */
[----:B------:R-:W-:Y:S01]  /*141c0*/  F2FP.F16.E4M3.UNPACK_B R40, R0.H1 ;  /* 0x00000000ff28723e */ /* 0x000fe200030006ff */
[----:B------:R-:W-:Y:S01]  /*141d0*/  IMAD.SHL.U32 R8, R8, 0x80, RZ ;  /* 0x0000008008087824 */ /* 0x000fe200078e00ff */
[----:B------:R-:W-:Y:S01]  /*141e0*/  F2FP.F16.E4M3.UNPACK_B R42, R14 ;  /* 0x0000000eff2a723e */ /* 0x000fe200020006ff */
[----:B------:R-:W-:Y:S01]  /*141f0*/  IMAD.IADD R32, R33, 0x1, -R32 ;  /* 0x0000000121207824 */ /* 0x000fe200078e0a20 */
[----:B------:R-:W-:Y:S01]  /*14200*/  LOP3.LUT R7, R7, 0x380, RZ, 0xc0, !PT ;  /* 0x0000038007077812 */ /* 0x000fe200078ec0ff */
[--C-:B------:R-:W-:Y:S01]  /*14210*/  HADD2.F32 R45, -RZ, R43.reuse.H0_H0 ;  /* 0x2000002bff2d7230 */ /* 0x100fe20000004100 */
[----:B------:R-:W-:Y:S01]  /*14220*/  LOP3.LUT R8, R8, 0x380, RZ, 0xc0, !PT ;  /* 0x0000038008087812 */ /* 0x000fe200078ec0ff */
[----:B------:R-:W-:Y:S01]  /*14230*/  HADD2.F32 R41, -RZ, R40.H0_H0 ;  /* 0x20000028ff297230 */ /* 0x000fe20000004100 */
[----:B------:R-:W-:Y:S01]  /*14240*/  LEA.HI R27, R27, R32, RZ, 0x1c ;  /* 0x000000201b1b7211 */ /* 0x000fe200078fe0ff */
[----:B------:R-:W-:Y:S01]  /*14250*/  HADD2.F32 R46, -RZ, R43.H1_H1 ;  /* 0x3000002bff2e7230 */ /* 0x000fe20000004100 */
[----:B------:R-:W-:Y:S01]  /*14260*/  SHF.R.U32.HI R7, RZ, 0x3, R7 ;  /* 0x00000003ff077819 */ /* 0x000fe20000011607 */
[----:B------:R-:W-:Y:S01]  /*14270*/  HADD2.F32 R44, -RZ, R42.H0_H0 ;  /* 0x2000002aff2c7230 */ /* 0x000fe20000004100 */
[----:B------:R-:W-:-:S02]  /*14280*/  SHF.R.S32.HI R6, RZ, 0x1f, R27 ;  /* 0x0000001fff067819 */ /* 0x000fc4000001141b */
[----:B------:R-:W-:Y:S02]  /*14290*/  SHF.L.U32 R4, R27, 0x4, RZ ;  /* 0x000000041b047819 */ /* 0x000fe400000006ff */
[----:B------:R-:W-:Y:S02]  /*142a0*/  LEA.HI R6, R6, R27, RZ, 0x3 ;  /* 0x0000001b06067211 */ /* 0x000fe400078f18ff */
[----:B------:R-:W-:Y:S02]  /*142b0*/  LOP3.LUT R4, R8, 0x70, R4, 0xf8, !PT ;  /* 0x0000007008047812 */ /* 0x000fe400078ef804 */
[----:B------:R-:W-:Y:S02]  /*142c0*/  SHF.L.U32 R6, R6, 0xb, RZ ;  /* 0x0000000b06067819 */ /* 0x000fe400000006ff */
[----:B------:R-:W-:Y:S02]  /*142d0*/  LOP3.LUT R4, R4, R7, RZ, 0x3c, !PT ;  /* 0x0000000704047212 */ /* 0x000fe400078e3cff */
[----:B------:R-:W-:-:S02]  /*142e0*/  LOP3.LUT R9, R6, 0xffffc000, RZ, 0xc0, !PT ;  /* 0xffffc00006097812 */ /* 0x000fc400078ec0ff */
[----:B------:R-:W-:Y:S02]  /*142f0*/  F2FP.F16.E4M3.UNPACK_B R14, R0 ;  /* 0x00000000ff0e723e */ /* 0x000fe400020006ff */
[----:B--2---:R-:W-:Y:S02]  /*14300*/  IADD3 R9, R4, R9, R5 ;  /* 0x0000000904097210 */ /* 0x004fe40007ffe005 */
[----:B---3--:R-:W1:Y:S03]  /*14310*/  LDS.128 R4, [R51+0x20400] ;  /* 0x0204000033047984 */ /* 0x008e660000000c00 */
[----:B------:R-:W-:-:S05]  /*14320*/  IMAD.IADD R24, R22, 0x1, R9 ;  /* 0x0000000116187824 */ /* 0x000fca00078e0209 */
[----:B------:R-:W2:Y:S01]  /*14330*/  LDS.128 R8, [R24+0x20400] ;  /* 0x0204000018087984 */ /* 0x000ea20000000c00 */
[-C--:B-1----:R-:W-:Y:S02]  /*14340*/  F2FP.F16.E4M3.UNPACK_B R27, R4.reuse ;  /* 0x00000004ff1b723e */ /* 0x082fe400020006ff */
[----:B------:R-:W-:Y:S02]  /*14350*/  F2FP.F16.E4M3.UNPACK_B R30, R4.H1 ;  /* 0x00000004ff1e723e */ /* 0x000fe400030006ff */
[-C--:B------:R-:W-:Y:S02]  /*14360*/  F2FP.F16.E4M3.UNPACK_B R32, R5.reuse ;  /* 0x00000005ff20723e */ /* 0x080fe400020006ff */
[-C--:B--2---:R-:W-:Y:S02]  /*14370*/  F2FP.F16.E4M3.UNPACK_B R36, R8.reuse.H1 ;  /* 0x00000008ff24723e */ /* 0x084fe400030006ff */
[----:B------:R-:W-:Y:S01]  /*14380*/  F2FP.F16.E4M3.UNPACK_B R33, R5.H1 ;  /* 0x00000005ff21723e */ /* 0x000fe200030006ff */
[----:B------:R-:W-:Y:S01]  /*14390*/  HADD2.F32 R5, -RZ, R30.H0_H0 ;  /* 0x2000001eff057230 */ /* 0x000fe20000004100 */
[----:B------:R-:W-:Y:S01]  /*143a0*/  F2FP.F16.E4M3.UNPACK_B R35, R8 ;  /* 0x00000008ff23723e */ /* 0x000fe200020006ff */
[--C-:B------:R-:W-:Y:S01]  /*143b0*/  HADD2.F32 R4, -RZ, R36.reuse.H0_H0 ;  /* 0x20000024ff047230 */ /* 0x100fe20000004100 */
[-C--:B------:R-:W-:Y:S01]  /*143c0*/  F2FP.F16.E4M3.UNPACK_B R31, R10.reuse ;  /* 0x0000000aff1f723e */ /* 0x080fe200020006ff */
[----:B------:R-:W-:Y:S01]  /*143d0*/  HADD2.F32 R36, -RZ, R36.H1_H1 ;  /* 0x30000024ff247230 */ /* 0x000fe20000004100 */
[----:B0-----:R-:W-:Y:S01]  /*143e0*/  F2FP.F16.E4M3.UNPACK_B R39, R10.H1 ;  /* 0x0000000aff27723e */ /* 0x001fe200030006ff */
[----:B------:R-:W-:-:S02]  /*143f0*/  HADD2.F32 R0, -RZ, R35.H0_H0 ;  /* 0x20000023ff007230 */ /* 0x000fc40000004100 */
[-C--:B------:R-:W-:Y:S01]  /*14400*/  FMUL.FTZ R8, R45, R4.reuse ;  /* 0x000000042d087220 */ /* 0x080fe20000410000 */
[C---:B------:R-:W-:Y:S01]  /*14410*/  FMUL.FTZ R10, R41.reuse, R4 ;  /* 0x00000004290a7220 */ /* 0x040fe20000410000 */
[-C--:B------:R-:W-:Y:S01]  /*14420*/  F2FP.F16.E4M3.UNPACK_B R29, R6.reuse ;  /* 0x00000006ff1d723e */ /* 0x080fe200020006ff */
[----:B------:R-:W-:Y:S02]  /*14430*/  HADD2.F32 R30, -RZ, R30.H1_H1 ;  /* 0x3000001eff1e7230 */ /* 0x000fe40000004100 */
[-C--:B------:R-:W-:Y:S01]  /*14440*/  FFMA.FTZ R4, R41, R5.reuse, -R8 ;  /* 0x0000000529047223 */ /* 0x080fe20000010808 */
[----:B------:R-:W-:Y:S01]  /*14450*/  FFMA.FTZ R5, R45, R5, R10 ;  /* 0x000000052d057223 */ /* 0x000fe2000001000a */
[----:B------:R-:W-:Y:S01]  /*14460*/  HADD2.F32 R10, -RZ, R40.H1_H1 ;  /* 0x30000028ff0a7230 */ /* 0x000fe20000004100 */
[----:B------:R-:W-:Y:S01]  /*14470*/  F2FP.F16.E4M3.UNPACK_B R34, R6.H1 ;  /* 0x00000006ff22723e */ /* 0x000fe200030006ff */
[--C-:B------:R-:W-:Y:S01]  /*14480*/  HADD2.F32 R40, -RZ, R14.reuse.H0_H0 ;  /* 0x2000000eff287230 */ /* 0x100fe20000004100 */
[-C--:B------:R-:W-:Y:S01]  /*14490*/  F2FP.F16.E4M3.UNPACK_B R37, R9.reuse ;  /* 0x00000009ff25723e */ /* 0x080fe200020006ff */
[----:B------:R-:W-:Y:S01]  /*144a0*/  HADD2.F32 R8, -RZ, R27.H0_H0 ;  /* 0x2000001bff087230 */ /* 0x000fe20000004100 */
[----:B------:R-:W-:Y:S01]  /*144b0*/  F2FP.F16.E4M3.UNPACK_B R38, R9.H1 ;  /* 0x00000009ff26723e */ /* 0x000fe200030006ff */
[-C--:B------:R-:W-:Y:S01]  /*144c0*/  FMUL.FTZ R9, R46, R36.reuse ;  /* 0x000000242e097220 */ /* 0x080fe20000410000 */
[-C--:B------:R-:W-:Y:S01]  /*144d0*/  F2FP.F16.E4M3.UNPACK_B R6, R7.reuse ;  /* 0x00000007ff06723e */ /* 0x080fe200020006ff */
[C---:B------:R-:W-:Y:S01]  /*144e0*/  FMUL.FTZ R43, R10.reuse, R36 ;  /* 0x000000240a2b7220 */ /* 0x040fe20000410000 */
[----:B------:R-:W-:Y:S01]  /*144f0*/  F2FP.F16.E4M3.UNPACK_B R26, R7.H1 ;  /* 0x00000007ff1a723e */ /* 0x000fe200030006ff */
[----:B------:R-:W-:Y:S01]  /*14500*/  FFMA.FTZ R9, R10, R30, -R9 ;  /* 0x0000001e0a097223 */ /* 0x000fe20000010809 */
[-C--:B------:R-:W-:Y:S01]  /*14510*/  F2FP.F16.E4M3.UNPACK_B R7, R11.reuse ;  /* 0x0000000bff07723e */ /* 0x080fe200020006ff */
[-C--:B------:R-:W-:Y:S01]  /*14520*/  FMUL.FTZ R41, R40, R0.reuse ;  /* 0x0000000028297220 */ /* 0x080fe20000410000 */
[----:B------:R-:W-:Y:S01]  /*14530*/  F2FP.F16.E4M3.UNPACK_B R28, R11.H1 ;  /* 0x0000000bff1c723e */ /* 0x000fe200030006ff */
[----:B------:R-:W-:Y:S01]  /*14540*/  FMUL.FTZ R11, R44, R0 ;  /* 0x000000002c0b7220 */ /* 0x000fe20000410000 */
[----:B------:R-:W-:Y:S01]  /*14550*/  FFMA.FTZ R10, R46, R30, R43 ;  /* 0x0000001e2e0a7223 */ /* 0x000fe2000001002b */
[----:B------:R-:W-:Y:S01]  /*14560*/  F2FP.F16.E4M3.UNPACK_B R46, R15.H1 ;  /* 0x0000000fff2e723e */ /* 0x000fe200030006ff */
[----:B------:R-:W-:-:S02]  /*14570*/  HADD2.F32 R43, -RZ, R14.H1_H1 ;  /* 0x3000000eff2b7230 */ /* 0x000fc40000004100 */
[-C--:B------:R-:W-:Y:S01]  /*14580*/  FFMA.FTZ R0, R40, R8.reuse, -R11 ;  /* 0x0000000828007223 */ /* 0x080fe2000001080b */
[----:B------:R-:W-:Y:S01]  /*14590*/  F2FP.F16.E4M3.UNPACK_B R40, R3.H1 ;  /* 0x00000003ff28723e */ /* 0x000fe200030006ff */
[----:B------:R-:W-:Y:S01]  /*145a0*/  FFMA.FTZ R8, R44, R8, R41 ;  /* 0x000000082c087223 */ /* 0x000fe20000010029 */
[----:B------:R-:W-:Y:S01]  /*145b0*/  HADD2.F32 R45, -RZ, R42.H1_H1 ;  /* 0x3000002aff2d7230 */ /* 0x000fe20000004100 */
[----:B------:R-:W-:Y:S01]  /*145c0*/  F2FP.SATFINITE.E4M3.F32.PACK_AB_MERGE_C R10, R10, R5, RZ ;  /* 0x000000050a0a723e */ /* 0x000fe200048070ff */
[----:B------:R-:W-:Y:S01]  /*145d0*/  HADD2.F32 R35, -RZ, R35.H1_H1 ;  /* 0x30000023ff237230 */ /* 0x000fe20000004100 */
[----:B------:R-:W-:Y:S01]  /*145e0*/  F2FP.SATFINITE.E4M3.F32.PACK_AB_MERGE_C R4, R9, R4, RZ ;  /* 0x000000040904723e */ /* 0x000fe200048070ff */
[----:B------:R-:W-:Y:S02]  /*145f0*/  HADD2.F32 R44, -RZ, R46.H0_H0 ;  /* 0x2000002eff2c7230 */ /* 0x000fe40000004100 */
[----:B------:R-:W-:Y:S02]  /*14600*/  HADD2.F32 R11, -RZ, R38.H0_H0 ;  /* 0x20000026ff0b7230 */ /* 0x000fe40000004100 */
[----:B------:R-:W-:Y:S01]  /*14610*/  FMUL.FTZ R14, R45, R35 ;  /* 0x000000232d0e7220 */ /* 0x000fe20000410000 */
[----:B------:R-:W-:-:S02]  /*14620*/  HADD2.F32 R42, -RZ, R40.H0_H0 ;  /* 0x20000028ff2a7230 */ /* 0x000fc40000004100 */
[C---:B------:R-:W-:Y:S01]  /*14630*/  FMUL.FTZ R36, R43.reuse, R35 ;  /* 0x000000232b247220 */ /* 0x040fe20000410000 */
[----:B------:R-:W-:Y:S02]  /*14640*/  HADD2.F32 R27, -RZ, R27.H1_H1 ;  /* 0x3000001bff1b7230 */ /* 0x000fe40000004100 */
[-C--:B------:R-:W-:Y:S01]  /*14650*/  FMUL.FTZ R35, R44, R11.reuse ;  /* 0x0000000b2c237220 */ /* 0x080fe20000410000 */
[----:B------:R-:W-:Y:S02]  /*14660*/  HADD2.F32 R30, -RZ, R33.H0_H0 ;  /* 0x20000021ff1e7230 */ /* 0x000fe40000004100 */
[C---:B------:R-:W-:Y:S01]  /*14670*/  FMUL.FTZ R41, R42.reuse, R11 ;  /* 0x0000000b2a297220 */ /* 0x040fe20000410000 */
[----:B------:R-:W-:Y:S02]  /*14680*/  HADD2.F32 R49, -RZ, R46.H1_H1 ;  /* 0x3000002eff317230 */ /* 0x000fe40000004100 */
[-C--:B------:R-:W-:Y:S01]  /*14690*/  FFMA.FTZ R11, R43, R27.reuse, -R14 ;  /* 0x0000001b2b0b7223 */ /* 0x080fe2000001080e */
[----:B------:R-:W-:Y:S01]  /*146a0*/  FFMA.FTZ R27, R45, R27, R36 ;  /* 0x0000001b2d1b7223 */ /* 0x000fe20000010024 */
[-C--:B------:R-:W-:Y:S01]  /*146b0*/  FFMA.FTZ R14, R42, R30.reuse, -R35 ;  /* 0x0000001e2a0e7223 */ /* 0x080fe20000010823 */
[----:B------:R-:W-:Y:S01]  /*146c0*/  FFMA.FTZ R30, R44, R30, R41 ;  /* 0x0000001e2c1e7223 */ /* 0x000fe20000010029 */
[----:B------:R-:W-:Y:S01]  /*146d0*/  F2FP.F16.E4M3.UNPACK_B R44, R15 ;  /* 0x0000000fff2c723e */ /* 0x000fe200020006ff */
[----:B------:R-:W-:Y:S01]  /*146e0*/  HADD2.F32 R45, -RZ, R40.H1_H1 ;  /* 0x30000028ff2d7230 */ /* 0x000fe20000004100 */
[----:B------:R-:W-:Y:S01]  /*146f0*/  F2FP.F16.E4M3.UNPACK_B R41, R3 ;  /* 0x00000003ff29723e */ /* 0x000fe200020006ff */
[----:B------:R-:W-:Y:S01]  /*14700*/  HADD2.F32 R38, -RZ, R38.H1_H1 ;  /* 0x30000026ff267230 */ /* 0x000fe20000004100 */
[----:B------:R-:W-:Y:S01]  /*14710*/  F2FP.SATFINITE.E4M3.F32.PACK_AB_MERGE_C R4, R11, R0, R4 ;  /* 0x000000000b04723e */ /* 0x000fe20004807004 */
        /* <DEDUP_REMOVED lines=13> */
[-C--:B------:R-:W-:Y:S01]  /*147f0*/  FFMA.FTZ R3, R43, R15.reuse, -R36 ;  /* 0x0000000f2b037223 */ /* 0x080fe20000010824 */
[----:B------:R-:W-:Y:S01]  /*14800*/  FFMA.FTZ R15, R47, R15, R38 ;  /* 0x0000000f2f0f7223 */ /* 0x000fe20000010026 */
[----:B------:R-:W-:Y:S01]  /*14810*/  F2FP.F16.E4M3.UNPACK_B R47, R20.H1 ;  /* 0x00000014ff2f723e */ /* 0x000fe200030006ff */
[----:B------:R-:W-:Y:S01]  /*14820*/  HADD2.F32 R37, -RZ, R37.H1_H1 ;  /* 0x30000025ff257230 */ /* 0x000fe20000004100 */
[----:B------:R-:W-:Y:S01]  /*14830*/  F2FP.F16.E4M3.UNPACK_B R42, R12.H1 ;  /* 0x0000000cff2a723e */ /* 0x000fe200030006ff */
[----:B------:R-:W-:Y:S01]  /*14840*/  HADD2.F32 R40, -RZ, R41.H1_H1 ;  /* 0x30000029ff287230 */ /* 0x000fe20000004100 */
[----:B------:R-:W-:Y:S01]  /*14850*/  F2FP.SATFINITE.E4M3.F32.PACK_AB_MERGE_C R5, R33, R14, RZ ;  /* 0x0000000e2105723e */ /* 0x000fe200048070ff */
[----:B------:R-:W-:Y:S02]  /*14860*/  HADD2.F32 R48, -RZ, R47.H0_H0 ;  /* 0x2000002fff307230 */ /* 0x000fe40000004100 */
[----:B------:R-:W-:Y:S01]  /*14870*/  FMUL.FTZ R41, R46, R37 ;  /* 0x000000252e297220 */ /* 0x000fe20000410000 */
[----:B------:R-:W-:-:S02]  /*14880*/  HADD2.F32 R38, -RZ, R39.H0_H0 ;  /* 0x20000027ff267230 */ /* 0x000fc40000004100 */
[----:B------:R-:W-:Y:S01]  /*14890*/  FMUL.FTZ R37, R40, R37 ;  /* 0x0000002528257220 */ /* 0x000fe20000410000 */
[----:B------:R-:W-:Y:S01]  /*148a0*/  HADD2.F32 R44, -RZ, R42.H0_H0 ;  /* 0x2000002aff2c7230 */ /* 0x000fe20000004100 */
[----:B------:R-:W-:Y:S01]  /*148b0*/  F2FP.SATFINITE.E4M3.F32.PACK_AB_MERGE_C R9, R35, R30, RZ ;  /* 0x0000001e2309723e */ /* 0x000fe200048070ff */
[----:B------:R-:W-:Y:S02]  /*148c0*/  HADD2.F32 R32, -RZ, R32.H1_H1 ;  /* 0x30000020ff207230 */ /* 0x000fe40000004100 */
[-C--:B------:R-:W-:Y:S01]  /*148d0*/  FMUL.FTZ R43, R48, R38.reuse ;  /* 0x00000026302b7220 */ /* 0x080fe20000410000 */
[----:B------:R-:W-:Y:S02]  /*148e0*/  HADD2.F32 R36, -RZ, R34.H0_H0 ;  /* 0x20000022ff247230 */ /* 0x000fe40000004100 */
[----:B------:R-:W-:Y:S01]  /*148f0*/  FMUL.FTZ R45, R44, R38 ;  /* 0x000000262c2d7220 */ /* 0x000fe20000410000 */
[----:B------:R-:W-:Y:S02]  /*14900*/  HADD2.F32 R39, -RZ, R39.H1_H1 ;  /* 0x30000027ff277230 */ /* 0x000fe40000004100 */
[-C--:B------:R-:W-:Y:S01]  /*14910*/  FFMA.FTZ R38, R40, R32.reuse, -R41 ;  /* 0x0000002028267223 */ /* 0x080fe20000010829 */
[----:B------:R-:W-:Y:S01]  /*14920*/  FFMA.FTZ R32, R46, R32, R37 ;  /* 0x000000202e207223 */ /* 0x000fe20000010025 */
[----:B------:R-:W-:-:S02]  /*14930*/  HADD2.F32 R46, -RZ, R47.H1_H1 ;  /* 0x3000002fff2e7230 */ /* 0x000fc40000004100 */
[-C--:B------:R-:W-:Y:S01]  /*14940*/  FFMA.FTZ R43, R44, R36.reuse, -R43 ;  /* 0x000000242c2b7223 */ /* 0x080fe2000001082b */
[----:B------:R-:W-:Y:S02]  /*14950*/  HADD2.F32 R42, -RZ, R42.H1_H1 ;  /* 0x3000002aff2a7230 */ /* 0x000fe40000004100 */
[----:B------:R-:W-:Y:S01]  /*14960*/  FFMA.FTZ R45, R48, R36, R45 ;  /* 0x00000024302d7223 */ /* 0x000fe2000001002d */
[----:B------:R-:W-:Y:S02]  /*14970*/  HADD2.F32 R34, -RZ, R34.H1_H1 ;  /* 0x30000022ff227230 */ /* 0x000fe40000004100 */
[-C--:B------:R-:W-:Y:S01]  /*14980*/  FMUL.FTZ R37, R46, R39.reuse ;  /* 0x000000272e257220 */ /* 0x080fe20000410000 */
[----:B------:R-:W-:Y:S01]  /*14990*/  F2FP.F16.E4M3.UNPACK_B R36, R12 ;  /* 0x0000000cff24723e */ /* 0x000fe200020006ff */
[C---:B------:R-:W-:Y:S01]  /*149a0*/  FMUL.FTZ R39, R42.reuse, R39 ;  /* 0x000000272a277220 */ /* 0x040fe20000410000 */
[----:B------:R-:W-:Y:S01]  /*149b0*/  F2FP.F16.E4M3.UNPACK_B R41, R20 ;  /* 0x00000014ff29723e */ /* 0x000fe200020006ff */
[----:B------:R-:W-:Y:S01]  /*149c0*/  FFMA.FTZ R40, R42, R34, -R37 ;  /* 0x000000222a287223 */ /* 0x000fe20000010825 */
[----:B------:R-:W-:-:S02]  /*149d0*/  HADD2.F32 R20, -RZ, R31.H0_H0 ;  /* 0x2000001fff147230 */ /* 0x000fc40000004100 */
[----:B------:R-:W-:Y:S01]  /*149e0*/  FFMA.FTZ R42, R46, R34, R39 ;  /* 0x000000222e2a7223 */ /* 0x000fe20000010027 */
[----:B------:R-:W-:Y:S01]  /*149f0*/  HADD2.F32 R34, -RZ, R36.H0_H0 ;  /* 0x20000024ff227230 */ /* 0x000fe20000004100 */
[-C--:B------:R-:W-:Y:S01]  /*14a00*/  F2FP.F16.E4M3.UNPACK_B R48, R21.reuse.H1 ;  /* 0x00000015ff30723e */ /* 0x080fe200030006ff */
[----:B------:R-:W-:Y:S01]  /*14a10*/  HADD2.F32 R44, -RZ, R41.H0_H0 ;  /* 0x20000029ff2c7230 */ /* 0x000fe20000004100 */
[----:B------:R-:W-:Y:S01]  /*14a20*/  F2FP.F16.E4M3.UNPACK_B R21, R21 ;  /* 0x00000015ff15723e */ /* 0x000fe200020006ff */
[----:B------:R-:W-:Y:S02]  /*14a30*/  HADD2.F32 R12, -RZ, R29.H0_H0 ;  /* 0x2000001dff0c7230 */ /* 0x000fe40000004100 */
[-C--:B------:R-:W-:Y:S01]  /*14a40*/  FMUL.FTZ R39, R34, R20.reuse ;  /* 0x0000001422277220 */ /* 0x080fe20000410000 */
[----:B------:R-:W-:Y:S02]  /*14a50*/  HADD2.F32 R47, -RZ, R41.H1_H1 ;  /* 0x30000029ff2f7230 */ /* 0x000fe40000004100 */
[----:B------:R-:W-:Y:S01]  /*14a60*/  FMUL.FTZ R37, R44, R20 ;  /* 0x000000142c257220 */ /* 0x000fe20000410000 */
[----:B------:R-:W-:-:S02]  /*14a70*/  HADD2.F32 R31, -RZ, R31.H1_H1 ;  /* 0x3000001fff1f7230 */ /* 0x000fc40000004100 */
[-C--:B------:R-:W-:Y:S01]  /*14a80*/  FFMA.FTZ R39, R44, R12.reuse, R39 ;  /* 0x0000000c2c277223 */ /* 0x080fe20000010027 */
[----:B------:R-:W-:Y:S01]  /*14a90*/  HADD2.F32 R41, -RZ, R36.H1_H1 ;  /* 0x30000024ff297230 */ /* 0x000fe20000004100 */
[----:B------:R-:W-:Y:S01]  /*14aa0*/  F2FP.F16.E4M3.UNPACK_B R44, R13.H1 ;  /* 0x0000000dff2c723e */ /* 0x000fe200030006ff */
[----:B------:R-:W-:Y:S02]  /*14ab0*/  HADD2.F32 R29, -RZ, R29.H1_H1 ;  /* 0x3000001dff1d7230 */ /* 0x000fe40000004100 */
[-C--:B------:R-:W-:Y:S01]  /*14ac0*/  FMUL.FTZ R20, R47, R31.reuse ;  /* 0x0000001f2f147220 */ /* 0x080fe20000410000 */
[----:B------:R-:W-:Y:S01]  /*14ad0*/  FFMA.FTZ R37, R34, R12, -R37 ;  /* 0x0000000c22257223 */ /* 0x000fe20000010825 */
[C---:B------:R-:W-:Y:S01]  /*14ae0*/  FMUL.FTZ R12, R41.reuse, R31 ;  /* 0x0000001f290c7220 */ /* 0x040fe20000410000 */
[----:B------:R-:W-:Y:S02]  /*14af0*/  HADD2.F32 R50, -RZ, R48.H0_H0 ;  /* 0x20000030ff327230 */ /* 0x000fe40000004100 */
[----:B------:R-:W-:Y:S01]  /*14b00*/  FFMA.FTZ R34, R41, R29, -R20 ;  /* 0x0000001d29227223 */ /* 0x000fe20000010814 */
[----:B------:R-:W-:-:S02]  /*14b10*/  HADD2.F32 R20, -RZ, R28.H0_H0 ;  /* 0x2000001cff147230 */ /* 0x000fc40000004100 */
[----:B------:R-:W-:Y:S01]  /*14b20*/  FFMA.FTZ R36, R47, R29, R12 ;  /* 0x0000001d2f247223 */ /* 0x000fe2000001000c */
[----:B------:R-:W-:Y:S01]  /*14b30*/  HADD2.F32 R46, -RZ, R44.H0_H0 ;  /* 0x2000002cff2e7230 */ /* 0x000fe20000004100 */
[----:B------:R-:W-:Y:S01]  /*14b40*/  F2FP.SATFINITE.E4M3.F32.PACK_AB_MERGE_C R42, R42, R45, RZ ;  /* 0x0000002d2a2a723e */ /* 0x000fe200048070ff */
[----:B------:R-:W-:Y:S02]  /*14b50*/  HADD2.F32 R48, -RZ, R48.H1_H1 ;  /* 0x30000030ff307230 */ /* 0x000fe40000004100 */
[-C--:B------:R-:W-:Y:S01]  /*14b60*/  FMUL.FTZ R29, R50, R20.reuse ;  /* 0x00000014321d7220 */ /* 0x080fe20000410000 */
[----:B------:R-:W-:Y:S02]  /*14b70*/  HADD2.F32 R28, -RZ, R28.H1_H1 ;  /* 0x3000001cff1c7230 */ /* 0x000fe40000004100 */
[----:B------:R-:W-:Y:S01]  /*14b80*/  FMUL.FTZ R31, R46, R20 ;  /* 0x000000142e1f7220 */ /* 0x000fe20000410000 */
[----:B------:R-:W-:Y:S01]  /*14b90*/  HADD2.F32 R44, -RZ, R44.H1_H1 ;  /* 0x3000002cff2c7230 */ /* 0x000fe20000004100 */
[----:B------:R-:W-:Y:S01]  /*14ba0*/  F2FP.F16.E4M3.UNPACK_B R20, R13 ;  /* 0x0000000dff14723e */ /* 0x000fe200020006ff */
[----:B------:R-:W-:-:S02]  /*14bb0*/  HADD2.F32 R12, -RZ, R26.H0_H0 ;  /* 0x2000001aff0c7230 */ /* 0x000fc40000004100 */
[-C--:B------:R-:W-:Y:S01]  /*14bc0*/  FMUL.FTZ R13, R48, R28.reuse ;  /* 0x0000001c300d7220 */ /* 0x080fe20000410000 */
[----:B------:R-:W-:Y:S02]  /*14bd0*/  HADD2.F32 R26, -RZ, R26.H1_H1 ;  /* 0x3000001aff1a7230 */ /* 0x000fe40000004100 */
[----:B------:R-:W-:Y:S01]  /*14be0*/  FMUL.FTZ R41, R44, R28 ;  /* 0x0000001c2c297220 */ /* 0x000fe20000410000 */
[----:B------:R-:W-:Y:S02]  /*14bf0*/  HADD2.F32 R47, -RZ, R21.H0_H0 ;  /* 0x20000015ff2f7230 */ /* 0x000fe40000004100 */
[-C--:B------:R-:W-:Y:S01]  /*14c00*/  FFMA.FTZ R29, R46, R12.reuse, -R29 ;  /* 0x0000000c2e1d7223 */ /* 0x080fe2000001081d */
[----:B------:R-:W-:Y:S01]  /*14c10*/  FFMA.FTZ R31, R50, R12, R31 ;  /* 0x0000000c321f7223 */ /* 0x000fe2000001001f */
[-C--:B------:R-:W-:Y:S01]  /*14c20*/  FFMA.FTZ R28, R44, R26.reuse, -R13 ;  /* 0x0000001a2c1c7223 */ /* 0x080fe2000001080d */
[----:B------:R-:W-:Y:S01]  /*14c30*/  FFMA.FTZ R26, R48, R26, R41 ;  /* 0x0000001a301a7223 */ /* 0x000fe20000010029 */
[----:B------:R-:W-:Y:S01]  /*14c40*/  HADD2.F32 R12, -RZ, R7.H0_H0 ;  /* 0x20000007ff0c7230 */ /* 0x000fe20000004100 */
[----:B------:R-:W-:Y:S01]  /*14c50*/  F2FP.SATFINITE.E4M3.F32.PACK_AB_MERGE_C R5, R38, R3, R5 ;  /* 0x000000032605723e */ /* 0x000fe20004807005 */
[--C-:B------:R-:W-:Y:S01]  /*14c60*/  HADD2.F32 R41, -RZ, R20.reuse.H0_H0 ;  /* 0x20000014ff297230 */ /* 0x100fe20000004100 */
[----:B------:R-:W-:Y:S01]  /*14c70*/  F2FP.SATFINITE.E4M3.F32.PACK_AB_MERGE_C R28, R28, R29, RZ ;  /* 0x0000001d1c1c723e */ /* 0x000fe200048070ff */
[----:B------:R-:W-:Y:S01]  /*14c80*/  HADD2.F32 R46, -RZ, R21.H1_H1 ;  /* 0x30000015ff2e7230 */ /* 0x000fe20000004100 */
[----:B------:R-:W-:Y:S01]  /*14c90*/  F2FP.SATFINITE.E4M3.F32.PACK_AB_MERGE_C R26, R26, R31, RZ ;  /* 0x0000001f1a1a723e */ /* 0x000fe200048070ff */
[----:B------:R-:W-:Y:S01]  /*14ca0*/  HADD2.F32 R13, -RZ, R7.H1_H1 ;  /* 0x30000007ff0d7230 */ /* 0x000fe20000004100 */
[----:B------:R-:W-:Y:S01]  /*14cb0*/  F2FP.SATFINITE.E4M3.F32.PACK_AB_MERGE_C R9, R32, R15, R9 ;  /* 0x0000000f2009723e */ /* 0x000fe20004807009 */
[----:B------:R-:W-:-:S02]  /*14cc0*/  HADD2.F32 R44, -RZ, R20.H1_H1 ;  /* 0x30000014ff2c7230 */ /* 0x000fc40000004100 */
[-C--:B------:R-:W-:Y:S01]  /*14cd0*/  FMUL.FTZ R20, R47, R12.reuse ;  /* 0x0000000c2f147220 */ /* 0x080fe20000410000 */
[--C-:B------:R-:W-:Y:S02]  /*14ce0*/  HADD2.F32 R7, -RZ, R6.reuse.H0_H0 ;  /* 0x20000006ff077230 */ /* 0x100fe40000004100 */
[C---:B------:R-:W-:Y:S01]  /*14cf0*/  FMUL.FTZ R12, R41.reuse, R12 ;  /* 0x0000000c290c7220 */ /* 0x040fe20000410000 */
[----:B------:R-:W-:Y:S02]  /*14d00*/  HADD2.F32 R6, -RZ, R6.H1_H1 ;  /* 0x30000006ff067230 */ /* 0x000fe40000004100 */
[-C--:B------:R-:W-:Y:S01]  /*14d10*/  FMUL.FTZ R21, R46, R13.reuse ;  /* 0x0000000d2e157220 */ /* 0x080fe20000410000 */
[C---:B------:R-:W-:Y:S01]  /*14d20*/  FMUL.FTZ R13, R44.reuse, R13 ;  /* 0x0000000d2c0d7220 */ /* 0x040fe20000410000 */
        /* <DEDUP_REMOVED lines=8> */
[----:B------:R-:W-:-:S03]  /*14db0*/  F2FP.SATFINITE.E4M3.F32.PACK_AB_MERGE_C R11, R13, R12, R26 ;  /* 0x0000000c0d0b723e */ /* 0x000fc6000480701a */
[----:B------:R4:W-:Y:S04]  /*14dc0*/  STS.128 [R51+0x20400], R4 ;  /* 0x0204000433007388 */ /* 0x0009e80000000c00 */
[----:B------:R4:W-:Y:S02]  /*14dd0*/  STS.128 [R24+0x20400], R8 ;  /* 0x0204000818007388 */ /* 0x0009e40000000c00 */
.L_x_468:
[----:B------:R-:W-:Y:S05]  /*14de0*/  BSYNC B0 ;  /* 0x0000000000007941 */ /* 0x000fea0003800000 */
.L_x_449:
[----:B------:R-:W-:Y:S01]  /*14df0*/  @!PT LDS RZ, [RZ] ;  /* 0x00000000fffff984 */ /* 0x000fe20000000800 */
[----:B------:R-:W-:Y:S01]  /*14e00*/  @!PT LDS RZ, [RZ] ;  /* 0x00000000fffff984 */ /* 0x000fe20000000800 */
[----:B------:R-:W-:Y:S01]  /*14e10*/  @!PT LDS RZ, [RZ] ;  /* 0x00000000fffff984 */ /* 0x000fe20000000800 */
[----:B------:R-:W-:Y:S01]  /*14e20*/  @!PT LDS RZ, [RZ] ;  /* 0x00000000fffff984 */ /* 0x000fe20000000800 */
[----:B------:R0:W-:Y:S06]  /*14e30*/  MEMBAR.ALL.CTA ;  /* 0x0000000000007992 */ /* 0x0001ec0000008000 */
[----:B0-----:R-:W0:Y:S01]  /*14e40*/  FENCE.VIEW.ASYNC.S ;  /* 0x00000000000073c6 */ /* 0x001e220000000000 */
[----:B------:R-:W-:Y:S05]  /*14e50*/  WARPSYNC.ALL ;  /* 0x0000000000007948 */ /* 0x000fea0003800000 */
[----:B0-----:R-:W-:Y:S06]  /*14e60*/  BAR.SYNC.DEFER_BLOCKING 0xd, 0x100 ;  /* 0x0344000000007b1d */ /* 0x001fec0000010000 */
.L_x_446:
[----:B------:R-:W-:-:S05]  /*14e70*/  IMAD.U32 R0, RZ, RZ, UR46 ;  /* 0x0000002eff007e24 */ /* 0x000fca000f8e00ff */
[----:B------:R-:W-:-:S13]  /*14e80*/  ISETP.NE.AND P0, PT, R0, 0x3, PT ;  /* 0x000000030000780c */ /* 0x000fda0003f05270 */
[----:B------:R-:W-:Y:S05]  /*14e90*/  @!P0 BRA `(.L_x_482) ;  /* 0x0000000000048947 */ /* 0x000fea0003800000 */
[----:B------:R-:W-:Y:S01]  /*14ea0*/  BPT.TRAP 0x1 ;  /* 0x000000040000795c */ /* 0x000fe20000300000 */
.L_x_482:
[----:B0-2---:R-:W-:Y:S01]  /*14eb0*/  IMAD R3, R152, 0x8, R22 ;  /* 0x0000000898037824 */ /* 0x005fe200078e0216 */
[----:B-1-34-:R-:W-:-:S04]  /*14ec0*/  SHF.L.U32 R6, R235, 0x1f, RZ ;  /* 0x0000001feb067819 */ /* 0x01afc800000006ff */
[----:B------:R0:W1:Y:S01]  /*14ed0*/  SYNCS.PHASECHK.TRANS64.TRYWAIT P1, [R3+URZ+0x38830], R6 ;  /* 0x03883006030075a7 */ /* 0x000062000802017f */
[----:B------:R-:W-:Y:S05]  /*14ee0*/  @!P0 BRA `(.L_x_483) ;  /* 0x0000000000048947 */ /* 0x000fea0003800000 */
[----:B------:R-:W-:Y:S01]  /*14ef0*/  BPT.TRAP 0x1 ;  /* 0x000000040000795c */ /* 0x000fe20000300000 */
.L_x_483:
[----:B------:R-:W-:Y:S01]  /*14f00*/  VIADD R0, R22, 0x28400 ;  /* 0x0002840016007836 */ /* 0x000fe20000000000 */
[----:B------:R-:W-:Y:S02]  /*14f10*/  LOP3.LUT R4, R25, 0x10000, RZ, 0xfc, !PT ;  /* 0x0001000019047812 */ /* 0x000fe400078efcff */
[----:B------:R-:W-:Y:S02]  /*14f20*/  MOV R5, 0x40000040 ;  /* 0x4000004000057802 */ /* 0x000fe40000000f00 */
[----:B------:R-:W-:-:S04]  /*14f30*/  SHF.R.U32.HI R0, RZ, 0x4, R0 ;  /* 0x00000004ff007819 */ /* 0x000fc80000011600 */
[----:B------:R-:W-:-:S04]  /*14f40*/  LOP3.LUT R0, R0, 0x3fff, RZ, 0xc0, !PT ;  /* 0x00003fff00007812 */ /* 0x000fc800078ec0ff */
[----:B------:R-:W-:-:S05]  /*14f50*/  LOP3.LUT R0, R0, 0x10000, RZ, 0xfc, !PT ;  /* 0x0001000000007812 */ /* 0x000fca00078efcff */
[----:B------:R2:W-:Y:S01]  /*14f60*/  STL [R1+0x34], R0 ;  /* 0x0000340001007387 */ /* 0x0005e20000100800 */
[----:B-1----:R-:W-:Y:S05]  /*14f70*/  @P1 BRA `(.L_x_484) ;  /* 0x0000000000081947 */ /* 0x002fea0003800000 */
[----:B------:R-:W1:Y:S02]  /*14f80*/  SYNCS.PHASECHK.TRANS64.TRYWAIT P1, [R3+URZ+0x38830], R6 ;  /* 0x03883006030075a7 */ /* 0x000e64000802017f */
[----:B-1----:R-:W-:Y:S05]  /*14f90*/  @!P1 BRA `(.L_x_485) ;  /* 0x0000015800509947 */ /* 0x002fea0003800000 */
.L_x_484:
[----:B--2---:R-:W0:Y:S01]  /*14fa0*/  LDL R0, [R1+0x34] ;  /* 0x0000340001007983 */ /* 0x004e220000100800 */
[----:B------:R-:W-:Y:S01]  /*14fb0*/  IMAD.MOV.U32 R7, RZ, RZ, 0x40000040 ;  /* 0x40000040ff077424 */ /* 0x000fe200078e00ff */
[----:B------:R-:W-:Y:S05]  /*14fc0*/  WARPSYNC.ALL ;  /* 0x0000000000007948 */ /* 0x000fea0003800000 */
[C---:B------:R-:W-:Y:S01]  /*14fd0*/  R2UR UR4, R4.reuse ;  /* 0x00000000040472ca */ /* 0x040fe200000e0000 */
[----:B-----5:R-:W-:Y:S01]  /*14fe0*/  WARPGROUP.ARRIVE ;  /* 0x00000000000079c5 */ /* 0x020fe20000000000 */
[----:B------:R-:W-:Y:S01]  /*14ff0*/  R2UR UR5, R5 ;  /* 0x00000000050572ca */ /* 0x000fe200000e0000 */
[C---:B------:R-:W-:Y:S01]  /*15000*/  VIADD R92, R4.reuse, 0x2 ;  /* 0x00000002045c7836 */ /* 0x040fe20000000000 */
[----:B------:R-:W-:Y:S01]  /*15010*/  R2UR UR7, R7 ;  /* 0x00000000070772ca */ /* 0x000fe200000e0000 */
[----:B------:R-:W-:Y:S01]  /*15020*/  IMAD.MOV.U32 R9, RZ, RZ, 0x40000040 ;  /* 0x40000040ff097424 */ /* 0x000fe200078e00ff */
[----:B------:R-:W-:Y:S01]  /*15030*/  MOV R93, 0x40000040 ;  /* 0x40000040005d7802 */ /* 0x000fe20000000f00 */
[----:B------:R-:W-:Y:S01]  /*15040*/  VIADD R90, R4, 0x4 ;  /* 0x00000004045a7836 */ /* 0x000fe20000000000 */
[----:B------:R-:W-:Y:S01]  /*15050*/  P2R R10, PR, RZ, 0x1 ;  /* 0x00000001ff0a7803 */ /* 0x000fe20000000000 */
[----:B------:R-:W-:-:S02]  /*15060*/  IMAD.MOV.U32 R91, RZ, RZ, 0x40000040 ;  /* 0x40000040ff5b7424 */ /* 0x000fc400078e00ff */
[C---:B------:R-:W-:Y:S02]  /*15070*/  VIADD R88, R4.reuse, 0x6 ;  /* 0x0000000604587836 */ /* 0x040fe40000000000 */
[----:B------:R-:W-:Y:S01]  /*15080*/  IMAD.MOV.U32 R89, RZ, RZ, 0x40000040 ;  /* 0x40000040ff597424 */ /* 0x000fe200078e00ff */
[C---:B------:R-:W-:Y:S01]  /*15090*/  IADD3 R14, R4.reuse, 0x400, RZ ;  /* 0x00000400040e7810 */ /* 0x040fe20007ffe0ff */
[----:B------:R-:W-:Y:S01]  /*150a0*/  IMAD.MOV.U32 R15, RZ, RZ, 0x40000040 ;  /* 0x40000040ff0f7424 */ /* 0x000fe200078e00ff */
[----:B------:R-:W-:Y:S01]  /*150b0*/  STL.64 [R1+0x28], R92 ;  /* 0x0000285c01007387 */ /* 0x000fe20000100a00 */
[----:B------:R-:W-:Y:S02]  /*150c0*/  VIADD R12, R4, 0x402 ;  /* 0x00000402040c7836 */ /* 0x000fe40000000000 */
[----:B------:R-:W-:Y:S01]  /*150d0*/  IMAD.MOV.U32 R13, RZ, RZ, 0x40000040 ;  /* 0x40000040ff0d7424 */ /* 0x000fe200078e00ff */
[----:B------:R-:W-:Y:S04]  /*150e0*/  STL.64 [R1+0x20], R90 ;  /* 0x0000205a01007387 */ /* 0x000fe80000100a00 */
[----:B------:R-:W-:Y:S01]  /*150f0*/  STL.64 [R1+0x18], R88 ;  /* 0x0000185801007387 */ /* 0x000fe20000100a00 */
[----:B01----:R-:W-:-:S03]  /*15100*/  IMAD R6, R152, 0x800, R0 ;  /* 0x0000080098067824 */ /* 0x003fc600078e0200 */
[----:B------:R-:W2:Y:S01]  /*15110*/  LDL R0, [R1+0x90] ;  /* 0x0000900001007983 */ /* 0x000ea20000100800 */
[C---:B------:R-:W-:Y:S01]  /*15120*/  VIADD R8, R6.reuse, 0x2 ;  /* 0x0000000206087836 */ /* 0x040fe20000000000 */
[----:B------:R-:W-:-:S13]  /*15130*/  R2UR UR6, R6 ;  /* 0x00000000060672ca */ /* 0x000fda00000e0000 */
[----:B------:R-:W-:Y:S01]  /*15140*/  QGMMA.64x128x32.F32.E4M3.E4M3 R24, gdesc[UR4], RZ, !UPT, gsb0 ;  /* 0x01e00000041879f3 */ /* 0x000fe2000c0008ff */
[----:B------:R-:W-:Y:S02]  /*15150*/  R2UR UR4, R92 ;  /* 0x000000005c0472ca */ /* 0x000fe400000e0000 */
[----:B------:R-:W-:Y:S02]  /*15160*/  R2UR UR5, R93 ;  /* 0x000000005d0572ca */ /* 0x000fe400000e0000 */
[----:B------:R-:W-:Y:S01]  /*15170*/  R2UR UR6, R8 ;  /* 0x00000000080672ca */ /* 0x000fe200000e0000 */
[----:B------:R-:W-:Y:S01]  /*15180*/  VIADD R8, R6, 0x4 ;  /* 0x0000000406087836 */ /* 0x000fe20000000000 */
[----:B------:R-:W-:Y:S02]  /*15190*/  R2UR UR7, R9 ;  /* 0x00000000090772ca */ /* 0x000fe400000e0000 */
[----:B------:R-:W-:Y:S01]  /*151a0*/  MOV R9, 0x40000040 ;  /* 0x4000004000097802 */ /* 0x000fe20000000f00 */
[----:B------:R-:W-:-:S02]  /*151b0*/  WARPGROUP.DEPBAR.LE gsb0, 0x0 ;  /* 0x00008000000079c5 */ /* 0x000fc40000010000 */
[----:B------:R-:W-:-:S08]  /*151c0*/  WARPGROUP.ARRIVE ;  /* 0x00000000000079c5 */ /* 0x000fd00000000000 */
[----:B------:R-:W-:Y:S01]  /*151d0*/  QGMMA.64x128x32.F32.E4M3.E4M3 R24, gdesc[UR4], R24, gsb0 ;  /* 0x01e00000041879f3 */ /* 0x000fe20008000818 */
[----:B------:R-:W-:Y:S02]  /*151e0*/  R2UR UR4, R90 ;  /* 0x000000005a0472ca */ /* 0x000fe400000e0000 */
[----:B------:R-:W-:Y:S02]  /*151f0*/  R2UR UR5, R91 ;  /* 0x000000005b0572ca */ /* 0x000fe400000e0000 */
[----:B------:R-:W-:Y:S01]  /*15200*/  R2UR UR6, R8 ;  /* 0x00000000080672ca */ /* 0x000fe200000e0000 */
[----:B------:R-:W-:Y:S01]  /*15210*/  VIADD R8, R6, 0x6 ;  /* 0x0000000606087836 */ /* 0x000fe20000000000 */
[----:B------:R-:W-:Y:S01]  /*15220*/  R2UR UR7, R9 ;  /* 0x00000000090772ca */ /* 0x000fe200000e0000 */
[----:B------:R-:W-:Y:S01]  /*15230*/  IMAD.MOV.U32 R9, RZ, RZ, 0x40000040 ;  /* 0x40000040ff097424 */ /* 0x000fe200078e00ff */
[----:B------:R-:W-:Y:S02]  /*15240*/  WARPGROUP.DEPBAR.LE gsb0, 0x0 ;  /* 0x00008000000079c5 */ /* 0x000fe40000010000 */
[----:B------:R-:W-:-:S09]  /*15250*/  WARPGROUP.ARRIVE ;  /* 0x00000000000079c5 */ /* 0x000fd20000000000 */
[----:B------:R-:W-:Y:S01]  /*15260*/  QGMMA.64x128x32.F32.E4M3.E4M3 R24, gdesc[UR4], R24, gsb0 ;  /* 0x01e00000041879f3 */ /* 0x000fe20008000818 */
[----:B------:R-:W-:Y:S02]  /*15270*/  R2UR UR4, R88 ;  /* 0x00000000580472ca */ /* 0x000fe400000e0000 */
[----:B------:R-:W-:Y:S02]  /*15280*/  R2UR UR5, R89 ;  /* 0x00000000590572ca */ /* 0x000fe400000e0000 */
[----:B------:R-:W-:Y:S02]  /*15290*/  R2UR UR6, R8 ;  /* 0x00000000080672ca */ /* 0x000fe400000e0000 */
[----:B------:R-:W-:Y:S01]  /*152a0*/  R2UR UR7, R9 ;  /* 0x00000000090772ca */ /* 0x000fe200000e0000 */
[----:B------:R-:W-:Y:S02]  /*152b0*/  VIADD R8, R6, 0x400 ;  /* 0x0000040006087836 */ /* 0x000fe40000000000 */
[----:B------:R-:W-:Y:S01]  /*152c0*/  IMAD.MOV.U32 R9, RZ, RZ, 0x40000040 ;  /* 0x40000040ff097424 */ /* 0x000fe200078e00ff */
[----:B------:R-:W-:-:S02]  /*152d0*/  WARPGROUP.DEPBAR.LE gsb0, 0x0 ;  /* 0x00008000000079c5 */ /* 0x000fc40000010000 */
[----:B------:R-:W-:-:S07]  /*152e0*/  WARPGROUP.ARRIVE ;  /* 0x00000000000079c5 */ /* 0x000fce0000000000 */
[----:B------:R-:W-:Y:S01]  /*152f0*/  QGMMA.64x128x32.F32.E4M3.E4M3 R24, gdesc[UR4], R24, gsb0 ;  /* 0x01e00000041879f3 */ /* 0x000fe20008000818 */
[----:B------:R-:W-:Y:S02]  /*15300*/  R2UR UR4, R14 ;  /* 0x000000000e0472ca */ /* 0x000fe400000e0000 */
[----:B------:R-:W-:Y:S02]  /*15310*/  R2UR UR5, R15 ;  /* 0x000000000f0572ca */ /* 0x000fe400000e0000 */
[----:B------:R-:W-:Y:S02]  /*15320*/  R2UR UR6, R8 ;  /* 0x00000000080672ca */ /* 0x000fe400000e0000 */
[----:B------:R-:W-:Y:S01]  /*15330*/  R2UR UR7, R9 ;  /* 0x00000000090772ca */ /* 0x000fe200000e0000 */
[----:B------:R-:W-:Y:S01]  /*15340*/  IMAD.MOV.U32 R9, RZ, RZ, 0x40000040 ;  /* 0x40000040ff097424 */ /* 0x000fe200078e00ff */
[----:B------:R-:W-:Y:S01]  /*15350*/  IADD3 R8, R6, 0x402, RZ ;  /* 0x0000040206087810 */ /* 0x000fe20007ffe0ff */
[----:B------:R-:W-:-:S02]  /*15360*/  WARPGROUP.DEPBAR.LE gsb0, 0x0 ;  /* 0x00008000000079c5 */ /* 0x000fc40000010000 */
[----:B------:R-:W-:-:S08]  /*15370*/  WARPGROUP.ARRIVE ;  /* 0x00000000000079c5 */ /* 0x000fd00000000000 */
[----:B------:R-:W-:Y:S01]  /*15380*/  QGMMA.64x128x32.F32.E4M3.E4M3 R24, gdesc[UR4], R24, gsb0 ;  /* 0x01e00000041879f3 */ /* 0x000fe20008000818 */
[----:B------:R-:W-:Y:S02]  /*15390*/  R2UR UR4, R12 ;  /* 0x000000000c0472ca */ /* 0x000fe400000e0000 */
[----:B------:R-:W-:Y:S02]  /*153a0*/  R2UR UR5, R13 ;  /* 0x000000000d0572ca */ /* 0x000fe400000e0000 */
[----:B------:R-:W-:Y:S02]  /*153b0*/  R2UR UR6, R8 ;  /* 0x00000000080672ca */ /* 0x000fe400000e0000 */
[----:B------:R-:W-:Y:S01]  /*153c0*/  R2UR UR7, R9 ;  /* 0x00000000090772ca */ /* 0x000fe200000e0000 */
[----:B------:R-:W-:Y:S01]  /*153d0*/  VIADD R236, R4, 0x404 ;  /* 0x0000040404ec7836 */ /* 0x000fe20000000000 */
[----:B------:R-:W-:Y:S01]  /*153e0*/  MOV R237, 0x40000040 ;  /* 0x4000004000ed7802 */ /* 0x000fe20000000f00 */
[----:B------:R-:W-:-:S02]  /*153f0*/  VIADD R8, R6, 0x404 ;  /* 0x0000040406087836 */ /* 0x000fc40000000000 */
[----:B------:R-:W-:Y:S01]  /*15400*/  IMAD.MOV.U32 R9, RZ, RZ, 0x40000040 ;  /* 0x40000040ff097424 */ /* 0x000fe200078e00ff */
[----:B------:R-:W-:Y:S02]  /*15410*/  WARPGROUP.DEPBAR.LE gsb0, 0x0 ;  /* 0x00008000000079c5 */ /* 0x000fe40000010000 */
[----:B------:R-:W-:-:S06]  /*15420*/  WARPGROUP.ARRIVE ;  /* 0x00000000000079c5 */ /* 0x000fcc0000000000 */
        /* <DEDUP_REMOVED lines=15> */
[----:B------:R-:W-:Y:S02]  /*15520*/  R2UR UR7, R7 ;  /* 0x00000000070772ca */ /* 0x000fe400000e0000 */
[----:B--2---:R-:W-:-:S05]  /*15530*/  IADD3 R127, R127, 0x80, -R0 ;  /* 0x000000807f7f7810 */ /* 0x004fca0007ffe800 */
[----:B------:R-:W-:-:S05]  /*15540*/  IMAD R6, R118, -0x80, R127 ;  /* 0xffffff8076067824 */ /* 0x000fca00078e027f */
[C---:B------:R-:W-:Y:S02]  /*15550*/  ISETP.GT.AND P3, PT, R6.reuse, RZ, PT ;  /* 0x000000ff0600720c */ /* 0x040fe40003f64270 */
[----:B------:R-:W-:Y:S01]  /*15560*/  ISETP.GT.AND P1, PT, R6, 0x1, PT ;  /* 0x000000010600780c */ /* 0x000fe20003f24270 */
[----:B------:R-:W-:Y:S02]  /*15570*/  WARPGROUP.DEPBAR.LE gsb0, 0x0 ;  /* 0x00008000000079c5 */ /* 0x000fe40000010000 */
[----:B------:R-:W-:-:S06]  /*15580*/  WARPGROUP.ARRIVE ;  /* 0x00000000000079c5 */ /* 0x000fcc0000000000 */
[----:B------:R-:W-:Y:S01]  /*15590*/  QGMMA.64x128x32.F32.E4M3.E4M3 R24, gdesc[UR4], R24, gsb0 ;  /* 0x01e00000041879f3 */ /* 0x000fe20008000818 */
[C---:B------:R-:W-:Y:S02]  /*155a0*/  ISETP.GT.AND P2, PT, R6.reuse, 0x8, PT ;  /* 0x000000080600780c */ /* 0x040fe40003f44270 */
[C---:B------:R-:W-:Y:S02]  /*155b0*/  ISETP.GT.AND P5, PT, R6.reuse, 0x9, PT ;  /* 0x000000090600780c */ /* 0x040fe40003fa4270 */
[C---:B------:R-:W-:Y:S01]  /*155c0*/  ISETP.GT.AND P4, PT, R6.reuse, 0x10, PT ;  /* 0x000000100600780c */ /* 0x040fe20003f84270 */
[----:B------:R-:W-:Y:S04]  /*155d0*/  STL.64 [R1+0x8], R14 ;  /* 0x0000080e01007387 */ /* 0x000fe80000100a00 */
[----:B------:R0:W-:Y:S01]  /*155e0*/  STL.64 [R1], R12 ;  /* 0x0000000c01007387 */ /* 0x0001e20000100a00 */
[----:B------:R-:W-:-:S02]  /*155f0*/  ISETP.GT.AND P0, PT, R6, 0x59, PT ;  /* 0x000000590600780c */ /* 0x000fc40003f04270 */
[----:B------:R-:W-:Y:S01]  /*15600*/  ISETP.GT.AND P6, PT, R6, 0x60, PT ;  /* 0x000000600600780c */ /* 0x000fe20003fc4270 */
[----:B------:R-:W-:Y:S02]  /*15610*/  WARPGROUP.DEPBAR.LE gsb0, 0x0 ;  /* 0x00008000000079c5 */ /* 0x000fe40000010000 */
[----:B------:R-:W-:Y:S02]  /*15620*/  FSEL R7, R24, -INF , P3 ;  /* 0xff80000018077808 */ /* 0x000fe40001800000 */
[----:B------:R-:W-:Y:S02]  /*15630*/  FSEL R25, R25, -INF , P1 ;  /* 0xff80000019197808 */ /* 0x000fe40000800000 */
[----:B------:R-:W-:Y:S02]  /*15640*/  FSEL R9, R28, -INF , P2 ;  /* 0xff8000001c097808 */ /* 0x000fe40001000000 */
[----:B------:R-:W-:Y:S02]  /*15650*/  FMNMX.FTZ R0, R7, R25, !PT ;  /* 0x0000001907007209 */ /* 0x000fe40007810000 */
[----:B------:R-:W-:-:S02]  /*15660*/  FSEL R29, R29, -INF , P5 ;  /* 0xff8000001d1d7808 */ /* 0x000fc40002800000 */
[----:B------:R-:W-:Y:S02]  /*15670*/  FMNMX.FTZ R0, R9, R0, !PT ;  /* 0x0000000009007209 */ /* 0x000fe40007810000 */
[----:B------:R-:W-:Y:S02]  /*15680*/  FSEL R11, R26, -INF , P3 ;  /* 0xff8000001a0b7808 */ /* 0x000fe40001800000 */
[----:B------:R-:W-:Y:S02]  /*15690*/  ISETP.GT.AND P3, PT, R6, 0x11, PT ;  /* 0x000000110600780c */ /* 0x000fe40003f64270 */
[----:B0-----:R-:W-:Y:S02]  /*156a0*/  FSEL R13, R32, -INF , P4 ;  /* 0xff800000200d7808 */ /* 0x001fe40002000000 */
[----:B------:R-:W-:Y:S02]  /*156b0*/  FMNMX.FTZ R0, R29, R0, !PT ;  /* 0x000000001d007209 */ /* 0x000fe40007810000 */
[----:B------:R-:W-:-:S02]  /*156c0*/  FSEL R27, R27, -INF , P1 ;  /* 0xff8000001b1b7808 */ /* 0x000fc40000800000 */
        /* <DEDUP_REMOVED lines=68> */
[----:B------:R-:W-:Y:S02]  /*15b10*/  FMNMX.FTZ R0, R119, R0, !PT ;  /* 0x0000000077007209 */ /* 0x000fe40007810000 */
[----:B------:R-:W-:Y:S02]  /*15b20*/  FSEL R123, R69, -INF , P0 ;  /* 0xff800000457b7808 */ /* 0x000fe40000000000 */
[----:B------:R-:W-:Y:S02]  /*15b30*/  FMNMX.FTZ R0, R121, R0, !PT ;  /* 0x0000000079007209 */ /* 0x000fe40007810000 */
        /* <DEDUP_REMOVED lines=12> */
[----:B------:R-:W-:-:S02]  /*15c00*/  FSEL R12, R77, -INF , P2 ;  /* 0xff8000004d0c7808 */ /* 0x000fc40001000000 */
[----:B------:R-:W-:Y:S02]  /*15c10*/  FMNMX.FTZ R77, R129, R0, !PT ;  /* 0x00000000814d7209 */ /* 0x000fe40007810000 */
[C---:B------:R-:W-:Y:S02]  /*15c20*/  ISETP.GT.AND P3, PT, R6.reuse, 0x70, PT ;  /* 0x000000700600780c */ /* 0x040fe40003f64270 */
[----:B------:R-:W-:Y:S02]  /*15c30*/  FSEL R63, R63, -INF , P4 ;  /* 0xff8000003f3f7808 */ /* 0x000fe40002000000 */
[----:B------:R-:W-:Y:S02]  /*15c40*/  ISETP.GT.AND P4, PT, R6, 0x71, PT ;  /* 0x000000710600780c */ /* 0x000fe40003f84270 */
[----:B------:R-:W-:Y:S02]  /*15c50*/  FSEL R80, R80, -INF , P3 ;  /* 0xff80000050507808 */ /* 0x000fe40001800000 */
[----:B------:R-:W-:-:S02]  /*15c60*/  FMNMX.FTZ R77, R12, R77, !PT ;  /* 0x0000004d0c4d7209 */ /* 0x000fc40007810000 */
[----:B------:R-:W-:Y:S02]  /*15c70*/  FSEL R65, R62, -INF , P5 ;  /* 0xff8000003e417808 */ /* 0x000fe40002800000 */
[----:B------:R-:W-:Y:S02]  /*15c80*/  FSEL R8, R81, -INF , P4 ;  /* 0xff80000051087808 */ /* 0x000fe40002000000 */
[----:B------:R-:W-:Y:S02]  /*15c90*/  FMNMX.FTZ R81, R80, R77, !PT ;  /* 0x0000004d50517209 */ /* 0x000fe40007810000 */
[----:B------:R-:W-:Y:S02]  /*15ca0*/  ISETP.GT.AND P5, PT, R6, 0x78, PT ;  /* 0x000000780600780c */ /* 0x000fe40003fa4270 */
[----:B------:R-:W-:Y:S02]  /*15cb0*/  FMNMX.FTZ R0, R8, R81, !PT ;  /* 0x0000005108007209 */ /* 0x000fe40007810000 */
[----:B------:R-:W-:-:S02]  /*15cc0*/  FSEL R77, R84, -INF , P5 ;  /* 0xff800000544d7808 */ /* 0x000fc40002800000 */
[C---:B------:R-:W-:Y:S02]  /*15cd0*/  ISETP.GT.AND P6, PT, R6.reuse, 0x79, PT ;  /* 0x000000790600780c */ /* 0x040fe40003fc4270 */
[----:B------:R-:W-:Y:S02]  /*15ce0*/  P2R R30, PR, RZ, 0x1 ;  /* 0x00000001ff1e7803 */ /* 0x000fe40000000000 */
[----:B------:R-:W-:Y:S02]  /*15cf0*/  ISETP.GT.AND P0, PT, R6, 0x60, PT ;  /* 0x000000600600780c */ /* 0x000fe40003f04270 */
[----:B------:R-:W-:Y:S02]  /*15d00*/  FSEL R85, R85, -INF , P6 ;  /* 0xff80000055557808 */ /* 0x000fe40003000000 */
[----:B------:R-:W-:Y:S02]  /*15d10*/  FMNMX.FTZ R0, R77, R0, !PT ;  /* 0x000000004d007209 */ /* 0x000fe40007810000 */
[----:B------:R-:W-:-:S02]  /*15d20*/  FSEL R131, R74, -INF , P0 ;  /* 0xff8000004a837808 */ /* 0x000fc40000000000 */
[----:B------:R-:W-:Y:S02]  /*15d30*/  FMNMX.FTZ R14, R85, R0, !PT ;  /* 0x00000000550e7209 */ /* 0x000fe40007810000 */
[----:B------:R-:W-:-:S03]  /*15d40*/  ISETP.NE.AND P0, PT, R30, RZ, PT ;  /* 0x000000ff1e00720c */ /* 0x000fc60003f05270 */
[----:B------:R-:W0:Y:S01]  /*15d50*/  SHFL.BFLY PT, R81, R14, 0x2, 0x1f ;  /* 0x0c401f000e517f89 */ /* 0x000e2200000e0000 */
[----:B------:R-:W-:Y:S02]  /*15d60*/  FSEL R75, R75, -INF , P0 ;  /* 0xff8000004b4b7808 */ /* 0x000fe40000000000 */
[----:B------:R-:W-:Y:S02]  /*15d70*/  ISETP.NE.AND P0, PT, R10, RZ, PT ;  /* 0x000000ff0a00720c */ /* 0x000fe40003f05270 */
[----:B------:R-:W-:-:S04]  /*15d80*/  FMNMX.FTZ R10, R11, R27, !PT ;  /* 0x0000001b0b0a7209 */ /* 0x000fc80007810000 */
[----:B------:R-:W-:-:S04]  /*15d90*/  FMNMX.FTZ R10, R15, R10, !PT ;  /* 0x0000000a0f0a7209 */ /* 0x000fc80007810000 */
[----:B------:R-:W-:-:S04]  /*15da0*/  FMNMX.FTZ R10, R31, R10, !PT ;  /* 0x0000000a1f0a7209 */ /* 0x000fc80007810000 */
[----:B------:R-:W-:-:S04]  /*15db0*/  FMNMX.FTZ R10, R37, R10, !PT ;  /* 0x0000000a250a7209 */ /* 0x000fc80007810000 */
[----:B------:R-:W-:-:S04]  /*15dc0*/  FMNMX.FTZ R10, R35, R10, !PT ;  /* 0x0000000a230a7209 */ /* 0x000fc80007810000 */
[----:B------:R-:W-:Y:S02]  /*15dd0*/  FMNMX.FTZ R10, R41, R10, !PT ;  /* 0x0000000a290a7209 */ /* 0x000fe40007810000 */
[----:B0-----:R-:W-:Y:S02]  /*15de0*/  FMNMX.FTZ R24, R14, R81, !PT ;  /* 0x000000510e187209 */ /* 0x001fe40007810000 */
[----:B------:R-:W-:-:S04]  /*15df0*/  FMNMX.FTZ R14, R39, R10, !PT ;  /* 0x0000000a270e7209 */ /* 0x000fc80007810000 */
[----:B------:R-:W-:Y:S01]  /*15e00*/  FMNMX.FTZ R14, R45, R14, !PT ;  /* 0x0000000e2d0e7209 */ /* 0x000fe20007810000 */
[----:B------:R-:W0:Y:S03]  /*15e10*/  SHFL.BFLY PT, R81, R24, 0x1, 0x1f ;  /* 0x0c201f0018517f89 */ /* 0x000e2600000e0000 */
        /* <DEDUP_REMOVED lines=8> */
[----:B------:R-:W-:-:S04]  /*15ea0*/  FMNMX.FTZ R24, R115, R24, !PT ;  /* 0x0000001873187209 */ /* 0x000fc80007810000 */
[----:B------:R-:W-:-:S04]  /*15eb0*/  FMNMX.FTZ R24, R59, R24, !PT ;  /* 0x000000183b187209 */ /* 0x000fc80007810000 */
[----:B------:R-:W-:-:S04]  /*15ec0*/  FMNMX.FTZ R24, R65, R24, !PT ;  /* 0x0000001841187209 */ /* 0x000fc80007810000 */
[----:B------:R-:W-:-:S04]  /*15ed0*/  FMNMX.FTZ R24, R63, R24, !PT ;  /* 0x000000183f187209 */ /* 0x000fc80007810000 */
[----:B------:R-:W-:Y:S02]  /*15ee0*/  FMNMX.FTZ R24, R69, R24, !PT ;  /* 0x0000001845187209 */ /* 0x000fe40007810000 */
[----:B------:R-:W-:Y:S01]  /*15ef0*/  P2R R28, PR, RZ, 0x2 ;  /* 0x00000002ff1c7803 */ /* 0x000fe20000000000 */
[----:B------:R-:W-:-:S01]  /*15f00*/  FFMA.FTZ R81, R2, R0, -8 ;  /* 0xc100000002517423 */ /* 0x000fc20000010000 */
[----:B------:R-:W-:Y:S02]  /*15f10*/  ISETP.GT.AND P1, PT, R6, 0x59, PT ;  /* 0x000000590600780c */ /* 0x000fe40003f24270 */
[----:B------:R-:W-:Y:S02]  /*15f20*/  FMNMX.FTZ R24, R67, R24, !PT ;  /* 0x0000001843187209 */ /* 0x000fe40007810000 */
[----:B------:R-:W-:Y:S02]  /*15f30*/  P2R R26, PR, RZ, 0x4 ;  /* 0x00000004ff1a7803 */ /* 0x000fe40000000000 */
[----:B------:R-:W-:-:S02]  /*15f40*/  FSETP.NEU.FTZ.AND P2, PT, R0, -INF , PT ;  /* 0xff8000000000780b */ /* 0x000fc40003f5d000 */
[----:B------:R-:W-:Y:S02]  /*15f50*/  FSEL R71, R71, -INF , P1 ;  /* 0xff80000047477808 */ /* 0x000fe40000800000 */
[----:B------:R-:W-:Y:S02]  /*15f60*/  FMNMX.FTZ R24, R73, R24, !PT ;  /* 0x0000001849187209 */ /* 0x000fe40007810000 */
[----:B------:R-:W-:Y:S02]  /*15f70*/  FSEL R81, R81, RZ, P2 ;  /* 0x000000ff51517208 */ /* 0x000fe40001000000 */
[----:B------:R-:W-:Y:S02]  /*15f80*/  ISETP.NE.AND P2, PT, R26, RZ, PT ;  /* 0x000000ff1a00720c */ /* 0x000fe40003f45270 */
[----:B------:R-:W-:Y:S02]  /*15f90*/  FMNMX.FTZ R26, R71, R24, !PT ;  /* 0x00000018471a7209 */ /* 0x000fe40007810000 */
[----:B------:R-:W-:-:S02]  /*15fa0*/  ISETP.NE.AND P1, PT, R28, RZ, PT ;  /* 0x000000ff1c00720c */ /* 0x000fc40003f25270 */
[----:B------:R-:W-:Y:S02]  /*15fb0*/  FMNMX.FTZ R26, R131, R26, !PT ;  /* 0x0000001a831a7209 */ /* 0x000fe40007810000 */
[----:B------:R-:W-:Y:S02]  /*15fc0*/  FSEL R133, R78, -INF , P1 ;  /* 0xff8000004e857808 */ /* 0x000fe40000800000 */
[----:B------:R-:W-:Y:S01]  /*15fd0*/  FMNMX.FTZ R26, R75, R26, !PT ;  /* 0x0000001a4b1a7209 */ /* 0x000fe20007810000 */
[----:B------:R-:W-:-:S01]  /*15fe0*/  FFMA.FTZ R6, R2, R9, -R81 ;  /* 0x0000000902067223 */ /* 0x000fc20000010851 */
[----:B------:R-:W-:Y:S02]  /*15ff0*/  FSEL R79, R79, -INF , P2 ;  /* 0xff8000004f4f7808 */ /* 0x000fe40001000000 */
[----:B------:R-:W-:Y:S01]  /*16000*/  FMNMX.FTZ R26, R133, R26, !PT ;  /* 0x0000001a851a7209 */ /* 0x000fe20007810000 */
[C-C-:B------:R-:W-:Y:S01]  /*16010*/  FFMA.FTZ R9, R2.reuse, R29, -R81.reuse ;  /* 0x0000001d02097223 */ /* 0x140fe20000010851 */
[----:B------:R-:W-:-:S01]  /*16020*/  FFMA.FTZ R29, R2, R91, -R81 ;  /* 0x0000005b021d7223 */ /* 0x000fc20000010851 */
[----:B------:R-:W-:-:S02]  /*16030*/  FSEL R91, R82, -INF , P3 ;  /* 0xff800000525b7808 */ /* 0x000fc40001800000 */
[----:B------:R-:W-:Y:S02]  /*16040*/  FMNMX.FTZ R26, R79, R26, !PT ;  /* 0x0000001a4f1a7209 */ /* 0x000fe40007810000 */
[----:B------:R-:W-:Y:S02]  /*16050*/  FSEL R83, R83, -INF , P4 ;  /* 0xff80000053537808 */ /* 0x000fe40002000000 */
[----:B------:R-:W-:Y:S01]  /*16060*/  FMNMX.FTZ R26, R91, R26, !PT ;  /* 0x0000001a5b1a7209 */ /* 0x000fe20007810000 */
[--C-:B------:R-:W-:Y:S01]  /*16070*/  FFMA.FTZ R224, R2, R93, -R81.reuse ;  /* 0x0000005d02e07223 */ /* 0x100fe20000010851 */
[----:B------:R-:W-:Y:S01]  /*16080*/  FSEL R93, R86, -INF , P5 ;  /* 0xff800000565d7808 */ /* 0x000fe20002800000 */
[C-C-:B------:R-:W-:Y:S01]  /*16090*/  FFMA.FTZ R230, R2.reuse, R13, -R81.reuse ;  /* 0x0000000d02e67223 */ /* 0x140fe20000010851 */
[----:B------:R-:W-:Y:S01]  /*160a0*/  FMNMX.FTZ R26, R83, R26, !PT ;  /* 0x0000001a531a7209 */ /* 0x000fe20007810000 */
[C-C-:B------:R-:W-:Y:S01]  /*160b0*/  FFMA.FTZ R13, R2.reuse, R33, -R81.reuse ;  /* 0x00000021020d7223 */ /* 0x140fe20000010851 */
[----:B------:R-:W-:-:S01]  /*160c0*/  FFMA.FTZ R33, R2, R103, -R81 ;  /* 0x0000006702217223 */ /* 0x000fc20000010851 */
[----:B------:R-:W-:-:S02]  /*160d0*/  FSEL R103, R87, -INF , P6 ;  /* 0xff80000057677808 */ /* 0x000fc40003000000 */
[----:B------:R-:W-:Y:S01]  /*160e0*/  FMNMX.FTZ R26, R93, R26, !PT ;  /* 0x0000001a5d1a7209 */ /* 0x000fe20007810000 */
[----:B------:R-:W-:-:S03]  /*160f0*/  FFMA.FTZ R105, R2, R105, -R81 ;  /* 0x0000006902697223 */ /* 0x000fc60000010851 */
[----:B------:R-:W-:Y:S01]  /*16100*/  FMNMX.FTZ R26, R103, R26, !PT ;  /* 0x0000001a671a7209 */ /* 0x000fe20007810000 */
[----:B------:R0:W-:Y:S02]  /*16110*/  MUFU.EX2 R24, R105 ;  /* 0x0000006900187308 */ /* 0x0001e40000000800 */
[----:B0-----:R-:W-:-:S02]  /*16120*/  FFMA.FTZ R105, R2, R61, -R81 ;  /* 0x0000003d02697223 */ /* 0x001fc40000010851 */
[----:B------:R-:W0:Y:S02]  /*16130*/  SHFL.BFLY PT, R61, R26, 0x2, 0x1f ;  /* 0x0c401f001a3d7f89 */ /* 0x000e2400000e0000 */
[----:B0-----:R-:W-:-:S05]  /*16140*/  FMNMX.FTZ R61, R26, R61, !PT ;  /* 0x0000003d1a3d7209 */ /* 0x001fca0007810000 */
[----:B------:R-:W0:Y:S01]  /*16150*/  SHFL.BFLY PT, R26, R61, 0x1, 0x1f ;  /* 0x0c201f003d1a7f89 */ /* 0x000e2200000e0000 */
[----:B------:R-:W-:-:S01]  /*16160*/  FFMA.FTZ R36, R2, R8, -R81 ;  /* 0x0000000802247223 */ /* 0x000fc20000010851 */
[----:B0-----:R-:W-:-:S04]  /*16170*/  FMNMX.FTZ R8, R61, R26, !PT ;  /* 0x0000001a3d087209 */ /* 0x001fc80007810000 */
[----:B------:R-:W-:Y:S01]  /*16180*/  FSETP.NEU.FTZ.AND P1, PT, R8, -INF , PT ;  /* 0xff8000000800780b */ /* 0x000fe20003f3d000 */
[----:B------:R-:W-:-:S05]  /*16190*/  FFMA.FTZ R42, R2, R8, -8 ;  /* 0xc1000000022a7423 */ /* 0x000fca0000010008 */
[----:B------:R-:W-:-:S05]  /*161a0*/  FSEL R42, R42, RZ, P1 ;  /* 0x000000ff2a2a7208 */ /* 0x000fca0000800000 */
[C---:B------:R-:W-:Y:S02]  /*161b0*/  FFMA.FTZ R40, R2.reuse, R43, -R42 ;  /* 0x0000002b02287223 */ /* 0x040fe4000001082a */
[----:B------:R-:W2:Y:S01]  /*161c0*/  LDL R43, [R1+0x14] ;  /* 0x00001400012b7983 */ /* 0x000ea20000100800 */
[----:B------:R-:W-:-:S01]  /*161d0*/  FFMA.FTZ R228, R2, R7, -R81 ;  /* 0x0000000702e47223 */ /* 0x000fc20000010851 */
[C---:B------:R-:W-:Y:S01]  /*161e0*/  FFMA.FTZ R7, R2.reuse, R25, -R81 ;  /* 0x0000001902077223 */ /* 0x040fe20000010851 */
[----:B------:R-:W-:-:S01]  /*161f0*/  FFMA.FTZ R229, R2, R11, -R42 ;  /* 0x0000000b02e57223 */ /* 0x000fc2000001082a */
[C-C-:B------:R-:W-:Y:S01]  /*16200*/  FFMA.FTZ R27, R2.reuse, R27, -R42.reuse ;  /* 0x0000001b021b7223 */ /* 0x140fe2000001082a */
[----:B------:R-:W-:-:S01]  /*16210*/  FFMA.FTZ R11, R2, R15, -R42 ;  /* 0x0000000f020b7223 */ /* 0x000fc2000001082a */
[----:B------:R-:W-:Y:S01]  /*16220*/  MUFU.EX2 R26, R36 ;  /* 0x00000024001a7308 */ /* 0x000fe20000000800 */
[----:B------:R-:W-:-:S07]  /*16230*/  FFMA.FTZ R44, R2, R31, -R42 ;  /* 0x0000001f022c7223 */ /* 0x000fce000001082a */
[----:B------:R-:W-:Y:S01]  /*16240*/  MUFU.EX2 R228, R228 ;  /* 0x000000e400e47308 */ /* 0x000fe20000000800 */
[----:B------:R-:W-:-:S07]  /*16250*/  FFMA.FTZ R231, R2, R37, -R42 ;  /* 0x0000002502e77223 */ /* 0x000fce000001082a */
[----:B------:R-:W0:Y:S08]  /*16260*/  MUFU.EX2 R7, R7 ;  /* 0x0000000700077308 */ /* 0x000e300000000800 */
[----:B------:R-:W-:Y:S08]  /*16270*/  MUFU.EX2 R229, R229 ;  /* 0x000000e500e57308 */ /* 0x000ff00000000800 */
[----:B------:R-:W1:Y:S01]  /*16280*/  MUFU.EX2 R36, R27 ;  /* 0x0000001b00247308 */ /* 0x000e620000000800 */
[----:B------:R-:W-:-:S07]  /*16290*/  FFMA.FTZ R38, R2, R35, -R42 ;  /* 0x0000002302267223 */ /* 0x000fce000001082a */
[----:B------:R-:W3:Y:S08]  /*162a0*/  MUFU.EX2 R6, R6 ;  /* 0x0000000600067308 */ /* 0x000ef00000000800 */
[----:B------:R-:W4:Y:S01]  /*162b0*/  MUFU.EX2 R11, R11 ;  /* 0x0000000b000b7308 */ /* 0x000f220000000800 */
[----:B------:R-:W-:-:S07]  /*162c0*/  FFMA.FTZ R15, R2, R41, -R42 ;  /* 0x00000029020f7223 */ /* 0x000fce000001082a */
[----:B------:R-:W4:Y:S01]  /*162d0*/  MUFU.EX2 R9, R9 ;  /* 0x0000000900097308 */ /* 0x000f220000000800 */
[----:B------:R-:W-:-:S07]  /*162e0*/  FFMA.FTZ R89, R2, R89, -R81 ;  /* 0x0000005902597223 */ /* 0x000fce0000010851 */
[----:B------:R-:W4:Y:S01]  /*162f0*/  MUFU.EX2 R44, R44 ;  /* 0x0000002c002c7308 */ /* 0x000f220000000800 */
[----:B0-----:R-:W-:-:S01]  /*16300*/  FADD.FTZ R37, R228, R7 ;  /* 0x00000007e4257221 */ /* 0x001fc20000010000 */
[----:B-1----:R-:W-:-:S06]  /*16310*/  FADD.FTZ R56, R229, R36 ;  /* 0x00000024e5387221 */ /* 0x002fcc0000010000 */
[----:B------:R-:W0:Y:S01]  /*16320*/  MUFU.EX2 R230, R230 ;  /* 0x000000e600e67308 */ /* 0x000e220000000800 */
[----:B------:R-:W-:-:S07]  /*16330*/  FFMA.FTZ R48, R2, R39, -R42 ;  /* 0x0000002702307223 */ /* 0x000fce000001082a */
[----:B------:R-:W1:Y:S01]  /*16340*/  MUFU.EX2 R231, R231 ;  /* 0x000000e700e77308 */ /* 0x000e620000000800 */
[----:B------:R-:W1:Y:S01]  /*16350*/  S2R R88, SR_TID.X ;  /* 0x0000000000587919 */ /* 0x000e620000002100 */
[----:B---3--:R-:W-:-:S06]  /*16360*/  FADD.FTZ R60, R6, R37 ;  /* 0x00000025063c7221 */ /* 0x008fcc0000010000 */
[----:B------:R-:W3:Y:S01]  /*16370*/  MUFU.EX2 R13, R13 ;  /* 0x0000000d000d7308 */ /* 0x000ee20000000800 */
[----:B----4-:R-:W-:-:S01]  /*16380*/  FADD.FTZ R37, R11, R56 ;  /* 0x000000380b257221 */ /* 0x010fc20000010000 */
[----:B------:R-:W-:-:S06]  /*16390*/  FFMA.FTZ R225, R2, R45, -R42 ;  /* 0x0000002d02e17223 */ /* 0x000fcc000001082a */
[----:B------:R-:W4:Y:S01]  /*163a0*/  MUFU.EX2 R38, R38 ;  /* 0x0000002600267308 */ /* 0x000f220000000800 */
[----:B------:R-:W-:-:S01]  /*163b0*/  FADD.FTZ R39, R9, R60 ;  /* 0x0000003c09277221 */ /* 0x000fc20000010000 */
[----:B------:R-:W-:-:S06]  /*163c0*/  FFMA.FTZ R25, R2, R95, -R81 ;  /* 0x0000005f02197223 */ /* 0x000fcc0000010851 */
[----:B------:R4:W4:Y:S01]  /*163d0*/  MUFU.EX2 R10, R89 ;  /* 0x00000059000a7308 */ /* 0x0009220000000800 */
[----:B------:R-:W-:-:S07]  /*163e0*/  FADD.FTZ R60, R44, R37 ;  /* 0x000000252c3c7221 */ /* 0x000fce0000010000 */
[----:B------:R-:W4:Y:S01]  /*163f0*/  MUFU.EX2 R15, R15 ;  /* 0x0000000f000f7308 */ /* 0x000f220000000800 */
[----:B0-----:R-:W-:-:S01]  /*16400*/  FADD.FTZ R62, R230, R39 ;  /* 0x00000027e63e7221 */ /* 0x001fc20000010000 */
[----:B-1----:R-:W-:-:S06]  /*16410*/  FADD.FTZ R37, R231, R60 ;  /* 0x0000003ce7257221 */ /* 0x002fcc0000010000 */
[----:B------:R-:W0:Y:S01]  /*16420*/  MUFU.EX2 R29, R29 ;  /* 0x0000001d001d7308 */ /* 0x000e220000000800 */
[----:B------:R-:W-:-:S07]  /*16430*/  FFMA.FTZ R27, R2, R49, -R42 ;  /* 0x00000031021b7223 */ /* 0x000fce000001082a */
[----:B------:R-:W1:Y:S01]  /*16440*/  MUFU.EX2 R48, R48 ;  /* 0x0000003000307308 */ /* 0x000e620000000800 */
[----:B------:R-:W-:-:S01]  /*16450*/  FFMA.FTZ R97, R2, R97, -R81 ;  /* 0x0000006102617223 */ /* 0x000fc20000010851 */
[----:B---3--:R-:W-:-:S06]  /*16460*/  FADD.FTZ R39, R13, R62 ;  /* 0x0000003e0d277221 */ /* 0x008fcc0000010000 */
[----:B------:R-:W3:Y:S01]  /*16470*/  MUFU.EX2 R224, R224 ;  /* 0x000000e000e07308 */ /* 0x000ee20000000800 */
[----:B----4-:R-:W-:-:S01]  /*16480*/  FFMA.FTZ R89, R2, R99, -R81 ;  /* 0x0000006302597223 */ /* 0x010fc20000010851 */
[----:B------:R-:W-:-:S06]  /*16490*/  FADD.FTZ R62, R38, R37 ;  /* 0x00000025263e7221 */ /* 0x000fcc0000010000 */
[----:B------:R-:W4:Y:S01]  /*164a0*/  MUFU.EX2 R225, R225 ;  /* 0x000000e100e17308 */ /* 0x000f220000000800 */
[----:B------:R-:W-:-:S01]  /*164b0*/  FFMA.FTZ R52, R2, R47, -R42 ;  /* 0x0000002f02347223 */ /* 0x000fc2000001082a */
[----:B------:R-:W-:-:S06]  /*164c0*/  FADD.FTZ R64, R10, R39 ;  /* 0x000000270a407221 */ /* 0x000fcc0000010000 */
[----:B------:R-:W4:Y:S01]  /*164d0*/  MUFU.EX2 R25, R25 ;  /* 0x0000001900197308 */ /* 0x000f220000000800 */
[----:B------:R-:W-:-:S01]  /*164e0*/  FFMA.FTZ R226, R2, R101, -R81 ;  /* 0x0000006502e27223 */ /* 0x000fc20000010851 */
[----:B------:R-:W-:-:S06]  /*164f0*/  FADD.FTZ R37, R15, R62 ;  /* 0x0000003e0f257221 */ /* 0x000fcc0000010000 */
[----:B------:R-:W4:Y:S01]  /*16500*/  MUFU.EX2 R40, R40 ;  /* 0x0000002800287308 */ /* 0x000f220000000800 */
[----:B------:R-:W-:-:S01]  /*16510*/  FFMA.FTZ R227, R2, R107, -R42 ;  /* 0x0000006b02e37223 */ /* 0x000fc2000001082a */
[----:B0-----:R-:W-:-:S06]  /*16520*/  FADD.FTZ R39, R29, R64 ;  /* 0x000000401d277221 */ /* 0x001fcc0000010000 */
[----:B------:R-:W0:Y:S01]  /*16530*/  MUFU.EX2 R14, R97 ;  /* 0x00000061000e7308 */ /* 0x000e220000000800 */
[----:B-1----:R-:W-:-:S01]  /*16540*/  FADD.FTZ R62, R48, R37 ;  /* 0x00000025303e7221 */ /* 0x002fc20000010000 */
[----:B------:R-:W-:-:S06]  /*16550*/  FFMA.FTZ R46, R2, R51, -R42 ;  /* 0x00000033022e7223 */ /* 0x000fcc000001082a */
[----:B------:R-:W1:Y:S01]  /*16560*/  MUFU.EX2 R27, R27 ;  /* 0x0000001b001b7308 */ /* 0x000e620000000800 */
[----:B---3--:R-:W-:-:S01]  /*16570*/  FADD.FTZ R64, R224, R39 ;  /* 0x00000027e0407221 */ /* 0x008fc20000010000 */
[----:B----4-:R-:W-:-:S06]  /*16580*/  FADD.FTZ R37, R225, R62 ;  /* 0x0000003ee1257221 */ /* 0x010fcc0000010000 */
[----:B------:R-:W3:Y:S01]  /*16590*/  MUFU.EX2 R89, R89 ;  /* 0x0000005900597308 */ /* 0x000ee20000000800 */
[----:B------:R-:W-:-:S07]  /*165a0*/  FFMA.FTZ R31, R2, R111, -R42 ;  /* 0x0000006f021f7223 */ /* 0x000fce000001082a */
[----:B------:R-:W4:Y:S01]  /*165b0*/  MUFU.EX2 R52, R52 ;  /* 0x0000003400347308 */ /* 0x000f220000000800 */
[----:B------:R-:W-:-:S01]  /*165c0*/  FFMA.FTZ R53, R2, R53, -R81 ;  /* 0x0000003502357223 */ /* 0x000fc20000010851 */
[----:B------:R-:W-:-:S06]  /*165d0*/  FADD.FTZ R39, R25, R64 ;  /* 0x0000004019277221 */ /* 0x000fcc0000010000 */
[----:B------:R-:W4:Y:S01]  /*165e0*/  MUFU.EX2 R226, R226 ;  /* 0x000000e200e27308 */ /* 0x000f220000000800 */
[----:B------:R-:W-:-:S01]  /*165f0*/  FADD.FTZ R62, R40, R37 ;  /* 0x00000025283e7221 */ /* 0x000fc20000010000 */
[----:B------:R-:W-:-:S06]  /*16600*/  FFMA.FTZ R54, R2, R55, -R42 ;  /* 0x0000003702367223 */ /* 0x000fcc000001082a */
[----:B------:R-:W4:Y:S01]  /*16610*/  MUFU.EX2 R227, R227 ;  /* 0x000000e300e37308 */ /* 0x000f220000000800 */
[----:B------:R-:W-:Y:S01]  /*16620*/  LOP3.LUT R88, R88, 0x7f, RZ, 0xc0, !PT ;  /* 0x0000007f58587812 */ /* 0x000fe200078ec0ff */
[----:B0-----:R-:W-:-:S06]  /*16630*/  FADD.FTZ R64, R14, R39 ;  /* 0x000000270e407221 */ /* 0x001fcc0000010000 */
[----:B------:R-:W0:Y:S01]  /*16640*/  MUFU.EX2 R33, R33 ;  /* 0x0000002100217308 */ /* 0x000e220000000800 */
[----:B-1----:R-:W-:-:S01]  /*16650*/  FADD.FTZ R37, R27, R62 ;  /* 0x0000003e1b257221 */ /* 0x002fc20000010000 */
[----:B------:R-:W-:-:S06]  /*16660*/  FFMA.FTZ R217, R2, R115, -R42 ;  /* 0x0000007302d97223 */ /* 0x000fcc000001082a */
[----:B------:R-:W1:Y:S01]  /*16670*/  MUFU.EX2 R46, R46 ;  /* 0x0000002e002e7308 */ /* 0x000e620000000800 */
[----:B------:R-:W-:Y:S01]  /*16680*/  ISETP.NE.AND P1, PT, R88, RZ, PT ;  /* 0x000000ff5800720c */ /* 0x000fe20003f25270 */
[----:B---3--:R-:W-:Y:S01]  /*16690*/  FADD.FTZ R39, R89, R64 ;  /* 0x0000004059277221 */ /* 0x008fe20000010000 */
[----:B------:R-:W-:-:S05]  /*166a0*/  FFMA.FTZ R216, R2, R109, -R81 ;  /* 0x0000006d02d87223 */ /* 0x000fca0000010851 */
[----:B------:R-:W3:Y:S01]  /*166b0*/  MUFU.EX2 R31, R31 ;  /* 0x0000001f001f7308 */ /* 0x000ee20000000800 */
[----:B----4-:R-:W-:-:S01]  /*166c0*/  FADD.FTZ R62, R52, R37 ;  /* 0x00000025343e7221 */ /* 0x010fc20000010000 */
[----:B------:R-:W-:-:S06]  /*166d0*/  FFMA.FTZ R50, R2, R59, -R42 ;  /* 0x0000003b02327223 */ /* 0x000fcc000001082a */
[----:B------:R-:W4:Y:S01]  /*166e0*/  MUFU.EX2 R53, R53 ;  /* 0x0000003500357308 */ /* 0x000f220000000800 */
[----:B------:R-:W-:Y:S01]  /*166f0*/  F2FP.SATFINITE.E4M3.F32.PACK_AB_MERGE_C R41, R9, R6, RZ ;  /* 0x000000060929723e */ /* 0x000fe200048070ff */
[----:B------:R-:W-:Y:S01]  /*16700*/  FADD.FTZ R64, R226, R39 ;  /* 0x00000027e2407221 */ /* 0x000fe20000010000 */
[----:B------:R-:W-:-:S05]  /*16710*/  FFMA.FTZ R57, R2, R57, -R81 ;  /* 0x0000003902397223 */ /* 0x000fca0000010851 */
[----:B------:R-:W4:Y:S01]  /*16720*/  MUFU.EX2 R54, R54 ;  /* 0x0000003600367308 */ /* 0x000f220000000800 */
[----:B------:R-:W-:-:S01]  /*16730*/  FADD.FTZ R9, R227, R62 ;  /* 0x0000003ee3097221 */ /* 0x000fc20000010000 */
[----:B------:R-:W-:Y:S01]  /*16740*/  FFMA.FTZ R35, R2, R65, -R42 ;  /* 0x0000004102237223 */ /* 0x000fe2000001082a */
[----:B------:R-:W-:Y:S01]  /*16750*/  F2FP.SATFINITE.E4M3.F32.PACK_AB_MERGE_C R37, R29, R10, RZ ;  /* 0x0000000a1d25723e */ /* 0x000fe200048070ff */
[----:B0-----:R-:W-:-:S04]  /*16760*/  FADD.FTZ R29, R33, R64 ;  /* 0x00000040211d7221 */ /* 0x001fc80000010000 */
[----:B------:R-:W0:Y:S01]  /*16770*/  MUFU.EX2 R217, R217 ;  /* 0x000000d900d97308 */ /* 0x000e220000000800 */
[----:B------:R-:W-:-:S01]  /*16780*/  FFMA.FTZ R30, R2, R113, -R81 ;  /* 0x00000071021e7223 */ /* 0x000fc20000010851 */
[----:B------:R-:W-:Y:S01]  /*16790*/  FFMA.FTZ R58, R2, R63, -R42 ;  /* 0x0000003f023a7223 */ /* 0x000fe2000001082a */
[----:B-1----:R-:W-:-:S01]  /*167a0*/  FADD.FTZ R10, R46, R9 ;  /* 0x000000092e0a7221 */ /* 0x002fc20000010000 */
[----:B------:R-:W-:-:S04]  /*167b0*/  F2FP.SATFINITE.E4M3.F32.PACK_AB_MERGE_C R89, R89, R14, RZ ;  /* 0x0000000e5959723e */ /* 0x000fc800048070ff */
[----:B------:R-:W1:Y:S01]  /*167c0*/  MUFU.EX2 R216, R216 ;  /* 0x000000d800d87308 */ /* 0x000e620000000800 */
[----:B------:R-:W-:Y:S01]  /*167d0*/  @!P1 VIADD R3, R3, 0x38840 ;  /* 0x0003884003039836 */ /* 0x000fe20000000000 */
[----:B------:R-:W-:Y:S01]  /*167e0*/  F2FP.SATFINITE.E4M3.F32.PACK_AB_MERGE_C R44, R44, R11, RZ ;  /* 0x0000000b2c2c723e */ /* 0x000fe200048070ff */
[----:B------:R-:W-:-:S05]  /*167f0*/  FADD.FTZ R14, R24, R29 ;  /* 0x0000001d180e7221 */ /* 0x000fca0000010000 */
[----:B------:R-:W2:Y:S01]  /*16800*/  MUFU.EX2 R50, R50 ;  /* 0x0000003200327308 */ /* 0x000ea20000000800 */
[----:B---3--:R-:W-:-:S01]  /*16810*/  FADD.FTZ R11, R31, R10 ;  /* 0x0000000a1f0b7221 */ /* 0x008fc20000010000 */
[----:B------:R-:W-:Y:S01]  /*16820*/  FFMA.FTZ R219, R2, R69, -R42 ;  /* 0x0000004502db7223 */ /* 0x000fe2000001082a */
[----:B----4-:R-:W-:-:S05]  /*16830*/  F2FP.SATFINITE.E4M3.F32.PACK_AB_MERGE_C R29, R53, R24, RZ ;  /* 0x00000018351d723e */ /* 0x010fca00048070ff */
[----:B------:R-:W3:Y:S01]  /*16840*/  MUFU.EX2 R57, R57 ;  /* 0x0000003900397308 */ /* 0x000ee20000000800 */
[----:B------:R-:W-:-:S01]  /*16850*/  FADD.FTZ R53, R53, R14 ;  /* 0x0000000e35357221 */ /* 0x000fc20000010000 */
[----:B------:R-:W-:Y:S01]  /*16860*/  FFMA.FTZ R218, R2, R117, -R81 ;  /* 0x0000007502da7223 */ /* 0x000fe20000010851 */
[----:B------:R-:W-:-:S05]  /*16870*/  @!P1 PRMT R3, RZ, 0x654, R3 ;  /* 0x00000654ff039816 */ /* 0x000fca0000000003 */
[----:B------:R-:W4:Y:S01]  /*16880*/  MUFU.EX2 R35, R35 ;  /* 0x0000002300237308 */ /* 0x000f220000000800 */
[----:B------:R-:W-:-:S01]  /*16890*/  FADD.FTZ R14, R54, R11 ;  /* 0x0000000b360e7221 */ /* 0x000fc20000010000 */
[C---:B------:R-:W-:Y:S01]  /*168a0*/  FFMA.FTZ R56, R2.reuse, R67, -R42 ;  /* 0x0000004302387223 */ /* 0x040fe2000001082a */
[----:B------:R-:W-:-:S01]  /*168b0*/  FFMA.FTZ R101, R2, R121, -R81 ;  /* 0x0000007902657223 */ /* 0x000fc20000010851 */
[C-C-:B------:R-:W-:Y:S01]  /*168c0*/  FFMA.FTZ R34, R2.reuse, R123, -R81.reuse ;  /* 0x0000007b02227223 */ /* 0x140fe20000010851 */
[----:B------:R-:W-:-:S01]  /*168d0*/  FFMA.FTZ R99, R2, R119, -R81 ;  /* 0x0000007702637223 */ /* 0x000fc20000010851 */
[----:B------:R1:W-:Y:S02]  /*168e0*/  @!P1 SYNCS.ARRIVE.TRANS64.RED.A1T0 RZ, [R3+URZ], RZ ;  /* 0x000000ff03ff99a7 */ /* 0x0003e4000810043f */
[----:B------:R-:W4:Y:S01]  /*168f0*/  MUFU.EX2 R30, R30 ;  /* 0x0000001e001e7308 */ /* 0x000f220000000800 */
[----:B0-----:R-:W-:-:S07]  /*16900*/  FADD.FTZ R11, R217, R14 ;  /* 0x0000000ed90b7221 */ /* 0x001fce0000010000 */
[----:B------:R-:W0:Y:S01]  /*16910*/  MUFU.EX2 R58, R58 ;  /* 0x0000003a003a7308 */ /* 0x000e220000000800 */
[----:B-1----:R-:W-:-:S01]  /*16920*/  FFMA.FTZ R3, R2, R73, -R42 ;  /* 0x0000004902037223 */ /* 0x002fc2000001082a */
[----:B------:R-:W-:-:S06]  /*16930*/  FADD.FTZ R24, R216, R53 ;  /* 0x00000035d8187221 */ /* 0x000fcc0000010000 */
[----:B------:R-:W1:Y:S01]  /*16940*/  MUFU.EX2 R105, R105 ;  /* 0x0000006900697308 */ /* 0x000e620000000800 */
[----:B------:R-:W-:-:S01]  /*16950*/  FFMA.FTZ R60, R2, R71, -R42 ;  /* 0x00000047023c7223 */ /* 0x000fc2000001082a */
[----:B--2---:R-:W-:-:S06]  /*16960*/  FADD.FTZ R14, R50, R11 ;  /* 0x0000000b320e7221 */ /* 0x004fcc0000010000 */
[----:B------:R-:W2:Y:S01]  /*16970*/  MUFU.EX2 R219, R219 ;  /* 0x000000db00db7308 */ /* 0x000ea20000000800 */
[----:B------:R-:W-:Y:S01]  /*16980*/  F2FP.SATFINITE.E4M3.F32.PACK_AB_MERGE_C R48, R48, R15, RZ ;  /* 0x0000000f3030723e */ /* 0x000fe200048070ff */
[----:B---3--:R-:W-:Y:S01]  /*16990*/  FADD.FTZ R15, R57, R24 ;  /* 0x00000018390f7221 */ /* 0x008fe20000010000 */
[----:B------:R-:W-:-:S05]  /*169a0*/  F2FP.SATFINITE.E4M3.F32.PACK_AB_MERGE_C R228, R7, R228, R41 ;  /* 0x000000e407e4723e */ /* 0x000fca0004807029 */
[----:B------:R-:W3:Y:S01]  /*169b0*/  MUFU.EX2 R218, R218 ;  /* 0x000000da00da7308 */ /* 0x000ee20000000800 */
[----:B----4-:R-:W-:-:S01]  /*169c0*/  FADD.FTZ R7, R35, R14 ;  /* 0x0000000e23077221 */ /* 0x010fc20000010000 */
[----:B------:R-:W-:-:S06]  /*169d0*/  FFMA.FTZ R221, R2, R131, -R42 ;  /* 0x0000008302dd7223 */ /* 0x000fcc000001082a */
[----:B------:R-:W4:Y:S01]  /*169e0*/  MUFU.EX2 R56, R56 ;  /* 0x0000003800387308 */ /* 0x000f220000000800 */
[----:B------:R-:W-:-:S01]  /*169f0*/  FFMA.FTZ R95, R2, R129, -R81 ;  /* 0x00000081025f7223 */ /* 0x000fc20000010851 */
[----:B------:R-:W-:-:S06]  /*16a00*/  FFMA.FTZ R28, R2, R12, -R81 ;  /* 0x0000000c021c7223 */ /* 0x000fcc0000010851 */
[----:B------:R-:W-:Y:S01]  /*16a10*/  MUFU.EX2 R101, R101 ;  /* 0x0000006500657308 */ /* 0x000fe20000000800 */
[----:B------:R-:W-:-:S01]  /*16a20*/  FADD.FTZ R24, R30, R15 ;  /* 0x0000000f1e187221 */ /* 0x000fc20000010000 */
[----:B0-----:R-:W-:-:S06]  /*16a30*/  F2FP.SATFINITE.E4M3.F32.PACK_AB_MERGE_C R35, R58, R35, RZ ;  /* 0x000000233a23723e */ /* 0x001fcc00048070ff */
[----:B------:R-:W0:Y:S01]  /*16a40*/  MUFU.EX2 R34, R34 ;  /* 0x0000002200227308 */ /* 0x000e220000000800 */
[----:B------:R-:W-:-:S01]  /*16a50*/  FFMA.FTZ R97, R2, R125, -R81 ;  /* 0x0000007d02617223 */ /* 0x000fc20000010851 */
[----:B------:R-:W-:-:S06]  /*16a60*/  FADD.FTZ R58, R58, R7 ;  /* 0x000000073a3a7221 */ /* 0x000fcc0000010000 */
[----:B------:R-:W0:Y:S01]  /*16a70*/  MUFU.EX2 R99, R99 ;  /* 0x0000006300637308 */ /* 0x000e220000000800 */
[----:B-1----:R-:W-:-:S07]  /*16a80*/  F2FP.SATFINITE.E4M3.F32.PACK_AB_MERGE_C R30, R105, R30, RZ ;  /* 0x0000001e691e723e */ /* 0x002fce00048070ff */
[----:B------:R-:W1:Y:S01]  /*16a90*/  MUFU.EX2 R3, R3 ;  /* 0x0000000300037308 */ /* 0x000e620000000800 */
[----:B------:R-:W-:-:S01]  /*16aa0*/  FFMA.FTZ R32, R2, R127, -R81 ;  /* 0x0000007f02207223 */ /* 0x000fc20000010851 */
[----:B------:R-:W-:Y:S01]  /*16ab0*/  FFMA.FTZ R75, R2, R75, -R42 ;  /* 0x0000004b024b7223 */ /* 0x000fe2000001082a */
[----:B------:R-:W-:-:S05]  /*16ac0*/  FADD.FTZ R105, R105, R24 ;  /* 0x0000001869697221 */ /* 0x000fca0000010000 */
[----:B------:R-:W1:Y:S01]  /*16ad0*/  MUFU.EX2 R60, R60 ;  /* 0x0000003c003c7308 */ /* 0x000e620000000800 */
[----:B--2---:R-:W-:-:S01]  /*16ae0*/  FADD.FTZ R7, R219, R58 ;  /* 0x0000003adb077221 */ /* 0x004fc20000010000 */
[----:B------:R-:W-:Y:S01]  /*16af0*/  FFMA.FTZ R133, R2, R133, -R42 ;  /* 0x0000008502857223 */ /* 0x000fe2000001082a */
[----:B---3--:R-:W-:-:S05]  /*16b00*/  FADD.FTZ R14, R218, R105 ;  /* 0x00000069da0e7221 */ /* 0x008fca0000010000 */
[----:B------:R-:W2:Y:S01]  /*16b10*/  MUFU.EX2 R221, R221 ;  /* 0x000000dd00dd7308 */ /* 0x000ea20000000800 */
[----:B----4-:R-:W-:-:S01]  /*16b20*/  FADD.FTZ R24, R56, R7 ;  /* 0x0000000738187221 */ /* 0x010fc20000010000 */
[----:B------:R-:W-:Y:S01]  /*16b30*/  FFMA.FTZ R79, R2, R79, -R42 ;  /* 0x0000004f024f7223 */ /* 0x000fe2000001082a */
[----:B0-----:R-:W-:-:S05]  /*16b40*/  F2FP.SATFINITE.E4M3.F32.PACK_AB_MERGE_C R11, R34, R101, RZ ;  /* 0x00000065220b723e */ /* 0x001fca00048070ff */
[----:B------:R-:W-:Y:S01]  /*16b50*/  MUFU.EX2 R95, R95 ;  /* 0x0000005f005f7308 */ /* 0x000fe20000000800 */
[----:B------:R-:W-:-:S07]  /*16b60*/  FADD.FTZ R14, R99, R14 ;  /* 0x0000000e630e7221 */ /* 0x000fce0000010000 */
[----:B------:R-:W0:Y:S01]  /*16b70*/  MUFU.EX2 R28, R28 ;  /* 0x0000001c001c7308 */ /* 0x000e220000000800 */
[----:B-1----:R-:W-:-:S07]  /*16b80*/  FADD.FTZ R7, R3, R24 ;  /* 0x0000001803077221 */ /* 0x002fce0000010000 */
[----:B------:R-:W1:Y:S01]  /*16b90*/  MUFU.EX2 R97, R97 ;  /* 0x0000006100617308 */ /* 0x000e620000000800 */
[----:B------:R-:W-:-:S07]  /*16ba0*/  FFMA.FTZ R91, R2, R91, -R42 ;  /* 0x0000005b025b7223 */ /* 0x000fce000001082a */
[----:B------:R-:W3:Y:S01]  /*16bb0*/  MUFU.EX2 R6, R75 ;  /* 0x0000004b00067308 */ /* 0x000ee20000000800 */
[----:B------:R-:W-:Y:S01]  /*16bc0*/  F2FP.SATFINITE.E4M3.F32.PACK_AB_MERGE_C R218, R99, R218, R11 ;  /* 0x000000da63da723e */ /* 0x000fe2000480700b */
[----:B------:R-:W-:-:S06]  /*16bd0*/  FADD.FTZ R101, R101, R14 ;  /* 0x0000000e65657221 */ /* 0x000fcc0000010000 */
[----:B------:R-:W4:Y:S01]  /*16be0*/  MUFU.EX2 R32, R32 ;  /* 0x0000002000207308 */ /* 0x000f220000000800 */
[C---:B------:R-:W-:Y:S01]  /*16bf0*/  F2FP.SATFINITE.E4M3.F32.PACK_AB_MERGE_C R11, R60.reuse, R3, RZ ;  /* 0x000000033c0b723e */ /* 0x040fe200048070ff */
[----:B------:R-:W-:-:S06]  /*16c00*/  FADD.FTZ R60, R60, R7 ;  /* 0x000000073c3c7221 */ /* 0x000fcc0000010000 */
[----:B------:R-:W4:Y:S01]  /*16c10*/  MUFU.EX2 R9, R133 ;  /* 0x0000008500097308 */ /* 0x000f220000000800 */
[----:B------:R-:W-:-:S01]  /*16c20*/  FFMA.FTZ R83, R2, R83, -R42 ;  /* 0x0000005302537223 */ /* 0x000fc2000001082a */
[----:B------:R-:W-:-:S06]  /*16c30*/  FADD.FTZ R34, R34, R101 ;  /* 0x0000006522227221 */ /* 0x000fcc0000010000 */
[----:B------:R-:W4:Y:S01]  /*16c40*/  MUFU.EX2 R10, R79 ;  /* 0x0000004f000a7308 */ /* 0x000f220000000800 */
[----:B--2---:R-:W-:-:S01]  /*16c50*/  FADD.FTZ R7, R221, R60 ;  /* 0x0000003cdd077221 */ /* 0x004fc20000010000 */
[----:B0-----:R-:W-:Y:S01]  /*16c60*/  F2FP.SATFINITE.E4M3.F32.PACK_AB_MERGE_C R220, R28, R95, RZ ;  /* 0x0000005f1cdc723e */ /* 0x001fe200048070ff */
[----:B-1----:R-:W-:-:S05]  /*16c70*/  FADD.FTZ R3, R97, R34 ;  /* 0x0000002261037221 */ /* 0x002fca0000010000 */
[----:B------:R-:W0:Y:S01]  /*16c80*/  MUFU.EX2 R91, R91 ;  /* 0x0000005b005b7308 */ /* 0x000e220000000800 */
[----:B---3--:R-:W-:-:S01]  /*16c90*/  FADD.FTZ R24, R6, R7 ;  /* 0x0000000706187221 */ /* 0x008fc20000010000 */
[C-C-:B------:R-:W-:Y:S01]  /*16ca0*/  FFMA.FTZ R61, R2.reuse, R77, -R81.reuse ;  /* 0x0000004d023d7223 */ /* 0x140fe20000010851 */
[----:B------:R-:W-:-:S01]  /*16cb0*/  FFMA.FTZ R12, R2, R85, -R81 ;  /* 0x00000055020c7223 */ /* 0x000fc20000010851 */
[----:B------:R-:W-:Y:S01]  /*16cc0*/  FFMA.FTZ R87, R2, R80, -R81 ;  /* 0x0000005002577223 */ /* 0x000fe20000010851 */
[----:B----4-:R-:W-:-:S03]  /*16cd0*/  F2FP.SATFINITE.E4M3.F32.PACK_AB_MERGE_C R220, R32, R97, R220 ;  /* 0x0000006120dc723e */ /* 0x010fc600048070dc */
[----:B------:R-:W1:Y:S01]  /*16ce0*/  MUFU.EX2 R14, R83 ;  /* 0x00000053000e7308 */ /* 0x000e620000000800 */
[----:B------:R-:W-:-:S01]  /*16cf0*/  FADD.FTZ R32, R32, R3 ;  /* 0x0000000320207221 */ /* 0x000fc20000010000 */
[----:B------:R-:W-:Y:S01]  /*16d00*/  FADD.FTZ R3, R9, R24 ;  /* 0x0000001809037221 */ /* 0x000fe20000010000 */
[----:B------:R-:W-:-:S01]  /*16d10*/  FFMA.FTZ R93, R2, R93, -R42 ;  /* 0x0000005d025d7223 */ /* 0x000fc2000001082a */
[----:B------:R-:W-:Y:S01]  /*16d20*/  F2FP.SATFINITE.E4M3.F32.PACK_AB_MERGE_C R9, R10, R9, RZ ;  /* 0x000000090a09723e */ /* 0x000fe200048070ff */
[----:B------:R-:W-:-:S01]  /*16d30*/  FFMA.FTZ R42, R2, R103, -R42 ;  /* 0x00000067022a7223 */ /* 0x000fc2000001082a */
[----:B------:R-:W-:Y:S02]  /*16d40*/  FADD.FTZ R10, R10, R3 ;  /* 0x000000030a0a7221 */ /* 0x000fe40000010000 */
[----:B------:R-:W-:Y:S02]  /*16d50*/  MUFU.EX2 R61, R61 ;  /* 0x0000003d003d7308 */ /* 0x000fe40000000800 */
[----:B0-----:R-:W-:-:S06]  /*16d60*/  FADD.FTZ R7, R91, R10 ;  /* 0x0000000a5b077221 */ /* 0x001fcc0000010000 */
[----:B------:R-:W-:Y:S08]  /*16d70*/  MUFU.EX2 R12, R12 ;  /* 0x0000000c000c7308 */ /* 0x000ff00000000800 */
[----:B------:R-:W0:Y:S01]  /*16d80*/  MUFU.EX2 R87, R87 ;  /* 0x0000005700577308 */ /* 0x000e220000000800 */
[----:B-1----:R-:W-:-:S01]  /*16d90*/  FADD.FTZ R10, R14, R7 ;  /* 0x000000070e0a7221 */ /* 0x002fc20000010000 */
[----:B------:R-:W-:Y:S01]  /*16da0*/  FADD.FTZ R95, R95, R32 ;  /* 0x000000205f5f7221 */ /* 0x000fe20000010000 */
[----:B------:R-:W-:-:S05]  /*16db0*/  VIADD R7, R118, 0xfffffffe ;  /* 0xfffffffe76077836 */ /* 0x000fca0000000000 */
[----:B------:R-:W-:Y:S01]  /*16dc0*/  MUFU.EX2 R93, R93 ;  /* 0x0000005d005d7308 */ /* 0x000fe20000000800 */
[----:B------:R-:W-:-:S07]  /*16dd0*/  FADD.FTZ R28, R28, R95 ;  /* 0x0000005f1c1c7221 */ /* 0x000fce0000010000 */
[----:B------:R-:W1:Y:S01]  /*16de0*/  MUFU.EX2 R42, R42 ;  /* 0x0000002a002a7308 */ /* 0x000e620000000800 */
[----:B------:R-:W-:Y:S01]  /*16df0*/  ISETP.GE.AND P1, PT, R7, R43, PT ;  /* 0x0000002b0700720c */ /* 0x000fe20003f26270 */
[----:B0-----:R-:W-:Y:S01]  /*16e00*/  FADD.FTZ R3, R87, R28 ;  /* 0x0000001c57037221 */ /* 0x001fe20000010000 */
[----:B------:R-:W-:-:S04]  /*16e10*/  F2FP.SATFINITE.E4M3.F32.PACK_AB_MERGE_C R222, R12, R61, RZ ;  /* 0x0000003d0cde723e */ /* 0x000fc800048070ff */
[C---:B------:R-:W-:Y:S01]  /*16e20*/  F2FP.SATFINITE.E4M3.F32.PACK_AB_MERGE_C R222, R26.reuse, R87, R222 ;  /* 0x000000571ade723e */ /* 0x040fe200048070de */
[----:B------:R-:W-:-:S01]  /*16e30*/  FADD.FTZ R26, R26, R3 ;  /* 0x000000031a1a7221 */ /* 0x000fc20000010000 */
[----:B------:R-:W-:Y:S01]  /*16e40*/  F2FP.SATFINITE.E4M3.F32.PACK_AB_MERGE_C R224, R25, R224, R89 ;  /* 0x000000e019e0723e */ /* 0x000fe20004807059 */
[----:B------:R-:W-:Y:S01]  /*16e50*/  IMAD.MOV.U32 R25, RZ, RZ, RZ ;  /* 0x000000ffff197224 */ /* 0x000fe200078e00ff */
[----:B------:R-:W-:Y:S01]  /*16e60*/  F2FP.SATFINITE.E4M3.F32.PACK_AB_MERGE_C R27, R52, R27, RZ ;  /* 0x0000001b341b723e */ /* 0x000fe200048070ff */
[----:B------:R-:W-:-:S01]  /*16e70*/  FADD.FTZ R3, R61, R26 ;  /* 0x0000001a3d037221 */ /* 0x000fc20000010000 */
[----:B------:R-:W-:Y:S02]  /*16e80*/  F2FP.SATFINITE.E4M3.F32.PACK_AB_MERGE_C R31, R54, R31, RZ ;  /* 0x0000001f361f723e */ /* 0x000fe400048070ff */
[----:B-1----:R-:W-:Y:S01]  /*16e90*/  F2FP.SATFINITE.E4M3.F32.PACK_AB_MERGE_C R223, R42, R93, RZ ;  /* 0x0000005d2adf723e */ /* 0x002fe200048070ff */
[----:B------:R-:W-:Y:S01]  /*16ea0*/  FADD.FTZ R93, R93, R10 ;  /* 0x0000000a5d5d7221 */ /* 0x000fe20000010000 */
[----:B------:R-:W-:Y:S01]  /*16eb0*/  F2FP.SATFINITE.E4M3.F32.PACK_AB_MERGE_C R221, R6, R221, R9 ;  /* 0x000000dd06dd723e */ /* 0x000fe20004807009 */
[----:B------:R-:W-:Y:S01]  /*16ec0*/  FADD.FTZ R3, R12, R3 ;  /* 0x000000030c037221 */ /* 0x000fe20000010000 */
[----:B------:R-:W-:Y:S01]  /*16ed0*/  F2FP.SATFINITE.E4M3.F32.PACK_AB_MERGE_C R230, R13, R230, R37 ;  /* 0x000000e60de6723e */ /* 0x000fe20004807025 */
[----:B------:R-:W-:Y:S01]  /*16ee0*/  FADD.FTZ R6, R42, R93 ;  /* 0x0000005d2a067221 */ /* 0x000fe20000010000 */
[----:B------:R-:W-:Y:S01]  /*16ef0*/  F2FP.SATFINITE.E4M3.F32.PACK_AB_MERGE_C R226, R33, R226, R29 ;  /* 0x000000e221e2723e */ /* 0x000fe2000480701d */
[--C-:B------:R-:W-:Y:S01]  /*16f00*/  IMAD.MOV.U32 R24, RZ, RZ, R25.reuse ;  /* 0x000000ffff187224 */ /* 0x100fe200078e0019 */
[----:B------:R-:W-:Y:S01]  /*16f10*/  F2FP.SATFINITE.E4M3.F32.PACK_AB_MERGE_C R216, R57, R216, R30 ;  /* 0x000000d839d8723e */ /* 0x000fe2000480701e */
[--C-:B------:R-:W-:Y:S01]  /*16f20*/  IMAD.MOV.U32 R26, RZ, RZ, R25.reuse ;  /* 0x000000ffff1a7224 */ /* 0x100fe200078e0019 */
[----:B------:R-:W-:Y:S01]  /*16f30*/  F2FP.SATFINITE.E4M3.F32.PACK_AB_MERGE_C R229, R36, R229, R44 ;  /* 0x000000e524e5723e */ /* 0x000fe2000480702c */
[--C-:B------:R-:W-:Y:S01]  /*16f40*/  IMAD.MOV.U32 R29, RZ, RZ, R25.reuse ;  /* 0x000000ffff1d7224 */ /* 0x100fe200078e0019 */
        /* <DEDUP_REMOVED lines=11> */
[--C-:B------:R-:W-:Y:S01]  /*17000*/  IMAD.MOV.U32 R34, RZ, RZ, R25.reuse ;  /* 0x000000ffff227224 */ /* 0x100fe200078e0019 */
[-C--:B------:R-:W-:Y:S01]  /*17010*/  MOV R27, R25.reuse ;  /* 0x00000019001b7202 */ /* 0x080fe20000000f00 */
        /* <DEDUP_REMOVED lines=49> */
[----:B------:R-:W-:Y:S01]  /*17330*/  MOV R150, R25 ;  /* 0x0000001900967202 */ /* 0x000fe20000000f00 */
        /* <DEDUP_REMOVED lines=67> */
[----:B------:R-:W-:Y:S06]  /*17770*/  @!P1 BRA `(.L_x_486) ;  /* 0x0000002800ec9947 */ /* 0x000fec0003800000 */
[----:B------:R-:W-:Y:S01]  /*17780*/  IMAD.MOV.U32 R12, RZ, RZ, R8 ;  /* 0x000000ffff0c7224 */ /* 0x000fe200078e0008 */
[----:B------:R-:W-:Y:S01]  /*17790*/  CS2R R150, SRZ ;  /* 0x0000000000967805 */ /* 0x000fe2000001ff00 */
[----:B------:R-:W-:Y:S01]  /*177a0*/  IMAD.MOV.U32 R13, RZ, RZ, R0 ;  /* 0x000000ffff0d7224 */ /* 0x000fe200078e0000 */
[----:B------:R-:W-:Y:S01]  /*177b0*/  CS2R R148, SRZ ;  /* 0x0000000000947805 */ /* 0x000fe2000001ff00 */
[----:B------:R-:W-:Y:S01]  /*177c0*/  IMAD.MOV.U32 R9, RZ, RZ, R235 ;  /* 0x000000ffff097224 */ /* 0x000fe200078e00eb */
[----:B------:R-:W-:Y:S01]  /*177d0*/  CS2R R146, SRZ ;  /* 0x0000000000927805 */ /* 0x000fe2000001ff00 */
[----:B------:R-:W-:Y:S01]  /*177e0*/  IMAD.MOV.U32 R14, RZ, RZ, R152 ;  /* 0x000000ffff0e7224 */ /* 0x000fe200078e0098 */
        /* <DEDUP_REMOVED lines=60> */
[----:B------:R-:W-:-:S07]  /*17bb0*/  CS2R R24, SRZ ;  /* 0x0000000000187805 */ /* 0x000fce000001ff00 */
.L_x_497:
[----:B------:R-:W2:Y:S01]  /*17bc0*/  LDL R0, [R1+0x30] ;  /* 0x0000300001007983 */ /* 0x000ea20000100800 */
[----:B------:R-:W-:Y:S01]  /*17bd0*/  ISETP.NE.AND P1, PT, R14, 0x1, PT ;  /* 0x000000010e00780c */ /* 0x000fe20003f25270 */
[----:B------:R-:W-:Y:S05]  /*17be0*/  YIELD ;  /* 0x0000000000007946 */ /* 0x000fea0003800000 */
[----:B------:R-:W-:-:S04]  /*17bf0*/  SEL R235, RZ, 0x1, P1 ;  /* 0x00000001ffeb7807 */ /* 0x000fc80000800000 */
[----:B------:R-:W-:Y:S02]  /*17c00*/  LOP3.LUT R235, R9, R235, RZ, 0x3c, !PT ;  /* 0x000000eb09eb7212 */ /* 0x000fe400078e3cff */
[----:B--2---:R-:W-:-:S13]  /*17c10*/  ISETP.NE.AND P1, PT, R0, RZ, PT ;  /* 0x000000ff0000720c */ /* 0x004fda0003f25270 */
[----:B------:R-:W-:Y:S05]  /*17c20*/  @P1 BRA `(.L_x_487) ;  /* 0x00000000003c1947 */ /* 0x000fea0003800000 */
[----:B------:R-:W-:Y:S05]  /*17c30*/  @!P0 BRA `(.L_x_488) ;  /* 0x0000000000048947 */ /* 0x000fea0003800000 */
[----:B------:R-:W-:Y:S01]  /*17c40*/  BPT.TRAP 0x1 ;  /* 0x000000040000795c */ /* 0x000fe20000300000 */
.L_x_488:
[----:B------:R-:W-:Y:S02]  /*17c50*/  IADD3 R0, R14, 0x1, RZ ;  /* 0x000000010e007810 */ /* 0x000fe40007ffe0ff */
[----:B------:R-:W-:Y:S02]  /*17c60*/  SHF.L.U32 R8, R235, 0x1f, RZ ;  /* 0x0000001feb087819 */ /* 0x000fe400000006ff */
[----:B------:R-:W-:-:S04]  /*17c70*/  ISETP.NE.AND P2, PT, R0, 0x2, PT ;  /* 0x000000020000780c */ /* 0x000fc80003f45270 */
[----:B------:R-:W-:-:S05]  /*17c80*/  SEL R0, R0, RZ, P2 ;  /* 0x000000ff00007207 */ /* 0x000fca0001000000 */
[----:B------:R-:W-:-:S04]  /*17c90*/  IMAD R0, R0, 0x8, R22 ;  /* 0x0000000800007824 */ /* 0x000fc800078e0216 */
[----:B------:R0:W1:Y:S01]  /*17ca0*/  SYNCS.PHASECHK.TRANS64.TRYWAIT P2, [R0+URZ+0x38830], R8 ;  /* 0x03883008000075a7 */ /* 0x000062000804017f */
[----:B------:R-:W-:Y:S05]  /*17cb0*/  @!P0 BRA `(.L_x_489) ;  /* 0x0000000000048947 */ /* 0x000fea0003800000 */
[----:B------:R-:W-:Y:S01]  /*17cc0*/  BPT.TRAP 0x1 ;  /* 0x000000040000795c */ /* 0x000fe20000300000 */
.L_x_489:
[----:B------:R-:W-:Y:S04]  /*17cd0*/  BSSY B0, `(.L_x_487) ;  /* 0x0000004000007945 */ /* 0x000fe80003800000 */
[----:B-1----:R-:W-:Y:S05]  /*17ce0*/  @P2 BRA `(.L_x_490) ;  /* 0x0000000000082947 */ /* 0x002fea0003800000 */
[----:B------:R-:W1:Y:S02]  /*17cf0*/  SYNCS.PHASECHK.TRANS64.TRYWAIT P2, [R0+URZ+0x38830], R8 ;  /* 0x03883008000075a7 */ /* 0x000e64000804017f */
[----:B-1----:R-:W-:Y:S05]  /*17d00*/  @!P2 BRA `(.L_x_491) ;  /* 0x0000012c0008a947 */ /* 0x002fea0003800000 */
.L_x_490:
[----:B------:R-:W-:Y:S05]  /*17d10*/  BSYNC B0 ;  /* 0x0000000000007941 */ /* 0x000fea0003800000 */
.L_x_487:
[----:B01----:R-:W2:Y:S01]  /*17d20*/  LDL R8, [R1+0x34] ;  /* 0x0000340001087983 */ /* 0x003ea20000100800 */
[----:B------:R-:W-:-:S03]  /*17d30*/  VIADD R15, R14, 0x1 ;  /* 0x000000010e0f7836 */ /* 0x000fc60000000000 */
[----:B------:R0:W-:Y:S02]  /*17d40*/  STL.64 [R1+0x1c0], R12 ;  /* 0x0001c00c01007387 */ /* 0x0001e40000100a00 */
[C---:B------:R-:W-:Y:S02]  /*17d50*/  ISETP.NE.AND P2, PT, R15.reuse, 0x2, PT ;  /* 0x000000020f00780c */ /* 0x040fe40003f45270 */
[----:B------:R-:W-:Y:S02]  /*17d60*/  STL [R1+0x1b8], R9 ;  /* 0x0001b80901007387 */ /* 0x000fe40000100800 */
[----:B------:R-:W-:Y:S02]  /*17d70*/  SEL R15, R15, RZ, P2 ;  /* 0x000000ff0f0f7207 */ /* 0x000fe40001000000 */
[----:B------:R1:W-:Y:S04]  /*17d80*/  STL.64 [R1+0x1b0], R6 ;  /* 0x0001b00601007387 */ /* 0x0003e80000100a00 */
[----:B------:R3:W-:Y:S04]  /*17d90*/  STL.64 [R1+0x1a8], R2 ;  /* 0x0001a80201007387 */ /* 0x0007e80000100a00 */
[----:B0-----:R-:W4:Y:S01]  /*17da0*/  LDL.64 R12, [R1+0x28] ;  /* 0x00002800010c7983 */ /* 0x001f220000100a00 */
[----:B------:R-:W0:Y:S01]  /*17db0*/  S2R R0, SR_TID.X ;  /* 0x0000000000007919 */ /* 0x000e220000002100 */
[----:B------:R-:W-:Y:S05]  /*17dc0*/  WARPSYNC.ALL ;  /* 0x0000000000007948 */ /* 0x000fea0003800000 */
[----:B------:R-:W-:Y:S01]  /*17dd0*/  IMAD.MOV.U32 R11, RZ, RZ, 0x40000040 ;  /* 0x40000040ff0b7424 */ /* 0x000fe200078e00ff */
[----:B------:R-:W-:Y:S01]  /*17de0*/  MOV R153, 0x40000040 ;  /* 0x4000004000997802 */ /* 0x000fe20000000f00 */
[----:B------:R-:W-:Y:S01]  /*17df0*/  IMAD.MOV.U32 R155, RZ, RZ, 0x40000040 ;  /* 0x40000040ff9b7424 */ /* 0x000fe200078e00ff */
[----:B------:R-:W-:Y:S01]  /*17e00*/  MOV R157, 0x40000040 ;  /* 0x40000040009d7802 */ /* 0x000fe20000000f00 */
[----:B-1----:R-:W4:Y:S04]  /*17e10*/  LDL.64 R6, [R1+0x18] ;  /* 0x0000180001067983 */ /* 0x002f280000100a00 */
[----:B---3--:R-:W3:Y:S01]  /*17e20*/  LDL.64 R2, [R1+0x8] ;  /* 0x0000080001027983 */ /* 0x008ee20000100a00 */
[----:B0-----:R-:W-:-:S05]  /*17e30*/  SHF.R.U32.HI R0, RZ, 0x7, R0 ;  /* 0x00000007ff007819 */ /* 0x001fca0000011600 */
[----:B------:R-:W-:Y:S01]  /*17e40*/  VIADD R0, R0, 0x8 ;  /* 0x0000000800007836 */ /* 0x000fe20000000000 */
[----:B------:R-:W-:Y:S02]  /*17e50*/  R2UR UR7, R11 ;  /* 0x000000000b0772ca */ /* 0x000fe400000e0000 */
[----:B------:R-:W-:Y:S02]  /*17e60*/  R2UR UR4, R4 ;  /* 0x00000000040472ca */ /* 0x000fe400000e0000 */
[----:B------:R-:W-:Y:S02]  /*17e70*/  R2UR UR5, R5 ;  /* 0x00000000050572ca */ /* 0x000fe400000e0000 */
[----:B------:R-:W-:Y:S02]  /*17e80*/  R2UR UR11, R155 ;  /* 0x000000009b0b72ca */ /* 0x000fe400000e0000 */
[----:B------:R-:W-:Y:S02]  /*17e90*/  R2UR UR15, R153 ;  /* 0x00000000990f72ca */ /* 0x000fe400000e0000 */
[----:B------:R-:W-:-:S02]  /*17ea0*/  R2UR UR19, R155 ;  /* 0x000000009b1372ca */ /* 0x000fc400000e0000 */
[----:B------:R-:W-:Y:S02]  /*17eb0*/  R2UR UR23, R153 ;  /* 0x00000000991772ca */ /* 0x000fe400000e0000 */
[----:B------:R-:W-:Y:S02]  /*17ec0*/  R2UR UR27, R155 ;  /* 0x000000009b1b72ca */ /* 0x000fe400000e0000 */
[----:B------:R-:W-:Y:S01]  /*17ed0*/  R2UR UR31, R157 ;  /* 0x000000009d1f72ca */ /* 0x000fe200000e0000 */
[----:B------:R0:W-:Y:S01]  /*17ee0*/  BAR.SYNC.DEFER_BLOCKING R0, 0x100 ;  /* 0x000400000000751d */ /* 0x0001e20000010000 */
[----:B--2---:R-:W-:-:S05]  /*17ef0*/  IMAD R10, R15, 0x800, R8 ;  /* 0x000008000f0a7824 */ /* 0x004fca00078e0208 */
[----:B------:R-:W2:Y:S01]  /*17f00*/  LDL.64 R8, [R1+0x20] ;  /* 0x0000200001087983 */ /* 0x000ea20000100a00 */
[C---:B------:R-:W-:Y:S01]  /*17f10*/  IADD3 R154, R10.reuse, 0x2, RZ ;  /* 0x000000020a9a7810 */ /* 0x040fe20007ffe0ff */
[----:B------:R-:W-:-:S03]  /*17f20*/  VIADD R152, R10, 0x4 ;  /* 0x000000040a987836 */ /* 0x000fc60000000000 */
[----:B------:R-:W-:Y:S01]  /*17f30*/  R2UR UR10, R154 ;  /* 0x000000009a0a72ca */ /* 0x000fe200000e0000 */
[C---:B------:R-:W-:Y:S01]  /*17f40*/  VIADD R154, R10.reuse, 0x6 ;  /* 0x000000060a9a7836 */ /* 0x040fe20000000000 */
[C---:B------:R-:W-:Y:S01]  /*17f50*/  R2UR UR6, R10.reuse ;  /* 0x000000000a0672ca */ /* 0x040fe200000e0000 */
[----:B------:R-:W-:Y:S01]  /*17f60*/  VIADD R156, R10, 0x404 ;  /* 0x000004040a9c7836 */ /* 0x000fe20000000000 */
[----:B------:R-:W-:Y:S01]  /*17f70*/  R2UR UR14, R152 ;  /* 0x00000000980e72ca */ /* 0x000fe200000e0000 */
[----:B------:R-:W-:Y:S01]  /*17f80*/  VIADD R152, R10, 0x400 ;  /* 0x000004000a987836 */ /* 0x000fe20000000000 */
[----:B------:R-:W-:Y:S01]  /*17f90*/  R2UR UR18, R154 ;  /* 0x000000009a1272ca */ /* 0x000fe200000e0000 */
[----:B------:R-:W-:Y:S01]  /*17fa0*/  VIADD R154, R10, 0x402 ;  /* 0x000004020a9a7836 */ /* 0x000fe20000000000 */
[----:B------:R-:W-:Y:S02]  /*17fb0*/  R2UR UR30, R156 ;  /* 0x000000009c1e72ca */ /* 0x000fe400000e0000 */
[----:B------:R-:W-:-:S02]  /*17fc0*/  R2UR UR22, R152 ;  /* 0x00000000981672ca */ /* 0x000fc400000e0000 */
[----:B------:R-:W-:Y:S02]  /*17fd0*/  R2UR UR26, R154 ;  /* 0x000000009a1a72ca */ /* 0x000fe400000e0000 */
[----:B------:R-:W-:-:S06]  /*17fe0*/  WARPGROUP.ARRIVE ;  /* 0x00000000000079c5 */ /* 0x000fcc0000000000 */
[----:B------:R-:W-:Y:S01]  /*17ff0*/  QGMMA.64x128x32.F32.E4M3.E4M3 R152, gdesc[UR4], RZ, !UPT, gsb0 ;  /* 0x01e00000049879f3 */ /* 0x000fe2000c0008ff */
[----:B----4-:R-:W-:Y:S02]  /*18000*/  R2UR UR8, R12 ;  /* 0x000000000c0872ca */ /* 0x010fe400000e0000 */
[----:B------:R-:W-:Y:S01]  /*18010*/  R2UR UR9, R13 ;  /* 0x000000000d0972ca */ /* 0x000fe200000e0000 */
[----:B------:R-:W-:Y:S02]  /*18020*/  WARPGROUP.DEPBAR.LE gsb0, 0x0 ;  /* 0x00008000000079c5 */ /* 0x000fe40000010000 */
[----:B------:R-:W-:-:S10]  /*18030*/  WARPGROUP.ARRIVE ;  /* 0x00000000000079c5 */ /* 0x000fd40000000000 */
[----:B------:R-:W-:Y:S01]  /*18040*/  QGMMA.64x128x32.F32.E4M3.E4M3 R152, gdesc[UR8], R152, gsb0 ;  /* 0x01e00000089879f3 */ /* 0x000fe20008000898 */
[----:B------:R-:W-:Y:S01]  /*18050*/  VIADD R10, R10, 0x406 ;  /* 0x000004060a0a7836 */ /* 0x000fe20000000000 */
[----:B------:R-:W-:-:S04]  /*18060*/  R2UR UR35, R11 ;  /* 0x000000000b2372ca */ /* 0x000fc800000e0000 */
[----:B------:R-:W-:Y:S02]  /*18070*/  R2UR UR34, R10 ;  /* 0x000000000a2272ca */ /* 0x000fe400000e0000 */
[----:B------:R-:W4:Y:S01]  /*18080*/  LDL.64 R10, [R1] ;  /* 0x00000000010a7983 */ /* 0x000f220000100a00 */
[----:B------:R-:W-:Y:S02]  /*18090*/  R2UR UR16, R6 ;  /* 0x00000000061072ca */ /* 0x000fe400000e0000 */
[----:B------:R-:W-:Y:S01]  /*180a0*/  R2UR UR17, R7 ;  /* 0x00000000071172ca */ /* 0x000fe200000e0000 */
[----:B------:R0:W5:Y:S01]  /*180b0*/  LDL.LU.64 R12, [R1+0x1c0] ;  /* 0x0001c000010c7983 */ /* 0x0001620000300a00 */
[----:B--2---:R-:W-:Y:S02]  /*180c0*/  R2UR UR12, R8 ;  /* 0x00000000080c72ca */ /* 0x004fe400000e0000 */
[----:B------:R-:W-:Y:S01]  /*180d0*/  R2UR UR13, R9 ;  /* 0x00000000090d72ca */ /* 0x000fe200000e0000 */
[----:B------:R-:W-:-:S02]  /*180e0*/  WARPGROUP.DEPBAR.LE gsb0, 0x0 ;  /* 0x00008000000079c5 */ /* 0x000fc40000010000 */
[----:B------:R-:W-:Y:S01]  /*180f0*/  WARPGROUP.ARRIVE ;  /* 0x00000000000079c5 */ /* 0x000fe20000000000 */
[----:B---3--:R-:W-:Y:S01]  /*18100*/  R2UR UR20, R2 ;  /* 0x00000000021472ca */ /* 0x008fe200000e0000 */
[----:B------:R0:W5:Y:S01]  /*18110*/  LDL.LU R9, [R1+0x1b8] ;  /* 0x0001b80001097983 */ /* 0x0001620000300800 */
[----:B------:R-:W-:-:S03]  /*18120*/  R2UR UR21, R3 ;  /* 0x00000000031572ca */ /* 0x000fc600000e0000 */
[----:B------:R0:W5:Y:S04]  /*18130*/  LDL.LU.64 R6, [R1+0x1b0] ;  /* 0x0001b00001067983 */ /* 0x0001680000300a00 */
[----:B------:R-:W-:Y:S01]  /*18140*/  QGMMA.64x128x32.F32.E4M3.E4M3 R152, gdesc[UR12], R152, gsb0 ;  /* 0x01e000000c9879f3 */ /* 0x000fe20008000898 */
[----:B------:R0:W5:Y:S02]  /*18150*/  LDL.LU.64 R2, [R1+0x1a8] ;  /* 0x0001a80001027983 */ /* 0x0001640000300a00 */
[----:B------:R-:W-:Y:S02]  /*18160*/  WARPGROUP.DEPBAR.LE gsb0, 0x0 ;  /* 0x00008000000079c5 */ /* 0x000fe40000010000 */
[----:B------:R-:W-:-:S07]  /*18170*/  WARPGROUP.ARRIVE ;  /* 0x00000000000079c5 */ /* 0x000fce0000000000 */
[----:B------:R-:W-:Y:S01]  /*18180*/  QGMMA.64x128x32.F32.E4M3.E4M3 R152, gdesc[UR16], R152, gsb0 ;  /* 0x01e00000109879f3 */ /* 0x000fe20008000898 */
[----:B----4-:R-:W-:Y:S02]  /*18190*/  R2UR UR24, R10 ;  /* 0x000000000a1872ca */ /* 0x010fe400000e0000 */
[----:B------:R-:W-:Y:S01]  /*181a0*/  R2UR UR25, R11 ;  /* 0x000000000b1972ca */ /* 0x000fe200000e0000 */
[----:B------:R-:W-:Y:S02]  /*181b0*/  WARPGROUP.DEPBAR.LE gsb0, 0x0 ;  /* 0x00008000000079c5 */ /* 0x000fe40000010000 */
[----:B------:R-:W-:-:S06]  /*181c0*/  WARPGROUP.ARRIVE ;  /* 0x00000000000079c5 */ /* 0x000fcc0000000000 */
[----:B------:R-:W-:Y:S01]  /*181d0*/  QGMMA.64x128x32.F32.E4M3.E4M3 R152, gdesc[UR20], R152, gsb0 ;  /* 0x01e00000149879f3 */ /* 0x000fe20008000898 */
[----:B------:R-:W-:Y:S02]  /*181e0*/  R2UR UR28, R236 ;  /* 0x00000000ec1c72ca */ /* 0x000fe400000e0000 */
        /* <DEDUP_REMOVED lines=16> */
.L_x_493:
[----:B-----5:R-:W-:Y:S01]  /*182f0*/  SHF.L.U32 R0, R9, 0x1f, RZ ;  /* 0x0000001f09007819 */ /* 0x020fe200000006ff */
[----:B------:R-:W-:-:S04]  /*18300*/  IMAD R8, R14, 0x8, R22 ;  /* 0x000000080e087824 */ /* 0x000fc800078e0216 */
[----:B------:R0:W1:Y:S01]  /*18310*/  SYNCS.PHASECHK.TRANS64.TRYWAIT P1, [R8+URZ+0x38850], R0 ;  /* 0x03885000080075a7 */ /* 0x000062000802017f */
[----:B------:R-:W-:Y:S05]  /*18320*/  @!P0 BRA `(.L_x_494) ;  /* 0x0000000000048947 */ /* 0x000fea0003800000 */
[----:B------:R-:W-:Y:S01]  /*18330*/  BPT.TRAP 0x1 ;  /* 0x000000040000795c */ /* 0x000fe20000300000 */
.L_x_494:
[----:B-1----:R-:W-:Y:S05]  /*18340*/  @P1 BRA `(.L_x_492) ;  /* 0x0000000000081947 */ /* 0x002fea0003800000 */
[----:B------:R-:W1:Y:S02]  /*18350*/  SYNCS.PHASECHK.TRANS64.TRYWAIT P1, [R8+URZ+0x38850], R0 ;  /* 0x03885000080075a7 */ /* 0x000e64000802017f */
[----:B-1----:R-:W-:Y:S05]  /*18360*/  @!P1 BRA `(.L_x_495) ;  /* 0x0000012400849947 */ /* 0x002fea0003800000 */
.L_x_492:
[----:B01----:R-:W-:Y:S01]  /*18370*/  VIADD R0, R22, 0x400 ;  /* 0x0000040016007836 */ /* 0x003fe20000000000 */
[----:B------:R-:W-:Y:S05]  /*18380*/  WARPSYNC.ALL ;  /* 0x0000000000007948 */ /* 0x000fea0003800000 */
[----:B------:R-:W-:Y:S01]  /*18390*/  SHF.R.U32.HI R0, RZ, 0x4, R0 ;  /* 0x00000004ff007819 */ /* 0x000fe20000011600 */
[----:B-----5:R-:W-:Y:S01]  /*183a0*/  IMAD.MOV.U32 R9, RZ, RZ, 0x40000040 ;  /* 0x40000040ff097424 */ /* 0x020fe200078e00ff */
[----:B------:R-:W-:Y:S01]  /*183b0*/  WARPGROUP.ARRIVE ;  /* 0x00000000000079c5 */ /* 0x000fe20000000000 */
[----:B------:R-:W-:Y:S01]  /*183c0*/  IMAD.MOV.U32 R11, RZ, RZ, 0x40000040 ;  /* 0x40000040ff0b7424 */ /* 0x000fe200078e00ff */
[----:B------:R-:W-:-:S02]  /*183d0*/  LOP3.LUT R0, R0, 0x3fff, RZ, 0xc0, !PT ;  /* 0x00003fff00007812 */ /* 0x000fc400078ec0ff */
[----:B------:R-:W-:Y:S02]  /*183e0*/  R2UR UR7, R9 ;  /* 0x00000000090772ca */ /* 0x000fe400000e0000 */
[----:B------:R-:W-:-:S05]  /*183f0*/  LOP3.LUT R0, R0, 0x10000, RZ, 0xfc, !PT ;  /* 0x0001000000007812 */ /* 0x000fca00078efcff */
[----:B------:R-:W-:Y:S01]  /*18400*/  IMAD R8, R14, 0x800, R0 ;  /* 0x000008000e087824 */ /* 0x000fe200078e0200 */
[----:B------:R-:W-:-:S04]  /*18410*/  FMNMX.FTZ R0, R152, R13, !PT ;  /* 0x0000000d98007209 */ /* 0x000fc80007810000 */
[C---:B------:R-:W-:Y:S02]  /*18420*/  R2UR UR6, R8.reuse ;  /* 0x00000000080672ca */ /* 0x040fe400000e0000 */
[----:B------:R-:W-:Y:S02]  /*18430*/  IADD3 R10, R8, 0x2, RZ ;  /* 0x00000002080a7810 */ /* 0x000fe40007ffe0ff */
[----:B------:R-:W-:-:S04]  /*18440*/  FMNMX.FTZ R0, R153, R0, !PT ;  /* 0x0000000099007209 */ /* 0x000fc80007810000 */
[----:B------:R-:W-:-:S04]  /*18450*/  FMNMX.FTZ R0, R156, R0, !PT ;  /* 0x000000009c007209 */ /* 0x000fc80007810000 */
[----:B------:R-:W-:Y:S01]  /*18460*/  FMNMX.FTZ R0, R157, R0, !PT ;  /* 0x000000009d007209 */ /* 0x000fe20007810000 */
[----:B------:R-:W-:Y:S01]  /*18470*/  QGMMA.64x256x32.F32.E4M3.E4M3 R24, R228, gdesc[UR4], R24, gsb0 ;  /* 0x03e00004e4187df3 */ /* 0x000fe20008000818 */
[----:B------:R-:W-:Y:S01]  /*18480*/  R2UR UR6, R10 ;  /* 0x000000000a0672ca */ /* 0x000fe200000e0000 */
[----:B------:R-:W-:Y:S01]  /*18490*/  VIADD R10, R8, 0x4 ;  /* 0x00000004080a7836 */ /* 0x000fe20000000000 */
[----:B------:R-:W-:Y:S01]  /*184a0*/  R2UR UR7, R11 ;  /* 0x000000000b0772ca */ /* 0x000fe200000e0000 */
[----:B------:R-:W-:Y:S01]  /*184b0*/  IMAD.MOV.U32 R11, RZ, RZ, 0x40000040 ;  /* 0x40000040ff0b7424 */ /* 0x000fe200078e00ff */
[----:B------:R-:W-:Y:S01]  /*184c0*/  FMNMX.FTZ R0, R160, R0, !PT ;  /* 0x00000000a0007209 */ /* 0x000fe20007810000 */
[----:B------:R-:W-:-:S03]  /*184d0*/  VIADD R8, R8, 0x6 ;  /* 0x0000000608087836 */ /* 0x000fc60000000000 */
[----:B------:R-:W-:-:S04]  /*184e0*/  FMNMX.FTZ R0, R161, R0, !PT ;  /* 0x00000000a1007209 */ /* 0x000fc80007810000 */
        /* <DEDUP_REMOVED lines=25> */
[----:B------:R-:W-:-:S05]  /*18680*/  FMNMX.FTZ R0, R213, R0, !PT ;  /* 0x00000000d5007209 */ /* 0x000fca0007810000 */
[----:B------:R-:W0:Y:S02]  /*18690*/  SHFL.BFLY PT, R9, R0, 0x2, 0x1f ;  /* 0x0c401f0000097f89 */ /* 0x000e2400000e0000 */
[----:B0-----:R-:W-:Y:S02]  /*186a0*/  FMNMX.FTZ R0, R0, R9, !PT ;  /* 0x0000000900007209 */ /* 0x001fe40007810000 */
[----:B------:R-:W-:Y:S01]  /*186b0*/  MOV R9, 0x40000040 ;  /* 0x4000004000097802 */ /* 0x000fe20000000f00 */
[----:B------:R-:W-:Y:S02]  /*186c0*/  WARPGROUP.DEPBAR.LE gsb0, 0x0 ;  /* 0x00008000000079c5 */ /* 0x000fe40000010000 */
[----:B------:R-:W-:-:S06]  /*186d0*/  WARPGROUP.ARRIVE ;  /* 0x00000000000079c5 */ /* 0x000fcc0000000000 */
[----:B------:R-:W0:Y:S01]  /*186e0*/  S2R R231, SR_TID.X ;  /* 0x0000000000e77919 */ /* 0x000e220000002100 */
[----:B------:R-:W-:Y:S01]  /*186f0*/  QGMMA.64x256x32.F32.E4M3.E4M3 R24, R224, gdesc[UR4], R24, gsb0 ;  /* 0x03e00004e0187df3 */ /* 0x000fe20008000818 */
[----:B------:R-:W-:Y:S02]  /*18700*/  R2UR UR6, R10 ;  /* 0x000000000a0672ca */ /* 0x000fe400000e0000 */
[----:B------:R-:W-:Y:S02]  /*18710*/  FMNMX.FTZ R10, R154, R12, !PT ;  /* 0x0000000c9a0a7209 */ /* 0x000fe40007810000 */
[----:B------:R-:W-:Y:S02]  /*18720*/  R2UR UR7, R11 ;  /* 0x000000000b0772ca */ /* 0x000fe400000e0000 */
[----:B------:R-:W-:-:S04]  /*18730*/  FMNMX.FTZ R10, R155, R10, !PT ;  /* 0x0000000a9b0a7209 */ /* 0x000fc80007810000 */
[----:B------:R-:W-:-:S04]  /*18740*/  FMNMX.FTZ R10, R158, R10, !PT ;  /* 0x0000000a9e0a7209 */ /* 0x000fc80007810000 */
[----:B------:R-:W-:-:S04]  /*18750*/  FMNMX.FTZ R10, R159, R10, !PT ;  /* 0x0000000a9f0a7209 */ /* 0x000fc80007810000 */
[----:B------:R-:W-:-:S04]  /*18760*/  FMNMX.FTZ R10, R162, R10, !PT ;  /* 0x0000000aa20a7209 */ /* 0x000fc80007810000 */
[----:B------:R-:W-:-:S04]  /*18770*/  FMNMX.FTZ R10, R163, R10, !PT ;  /* 0x0000000aa30a7209 */ /* 0x000fc80007810000 */
[----:B------:R-:W-:Y:S02]  /*18780*/  FMNMX.FTZ R10, R166, R10, !PT ;  /* 0x0000000aa60a7209 */ /* 0x000fe40007810000 */
[----:B0-----:R-:W-:Y:S02]  /*18790*/  LOP3.LUT R231, R231, 0x7f, RZ, 0xc0, !PT ;  /* 0x0000007fe7e77812 */ /* 0x001fe400078ec0ff */
[----:B------:R-:W-:Y:S02]  /*187a0*/  FMNMX.FTZ R10, R167, R10, !PT ;  /* 0x0000000aa70a7209 */ /* 0x000fe40007810000 */
[----:B------:R-:W-:Y:S02]  /*187b0*/  ISETP.NE.AND P1, PT, R231, RZ, PT ;  /* 0x000000ffe700720c */ /* 0x000fe40003f25270 */
[----:B------:R-:W-:Y:S01]  /*187c0*/  FMNMX.FTZ R10, R170, R10, !PT ;  /* 0x0000000aaa0a7209 */ /* 0x000fe20007810000 */
[----:B------:R-:W0:Y:S03]  /*187d0*/  S2R R231, SR_TID.X ;  /* 0x0000000000e77919 */ /* 0x000e260000002100 */
[----:B------:R-:W-:-:S04]  /*187e0*/  FMNMX.FTZ R10, R171, R10, !PT ;  /* 0x0000000aab0a7209 */ /* 0x000fc80007810000 */
[----:B------:R-:W-:-:S04]  /*187f0*/  FMNMX.FTZ R10, R174, R10, !PT ;  /* 0x0000000aae0a7209 */ /* 0x000fc80007810000 */
[----:B------:R-:W-:-:S04]  /*18800*/  FMNMX.FTZ R10, R175, R10, !PT ;  /* 0x0000000aaf0a7209 */ /* 0x000fc80007810000 */
[----:B------:R-:W-:-:S04]  /*18810*/  FMNMX.FTZ R10, R178, R10, !PT ;  /* 0x0000000ab20a7209 */ /* 0x000fc80007810000 */
[----:B------:R-:W-:-:S04]  /*18820*/  FMNMX.FTZ R10, R179, R10, !PT ;  /* 0x0000000ab30a7209 */ /* 0x000fc80007810000 */
[----:B------:R-:W-:-:S04]  /*18830*/  FMNMX.FTZ R10, R182, R10, !PT ;  /* 0x0000000ab60a7209 */ /* 0x000fc80007810000 */
[----:B------:R-:W-:-:S04]  /*18840*/  FMNMX.FTZ R10, R183, R10, !PT ;  /* 0x0000000ab70a7209 */ /* 0x000fc80007810000 */
[----:B------:R-:W-:Y:S02]  /*18850*/  FMNMX.FTZ R10, R186, R10, !PT ;  /* 0x0000000aba0a7209 */ /* 0x000fe40007810000 */
[----:B0-----:R-:W-:Y:S02]  /*18860*/  SHF.R.U32.HI R231, RZ, 0x7, R231 ;  /* 0x00000007ffe77819 */ /* 0x001fe400000116e7 */
        /* <DEDUP_REMOVED lines=16> */
[----:B0-----:R-:W-:Y:S01]  /*18970*/  FMNMX.FTZ R11, R10, R11, !PT ;  /* 0x0000000b0a0b7209 */ /* 0x001fe20007810000 */
[----:B------:R-:W-:Y:S02]  /*18980*/  WARPGROUP.DEPBAR.LE gsb0, 0x0 ;  /* 0x00008000000079c5 */ /* 0x000fe40000010000 */
[----:B------:R-:W-:-:S06]  /*18990*/  WARPGROUP.ARRIVE ;  /* 0x00000000000079c5 */ /* 0x000fcc0000000000 */
[----:B------:R-:W-:Y:S01]  /*189a0*/  QGMMA.64x256x32.F32.E4M3.E4M3 R24, R216, gdesc[UR4], R24, gsb0 ;  /* 0x03e00004d8187df3 */ /* 0x000fe20008000818 */
[----:B------:R-:W-:Y:S02]  /*189b0*/  R2UR UR7, R9 ;  /* 0x00000000090772ca */ /* 0x000fe400000e0000 */
[----:B------:R-:W0:Y:S01]  /*189c0*/  SHFL.BFLY PT, R9, R0, 0x1, 0x1f ;  /* 0x0c201f0000097f89 */ /* 0x000e2200000e0000 */
[----:B------:R-:W-:-:S03]  /*189d0*/  R2UR UR6, R8 ;  /* 0x00000000080672ca */ /* 0x000fc600000e0000 */
[----:B------:R-:W1:Y:S01]  /*189e0*/  SHFL.BFLY PT, R8, R11, 0x1, 0x1f ;  /* 0x0c201f000b087f89 */ /* 0x000e6200000e0000 */
[----:B0-----:R-:W-:Y:S02]  /*189f0*/  FMNMX.FTZ R0, R0, R9, !PT ;  /* 0x0000000900007209 */ /* 0x001fe40007810000 */
[----:B-1----:R-:W-:-:S03]  /*18a00*/  FMNMX.FTZ R8, R11, R8, !PT ;  /* 0x000000080b087209 */ /* 0x002fc60007810000 */
[----:B------:R-:W-:Y:S01]  /*18a10*/  FADD.FTZ R10, -R0, R13 ;  /* 0x0000000d000a7221 */ /* 0x000fe20000010100 */
[----:B------:R-:W-:-:S01]  /*18a20*/  FFMA.FTZ R13, R2, R0, -8 ;  /* 0xc1000000020d7423 */ /* 0x000fc20000010000 */
[----:B------:R-:W-:-:S03]  /*18a30*/  FADD.FTZ R9, -R8, R12 ;  /* 0x0000000c08097221 */ /* 0x000fc60000010100 */
[C-C-:B------:R-:W-:Y:S01]  /*18a40*/  FFMA.FTZ R12, R2.reuse, R153, -R13.reuse ;  /* 0x00000099020c7223 */ /* 0x140fe2000001080d */
[----:B------:R-:W-:-:S01]  /*18a50*/  FFMA.FTZ R153, R2, R157, -R13 ;  /* 0x0000009d02997223 */ /* 0x000fc2000001080d */
        /* <DEDUP_REMOVED lines=12> */
[C---:B------:R-:W-:Y:S01]  /*18b20*/  FFMA.FTZ R205, R2.reuse, R209, -R13 ;  /* 0x000000d102cd7223 */ /* 0x040fe2000001080d */
[----:B------:R-:W-:-:S01]  /*18b30*/  FFMA.FTZ R209, R2, R8, -8 ;  /* 0xc100000002d17423 */ /* 0x000fc20000010008 */
[C---:B------:R-:W-:Y:S01]  /*18b40*/  FMUL.FTZ R10, R2.reuse, R10 ;  /* 0x0000000a020a7220 */ /* 0x040fe20000410000 */
[C---:B------:R-:W-:Y:S01]  /*18b50*/  FMUL.FTZ R9, R2.reuse, R9 ;  /* 0x0000000902097220 */ /* 0x040fe20000410000 */
[C---:B------:R-:W-:Y:S01]  /*18b60*/  FFMA.FTZ R11, R2.reuse, R152, -R13 ;  /* 0x00000098020b7223 */ /* 0x040fe2000001080d */
[----:B------:R-:W-:-:S01]  /*18b70*/  FFMA.FTZ R154, R2, R154, -R209 ;  /* 0x0000009a029a7223 */ /* 0x000fc200000108d1 */
[C---:B------:R-:W-:Y:S01]  /*18b80*/  FFMA.FTZ R155, R2.reuse, R155, -R209 ;  /* 0x0000009b029b7223 */ /* 0x040fe200000108d1 */
[----:B------:R-:W-:-:S01]  /*18b90*/  FFMA.FTZ R152, R2, R156, -R13 ;  /* 0x0000009c02987223 */ /* 0x000fc2000001080d */
[----:B------:R-:W-:Y:S01]  /*18ba0*/  MUFU.EX2 R10, R10 ;  /* 0x0000000a000a7308 */ /* 0x000fe20000000800 */
[----:B------:R-:W-:-:S01]  /*18bb0*/  FFMA.FTZ R158, R2, R158, -R209 ;  /* 0x0000009e029e7223 */ /* 0x000fc200000108d1 */
[C---:B------:R-:W-:Y:S01]  /*18bc0*/  FFMA.FTZ R159, R2.reuse, R159, -R209 ;  /* 0x0000009f029f7223 */ /* 0x040fe200000108d1 */
[----:B------:R-:W-:-:S01]  /*18bd0*/  FFMA.FTZ R156, R2, R160, -R13 ;  /* 0x000000a0029c7223 */ /* 0x000fc2000001080d */
[C-C-:B------:R-:W-:Y:S01]  /*18be0*/  FFMA.FTZ R162, R2.reuse, R162, -R209.reuse ;  /* 0x000000a202a27223 */ /* 0x140fe200000108d1 */
[----:B------:R-:W-:-:S01]  /*18bf0*/  FFMA.FTZ R163, R2, R163, -R209 ;  /* 0x000000a302a37223 */ /* 0x000fc200000108d1 */
[C---:B------:R-:W-:Y:S01]  /*18c00*/  FFMA.FTZ R160, R2.reuse, R164, -R13 ;  /* 0x000000a402a07223 */ /* 0x040fe2000001080d */
[----:B------:R-:W-:-:S01]  /*18c10*/  FFMA.FTZ R166, R2, R166, -R209 ;  /* 0x000000a602a67223 */ /* 0x000fc200000108d1 */
[----:B------:R-:W-:Y:S01]  /*18c20*/  MUFU.EX2 R9, R9 ;  /* 0x0000000900097308 */ /* 0x000fe20000000800 */
[----:B------:R-:W-:-:S01]  /*18c30*/  FFMA.FTZ R167, R2, R167, -R209 ;  /* 0x000000a702a77223 */ /* 0x000fc200000108d1 */
[C---:B------:R-:W-:Y:S01]  /*18c40*/  FFMA.FTZ R164, R2.reuse, R168, -R13 ;  /* 0x000000a802a47223 */ /* 0x040fe2000001080d */
[----:B------:R-:W-:-:S01]  /*18c50*/  FFMA.FTZ R170, R2, R170, -R209 ;  /* 0x000000aa02aa7223 */ /* 0x000fc200000108d1 */
[C---:B------:R-:W-:Y:S01]  /*18c60*/  FFMA.FTZ R171, R2.reuse, R171, -R209 ;  /* 0x000000ab02ab7223 */ /* 0x040fe200000108d1 */
[----:B------:R-:W-:-:S01]  /*18c70*/  FFMA.FTZ R168, R2, R172, -R13 ;  /* 0x000000ac02a87223 */ /* 0x000fc2000001080d */
[C-C-:B------:R-:W-:Y:S01]  /*18c80*/  FFMA.FTZ R174, R2.reuse, R174, -R209.reuse ;  /* 0x000000ae02ae7223 */ /* 0x140fe200000108d1 */
[----:B------:R-:W-:-:S01]  /*18c90*/  FFMA.FTZ R175, R2, R175, -R209 ;  /* 0x000000af02af7223 */ /* 0x000fc200000108d1 */
[----:B------:R-:W0:Y:S01]  /*18ca0*/  MUFU.EX2 R11, R11 ;  /* 0x0000000b000b7308 */ /* 0x000e220000000800 */
[----:B------:R-:W-:-:S01]  /*18cb0*/  FFMA.FTZ R172, R2, R176, -R13 ;  /* 0x000000b002ac7223 */ /* 0x000fc2000001080d */
[C-C-:B------:R-:W-:Y:S01]  /*18cc0*/  FFMA.FTZ R178, R2.reuse, R178, -R209.reuse ;  /* 0x000000b202b27223 */ /* 0x140fe200000108d1 */
[----:B------:R-:W-:-:S01]  /*18cd0*/  FFMA.FTZ R179, R2, R179, -R209 ;  /* 0x000000b302b37223 */ /* 0x000fc200000108d1 */
[C---:B------:R-:W-:Y:S01]  /*18ce0*/  FFMA.FTZ R176, R2.reuse, R180, -R13 ;  /* 0x000000b402b07223 */ /* 0x040fe2000001080d */
[----:B------:R-:W-:-:S01]  /*18cf0*/  FFMA.FTZ R182, R2, R182, -R209 ;  /* 0x000000b602b67223 */ /* 0x000fc200000108d1 */
[C---:B------:R-:W-:Y:S01]  /*18d00*/  FFMA.FTZ R183, R2.reuse, R183, -R209 ;  /* 0x000000b702b77223 */ /* 0x040fe200000108d1 */
[----:B------:R-:W-:-:S01]  /*18d10*/  FFMA.FTZ R180, R2, R184, -R13 ;  /* 0x000000b802b47223 */ /* 0x000fc2000001080d */
[----:B------:R-:W1:Y:S01]  /*18d20*/  MUFU.EX2 R154, R154 ;  /* 0x0000009a009a7308 */ /* 0x000e620000000800 */
[----:B------:R-:W-:-:S01]  /*18d30*/  FFMA.FTZ R186, R2, R186, -R209 ;  /* 0x000000ba02ba7223 */ /* 0x000fc200000108d1 */
[C---:B------:R-:W-:Y:S01]  /*18d40*/  FFMA.FTZ R187, R2.reuse, R187, -R209 ;  /* 0x000000bb02bb7223 */ /* 0x040fe200000108d1 */
[----:B------:R-:W-:-:S01]  /*18d50*/  FFMA.FTZ R184, R2, R188, -R13 ;  /* 0x000000bc02b87223 */ /* 0x000fc2000001080d */
[C-C-:B------:R-:W-:Y:S01]  /*18d60*/  FFMA.FTZ R190, R2.reuse, R190, -R209.reuse ;  /* 0x000000be02be7223 */ /* 0x140fe200000108d1 */
[----:B------:R-:W-:-:S01]  /*18d70*/  FFMA.FTZ R191, R2, R191, -R209 ;  /* 0x000000bf02bf7223 */ /* 0x000fc200000108d1 */
[C---:B------:R-:W-:Y:S01]  /*18d80*/  FFMA.FTZ R188, R2.reuse, R192, -R13 ;  /* 0x000000c002bc7223 */ /* 0x040fe2000001080d */
[----:B------:R-:W-:-:S01]  /*18d90*/  FFMA.FTZ R194, R2, R194, -R209 ;  /* 0x000000c202c27223 */ /* 0x000fc200000108d1 */
[----:B------:R-:W2:Y:S01]  /*18da0*/  MUFU.EX2 R12, R12 ;  /* 0x0000000c000c7308 */ /* 0x000ea20000000800 */
[----:B0-----:R-:W-:-:S01]  /*18db0*/  FFMA.FTZ R3, R10, R3, R11 ;  /* 0x000000030a037223 */ /* 0x001fc2000001000b */
[C---:B------:R-:W-:Y:S01]  /*18dc0*/  FFMA.FTZ R195, R2.reuse, R195, -R209 ;  /* 0x000000c302c37223 */ /* 0x040fe200000108d1 */
[----:B------:R-:W-:-:S01]  /*18dd0*/  FFMA.FTZ R192, R2, R196, -R13 ;  /* 0x000000c402c07223 */ /* 0x000fc2000001080d */
[C-C-:B------:R-:W-:Y:S01]  /*18de0*/  FFMA.FTZ R198, R2.reuse, R198, -R209.reuse ;  /* 0x000000c602c67223 */ /* 0x140fe200000108d1 */
[----:B------:R-:W-:-:S01]  /*18df0*/  FFMA.FTZ R199, R2, R199, -R209 ;  /* 0x000000c702c77223 */ /* 0x000fc200000108d1 */
[C---:B------:R-:W-:Y:S01]  /*18e00*/  FFMA.FTZ R196, R2.reuse, R200, -R13 ;  /* 0x000000c802c47223 */ /* 0x040fe2000001080d */
[----:B------:R-:W-:-:S01]  /*18e10*/  FFMA.FTZ R202, R2, R202, -R209 ;  /* 0x000000ca02ca7223 */ /* 0x000fc200000108d1 */
[----:B------:R-:W0:Y:S01]  /*18e20*/  MUFU.EX2 R155, R155 ;  /* 0x0000009b009b7308 */ /* 0x000e220000000800 */
[----:B-1----:R-:W-:-:S01]  /*18e30*/  FFMA.FTZ R6, R9, R6, R154 ;  /* 0x0000000609067223 */ /* 0x002fc2000001009a */
[C---:B------:R-:W-:Y:S01]  /*18e40*/  FFMA.FTZ R203, R2.reuse, R203, -R209 ;  /* 0x000000cb02cb7223 */ /* 0x040fe200000108d1 */
[----:B------:R-:W-:-:S01]  /*18e50*/  FFMA.FTZ R200, R2, R204, -R13 ;  /* 0x000000cc02c87223 */ /* 0x000fc2000001080d */
[C-C-:B------:R-:W-:Y:S01]  /*18e60*/  FFMA.FTZ R206, R2.reuse, R206, -R209.reuse ;  /* 0x000000ce02ce7223 */ /* 0x140fe200000108d1 */
[----:B------:R-:W-:-:S01]  /*18e70*/  FFMA.FTZ R207, R2, R207, -R209 ;  /* 0x000000cf02cf7223 */ /* 0x000fc200000108d1 */
[C---:B------:R-:W-:Y:S01]  /*18e80*/  FFMA.FTZ R204, R2.reuse, R208, -R13 ;  /* 0x000000d002cc7223 */ /* 0x040fe2000001080d */
[----:B------:R-:W-:-:S01]  /*18e90*/  FFMA.FTZ R210, R2, R210, -R209 ;  /* 0x000000d202d27223 */ /* 0x000fc200000108d1 */
[----:B------:R-:W1:Y:S01]  /*18ea0*/  MUFU.EX2 R152, R152 ;  /* 0x0000009800987308 */ /* 0x000e620000000800 */
[----:B--2---:R-:W-:-:S01]  /*18eb0*/  FADD.FTZ R3, R12, R3 ;  /* 0x000000030c037221 */ /* 0x004fc20000010000 */
[C---:B------:R-:W-:Y:S01]  /*18ec0*/  FFMA.FTZ R211, R2.reuse, R211, -R209 ;  /* 0x000000d302d37223 */ /* 0x040fe200000108d1 */
[----:B------:R-:W-:-:S01]  /*18ed0*/  FFMA.FTZ R208, R2, R212, -R13 ;  /* 0x000000d402d07223 */ /* 0x000fc2000001080d */
[C---:B------:R-:W-:Y:S01]  /*18ee0*/  FFMA.FTZ R214, R2.reuse, R214, -R209 ;  /* 0x000000d602d67223 */ /* 0x040fe200000108d1 */
[----:B------:R-:W-:-:S01]  /*18ef0*/  FFMA.FTZ R13, R2, R213, -R13 ;  /* 0x000000d5020d7223 */ /* 0x000fc2000001080d */
[----:B------:R-:W-:Y:S01]  /*18f00*/  FFMA.FTZ R209, R2, R215, -R209 ;  /* 0x000000d702d17223 */ /* 0x000fe200000108d1 */
[----:B------:R-:W-:Y:S01]  /*18f10*/  @!P1 IMAD R212, R15, 0x8, R22 ;  /* 0x000000080fd49824 */ /* 0x000fe200078e0216 */
[----:B------:R-:W2:Y:S01]  /*18f20*/  MUFU.EX2 R158, R158 ;  /* 0x0000009e009e7308 */ /* 0x000ea20000000800 */
[----:B0-----:R-:W-:-:S01]  /*18f30*/  FADD.FTZ R6, R155, R6 ;  /* 0x000000069b067221 */ /* 0x001fc20000010000 */
[----:B------:R-:W-:Y:S01]  /*18f40*/  IADD3 R213, -R231, 0xb, RZ ;  /* 0x0000000be7d57810 */ /* 0x000fe20007ffe1ff */
[----:B------:R-:W-:-:S05]  /*18f50*/  @!P1 VIADD R212, R212, 0x38840 ;  /* 0x00038840d4d49836 */ /* 0x000fca0000000000 */
[----:B------:R-:W0:Y:S01]  /*18f60*/  MUFU.EX2 R153, R153 ;  /* 0x0000009900997308 */ /* 0x000e220000000800 */
[----:B-1----:R-:W-:-:S01]  /*18f70*/  FADD.FTZ R3, R152, R3 ;  /* 0x0000000398037221 */ /* 0x002fc20000010000 */
[----:B------:R-:W-:-:S06]  /*18f80*/  @!P1 PRMT R212, RZ, 0x654, R212 ;  /* 0x00000654ffd49816 */ /* 0x000fcc00000000d4 */
[----:B------:R-:W1:Y:S01]  /*18f90*/  MUFU.EX2 R159, R159 ;  /* 0x0000009f009f7308 */ /* 0x000e620000000800 */
[----:B--2---:R-:W-:-:S07]  /*18fa0*/  FADD.FTZ R6, R158, R6 ;  /* 0x000000069e067221 */ /* 0x004fce0000010000 */
        /* <DEDUP_REMOVED lines=33> */
[----:B-1----:R-:W-:-:S01]  /*191c0*/  FADD.FTZ R3, R169, R3 ;  /* 0x00000003a9037221 */ /* 0x002fc20000010000 */
[----:B------:R-:W-:Y:S02]  /*191d0*/  WARPGROUP.DEPBAR.LE gsb0, 0x0 ;  /* 0x00008000000079c5 */ /* 0x000fe40000010000 */
[----:B------:R-:W-:-:S04]  /*191e0*/  WARPGROUP.ARRIVE ;  /* 0x00000000000079c5 */ /* 0x000fc80000000000 */
[----:B------:R-:W1:Y:S01]  /*191f0*/  MUFU.EX2 R178, R178 ;  /* 0x000000b200b27308 */ /* 0x000e620000000800 */
[----:B--2---:R-:W-:-:S01]  /*19200*/  FADD.FTZ R6, R175, R6 ;  /* 0x00000006af067221 */ /* 0x004fc20000010000 */
[----:B------:R-:W-:Y:S06]  /*19210*/  QGMMA.64x256x32.F32.E4M3.E4M3 R24, R220, gdesc[UR4], R24, gsb0 ;  /* 0x03e00004dc187df3 */ /* 0x000fec0008000818 */
        /* <DEDUP_REMOVED lines=67> */
[----:B0-----:R-:W-:-:S01]  /*19650*/  FADD.FTZ R6, R210, R6 ;  /* 0x00000006d2067221 */ /* 0x001fc20000010000 */
[----:B------:R-:W-:Y:S02]  /*19660*/  WARPGROUP.DEPBAR.LE gsb0, 0x0 ;  /* 0x00008000000079c5 */ /* 0x000fe40000010000 */
[----:B------:R0:W-:Y:S06]  /*19670*/  BAR.ARV R213, 0x100 ;  /* 0x000400d50000751d */ /* 0x0001ec0000002000 */
[----:B------:R-:W3:Y:S01]  /*19680*/  MUFU.EX2 R208, R208 ;  /* 0x000000d000d07308 */ /* 0x000ee20000000800 */
[----:B-1----:R-:W-:-:S01]  /*19690*/  FADD.FTZ R3, R205, R3 ;  /* 0x00000003cd037221 */ /* 0x002fc20000010000 */
[----:B------:R0:W-:Y:S01]  /*196a0*/  @!P1 SYNCS.ARRIVE.TRANS64.RED.A1T0 RZ, [R212+URZ], RZ ;  /* 0x000000ffd4ff99a7 */ /* 0x0001e2000810043f */
[----:B--2---:R-:W-:-:S05]  /*196b0*/  FADD.FTZ R6, R211, R6 ;  /* 0x00000006d3067221 */ /* 0x004fca0000010000 */
[----:B------:R-:W1:Y:S08]  /*196c0*/  MUFU.EX2 R214, R214 ;  /* 0x000000d600d67308 */ /* 0x000e700000000800 */
[----:B------:R-:W2:Y:S01]  /*196d0*/  MUFU.EX2 R13, R13 ;  /* 0x0000000d000d7308 */ /* 0x000ea20000000800 */
[----:B---3--:R-:W-:-:S07]  /*196e0*/  FADD.FTZ R3, R208, R3 ;  /* 0x00000003d0037221 */ /* 0x008fce0000010000 */
[----:B------:R-:W3:Y:S01]  /*196f0*/  MUFU.EX2 R209, R209 ;  /* 0x000000d100d17308 */ /* 0x000ee20000000800 */
[----:B-1----:R-:W-:-:S01]  /*19700*/  FADD.FTZ R6, R214, R6 ;  /* 0x00000006d6067221 */ /* 0x002fc20000010000 */
[----:B--2---:R-:W-:-:S03]  /*19710*/  FADD.FTZ R3, R13, R3 ;  /* 0x000000030d037221 */ /* 0x004fc60000010000 */
[----:B---3--:R-:W-:Y:S01]  /*19720*/  FADD.FTZ R6, R209, R6 ;  /* 0x00000006d1067221 */ /* 0x008fe20000010000 */
[----:B0-----:R-:W-:Y:S06]  /*19730*/  @!P0 BRA `(.L_x_496) ;  /* 0x0000000000048947 */ /* 0x001fec0003800000 */
[----:B------:R-:W-:Y:S01]  /*19740*/  BPT.TRAP 0x1 ;  /* 0x000000040000795c */ /* 0x000fe20000300000 */
.L_x_496:
[----:B------:R-:W2:Y:S01]  /*19750*/  LDL R213, [R1+0x14] ;  /* 0x0000140001d57983 */ /* 0x000ea20000100800 */
[----:B------:R-:W-:Y:S01]  /*19760*/  IMAD R14, R14, 0x8, R22 ;  /* 0x000000080e0e7824 */ /* 0x000fe200078e0216 */
[----:B------:R-:W-:Y:S01]  /*19770*/  MOV R212, UR36 ;  /* 0x0000002400d47c02 */ /* 0x000fe20008000f00 */
[-C--:B------:R-:W-:Y:S01]  /*19780*/  FMUL.FTZ R26, R26, R9.reuse ;  /* 0x000000091a1a7220 */ /* 0x080fe20000410000 */
[----:B------:R-:W-:Y:S01]  /*19790*/  F2FP.SATFINITE.E4M3.F32.PACK_AB_MERGE_C R152, R153, R152, RZ ;  /* 0x000000989998723e */ /* 0x000fe200048070ff */
[----:B------:R-:W-:Y:S01]  /*197a0*/  VIADD R14, R14, 0x38860 ;  /* 0x000388600e0e7836 */ /* 0x000fe20000000000 */
        /* <DEDUP_REMOVED lines=30> */
[----:B------:R-:W-:Y:S01]  /*19990*/  PRMT R14, R212, 0x654, R14 ;  /* 0x00000654d40e7816 */ /* 0x000fe2000000000e */
[----:B------:R-:W-:Y:S01]  /*199a0*/  FMUL.FTZ R58, R58, R9 ;  /* 0x000000093a3a7220 */ /* 0x000fe20000410000 */
[----:B------:R-:W-:Y:S01]  /*199b0*/  F2FP.SATFINITE.E4M3.F32.PACK_AB_MERGE_C R11, R12, R11, R152 ;  /* 0x0000000b0c0b723e */ /* 0x000fe20004807098 */
[-C--:B------:R-:W-:Y:S01]  /*199c0*/  FMUL.FTZ R59, R59, R9.reuse ;  /* 0x000000093b3b7220 */ /* 0x080fe20000410000 */
[----:B------:R-:W-:Y:S01]  /*199d0*/  F2FP.SATFINITE.E4M3.F32.PACK_AB_MERGE_C R158, R155, R154, R158 ;  /* 0x0000009a9b9e723e */ /* 0x000fe2000480709e */
[----:B------:R0:W-:Y:S01]  /*199e0*/  SYNCS.ARRIVE.TRANS64.RED.A1T0 RZ, [R14+URZ], RZ ;  /* 0x000000ff0eff79a7 */ /* 0x0001e2000810043f */
        /* <DEDUP_REMOVED lines=124> */
[----:B------:R-:W-:Y:S01]  /*1a1b0*/  IMAD.MOV.U32 R12, RZ, RZ, R8 ;  /* 0x000000ffff0c7224 */ /* 0x000fe200078e0008 */
[----:B0-----:R-:W-:Y:S01]  /*1a1c0*/  MOV R14, R15 ;  /* 0x0000000f000e7202 */ /* 0x001fe20000000f00 */
[----:B------:R-:W-:Y:S01]  /*1a1d0*/  IMAD.MOV.U32 R13, RZ, RZ, R0 ;  /* 0x000000ffff0d7224 */ /* 0x000fe200078e0000 */
[----:B------:R-:W-:Y:S01]  /*1a1e0*/  MOV R224, R168 ;  /* 0x000000a800e07202 */ /* 0x000fe20000000f00 */
[----:B------:R-:W-:Y:S01]  /*1a1f0*/  IMAD.MOV.U32 R9, RZ, RZ, R235 ;  /* 0x000000ffff097224 */ /* 0x000fe200078e00eb */
[----:B------:R-:W-:Y:S01]  /*1a200*/  MOV R217, R190 ;  /* 0x000000be00d97202 */ /* 0x000fe20000000f00 */
[----:B------:R-:W-:Y:S01]  /*1a210*/  IMAD.MOV.U32 R228, RZ, RZ, R11 ;  /* 0x000000ffffe47224 */ /* 0x000fe200078e000b */
[----:B------:R-:W-:Y:S01]  /*1a220*/  MOV R222, R204 ;  /* 0x000000cc00de7202 */ /* 0x000fe20000000f00 */
        /* <DEDUP_REMOVED lines=8> */
[----:B------:R-:W-:Y:S02]  /*1a2b0*/  IMAD.MOV.U32 R219, RZ, RZ, R198 ;  /* 0x000000ffffdb7224 */ /* 0x000fe400078e00c6 */
[----:B------:R-:W-:Y:S02]  /*1a2c0*/  IMAD.MOV.U32 R220, RZ, RZ, R200 ;  /* 0x000000ffffdc7224 */ /* 0x000fe400078e00c8 */
[----:B------:R-:W-:Y:S02]  /*1a2d0*/  IMAD.MOV.U32 R221, RZ, RZ, R206 ;  /* 0x000000ffffdd7224 */ /* 0x000fe400078e00ce */
[----:B------:R-:W-:Y:S01]  /*1a2e0*/  IMAD.MOV.U32 R223, RZ, RZ, R209 ;  /* 0x000000ffffdf7224 */ /* 0x000fe200078e00d1 */
[C---:B--2---:R-:W-:Y:S01]  /*1a2f0*/  ISETP.GT.AND P1, PT, R7.reuse, R213, PT ;  /* 0x000000d50700720c */ /* 0x044fe20003f24270 */
[----:B------:R-:W-:-:S12]  /*1a300*/  VIADD R7, R7, 0xffffffff ;  /* 0xffffffff07077836 */ /* 0x000fd80000000000 */
[----:B------:R-:W-:Y:S05]  /*1a310*/  @P1 BRA `(.L_x_497) ;  /* 0xffffffd800281947 */ /* 0x000fea000383ffff */
[----:B------:R-:W-:-:S07]  /*1a320*/  IMAD.MOV.U32 R152, RZ, RZ, R15 ;  /* 0x000000ffff987224 */ /* 0x000fce00078e000f */
.L_x_486:
[----:B------:R-:W-:Y:S05]  /*1a330*/  WARPSYNC.ALL ;  /* 0x0000000000007948 */ /* 0x000fea0003800000 */
[----:B------:R-:W-:Y:S06]  /*1a340*/  BAR.ARV 0x8, 0x180 ;  /* 0x0206000000007b1d */ /* 0x000fec0000002000 */
[----:B------:R-:W-:Y:S05]  /*1a350*/  @!P0 BRA `(.L_x_498) ;  /* 0x0000000000048947 */ /* 0x000fea0003800000 */
[----:B------:R-:W-:Y:S01]  /*1a360*/  BPT.TRAP 0x1 ;  /* 0x000000040000795c */ /* 0x000fe20000300000 */
.L_x_498:
[----:B------:R-:W-:Y:S01]  /*1a370*/  IMAD R7, R152, 0x8, R22 ;  /* 0x0000000898077824 */ /* 0x000fe200078e0216 */
[----:B------:R-:W-:-:S04]  /*1a380*/  SHF.L.U32 R4, R235, 0x1f, RZ ;  /* 0x0000001feb047819 */ /* 0x000fc800000006ff */
[----:B------:R0:W1:Y:S01]  /*1a390*/  SYNCS.PHASECHK.TRANS64.TRYWAIT P1, [R7+URZ+0x38850], R4 ;  /* 0x03885004070075a7 */ /* 0x000062000802017f */
[----:B------:R-:W-:Y:S05]  /*1a3a0*/  @!P0 BRA `(.L_x_499) ;  /* 0x0000000000048947 */ /* 0x000fea0003800000 */
[----:B------:R-:W-:Y:S01]  /*1a3b0*/  BPT.TRAP 0x1 ;  /* 0x000000040000795c */ /* 0x000fe20000300000 */
.L_x_499:
[----:B-1----:R-:W-:Y:S05]  /*1a3c0*/  @P1 BRA `(.L_x_500) ;  /* 0x0000000000081947 */ /* 0x002fea0003800000 */
[----:B------:R-:W1:Y:S02]  /*1a3d0*/  SYNCS.PHASECHK.TRANS64.TRYWAIT P1, [R7+URZ+0x38850], R4 ;  /* 0x03885004070075a7 */ /* 0x000e64000802017f */
[----:B-1----:R-:W-:Y:S05]  /*1a3e0*/  @!P1 BRA `(.L_x_501) ;  /* 0x0000010400789947 */ /* 0x002fea0003800000 */
.L_x_500:
[----:B------:R-:W-:Y:S01]  /*1a3f0*/  VIADD R22, R22, 0x400 ;  /* 0x0000040016167836 */ /* 0x000fe20000000000 */
[----:B------:R-:W2:Y:S04]  /*1a400*/  LDL R15, [R1+0x7c] ;  /* 0x00007c00010f7983 */ /* 0x000ea80000100800 */
[----:B------:R-:W-:Y:S01]  /*1a410*/  SHF.R.U32.HI R22, RZ, 0x4, R22 ;  /* 0x00000004ff167819 */ /* 0x000fe20000011616 */
[----:B------:R-:W3:Y:S03]  /*1a420*/  LDL R14, [R1+0x6c] ;  /* 0x00006c00010e7983 */ /* 0x000ee60000100800 */
[----:B------:R-:W-:Y:S01]  /*1a430*/  LOP3.LUT R22, R22, 0x3fff, RZ, 0xc0, !PT ;  /* 0x00003fff16167812 */ /* 0x000fe200078ec0ff */
[----:B------:R-:W-:Y:S01]  /*1a440*/  IMAD.MOV.U32 R5, RZ, RZ, 0x40000040 ;  /* 0x40000040ff057424 */ /* 0x000fe200078e00ff */
[----:B------:R-:W4:Y:S01]  /*1a450*/  LDL R9, [R1+0x50] ;  /* 0x0000500001097983 */ /* 0x000f220000100800 */
[----:B------:R-:W-:Y:S05]  /*1a460*/  WARPSYNC.ALL ;  /* 0x0000000000007948 */ /* 0x000fea0003800000 */
[----:B------:R-:W-:Y:S01]  /*1a470*/  LOP3.LUT R22, R22, 0x10000, RZ, 0xfc, !PT ;  /* 0x0001000016167812 */ /* 0x000fe200078efcff */
[----:B------:R-:W-:Y:S01]  /*1a480*/  WARPGROUP.ARRIVE ;  /* 0x00000000000079c5 */ /* 0x000fe20000000000 */
[----:B------:R-:W-:Y:S01]  /*1a490*/  R2UR UR7, R5 ;  /* 0x00000000050772ca */ /* 0x000fe200000e0000 */
[----:B------:R-:W-:Y:S01]  /*1a4a0*/  IMAD.MOV.U32 R11, RZ, RZ, 0x40000040 ;  /* 0x40000040ff0b7424 */ /* 0x000fe200078e00ff */
[----:B01----:R-:W-:Y:S01]  /*1a4b0*/  LEA R4, R152, R22, 0xb ;  /* 0x0000001698047211 */ /* 0x003fe200078e58ff */
[----:B------:R-:W-:-:S02]  /*1a4c0*/  ULDC.64 UR4, c[0x0][0x9a0] ;  /* 0x0002680000047ab9 */ /* 0x000fc40000000a00 */
[----:B------:R-:W-:Y:S02]  /*1a4d0*/  ISETP.NE.U32.AND P1, PT, RZ, UR4, PT ;  /* 0x00000004ff007c0c */ /* 0x000fe4000bf25070 */
[C---:B------:R-:W-:Y:S01]  /*1a4e0*/  R2UR UR6, R4.reuse ;  /* 0x00000000040672ca */ /* 0x040fe200000e0000 */
[----:B------:R-:W-:Y:S01]  /*1a4f0*/  VIADD R10, R4, 0x2 ;  /* 0x00000002040a7836 */ /* 0x000fe20000000000 */
[----:B------:R-:W-:-:S11]  /*1a500*/  ISETP.NE.AND.EX P1, PT, RZ, UR5, PT, P1 ;  /* 0x00000005ff007c0c */ /* 0x000fd6000bf25310 */
[----:B------:R-:W-:Y:S01]  /*1a510*/  QGMMA.64x256x32.F32.E4M3.E4M3 R24, R228, gdesc[UR4], R24, gsb0 ;  /* 0x03e00004e4187df3 */ /* 0x000fe20008000818 */
[----:B------:R-:W-:Y:S01]  /*1a520*/  R2UR UR6, R10 ;  /* 0x000000000a0672ca */ /* 0x000fe200000e0000 */
[----:B------:R-:W-:Y:S01]  /*1a530*/  VIADD R10, R4, 0x4 ;  /* 0x00000004040a7836 */ /* 0x000fe20000000000 */
[----:B------:R-:W-:Y:S01]  /*1a540*/  R2UR UR7, R11 ;  /* 0x000000000b0772ca */ /* 0x000fe200000e0000 */
[----:B------:R-:W4:Y:S01]  /*1a550*/  @P1 LDC.64 R12, c[0x0][0x9d0] ;  /* 0x00027400ff0c1b82 */ /* 0x000f220000000a00 */
[----:B------:R-:W-:Y:S01]  /*1a560*/  MOV R11, 0x40000040 ;  /* 0x40000040000b7802 */ /* 0x000fe20000000f00 */
[----:B------:R-:W-:Y:S02]  /*1a570*/  WARPGROUP.DEPBAR.LE gsb0, 0x0 ;  /* 0x00008000000079c5 */ /* 0x000fe40000010000 */
[----:B------:R-:W-:-:S15]  /*1a580*/  WARPGROUP.ARRIVE ;  /* 0x00000000000079c5 */ /* 0x000fde0000000000 */
[----:B------:R-:W-:-:S05]  /*1a590*/  NOP ;  /* 0x0000000000007918 */ /* 0x000fca0000000000 */
[----:B------:R-:W-:Y:S01]  /*1a5a0*/  QGMMA.64x256x32.F32.E4M3.E4M3 R24, R224, gdesc[UR4], R24, gsb0 ;  /* 0x03e00004e0187df3 */ /* 0x000fe20008000818 */
[----:B------:R-:W-:Y:S02]  /*1a5b0*/  R2UR UR6, R10 ;  /* 0x000000000a0672ca */ /* 0x000fe400000e0000 */
[----:B------:R-:W-:Y:S02]  /*1a5c0*/  R2UR UR7, R11 ;  /* 0x000000000b0772ca */ /* 0x000fe400000e0000 */
[----:B------:R-:W2:Y:S02]  /*1a5d0*/  @P1 LDC.64 R10, c[0x0][0x9c8] ;  /* 0x00027200ff0a1b82 */ /* 0x000ea40000000a00 */
[----:B--2---:R-:W-:-:S04]  /*1a5e0*/  @P1 IMAD R5, R15, R10, RZ ;  /* 0x0000000a0f051224 */ /* 0x004fc800078e02ff */
[C---:B---3--:R-:W-:Y:S02]  /*1a5f0*/  @P1 IMAD R5, R14.reuse, R11, R5 ;  /* 0x0000000b0e051224 */ /* 0x048fe400078e0205 */
[----:B------:R-:W-:-:S04]  /*1a600*/  @P1 IMAD.WIDE.U32 R10, R14, R10, RZ ;  /* 0x0000000a0e0a1225 */ /* 0x000fc800078e00ff */
[----:B------:R-:W-:Y:S02]  /*1a610*/  @P1 IMAD.IADD R11, R11, 0x1, R5 ;  /* 0x000000010b0b1824 */ /* 0x000fe400078e0205 */
[----:B----4-:R-:W-:-:S04]  /*1a620*/  @P1 IMAD.WIDE.U32 R10, R9, R12, R10 ;  /* 0x0000000c090a1225 */ /* 0x010fc800078e000a */
[----:B------:R-:W-:Y:S01]  /*1a630*/  @P1 IMAD R13, R9, R13, R11 ;  /* 0x0000000d090d1224 */ /* 0x000fe200078e020b */
[----:B------:R-:W-:Y:S01]  /*1a640*/  @P1 LEA R12, P2, R10, UR4, 0x2 ;  /* 0x000000040a0c1c11 */ /* 0x000fe2000f8410ff */
[----:B------:R-:W-:-:S03]  /*1a650*/  IMAD.MOV.U32 R9, RZ, RZ, 0x3f800000 ;  /* 0x3f800000ff097424 */ /* 0x000fc600078e00ff */
[----:B------:R-:W-:-:S05]  /*1a660*/  @P1 LEA.HI.X R13, R10, UR5, R13, 0x2, P2 ;  /* 0x000000050a0d1c11 */ /* 0x000fca00090f140d */
[----:B------:R-:W2:Y:S01]  /*1a670*/  @P1 LDG.E R9, desc[UR42][R12.64] ;  /* 0x0000002a0c091981 */ /* 0x000ea2000c1e1900 */
[----:B------:R-:W-:Y:S02]  /*1a680*/  VIADD R4, R4, 0x6 ;  /* 0x0000000604047836 */ /* 0x000fe40000000000 */
[----:B------:R-:W-:Y:S01]  /*1a690*/  IMAD.MOV.U32 R5, RZ, RZ, 0x40000040 ;  /* 0x40000040ff057424 */ /* 0x000fe200078e00ff */
[----:B------:R-:W-:Y:S02]  /*1a6a0*/  WARPGROUP.DEPBAR.LE gsb0, 0x0 ;  /* 0x00008000000079c5 */ /* 0x000fe40000010000 */
[----:B------:R-:W-:-:S06]  /*1a6b0*/  WARPGROUP.ARRIVE ;  /* 0x00000000000079c5 */ /* 0x000fcc0000000000 */
[----:B------:R-:W-:Y:S01]  /*1a6c0*/  QGMMA.64x256x32.F32.E4M3.E4M3 R24, R216, gdesc[UR4], R24, gsb0 ;  /* 0x03e00004d8187df3 */ /* 0x000fe20008000818 */
[----:B------:R-:W-:Y:S02]  /*1a6d0*/  R2UR UR6, R4 ;  /* 0x00000000040672ca */ /* 0x000fe400000e0000 */
[----:B------:R-:W-:Y:S01]  /*1a6e0*/  R2UR UR7, R5 ;  /* 0x00000000050772ca */ /* 0x000fe200000e0000 */
[----:B------:R-:W0:Y:S04]  /*1a6f0*/  SHFL.BFLY PT, R4, R3, 0x2, 0x1f ;  /* 0x0c401f0003047f89 */ /* 0x000e2800000e0000 */
[----:B------:R-:W1:Y:S01]  /*1a700*/  SHFL.BFLY PT, R10, R6, 0x2, 0x1f ;  /* 0x0c401f00060a7f89 */ /* 0x000e6200000e0000 */
[----:B0-----:R-:W-:-:S05]  /*1a710*/  FADD.FTZ R4, R4, R3 ;  /* 0x0000000304047221 */ /* 0x001fca0000010000 */
[----:B------:R-:W0:Y:S01]  /*1a720*/  SHFL.BFLY PT, R5, R4, 0x1, 0x1f ;  /* 0x0c201f0004057f89 */ /* 0x000e2200000e0000 */
[----:B-1----:R-:W-:-:S05]  /*1a730*/  FADD.FTZ R6, R10, R6 ;  /* 0x000000060a067221 */ /* 0x002fca0000010000 */
[----:B------:R-:W1:Y:S01]  /*1a740*/  SHFL.BFLY PT, R3, R6, 0x1, 0x1f ;  /* 0x0c201f0006037f89 */ /* 0x000e6200000e0000 */
[----:B0-----:R-:W-:-:S05]  /*1a750*/  FADD.FTZ R10, R4, R5 ;  /* 0x00000005040a7221 */ /* 0x001fca0000010000 */
[----:B------:R-:W-:Y:S01]  /*1a760*/  FSETP.NE.FTZ.AND P1, PT, R10, RZ, PT ;  /* 0x000000ff0a00720b */ /* 0x000fe20003f35000 */
[----:B-1----:R-:W-:-:S01]  /*1a770*/  FADD.FTZ R6, R6, R3 ;  /* 0x0000000306067221 */ /* 0x002fc20000010000 */
[----:B------:R-:W-:Y:S01]  /*1a780*/  MOV R4, RZ ;  /* 0x000000ff00047202 */ /* 0x000fe20000000f00 */
[----:B------:R-:W-:Y:S02]  /*1a790*/  FMUL.FTZ R5, R10, 0.00390625 ;  /* 0x3b8000000a057820 */ /* 0x000fe40000410000 */
[----:B------:R-:W-:-:S05]  /*1a7a0*/  FMUL.FTZ R3, R6, 0.00390625 ;  /* 0x3b80000006037820 */ /* 0x000fca0000410000 */
[----:B------:R-:W-:-:S03]  /*1a7b0*/  FSETP.NE.FTZ.AND P3, PT, R3, RZ, PT ;  /* 0x000000ff0300720b */ /* 0x000fc60003f75000 */
[----:B------:R-:W-:Y:S01]  /*1a7c0*/  @P1 MUFU.RCP R4, R10 ;  /* 0x0000000a00041308 */ /* 0x000fe20000001000 */
[----:B------:R-:W-:Y:S02]  /*1a7d0*/  FSETP.NE.FTZ.AND P1, PT, R5, RZ, PT ;  /* 0x000000ff0500720b */ /* 0x000fe40003f35000 */
[----:B------:R-:W-:-:S11]  /*1a7e0*/  FSETP.NE.FTZ.AND P2, PT, R6, RZ, PT ;  /* 0x000000ff0600720b */ /* 0x000fd60003f55000 */
[----:B------:R-:W0:Y:S08]  /*1a7f0*/  @P1 MUFU.LG2 R10, R5 ;  /* 0x00000005000a1308 */ /* 0x000e300000000c00 */
[----:B------:R1:W3:Y:S02]  /*1a800*/  @P3 MUFU.LG2 R5, R3 ;  /* 0x0000000300053308 */ /* 0x0002e40000000c00 */
[----:B-1----:R-:W-:-:S06]  /*1a810*/  IMAD.MOV.U32 R3, RZ, RZ, RZ ;  /* 0x000000ffff037224 */ /* 0x002fcc00078e00ff */
[----:B------:R0:W1:Y:S01]  /*1a820*/  @P2 MUFU.RCP R3, R6 ;  /* 0x0000000600032308 */ /* 0x0000620000001000 */
[----:B------:R-:W-:Y:S02]  /*1a830*/  WARPGROUP.DEPBAR.LE gsb0, 0x0 ;  /* 0x00008000000079c5 */ /* 0x000fe40000010000 */
[----:B------:R-:W-:-:S06]  /*1a840*/  WARPGROUP.ARRIVE ;  /* 0x00000000000079c5 */ /* 0x000fcc0000000000 */
[----:B------:R-:W-:Y:S01]  /*1a850*/  QGMMA.64x256x32.F32.E4M3.E4M3 R24, R220, gdesc[UR4], R24, gsb0 ;  /* 0x03e00004dc187df3 */ /* 0x000fe20008000818 */
[----:B0-----:R-:W-:Y:S01]  /*1a860*/  @P1 FMUL.FTZ R6, R10, 0.69314718246459960938 ;  /* 0x3f3172180a061820 */ /* 0x001fe20000410000 */
[C---:B------:R-:W-:Y:S01]  /*1a870*/  @P1 FMUL.FTZ R10, R2.reuse, 0.69314718246459960938 ;  /* 0x3f317218020a1820 */ /* 0x040fe20000410000 */
[----:B------:R-:W-:Y:S01]  /*1a880*/  @P3 FMUL.FTZ R2, R2, 0.69314718246459960938 ;  /* 0x3f31721802023820 */ /* 0x000fe20000410000 */
[----:B---3--:R-:W-:Y:S01]  /*1a890*/  @P3 FMUL.FTZ R5, R5, 0.69314718246459960938 ;  /* 0x3f31721805053820 */ /* 0x008fe20000410000 */
[----:B------:R-:W-:Y:S02]  /*1a8a0*/  IMAD.MOV.U32 R171, RZ, RZ, -0x800000 ;  /* 0xff800000ffab7424 */ /* 0x000fe400078e00ff */
[----:B--2---:R-:W-:Y:S01]  /*1a8b0*/  FMUL.FTZ R4, R4, R9 ;  /* 0x0000000904047220 */ /* 0x004fe20000410000 */
[----:B------:R-:W-:Y:S02]  /*1a8c0*/  IMAD.MOV.U32 R172, RZ, RZ, -0x800000 ;  /* 0xff800000ffac7424 */ /* 0x000fe400078e00ff */
[----:B------:R-:W-:Y:S01]  /*1a8d0*/  @P3 FFMA.FTZ R171, R2, R8, R5 ;  /* 0x0000000802ab3223 */ /* 0x000fe20000010005 */
[----:B------:R-:W-:-:S01]  /*1a8e0*/  @P1 FFMA.FTZ R172, R10, R0, R6 ;  /* 0x000000000aac1223 */ /* 0x000fc20000010006 */
[----:B-1----:R-:W-:Y:S01]  /*1a8f0*/  FMUL.FTZ R2, R3, R9 ;  /* 0x0000000903027220 */ /* 0x002fe20000410000 */
[----:B------:R-:W-:-:S02]  /*1a900*/  WARPGROUP.DEPBAR.LE gsb0, 0x0 ;  /* 0x00008000000079c5 */ /* 0x000fc40000010000 */
[----:B------:R-:W-:Y:S05]  /*1a910*/  @!P0 BRA `(.L_x_502) ;  /* 0x0000000000048947 */ /* 0x000fea0003800000 */
[----:B------:R-:W-:Y:S01]  /*1a920*/  BPT.TRAP 0x1 ;  /* 0x000000040000795c */ /* 0x000fe20000300000 */
.L_x_502:
[----:B------:R-:W-:Y:S01]  /*1a930*/  VIADD R7, R7, 0x38860 ;  /* 0x0003886007077836 */ /* 0x000fe20000000000 */
[----:B------:R-:W-:Y:S01]  /*1a940*/  MOV R0, UR36 ;  /* 0x0000002400007c02 */ /* 0x000fe20008000f00 */
[----:B------:R-:W-:Y:S02]  /*1a950*/  VIADD R152, R152, 0x1 ;  /* 0x0000000198987836 */ /* 0x000fe40000000000 */
[-C--:B------:R-:W-:Y:S01]  /*1a960*/  FMUL.FTZ R20, R45, R4.reuse ;  /* 0x000000042d147220 */ /* 0x080fe20000410000 */
[-C--:B------:R-:W-:Y:S01]  /*1a970*/  FMUL.FTZ R11, R53, R4.reuse ;  /* 0x00000004350b7220 */ /* 0x080fe20000410000 */
[----:B------:R-:W-:Y:S01]  /*1a980*/  PRMT R0, R0, 0x654, R7 ;  /* 0x0000065400007816 */ /* 0x000fe20000000007 */
        /* <DEDUP_REMOVED lines=12> */
[----:B------:R-:W-:Y:S01]  /*1aa50*/  ISETP.NE.AND P1, PT, R152, 0x2, PT ;  /* 0x000000029800780c */ /* 0x000fe20003f25270 */
        /* <DEDUP_REMOVED lines=80> */
[----:B------:R-:W-:Y:S01]  /*1af60*/  SEL R2, RZ, 0x1, P1 ;  /* 0x00000001ff027807 */ /* 0x000fe20000800000 */
        /* <DEDUP_REMOVED lines=8> */
[-C--:B0-----:R-:W-:Y:S01]  /*1aff0*/  FMUL.FTZ R0, R29, R4.reuse ;  /* 0x000000041d007220 */ /* 0x081fe20000410000 */
        /* <DEDUP_REMOVED lines=27> */
[----:B------:R-:W-:Y:S01]  /*1b1b0*/  UIADD3 UR39, UR39, 0x1, URZ ;  /* 0x0000000127277890 */ /* 0x000fe2000fffe03f */
[----:B------:R-:W-:-:S02]  /*1b1c0*/  LOP3.LUT R235, R235, R2, RZ, 0x3c, !PT ;  /* 0x00000002ebeb7212 */ /* 0x000fc400078e3cff */
[----:B------:R-:W-:-:S09]  /*1b1d0*/  SEL R152, R152, RZ, P1 ;  /* 0x000000ff98987207 */ /* 0x000fd20000800000 */
.L_x_438:
[----:B------:R-:W-:Y:S05]  /*1b1e0*/  WARPSYNC.ALL ;  /* 0x0000000000007948 */ /* 0x000fea0003800000 */
[----:B------:R-:W2:Y:S01]  /*1b1f0*/  LDL R228, [R1+0x70] ;  /* 0x0000700001e47983 */ /* 0x000ea20000100800 */
[----:B------:R-:W0:Y:S01]  /*1b200*/  S2UR UR36, SR_CgaCtaId ;  /* 0x00000000002479c3 */ /* 0x000e220000008800 */
[----:B------:R-:W-:Y:S01]  /*1b210*/  UMOV UR4, 0x400 ;  /* 0x0000040000047882 */ /* 0x000fe20000000000 */
[----:B------:R-:W-:Y:S01]  /*1b220*/  BSSY B0, `(.L_x_503) ;  /* 0x0000777000007945 */ /* 0x000fe20003800000 */
[----:B0-----:R-:W-:-:S06]  /*1b230*/  ULEA UR4, UR36, UR4, 0x18 ;  /* 0x0000000424047291 */ /* 0x001fcc000f8ec03f */
[----:B------:R-:W-:Y:S01]  /*1b240*/  IMAD.U32 R22, RZ, RZ, UR4 ;  /* 0x00000004ff167e24 */ /* 0x000fe2000f8e00ff */
[----:B------:R-:W-:Y:S06]  /*1b250*/  BAR.SYNC.DEFER_BLOCKING 0x5, 0x180 ;  /* 0x0146000000007b1d */ /* 0x000fec0000010000 */
[----:B------:R0:W1:Y:S02]  /*1b260*/  LDS.128 R28, [R22+0x388d0] ;  /* 0x0388d000161c7984 */ /* 0x0000640000000c00 */
[----:B------:R-:W-:Y:S06]  /*1b270*/  BAR.ARV 0x4, 0x180 ;  /* 0x0106000000007b1d */ /* 0x000fec0000002000 */
[----:B--2---:R-:W-:-:S13]  /*1b280*/  ISETP.NE.AND P1, PT, R228, RZ, PT ;  /* 0x000000ffe400720c */ /* 0x004fda0003f25270 */
[----:B------:R-:W2:Y:S02]  /*1b290*/  @!P1 LDC R228, c[0x0][0xad4] ;  /* 0x0002b500ffe49b82 */ /* 0x000ea40000000800 */
[----:B--2---:R0:W-:Y:S01]  /*1b2a0*/  @!P1 STL [R1+0x70], R228 ;  /* 0x000070e401009387 */ /* 0x0041e20000100800 */
[----:B-1----:R-:W-:Y:S05]  /*1b2b0*/  @P0 BRA `(.L_x_504) ;  /* 0x0000006400c00947 */ /* 0x002fea0003800000 */
[----:B------:R-:W2:Y:S01]  /*1b2c0*/  LDL R4, [R1+0x1a4] ;  /* 0x0001a40001047983 */ /* 0x000ea20000100800 */
[----:B------:R-:W-:Y:S01]  /*1b2d0*/  ULDC.64 UR4, c[0x4][0x38] ;  /* 0x01000e0000047ab9 */ /* 0x000fe20000000a00 */
[----:B------:R-:W1:Y:S01]  /*1b2e0*/  S2R R2, SR_SWINHI ;  /* 0x0000000000027919 */ /* 0x000e620000002f00 */
[----:B------:R-:W3:Y:S01]  /*1b2f0*/  S2R R229, SR_TID.X ;  /* 0x0000000000e57919 */ /* 0x000ee20000002100 */
[----:B------:R-:W-:Y:S02]  /*1b300*/  MOV R40, R22 ;  /* 0x0000001600287202 */ /* 0x000fe40000000f00 */
[----:B-1----:R-:W-:-:S03]  /*1b310*/  MOV R41, R2 ;  /* 0x0000000200297202 */ /* 0x002fc60000000f00 */
[----:B--2---:R-:W-:-:S03]  /*1b320*/  IMAD.WIDE R26, R4, 0x2, R40 ;  /* 0x00000002041a7825 */ /* 0x004fc600078e0228 */
[C---:B------:R-:W-:Y:S02]  /*1b330*/  IADD3 R62, P5, R26.reuse, 0xc000, RZ ;  /* 0x0000c0001a3e7810 */ /* 0x040fe40007fbe0ff */
[----:B------:R-:W-:Y:S02]  /*1b340*/  IADD3 R66, P1, R26, 0xc060, RZ ;  /* 0x0000c0601a427810 */ /* 0x000fe40007f3e0ff */
[----:B------:R-:W-:Y:S02]  /*1b350*/  LOP3.LUT R63, R62, 0x380, RZ, 0xc0, !PT ;  /* 0x000003803e3f7812 */ /* 0x000fe400078ec0ff */
[----:B------:R-:W-:Y:S01]  /*1b360*/  LOP3.LUT R2, R66, 0x380, RZ, 0xc0, !PT ;  /* 0x0000038042027812 */ /* 0x000fe200078ec0ff */
[----:B------:R-:W-:Y:S01]  /*1b370*/  IMAD.X R67, RZ, RZ, R27, P1 ;  /* 0x000000ffff437224 */ /* 0x000fe200008e061b */
[----:B------:R-:W-:Y:S02]  /*1b380*/  SHF.R.U64 R63, R63, 0x3, RZ ;  /* 0x000000033f3f7819 */ /* 0x000fe400000012ff */
[----:B------:R-:W-:-:S02]  /*1b390*/  IADD3 R50, P4, R26, 0x8060, RZ ;  /* 0x000080601a327810 */ /* 0x000fc40007f9e0ff */
[----:B------:R-:W-:Y:S01]  /*1b3a0*/  LOP3.LUT R62, R63, R62, RZ, 0x3c, !PT ;  /* 0x0000003e3f3e7212 */ /* 0x000fe200078e3cff */
[----:B------:R-:W-:Y:S01]  /*1b3b0*/  IMAD.X R63, RZ, RZ, R27, P5 ;  /* 0x000000ffff3f7224 */ /* 0x000fe200028e061b */
[----:B------:R-:W-:Y:S02]  /*1b3c0*/  SHF.R.U64 R2, R2, 0x3, RZ ;  /* 0x0000000302027819 */ /* 0x000fe400000012ff */
[----:B------:R-:W-:Y:S02]  /*1b3d0*/  LOP3.LUT R51, R50, 0x380, RZ, 0xc0, !PT ;  /* 0x0000038032337812 */ /* 0x000fe400078ec0ff */
[C---:B------:R-:W-:Y:S02]  /*1b3e0*/  IADD3 R58, P3, R26.reuse, 0xc020, RZ ;  /* 0x0000c0201a3a7810 */ /* 0x040fe40007f7e0ff */
[----:B------:R-:W-:Y:S02]  /*1b3f0*/  IADD3 R46, P5, R26, 0x4040, RZ ;  /* 0x000040401a2e7810 */ /* 0x000fe40007fbe0ff */
[----:B------:R-:W-:-:S02]  /*1b400*/  LOP3.LUT R66, R2, R66, RZ, 0x3c, !PT ;  /* 0x0000004202427212 */ /* 0x000fc400078e3cff */
[----:B------:R-:W-:Y:S01]  /*1b410*/  SHF.R.U64 R51, R51, 0x3, RZ ;  /* 0x0000000333337819 */ /* 0x000fe200000012ff */
[--C-:B------:R-:W-:Y:S01]  /*1b420*/  IMAD.X R47, RZ, RZ, R27.reuse, P5 ;  /* 0x000000ffff2f7224 */ /* 0x100fe200028e061b */
[----:B------:R-:W-:Y:S02]  /*1b430*/  LOP3.LUT R59, R58, 0x380, RZ, 0xc0, !PT ;  /* 0x000003803a3b7812 */ /* 0x000fe400078ec0ff */
[----:B------:R-:W-:Y:S02]  /*1b440*/  IADD3 R54, P2, R26, 0x8040, RZ ;  /* 0x000080401a367810 */ /* 0x000fe40007f5e0ff */
[----:B------:R-:W-:Y:S02]  /*1b450*/  LOP3.LUT R2, R46, 0x380, RZ, 0xc0, !PT ;  /* 0x000003802e027812 */ /* 0x000fe400078ec0ff */
[----:B------:R-:W-:Y:S01]  /*1b460*/  LOP3.LUT R50, R51, R50, RZ, 0x3c, !PT ;  /* 0x0000003233327212 */ /* 0x000fe200078e3cff */
[----:B------:R-:W-:Y:S01]  /*1b470*/  IMAD.X R51, RZ, RZ, R27, P4 ;  /* 0x000000ffff337224 */ /* 0x000fe200020e061b */
[----:B------:R-:W-:-:S02]  /*1b480*/  IADD3 R70, P0, R26, 0xc040, RZ ;  /* 0x0000c0401a467810 */ /* 0x000fc40007f1e0ff */
[----:B------:R-:W-:Y:S02]  /*1b490*/  SHF.R.U64 R59, R59, 0x3, RZ ;  /* 0x000000033b3b7819 */ /* 0x000fe400000012ff */
[----:B------:R-:W-:Y:S02]  /*1b4a0*/  LOP3.LUT R55, R54, 0x380, RZ, 0xc0, !PT ;  /* 0x0000038036377812 */ /* 0x000fe400078ec0ff */
[----:B------:R-:W-:Y:S02]  /*1b4b0*/  SHF.R.U64 R2, R2, 0x3, RZ ;  /* 0x0000000302027819 */ /* 0x000fe400000012ff */
[----:B------:R-:W-:Y:S02]  /*1b4c0*/  MOV R227, R66 ;  /* 0x0000004200e37202 */ /* 0x000fe40000000f00 */
[----:B------:R-:W-:Y:S02]  /*1b4d0*/  IADD3 R66, P4, R26, 0x4020, RZ ;  /* 0x000040201a427810 */ /* 0x000fe40007f9e0ff */
[----:B------:R-:W-:-:S02]  /*1b4e0*/  LOP3.LUT R71, R70, 0x380, RZ, 0xc0, !PT ;  /* 0x0000038046477812 */ /* 0x000fc400078ec0ff */
[----:B------:R-:W-:Y:S01]  /*1b4f0*/  LOP3.LUT R58, R59, R58, RZ, 0x3c, !PT ;  /* 0x0000003a3b3a7212 */ /* 0x000fe200078e3cff */
[----:B------:R-:W-:Y:S01]  /*1b500*/  IMAD.X R67, RZ, RZ, R27, P4 ;  /* 0x000000ffff437224 */ /* 0x000fe200020e061b */
[----:B------:R-:W-:Y:S02]  /*1b510*/  SHF.R.U64 R55, R55, 0x3, RZ ;  /* 0x0000000337377819 */ /* 0x000fe400000012ff */
[----:B------:R-:W-:Y:S02]  /*1b520*/  LOP3.LUT R46, R2, R46, RZ, 0x3c, !PT ;  /* 0x0000002e022e7212 */ /* 0x000fe400078e3cff */
[----:B------:R-:W-:Y:S02]  /*1b530*/  IADD3 R34, P1, R26, 0x8020, RZ ;  /* 0x000080201a227810 */ /* 0x000fe40007f3e0ff */
[----:B------:R-:W-:Y:S02]  /*1b540*/  IADD3.X R59, RZ, R27, RZ, P3, !PT ;  /* 0x0000001bff3b7210 */ /* 0x000fe40001ffe4ff */
[----:B------:R-:W-:-:S02]  /*1b550*/  LOP3.LUT R2, R66, 0x380, RZ, 0xc0, !PT ;  /* 0x0000038042027812 */ /* 0x000fc400078ec0ff */
[----:B------:R-:W-:Y:S02]  /*1b560*/  SHF.R.U64 R71, R71, 0x3, RZ ;  /* 0x0000000347477819 */ /* 0x000fe400000012ff */
[----:B------:R-:W-:Y:S01]  /*1b570*/  LOP3.LUT R54, R55, R54, RZ, 0x3c, !PT ;  /* 0x0000003637367212 */ /* 0x000fe200078e3cff */
[----:B------:R-:W-:Y:S01]  /*1b580*/  IMAD.X R55, RZ, RZ, R27, P2 ;  /* 0x000000ffff377224 */ /* 0x000fe200010e061b */
[----:B------:R-:W-:Y:S02]  /*1b590*/  LOP3.LUT R35, R34, 0x380, RZ, 0xc0, !PT ;  /* 0x0000038022237812 */ /* 0x000fe400078ec0ff */
[----:B------:R-:W-:Y:S02]  /*1b5a0*/  SHF.R.U64 R2, R2, 0x3, RZ ;  /* 0x0000000302027819 */ /* 0x000fe400000012ff */
[----:B------:R-:W-:Y:S02]  /*1b5b0*/  MOV R225, R58 ;  /* 0x0000003a00e17202 */ /* 0x000fe40000000f00 */
[----:B------:R-:W-:-:S02]  /*1b5c0*/  IADD3 R58, P2, R26, 0x4000, RZ ;  /* 0x000040001a3a7810 */ /* 0x000fc40007f5e0ff */
[----:B------:R-:W-:Y:S01]  /*1b5d0*/  LOP3.LUT R70, R71, R70, RZ, 0x3c, !PT ;  /* 0x0000004647467212 */ /* 0x000fe200078e3cff */
[--C-:B------:R-:W-:Y:S01]  /*1b5e0*/  IMAD.X R71, RZ, RZ, R27.reuse, P0 ;  /* 0x000000ffff477224 */ /* 0x100fe200000e061b */
[----:B------:R-:W-:Y:S01]  /*1b5f0*/  SHF.R.U64 R35, R35, 0x3, RZ ;  /* 0x0000000323237819 */ /* 0x000fe200000012ff */
[--C-:B------:R-:W-:Y:S01]  /*1b600*/  IMAD.X R59, RZ, RZ, R27.reuse, P2 ;  /* 0x000000ffff3b7224 */ /* 0x100fe200010e061b */
[----:B------:R-:W-:Y:S02]  /*1b610*/  LOP3.LUT R66, R2, R66, RZ, 0x3c, !PT ;  /* 0x0000004202427212 */ /* 0x000fe400078e3cff */
[----:B------:R-:W-:Y:S02]  /*1b620*/  IADD3 R38, P0, R26, 0x8000, RZ ;  /* 0x000080001a267810 */ /* 0x000fe40007f1e0ff */
[----:B------:R-:W-:Y:S02]  /*1b630*/  LOP3.LUT R2, R58, 0x380, RZ, 0xc0, !PT ;  /* 0x000003803a027812 */ /* 0x000fe400078ec0ff */
[----:B------:R-:W-:Y:S01]  /*1b640*/  LOP3.LUT R34, R35, R34, RZ, 0x3c, !PT ;  /* 0x0000002223227212 */ /* 0x000fe200078e3cff */
[----:B------:R-:W-:Y:S01]  /*1b650*/  IMAD.X R35, RZ, RZ, R27, P1 ;  /* 0x000000ffff237224 */ /* 0x000fe200008e061b */
[----:B------:R-:W-:-:S02]  /*1b660*/  LOP3.LUT R39, R38, 0x380, RZ, 0xc0, !PT ;  /* 0x0000038026277812 */ /* 0x000fc400078ec0ff */
[----:B------:R-:W-:Y:S02]  /*1b670*/  SHF.R.U64 R2, R2, 0x3, RZ ;  /* 0x0000000302027819 */ /* 0x000fe400000012ff */
[----:B------:R-:W-:Y:S02]  /*1b680*/  MOV R223, R50 ;  /* 0x0000003200df7202 */ /* 0x000fe40000000f00 */
[----:B------:R-:W-:Y:S02]  /*1b690*/  IADD3 R50, P1, R26, 0x60, RZ ;  /* 0x000000601a327810 */ /* 0x000fe40007f3e0ff */
[----:B------:R-:W-:Y:S02]  /*1b6a0*/  SHF.R.U64 R39, R39, 0x3, RZ ;  /* 0x0000000327277819 */ /* 0x000fe400000012ff */
[----:B------:R-:W-:Y:S02]  /*1b6b0*/  LOP3.LUT R58, R2, R58, RZ, 0x3c, !PT ;  /* 0x0000003a023a7212 */ /* 0x000fe400078e3cff */
[----:B------:R-:W-:-:S02]  /*1b6c0*/  LOP3.LUT R2, R50, 0x380, RZ, 0xc0, !PT ;  /* 0x0000038032027812 */ /* 0x000fc400078ec0ff */
[----:B------:R-:W-:Y:S02]  /*1b6d0*/  LOP3.LUT R38, R39, R38, RZ, 0x3c, !PT ;  /* 0x0000002627267212 */ /* 0x000fe400078e3cff */
[----:B------:R-:W-:Y:S02]  /*1b6e0*/  SHF.R.U64 R2, R2, 0x3, RZ ;  /* 0x0000000302027819 */ /* 0x000fe400000012ff */
[----:B------:R-:W-:Y:S02]  /*1b6f0*/  MOV R221, R34 ;  /* 0x0000002200dd7202 */ /* 0x000fe40000000f00 */
[----:B------:R-:W-:Y:S02]  /*1b700*/  IADD3.X R39, RZ, R27, RZ, P0, !PT ;  /* 0x0000001bff277210 */ /* 0x000fe400007fe4ff */
[----:B------:R-:W-:Y:S02]  /*1b710*/  IADD3 R34, P0, R26, 0x40, RZ ;  /* 0x000000401a227810 */ /* 0x000fe40007f1e0ff */
[----:B------:R-:W-:-:S02]  /*1b720*/  LOP3.LUT R50, R2, R50, RZ, 0x3c, !PT ;  /* 0x0000003202327212 */ /* 0x000fc400078e3cff */
[----:B------:R-:W-:Y:S01]  /*1b730*/  LOP3.LUT R2, R34, 0x380, RZ, 0xc0, !PT ;  /* 0x0000038022027812 */ /* 0x000fe200078ec0ff */
[----:B------:R-:W-:Y:S01]  /*1b740*/  IMAD.X R35, RZ, RZ, R27, P0 ;  /* 0x000000ffff237224 */ /* 0x000fe200000e061b */
[----:B------:R-:W-:Y:S02]  /*1b750*/  IADD3 R42, P3, R26, 0x4060, RZ ;  /* 0x000040601a2a7810 */ /* 0x000fe40007f7e0ff */
[----:B------:R-:W-:Y:S02]  /*1b760*/  SHF.R.U64 R2, R2, 0x3, RZ ;  /* 0x0000000302027819 */ /* 0x000fe400000012ff */
[----:B------:R-:W-:Y:S02]  /*1b770*/  IADD3.X R51, RZ, R27, RZ, P1, !PT ;  /* 0x0000001bff337210 */ /* 0x000fe40000ffe4ff */
[----:B------:R-:W-:Y:S02]  /*1b780*/  LOP3.LUT R34, R2, R34, RZ, 0x3c, !PT ;  /* 0x0000002202227212 */ /* 0x000fe400078e3cff */
[----:B------:R-:W-:-:S02]  /*1b790*/  MOV R222, R54 ;  /* 0x0000003600de7202 */ /* 0x000fc40000000f00 */
[----:B------:R-:W-:Y:S02]  /*1b7a0*/  MOV R214, R34 ;  /* 0x0000002200d67202 */ /* 0x000fe40000000f00 */
[----:B------:R-:W-:Y:S02]  /*1b7b0*/  IADD3 R34, P0, R26, 0x20, RZ ;  /* 0x000000201a227810 */ /* 0x000fe40007f1e0ff */
[----:B------:R-:W-:Y:S02]  /*1b7c0*/  LOP3.LUT R43, R42, 0x380, RZ, 0xc0, !PT ;  /* 0x000003802a2b7812 */ /* 0x000fe400078ec0ff */
[----:B------:R-:W-:Y:S01]  /*1b7d0*/  LOP3.LUT R2, R34, 0x380, RZ, 0xc0, !PT ;  /* 0x0000038022027812 */ /* 0x000fe200078ec0ff */
[----:B------:R-:W-:Y:S01]  /*1b7e0*/  IMAD.X R35, RZ, RZ, R27, P0 ;  /* 0x000000ffff237224 */ /* 0x000fe200000e061b */
[----:B------:R-:W-:Y:S02]  /*1b7f0*/  SHF.R.U64 R43, R43, 0x3, RZ ;  /* 0x000000032b2b7819 */ /* 0x000fe400000012ff */
[----:B------:R-:W-:-:S02]  /*1b800*/  SHF.R.U64 R2, R2, 0x3, RZ ;  /* 0x0000000302027819 */ /* 0x000fc400000012ff */
[----:B------:R-:W-:Y:S01]  /*1b810*/  LOP3.LUT R42, R43, R42, RZ, 0x3c, !PT ;  /* 0x0000002a2b2a7212 */ /* 0x000fe200078e3cff */
[----:B------:R-:W-:Y:S01]  /*1b820*/  IMAD.X R43, RZ, RZ, R27, P3 ;  /* 0x000000ffff2b7224 */ /* 0x000fe200018e061b */
[----:B------:R-:W-:Y:S02]  /*1b830*/  LOP3.LUT R34, R2, R34, RZ, 0x3c, !PT ;  /* 0x0000002202227212 */ /* 0x000fe400078e3cff */
[----:B------:R-:W-:Y:S02]  /*1b840*/  LOP3.LUT R2, R26, 0x380, RZ, 0xc0, !PT ;  /* 0x000003801a027812 */ /* 0x000fe400078ec0ff */
[----:B------:R-:W-:Y:S02]  /*1b850*/  MOV R226, R70 ;  /* 0x0000004600e27202 */ /* 0x000fe40000000f00 */
[----:B------:R-:W-:Y:S02]  /*1b860*/  SHF.R.U64 R2, R2, 0x3, RZ ;  /* 0x0000000302027819 */ /* 0x000fe400000012ff */
[----:B------:R-:W-:-:S02]  /*1b870*/  MOV R224, R62 ;  /* 0x0000003e00e07202 */ /* 0x000fc40000000f00 */
[----:B------:R-:W-:Y:S02]  /*1b880*/  LOP3.LUT R26, R2, R26, RZ, 0x3c, !PT ;  /* 0x0000001a021a7212 */ /* 0x000fe400078e3cff */
[C---:B---3--:R-:W-:Y:S02]  /*1b890*/  LOP3.LUT P0, R2, R229.reuse, 0x3, RZ, 0xc0, !PT ;  /* 0x00000003e5027812 */ /* 0x048fe4000780c0ff */
[----:B------:R-:W-:Y:S02]  /*1b8a0*/  MOV R220, R38 ;  /* 0x0000002600dc7202 */ /* 0x000fe40000000f00 */
[----:B------:R-:W-:Y:S01]  /*1b8b0*/  ISETP.EQ.OR P0, PT, R2, 0x3, !P0 ;  /* 0x000000030200780c */ /* 0x000fe20004702670 */
[----:B------:R-:W-:Y:S01]  /*1b8c0*/  IMAD.SHL.U32 R2, R229, 0x4, RZ ;  /* 0x00000004e5027824 */ /* 0x000fe200078e00ff */
[----:B------:R-:W-:Y:S02]  /*1b8d0*/  MOV R219, R42 ;  /* 0x0000002a00db7202 */ /* 0x000fe40000000f00 */
[----:B------:R-:W-:-:S02]  /*1b8e0*/  SEL R4, R5, R6, P0 ;  /* 0x0000000605047207 */ /* 0x000fc40000000000 */
[----:B------:R-:W-:Y:S02]  /*1b8f0*/  LOP3.LUT R2, R2, 0xc, RZ, 0xc0, !PT ;  /* 0x0000000c02027812 */ /* 0x000fe400078ec0ff */
[----:B------:R-:W-:Y:S02]  /*1b900*/  SEL R5, R6, R5, P0 ;  /* 0x0000000506057207 */ /* 0x000fe40000000000 */
[----:B------:R-:W-:Y:S02]  /*1b910*/  IADD3 R2, P1, R2, UR4, RZ ;  /* 0x0000000402027c10 */ /* 0x000fe4000ff3e0ff */
[----:B------:R-:W-:Y:S02]  /*1b920*/  SEL R55, R3, R0, P0 ;  /* 0x0000000003377207 */ /* 0x000fe40000000000 */
[----:B------:R-:W-:Y:S01]  /*1b930*/  SEL R6, R0, R3, P0 ;  /* 0x0000000300067207 */ /* 0x000fe20000000000 */
[----:B------:R-:W-:Y:S01]  /*1b940*/  IMAD.X R3, RZ, RZ, UR5, P1 ;  /* 0x00000005ff037e24 */ /* 0x000fe200088e06ff */
[----:B------:R-:W-:-:S02]  /*1b950*/  MOV R218, R46 ;  /* 0x0000002e00da7202 */ /* 0x000fc40000000f00 */
[----:B------:R-:W-:Y:S02]  /*1b960*/  MOV R217, R66 ;  /* 0x0000004200d97202 */ /* 0x000fe40000000f00 */
[----:B------:R1:W5:Y:S01]  /*1b970*/  LDG.E.CONSTANT R0, desc[UR42][R2.64] ;  /* 0x0000002a02007981 */ /* 0x000362000c1e9900 */
[----:B------:R-:W-:Y:S01]  /*1b980*/  UMOV UR4, 0xffffffff ;  /* 0xffffffff00047882 */ /* 0x000fe20000000000 */
[----:B------:R-:W-:Y:S02]  /*1b990*/  MOV R216, R58 ;  /* 0x0000003a00d87202 */ /* 0x000fe40000000f00 */
[----:B------:R-:W-:Y:S02]  /*1b9a0*/  MOV R215, R50 ;  /* 0x0000003200d77202 */ /* 0x000fe40000000f00 */
[----:B------:R-:W-:Y:S02]  /*1b9b0*/  MOV R213, R34 ;  /* 0x0000002200d57202 */ /* 0x000fe40000000f00 */
[----:B------:R-:W-:Y:S01]  /*1b9c0*/  MOV R212, R26 ;  /* 0x0000001a00d47202 */ /* 0x000fe20000000f00 */
[----:B------:R-:W-:Y:S06]  /*1b9d0*/  BRA.DIV UR4, `(.L_x_505) ;  /* 0x000000f204107947 */ /* 0x000fec000b800000 */
[----:B------:R-:W-:Y:S01]  /*1b9e0*/  SEL R27, R53, R81, P0 ;  /* 0x00000051351b7207 */ /* 0x000fe20000000000 */
[----:B-1---5:R-:W-:Y:S01]  /*1b9f0*/  SHFL.IDX PT, R3, R55, R0, 0x1c1f ;  /* 0x001c1f0037037589 */ /* 0x022fe200000e0000 */
[----:B------:R-:W-:Y:S02]  /*1ba00*/  SEL R26, R81, R53, P0 ;  /* 0x00000035511a7207 */ /* 0x000fe40000000000 */
[----:B------:R-:W-:Y:S01]  /*1ba10*/  SEL R70, R101, R129, P0 ;  /* 0x0000008165467207 */ /* 0x000fe20000000000 */
[----:B------:R-:W-:Y:S01]  /*1ba20*/  SHFL.IDX PT, R4, R4, R0, 0x1c1f ;  /* 0x001c1f0004047589 */ /* 0x000fe200000e0000 */
[----:B------:R-:W-:Y:S02]  /*1ba30*/  SEL R21, R32, R25, P0 ;  /* 0x0000001920157207 */ /* 0x000fe40000000000 */
[----:B------:R-:W-:Y:S01]  /*1ba40*/  SEL R24, R25, R32, P0 ;  /* 0x0000002019187207 */ /* 0x000fe20000000000 */
[----:B------:R-:W-:Y:S01]  /*1ba50*/  SHFL.IDX PT, R27, R27, R0, 0x1c1f ;  /* 0x001c1f001b1b7589 */ /* 0x000fe200000e0000 */
[----:B------:R-:W-:-:S02]  /*1ba60*/  SEL R101, R129, R101, P0 ;  /* 0x0000006581657207 */ /* 0x000fc40000000000 */
[----:B------:R-:W-:Y:S01]  /*1ba70*/  SEL R81, R117, R145, P0 ;  /* 0x0000009175517207 */ /* 0x000fe20000000000 */
[----:B------:R-:W-:Y:S01]  /*1ba80*/  SHFL.IDX PT, R21, R21, R0, 0x1c1f ;  /* 0x001c1f0015157589 */ /* 0x000fe200000e0000 */
        /* <DEDUP_REMOVED lines=28> */
[----:B------:R-:W-:Y:S01]  /*1bc50*/  LOP3.LUT R2, R0, 0x2, RZ, 0x3c, !PT ;  /* 0x0000000200027812 */ /* 0x000fe200078e3cff */
[----:B------:R-:W-:Y:S01]  /*1bc60*/  SHFL.IDX PT, R74, R74, R0, 0x1c1f ;  /* 0x001c1f004a4a7589 */ /* 0x000fe200000e0000 */
[----:B------:R-:W-:Y:S02]  /*1bc70*/  SEL R39, R9, R8, P0 ;  /* 0x0000000809277207 */ /* 0x000fe40000000000 */
[----:B------:R-:W-:Y:S01]  /*1bc80*/  SEL R38, R37, R49, P0 ;  /* 0x0000003125267207 */ /* 0x000fe20000000000 */
[----:B------:R-:W1:Y:S01]  /*1bc90*/  SHFL.IDX PT, R61, R61, R2, 0x1c1f ;  /* 0x001c1f023d3d7589 */ /* 0x000e6200000e0000 */
        /* <DEDUP_REMOVED lines=113> */
[----:B------:R-:W2:Y:S01]  /*1c3b0*/  SHFL.IDX PT, R54, R127, R0, 0x1c1f ;  /* 0x001c1f007f367589 */ /* 0x000ea200000e0000 */
[----:B------:R-:W-:Y:S02]  /*1c3c0*/  SEL R128, R161, R128, P0 ;  /* 0x00000080a1807207 */ /* 0x000fe40000000000 */
[----:B------:R-:W-:Y:S01]  /*1c3d0*/  SEL R133, R133, R160, P0 ;  /* 0x000000a085857207 */ /* 0x000fe20000000000 */
[----:B------:R-:W-:Y:S01]  /*1c3e0*/  SHFL.IDX PT, R129, R123, R0, 0x1c1f ;  /* 0x001c1f007b817589 */ /* 0x000fe200000e0000 */
[----:B------:R-:W-:-:S02]  /*1c3f0*/  SEL R141, R141, R162, P0 ;  /* 0x000000a28d8d7207 */ /* 0x000fc40000000000 */
[----:B------:R-:W-:Y:S01]  /*1c400*/  SEL R144, R165, R144, P0 ;  /* 0x00000090a5907207 */ /* 0x000fe20000000000 */
[----:B------:R-:W3:Y:S01]  /*1c410*/  SHFL.IDX PT, R24, R24, R2, 0x1c1f ;  /* 0x001c1f0218187589 */ /* 0x000ee200000e0000 */
[----:B------:R-:W-:Y:S02]  /*1c420*/  SEL R149, R149, R164, P0 ;  /* 0x000000a495957207 */ /* 0x000fe40000000000 */
[----:B------:R-:W-:Y:S01]  /*1c430*/  SEL R153, R167, R153, P0 ;  /* 0x00000099a7997207 */ /* 0x000fe20000000000 */
[----:B------:R-:W4:Y:S01]  /*1c440*/  SHFL.IDX PT, R25, R51, R2, 0x1c1f ;  /* 0x001c1f0233197589 */ /* 0x000f2200000e0000 */
[----:B------:R-:W-:Y:S02]  /*1c450*/  SEL R154, R154, R166, P0 ;  /* 0x000000a69a9a7207 */ /* 0x000fe40000000000 */
[----:B------:R-:W-:Y:S01]  /*1c460*/  SEL R155, R169, R155, P0 ;  /* 0x0000009ba99b7207 */ /* 0x000fe20000000000 */
[----:B------:R-:W0:Y:S01]  /*1c470*/  SHFL.IDX PT, R52, R52, R2, 0x1c1f ;  /* 0x001c1f0234347589 */ /* 0x000e2200000e0000 */
[----:B------:R-:W-:-:S02]  /*1c480*/  SEL R156, R156, R168, P0 ;  /* 0x000000a89c9c7207 */ /* 0x000fc40000000000 */
[----:B------:R-:W-:Y:S01]  /*1c490*/  SEL R102, R103, R102, P0 ;  /* 0x0000006667667207 */ /* 0x000fe20000000000 */
[----:B------:R-:W0:Y:S01]  /*1c4a0*/  SHFL.IDX PT, R28, R28, R2, 0x1c1f ;  /* 0x001c1f021c1c7589 */ /* 0x000e2200000e0000 */
[----:B------:R-:W-:Y:S02]  /*1c4b0*/  SEL R107, R107, R106, P0 ;  /* 0x0000006a6b6b7207 */ /* 0x000fe40000000000 */
[----:B------:R-:W-:Y:S01]  /*1c4c0*/  SEL R115, R115, R114, P0 ;  /* 0x0000007273737207 */ /* 0x000fe20000000000 */
[----:B------:R-:W0:Y:S01]  /*1c4d0*/  SHFL.IDX PT, R26, R26, R2, 0x1c1f ;  /* 0x001c1f021a1a7589 */ /* 0x000e2200000e0000 */
        /* <DEDUP_REMOVED lines=8> */
[----:B------:R-:W0:Y:S01]  /*1c560*/  SHFL.IDX PT, R56, R56, R2, 0x1c1f ;  /* 0x001c1f0238387589 */ /* 0x000e2200000e0000 */
[----:B------:R-:W-:Y:S02]  /*1c570*/  SEL R103, R150, R151, P0 ;  /* 0x0000009796677207 */ /* 0x000fe40000000000 */
[----:B------:R-:W-:Y:S01]  /*1c580*/  SEL R150, R151, R150, P0 ;  /* 0x0000009697967207 */ /* 0x000fe20000000000 */
[----:B------:R-:W-:Y:S01]  /*1c590*/  SHFL.IDX PT, R53, R53, R0, 0x1c1f ;  /* 0x001c1f0035357589 */ /* 0x000fe200000e0000 */
[----:B-1----:R-:W-:-:S02]  /*1c5a0*/  SEL R177, R42, R61, P0 ;  /* 0x0000003d2ab17207 */ /* 0x002fc40000000000 */
[----:B------:R-:W-:Y:S01]  /*1c5b0*/  SEL R176, R61, R42, P0 ;  /* 0x0000002a3db07207 */ /* 0x000fe20000000000 */
[----:B------:R-:W1:Y:S01]  /*1c5c0*/  SHFL.IDX PT, R69, R69, R2, 0x1c1f ;  /* 0x001c1f0245457589 */ /* 0x000e6200000e0000 */
[----:B--2---:R-:W-:Y:S02]  /*1c5d0*/  SEL R61, R54, R55, P0 ;  /* 0x00000037363d7207 */ /* 0x004fe40000000000 */
        /* <DEDUP_REMOVED lines=13> */
[----:B------:R-:W2:Y:S01]  /*1c6b0*/  SHFL.IDX PT, R104, R104, R2, 0x1c1f ;  /* 0x001c1f0268687589 */ /* 0x000ea200000e0000 */
        /* <DEDUP_REMOVED lines=11> */
[----:B------:R-:W2:Y:S01]  /*1c770*/  SHFL.IDX PT, R112, R112, R2, 0x1c1f ;  /* 0x001c1f0270707589 */ /* 0x000ea200000e0000 */
        /* <DEDUP_REMOVED lines=11> */
[----:B------:R-:W-:Y:S01]  /*1c830*/  SHFL.IDX PT, R119, R119, R0, 0x1c1f ;  /* 0x001c1f0077777589 */ /* 0x000fe200000e0000 */
[----:B------:R-:W-:Y:S02]  /*1c840*/  SEL R60, R74, R78, P0 ;  /* 0x0000004e4a3c7207 */ /* 0x000fe40000000000 */
[----:B------:R-:W-:Y:S01]  /*1c850*/  SEL R55, R79, R86, P0 ;  /* 0x000000564f377207 */ /* 0x000fe20000000000 */
[----:B------:R-:W2:Y:S01]  /*1c860*/  SHFL.IDX PT, R159, R159, R2, 0x1c1f ;  /* 0x001c1f029f9f7589 */ /* 0x000ea200000e0000 */
[----:B------:R-:W-:-:S02]  /*1c870*/  SEL R64, R82, R90, P0 ;  /* 0x0000005a52407207 */ /* 0x000fc40000000000 */
[----:B------:R-:W-:Y:S01]  /*1c880*/  SEL R68, R83, R94, P0 ;  /* 0x0000005e53447207 */ /* 0x000fe20000000000 */
[----:B------:R-:W-:Y:S01]  /*1c890*/  SHFL.IDX PT, R65, R65, R0, 0x1c1f ;  /* 0x001c1f0041417589 */ /* 0x000fe200000e0000 */
[----:B---3--:R-:W-:Y:S02]  /*1c8a0*/  SEL R200, R21, R24, P0 ;  /* 0x0000001815c87207 */ /* 0x008fe40000000000 */
[----:B------:R-:W-:Y:S01]  /*1c8b0*/  SEL R201, R24, R21, P0 ;  /* 0x0000001518c97207 */ /* 0x000fe20000000000 */
[----:B------:R-:W3:Y:S01]  /*1c8c0*/  SHFL.IDX PT, R125, R125, R2, 0x1c1f ;  /* 0x001c1f027d7d7589 */ /* 0x000ee200000e0000 */
[----:B----4-:R-:W-:Y:S02]  /*1c8d0*/  SEL R198, R20, R25, P0 ;  /* 0x0000001914c67207 */ /* 0x010fe40000000000 */
[----:B------:R-:W-:Y:S01]  /*1c8e0*/  SEL R199, R25, R20, P0 ;  /* 0x0000001419c77207 */ /* 0x000fe20000000000 */
[----:B------:R-:W-:Y:S01]  /*1c8f0*/  SHFL.IDX PT, R89, R89, R0, 0x1c1f ;  /* 0x001c1f0059597589 */ /* 0x000fe200000e0000 */
[----:B0-----:R-:W-:-:S02]  /*1c900*/  SEL R194, R39, R52, P0 ;  /* 0x0000003427c27207 */ /* 0x001fc40000000000 */
[----:B------:R-:W-:Y:S01]  /*1c910*/  SEL R195, R52, R39, P0 ;  /* 0x0000002734c37207 */ /* 0x000fe20000000000 */
[----:B------:R-:W0:Y:S01]  /*1c920*/  SHFL.IDX PT, R128, R128, R2, 0x1c1f ;  /* 0x001c1f0280807589 */ /* 0x000e2200000e0000 */
[----:B------:R-:W-:Y:S02]  /*1c930*/  SEL R185, R32, R28, P0 ;  /* 0x0000001c20b97207 */ /* 0x000fe40000000000 */
[----:B------:R-:W-:Y:S01]  /*1c940*/  SEL R184, R28, R32, P0 ;  /* 0x000000201cb87207 */ /* 0x000fe20000000000 */
[----:B------:R-:W-:Y:S01]  /*1c950*/  SHFL.IDX PT, R92, R92, R0, 0x1c1f ;  /* 0x001c1f005c5c7589 */ /* 0x000fe200000e0000 */
[----:B------:R-:W-:Y:S02]  /*1c960*/  SEL R181, R27, R26, P0 ;  /* 0x0000001a1bb57207 */ /* 0x000fe40000000000 */
[----:B------:R-:W-:Y:S01]  /*1c970*/  SEL R180, R26, R27, P0 ;  /* 0x0000001b1ab47207 */ /* 0x000fe20000000000 */
[----:B------:R-:W4:Y:S01]  /*1c980*/  SHFL.IDX PT, R133, R133, R2, 0x1c1f ;  /* 0x001c1f0285857589 */ /* 0x000f2200000e0000 */
[----:B------:R-:W-:-:S02]  /*1c990*/  SEL R179, R43, R56, P0 ;  /* 0x000000382bb37207 */ /* 0x000fc40000000000 */
[----:B------:R-:W-:Y:S01]  /*1c9a0*/  SEL R178, R56, R43, P0 ;  /* 0x0000002b38b27207 */ /* 0x000fe20000000000 */
[----:B------:R-:W-:Y:S01]  /*1c9b0*/  SHFL.IDX PT, R97, R97, R0, 0x1c1f ;  /* 0x001c1f0061617589 */ /* 0x000fe200000e0000 */
[----:B-1----:R-:W-:Y:S02]  /*1c9c0*/  SEL R173, R53, R69, P0 ;  /* 0x0000004535ad7207 */ /* 0x002fe40000000000 */
[----:B------:R-:W-:Y:S01]  /*1c9d0*/  SEL R147, R69, R53, P0 ;  /* 0x0000003545937207 */ /* 0x000fe20000000000 */
[----:B------:R-:W1:Y:S01]  /*1c9e0*/  SHFL.IDX PT, R141, R141, R2, 0x1c1f ;  /* 0x001c1f028d8d7589 */ /* 0x000e6200000e0000 */
[----:B------:R-:W-:Y:S02]  /*1c9f0*/  SEL R57, R72, R57, P0 ;  /* 0x0000003948397207 */ /* 0x000fe40000000000 */
[----:B------:R-:W-:Y:S01]  /*1ca00*/  SEL R58, R77, R58, P0 ;  /* 0x0000003a4d3a7207 */ /* 0x000fe20000000000 */
[----:B------:R-:W-:Y:S01]  /*1ca10*/  SHFL.IDX PT, R121, R121, R0, 0x1c1f ;  /* 0x001c1f0079797589 */ /* 0x000fe200000e0000 */
[----:B------:R-:W-:-:S02]  /*1ca20*/  SEL R59, R80, R59, P0 ;  /* 0x0000003b503b7207 */ /* 0x000fc40000000000 */
[----:B------:R-:W-:Y:S01]  /*1ca30*/  SEL R62, R85, R62, P0 ;  /* 0x0000003e553e7207 */ /* 0x000fe20000000000 */
[----:B------:R-:W1:Y:S01]  /*1ca40*/  SHFL.IDX PT, R144, R144, R2, 0x1c1f ;  /* 0x001c1f0290907589 */ /* 0x000e6200000e0000 */
[----:B------:R-:W-:Y:S02]  /*1ca50*/  SEL R63, R88, R63, P0 ;  /* 0x0000003f583f7207 */ /* 0x000fe40000000000 */
[----:B------:R-:W-:Y:S01]  /*1ca60*/  SEL R66, R93, R66, P0 ;  /* 0x000000425d427207 */ /* 0x000fe20000000000 */
        /* <DEDUP_REMOVED lines=9> */
[----:B------:R-:W1:Y:S01]  /*1cb00*/  SHFL.IDX PT, R153, R153, R2, 0x1c1f ;  /* 0x001c1f0299997589 */ /* 0x000e6200000e0000 */
[----:B--2---:R-:W-:Y:S02]  /*1cb10*/  SEL R10, R70, R101, P0 ;  /* 0x00000065460a7207 */ /* 0x004fe40000000000 */
        /* <DEDUP_REMOVED lines=9> */
[----:B---3--:R-:W-:Y:S01]  /*1cbb0*/  SEL R28, R65, R125, P0 ;  /* 0x0000007d411c7207 */ /* 0x008fe20000000000 */
[----:B------:R-:W3:Y:S01]  /*1cbc0*/  SHFL.IDX PT, R155, R155, R2, 0x1c1f ;  /* 0x001c1f029b9b7589 */ /* 0x000ee200000e0000 */
[----:B0-----:R-:W-:-:S02]  /*1cbd0*/  SEL R42, R89, R128, P0 ;  /* 0x00000080592a7207 */ /* 0x001fc40000000000 */
[----:B----4-:R-:W-:Y:S01]  /*1cbe0*/  SEL R43, R92, R133, P0 ;  /* 0x000000855c2b7207 */ /* 0x010fe20000000000 */
[----:B------:R-:W-:Y:S01]  /*1cbf0*/  SHFL.IDX PT, R116, R116, R0, 0x1c1f ;  /* 0x001c1f0074747589 */ /* 0x000fe200000e0000 */
[----:B-1----:R-:W-:Y:S02]  /*1cc00*/  SEL R45, R97, R141, P0 ;  /* 0x0000008d612d7207 */ /* 0x002fe40000000000 */
[----:B------:R-:W-:Y:S01]  /*1cc10*/  SEL R46, R121, R144, P0 ;  /* 0x00000090792e7207 */ /* 0x000fe20000000000 */
[----:B------:R-:W0:Y:S01]  /*1cc20*/  SHFL.IDX PT, R156, R156, R2, 0x1c1f ;  /* 0x001c1f029c9c7589 */ /* 0x000e2200000e0000 */
[----:B------:R-:W-:Y:S02]  /*1cc30*/  SEL R47, R100, R149, P0 ;  /* 0x00000095642f7207 */ /* 0x000fe40000000000 */
[----:B------:R-:W-:Y:S01]  /*1cc40*/  SEL R48, R105, R153, P0 ;  /* 0x0000009969307207 */ /* 0x000fe20000000000 */
[----:B------:R-:W1:Y:S01]  /*1cc50*/  SHFL.IDX PT, R75, R75, R2, 0x1c1f ;  /* 0x001c1f024b4b7589 */ /* 0x000e6200000e0000 */
[----:B------:R-:W-:-:S02]  /*1cc60*/  SEL R80, R114, R111, P0 ;  /* 0x0000006f72507207 */ /* 0x000fc40000000000 */
[----:B------:R-:W-:Y:S01]  /*1cc70*/  SEL R90, R129, R123, P0 ;  /* 0x0000007b815a7207 */ /* 0x000fe20000000000 */
[----:B------:R-:W4:Y:S01]  /*1cc80*/  SHFL.IDX PT, R124, R137, R2, 0x1c1f ;  /* 0x001c1f02897c7589 */ /* 0x000f2200000e0000 */
[----:B--2---:R-:W-:Y:S02]  /*1cc90*/  SEL R50, R108, R154, P0 ;  /* 0x0000009a6c327207 */ /* 0x004fe40000000000 */
[----:B------:R-:W-:Y:S01]  /*1cca0*/  SEL R70, R101, R70, P0 ;  /* 0x0000004665467207 */ /* 0x000fe20000000000 */
[----:B------:R-:W-:Y:S01]  /*1ccb0*/  SHFL.IDX PT, R87, R87, R0, 0x1c1f ;  /* 0x001c1f0057577589 */ /* 0x000fe200000e0000 */
[----:B------:R-:W-:Y:S02]  /*1ccc0*/  SEL R71, R104, R71, P0 ;  /* 0x0000004768477207 */ /* 0x000fe40000000000 */
[----:B------:R-:W-:Y:S01]  /*1ccd0*/  SEL R73, R109, R73, P0 ;  /* 0x000000496d497207 */ /* 0x000fe20000000000 */
[----:B------:R-:W2:Y:S01]  /*1cce0*/  SHFL.IDX PT, R102, R102, R2, 0x1c1f ;  /* 0x001c1f0266667589 */ /* 0x000ea200000e0000 */
[----:B---3--:R-:W-:-:S02]  /*1ccf0*/  SEL R52, R113, R155, P0 ;  /* 0x0000009b71347207 */ /* 0x008fc40000000000 */
[----:B------:R-:W-:Y:S01]  /*1cd00*/  SEL R76, R112, R76, P0 ;  /* 0x0000004c704c7207 */ /* 0x000fe20000000000 */
[----:B------:R-:W-:Y:S01]  /*1cd10*/  SHFL.IDX PT, R106, R140, R0, 0x1c1f ;  /* 0x001c1f008c6a7589 */ /* 0x000fe200000e0000 */
[----:B------:R-:W-:Y:S02]  /*1cd20*/  SEL R81, R117, R81, P0 ;  /* 0x0000005175517207 */ /* 0x000fe40000000000 */
[----:B------:R-:W-:Y:S01]  /*1cd30*/  SEL R84, R120, R84, P0 ;  /* 0x0000005478547207 */ /* 0x000fe20000000000 */
[----:B------:R-:W3:Y:S01]  /*1cd40*/  SHFL.IDX PT, R107, R107, R2, 0x1c1f ;  /* 0x001c1f026b6b7589 */ /* 0x000ee200000e0000 */
[----:B0-----:R-:W-:Y:S02]  /*1cd50*/  SEL R53, R116, R156, P0 ;  /* 0x0000009c74357207 */ /* 0x001fe40000000000 */
[----:B------:R-:W-:Y:S01]  /*1cd60*/  SEL R119, R159, R119, P0 ;  /* 0x000000779f777207 */ /* 0x000fe20000000000 */
[----:B------:R-:W-:Y:S01]  /*1cd70*/  SHFL.IDX PT, R91, R91, R0, 0x1c1f ;  /* 0x001c1f005b5b7589 */ /* 0x000fe200000e0000 */
[----:B-1----:R-:W-:-:S02]  /*1cd80*/  SEL R56, R118, R75, P0 ;  /* 0x0000004b76387207 */ /* 0x002fc40000000000 */
[----:B------:R-:W-:Y:S01]  /*1cd90*/  SEL R65, R125, R65, P0 ;  /* 0x000000417d417207 */ /* 0x000fe20000000000 */
[----:B------:R-:W0:Y:S01]  /*1cda0*/  SHFL.IDX PT, R110, R110, R2, 0x1c1f ;  /* 0x001c1f026e6e7589 */ /* 0x000e2200000e0000 */
[----:B----4-:R-:W-:Y:S02]  /*1cdb0*/  SEL R69, R127, R124, P0 ;  /* 0x0000007c7f457207 */ /* 0x010fe40000000000 */
[----:B------:R-:W-:Y:S01]  /*1cdc0*/  SEL R89, R128, R89, P0 ;  /* 0x0000005980597207 */ /* 0x000fe20000000000 */
[----:B------:R-:W-:Y:S01]  /*1cdd0*/  SHFL.IDX PT, R95, R95, R0, 0x1c1f ;  /* 0x001c1f005f5f7589 */ /* 0x000fe200000e0000 */
[----:B------:R-:W-:Y:S02]  /*1cde0*/  SEL R92, R133, R92, P0 ;  /* 0x0000005c855c7207 */ /* 0x000fe40000000000 */
[----:B------:R-:W-:Y:S01]  /*1cdf0*/  SEL R97, R141, R97, P0 ;  /* 0x000000618d617207 */ /* 0x000fe20000000000 */
[----:B------:R-:W1:Y:S01]  /*1ce00*/  SHFL.IDX PT, R157, R157, R2, 0x1c1f ;  /* 0x001c1f029d9d7589 */ /* 0x000e6200000e0000 */
[----:B--2---:R-:W-:-:S02]  /*1ce10*/  SEL R72, R87, R102, P0 ;  /* 0x0000006657487207 */ /* 0x004fc40000000000 */
[----:B------:R-:W-:Y:S01]  /*1ce20*/  SEL R121, R144, R121, P0 ;  /* 0x0000007990797207 */ /* 0x000fe20000000000 */
[----:B------:R-:W-:Y:S01]  /*1ce30*/  SHFL.IDX PT, R115, R145, R0, 0x1c1f ;  /* 0x001c1f0091737589 */ /* 0x000fe200000e0000 */
[----:B------:R-:W-:Y:S02]  /*1ce40*/  SEL R100, R149, R100, P0 ;  /* 0x0000006495647207 */ /* 0x000fe40000000000 */
[----:B------:R-:W-:Y:S01]  /*1ce50*/  SEL R105, R153, R105, P0 ;  /* 0x0000006999697207 */ /* 0x000fe20000000000 */
[----:B------:R-:W2:Y:S01]  /*1ce60*/  SHFL.IDX PT, R122, R122, R2, 0x1c1f ;  /* 0x001c1f027a7a7589 */ /* 0x000ea200000e0000 */
[----:B---3--:R-:W-:Y:S02]  /*1ce70*/  SEL R77, R106, R107, P0 ;  /* 0x0000006b6a4d7207 */ /* 0x008fe40000000000 */
[----:B------:R-:W-:Y:S01]  /*1ce80*/  SEL R108, R154, R108, P0 ;  /* 0x0000006c9a6c7207 */ /* 0x000fe20000000000 */
[----:B------:R-:W-:Y:S01]  /*1ce90*/  SHFL.IDX PT, R98, R98, R0, 0x1c1f ;  /* 0x001c1f0062627589 */ /* 0x000fe200000e0000 */
[----:B------:R-:W-:-:S02]  /*1cea0*/  SEL R113, R155, R113, P0 ;  /* 0x000000719b717207 */ /* 0x000fc40000000000 */
[----:B------:R-:W-:Y:S01]  /*1ceb0*/  SEL R116, R156, R116, P0 ;  /* 0x000000749c747207 */ /* 0x000fe20000000000 */
[----:B------:R-:W3:Y:S01]  /*1cec0*/  SHFL.IDX PT, R126, R126, R2, 0x1c1f ;  /* 0x001c1f027e7e7589 */ /* 0x000ee200000e0000 */
[----:B0-----:R-:W-:Y:S02]  /*1ced0*/  SEL R78, R91, R110, P0 ;  /* 0x0000006e5b4e7207 */ /* 0x001fe40000000000 */
[----:B------:R-:W-:Y:S01]  /*1cee0*/  SEL R75, R75, R118, P0 ;  /* 0x000000764b4b7207 */ /* 0x000fe20000000000 */
[----:B------:R-:W-:Y:S01]  /*1cef0*/  SHFL.IDX PT, R99, R99, R0, 0x1c1f ;  /* 0x001c1f0063637589 */ /* 0x000fe200000e0000 */
[----:B------:R-:W-:Y:S02]  /*1cf00*/  SEL R124, R124, R127, P0 ;  /* 0x0000007f7c7c7207 */ /* 0x000fe40000000000 */
[----:B------:R-:W-:Y:S01]  /*1cf10*/  SEL R87, R102, R87, P0 ;  /* 0x0000005766577207 */ /* 0x000fe20000000000 */
[----:B------:R-:W0:Y:S01]  /*1cf20*/  SHFL.IDX PT, R134, R134, R2, 0x1c1f ;  /* 0x001c1f0286867589 */ /* 0x000e2200000e0000 */
[----:B-1----:R-:W-:-:S02]  /*1cf30*/  SEL R85, R95, R157, P0 ;  /* 0x0000009d5f557207 */ /* 0x002fc40000000000 */
        /* <DEDUP_REMOVED lines=11> */
[----:B---3--:R-:W-:Y:S02]  /*1cff0*/  SEL R88, R98, R126, P0 ;  /* 0x0000007e62587207 */ /* 0x008fe40000000000 */
[----:B------:R-:W-:Y:S01]  /*1d000*/  SEL R98, R126, R98, P0 ;  /* 0x000000627e627207 */ /* 0x000fe20000000000 */
[----:B------:R-:W-:Y:S04]  /*1d010*/  SHFL.IDX PT, R38, R38, R0, 0x1c1f ;  /* 0x001c1f0026267589 */ /* 0x000fe800000e0000 */
[----:B------:R-:W3:Y:S01]  /*1d020*/  SHFL.IDX PT, R37, R37, R2, 0x1c1f ;  /* 0x001c1f0225257589 */ /* 0x000ee200000e0000 */
[----:B0-----:R-:W-:-:S02]  /*1d030*/  SEL R93, R99, R134, P0 ;  /* 0x00000086635d7207 */ /* 0x001fc40000000000 */
[----:B------:R-:W-:Y:S01]  /*1d040*/  SEL R99, R134, R99, P0 ;  /* 0x0000006386637207 */ /* 0x000fe20000000000 */
[----:B------:R-:W-:Y:S04]  /*1d050*/  SHFL.IDX PT, R36, R36, R0, 0x1c1f ;  /* 0x001c1f0024247589 */ /* 0x000fe800000e0000 */
[----:B------:R-:W0:Y:S01]  /*1d060*/  SHFL.IDX PT, R35, R35, R2, 0x1c1f ;  /* 0x001c1f0223237589 */ /* 0x000e2200000e0000 */
[----:B-1----:R-:W-:Y:S02]  /*1d070*/  SEL R94, R130, R132, P0 ;  /* 0x00000084825e7207 */ /* 0x002fe40000000000 */
[----:B------:R-:W-:Y:S01]  /*1d080*/  SEL R130, R132, R130, P0 ;  /* 0x0000008284827207 */ /* 0x000fe20000000000 */
[----:B------:R-:W-:Y:S04]  /*1d090*/  SHFL.IDX PT, R34, R34, R0, 0x1c1f ;  /* 0x001c1f0022227589 */ /* 0x000fe800000e0000 */
[----:B------:R-:W1:Y:S01]  /*1d0a0*/  SHFL.IDX PT, R33, R33, R2, 0x1c1f ;  /* 0x001c1f0221217589 */ /* 0x000e6200000e0000 */
[----:B--2---:R-:W-:-:S02]  /*1d0b0*/  SEL R96, R131, R142, P0 ;  /* 0x0000008e83607207 */ /* 0x004fc40000000000 */
[----:B------:R-:W-:Y:S01]  /*1d0c0*/  SEL R131, R142, R131, P0 ;  /* 0x000000838e837207 */ /* 0x000fe20000000000 */
[----:B------:R-:W2:Y:S04]  /*1d0d0*/  SHFL.IDX PT, R51, R210, R0, 0x1c1f ;  /* 0x001c1f00d2337589 */ /* 0x000ea800000e0000 */
[----:B------:R-:W4:Y:S01]  /*1d0e0*/  SHFL.IDX PT, R103, R103, R0, 0x1c1f ;  /* 0x001c1f0067677589 */ /* 0x000f2200000e0000 */
[----:B---3--:R-:W-:Y:S02]  /*1d0f0*/  SEL R196, R38, R37, P0 ;  /* 0x0000002526c47207 */ /* 0x008fe40000000000 */
[----:B------:R-:W-:Y:S01]  /*1d100*/  SEL R197, R37, R38, P0 ;  /* 0x0000002625c57207 */ /* 0x000fe20000000000 */
[----:B------:R-:W3:Y:S04]  /*1d110*/  SHFL.IDX PT, R0, R211, R2, 0x1c1f ;  /* 0x001c1f02d3007589 */ /* 0x000ee800000e0000 */
[----:B------:R2:W3:Y:S01]  /*1d120*/  SHFL.IDX PT, R150, R150, R2, 0x1c1f ;  /* 0x001c1f0296967589 */ /* 0x0004e200000e0000 */
[----:B0-----:R-:W-:-:S02]  /*1d130*/  SEL R192, R36, R35, P0 ;  /* 0x0000002324c07207 */ /* 0x001fc40000000000 */
[----:B------:R-:W-:Y:S02]  /*1d140*/  SEL R193, R35, R36, P0 ;  /* 0x0000002423c17207 */ /* 0x000fe40000000000 */
[----:B-1----:R-:W-:Y:S02]  /*1d150*/  SEL R189, R34, R33, P0 ;  /* 0x0000002122bd7207 */ /* 0x002fe40000000000 */
[----:B------:R-:W-:Y:S02]  /*1d160*/  SEL R188, R33, R34, P0 ;  /* 0x0000002221bc7207 */ /* 0x000fe40000000000 */
[----:B--2---:R-:W-:-:S07]  /*1d170*/  MOV R2, RZ ;  /* 0x000000ff00027202 */ /* 0x004fce0000000f00 */
.L_x_820:
[----:B------:R-:W2:Y:S01]  /*1d180*/  LDL.LU R101, [R1+0x74] ;  /* 0x0000740001657983 */ /* 0x000ea20000300800 */
[----:B------:R-:W-:Y:S05]  /*1d190*/  WARPSYNC.ALL ;  /* 0x0000000000007948 */ /* 0x000fea0003800000 */
[----:B------:R-:W2:Y:S01]  /*1d1a0*/  LDL.LU R11, [R1+0x78] ;  /* 0x00007800010b7983 */ /* 0x000ea20000300800 */
[----:B------:R-:W-:Y:S01]  /*1d1b0*/  F2FP.BF16.F32.PACK_AB R12, R206, R208 ;  /* 0x000000d0ce0c723e */ /* 0x000fe200000010ff */
[----:B------:R-:W-:Y:S01]  /*1d1c0*/  ULDC.64 UR4, c[0x0][0xc00] ;  /* 0x0003000000047ab9 */ /* 0x000fe20000000a00 */
[----:B------:R-:W-:Y:S01]  /*1d1d0*/  F2FP.BF16.F32.PACK_AB R13, R28, R27 ;  /* 0x0000001b1c0d723e */ /* 0x000fe200000010ff */
[----:B------:R-:W-:Y:S01]  /*1d1e0*/  ULDC.64 UR6, c[0x0][0xc08] ;  /* 0x0003020000067ab9 */ /* 0x000fe20000000a00 */
[----:B------:R-:W-:Y:S01]  /*1d1f0*/  F2FP.BF16.F32.PACK_AB R14, R207, R209 ;  /* 0x000000d1cf0e723e */ /* 0x000fe200000010ff */
[----:B------:R-:W0:Y:S01]  /*1d200*/  LDC R112, c[0x0][0xbe8] ;  /* 0x0002fa00ff707b82 */ /* 0x000e220000000800 */
[----:B------:R-:W-:-:S07]  /*1d210*/  F2FP.BF16.F32.PACK_AB R15, R65, R119 ;  /* 0x00000077410f723e */ /* 0x000fce00000010ff */
[----:B------:R-:W-:Y:S01]  /*1d220*/  BAR.SYNC.DEFER_BLOCKING 0x1, 0x100 ;  /* 0x0044000000007b1d */ /* 0x000fe20000010000 */
[----:B------:R-:W-:Y:S02]  /*1d230*/  F2FP.BF16.F32.PACK_AB R32, R202, R204 ;  /* 0x000000ccca20723e */ /* 0x000fe400000010ff */
[----:B------:R-:W-:Y:S02]  /*1d240*/  F2FP.BF16.F32.PACK_AB R33, R43, R42 ;  /* 0x0000002a2b21723e */ /* 0x000fe400000010ff */
[----:B------:R-:W-:Y:S02]  /*1d250*/  F2FP.BF16.F32.PACK_AB R34, R203, R205 ;  /* 0x000000cdcb22723e */ /* 0x000fe400000010ff */
[----:B------:R-:W-:Y:S02]  /*1d260*/  F2FP.BF16.F32.PACK_AB R35, R92, R89 ;  /* 0x000000595c23723e */ /* 0x000fe400000010ff */
[----:B------:R-:W-:Y:S02]  /*1d270*/  F2FP.BF16.F32.PACK_AB R36, R198, R200 ;  /* 0x000000c8c624723e */ /* 0x000fe400000010ff */
[----:B------:R-:W-:-:S02]  /*1d280*/  F2FP.BF16.F32.PACK_AB R37, R45, R44 ;  /* 0x0000002c2d25723e */ /* 0x000fc400000010ff */
[----:B------:R-:W-:Y:S02]  /*1d290*/  F2FP.BF16.F32.PACK_AB R38, R199, R201 ;  /* 0x000000c9c726723e */ /* 0x000fe400000010ff */
[----:B------:R-:W-:Y:S01]  /*1d2a0*/  F2FP.BF16.F32.PACK_AB R39, R97, R49 ;  /* 0x000000316127723e */ /* 0x000fe200000010ff */
[----:B------:R1:W-:Y:S04]  /*1d2b0*/  STSM.16.M88.4 [R212], R12 ;  /* 0x0000000cd4007844 */ /* 0x0003e80000000200 */
[----:B------:R4:W-:Y:S04]  /*1d2c0*/  STSM.16.M88.4 [R213], R32 ;  /* 0x00000020d5007844 */ /* 0x0009e80000000200 */
[----:B------:R3:W-:Y:S01]  /*1d2d0*/  STSM.16.M88.4 [R214], R36 ;  /* 0x00000024d6007844 */ /* 0x0007e20000000200 */
[----:B-1----:R-:W-:-:S02]  /*1d2e0*/  F2FP.BF16.F32.PACK_AB R12, R194, R196 ;  /* 0x000000c4c20c723e */ /* 0x002fc400000010ff */
[----:B------:R-:W-:Y:S02]  /*1d2f0*/  F2FP.BF16.F32.PACK_AB R13, R47, R46 ;  /* 0x0000002e2f0d723e */ /* 0x000fe400000010ff */
[----:B------:R-:W-:Y:S02]  /*1d300*/  F2FP.BF16.F32.PACK_AB R14, R195, R197 ;  /* 0x000000c5c30e723e */ /* 0x000fe400000010ff */
[----:B------:R-:W-:Y:S02]  /*1d310*/  F2FP.BF16.F32.PACK_AB R15, R100, R121 ;  /* 0x00000079640f723e */ /* 0x000fe400000010ff */
[----:B----4-:R-:W-:Y:S02]  /*1d320*/  F2FP.BF16.F32.PACK_AB R32, R190, R192 ;  /* 0x000000c0be20723e */ /* 0x010fe400000010ff */
[----:B------:R-:W-:Y:S01]  /*1d330*/  F2FP.BF16.F32.PACK_AB R33, R50, R48 ;  /* 0x000000303221723e */ /* 0x000fe200000010ff */
[----:B------:R1:W-:Y:S01]  /*1d340*/  STSM.16.M88.4 [R215], R12 ;  /* 0x0000000cd7007844 */ /* 0x0003e20000000200 */
[----:B------:R-:W-:-:S02]  /*1d350*/  F2FP.BF16.F32.PACK_AB R34, R191, R193 ;  /* 0x000000c1bf22723e */ /* 0x000fc400000010ff */
[----:B------:R-:W-:Y:S02]  /*1d360*/  F2FP.BF16.F32.PACK_AB R35, R108, R105 ;  /* 0x000000696c23723e */ /* 0x000fe400000010ff */
[----:B---3--:R-:W-:Y:S02]  /*1d370*/  F2FP.BF16.F32.PACK_AB R36, R187, R189 ;  /* 0x000000bdbb24723e */ /* 0x008fe400000010ff */
[----:B------:R-:W-:Y:S01]  /*1d380*/  F2FP.BF16.F32.PACK_AB R37, R53, R52 ;  /* 0x000000343525723e */ /* 0x000fe200000010ff */
[----:B------:R3:W-:Y:S01]  /*1d390*/  STSM.16.M88.4 [R216], R32 ;  /* 0x00000020d8007844 */ /* 0x0007e20000000200 */
[----:B------:R-:W-:Y:S02]  /*1d3a0*/  F2FP.BF16.F32.PACK_AB R38, R186, R188 ;  /* 0x000000bcba26723e */ /* 0x000fe400000010ff */
[----:B------:R-:W-:Y:S02]  /*1d3b0*/  F2FP.BF16.F32.PACK_AB R39, R116, R113 ;  /* 0x000000717427723e */ /* 0x000fe400000010ff */
[----:B-1----:R-:W-:-:S03]  /*1d3c0*/  F2FP.BF16.F32.PACK_AB R12, R183, R185 ;  /* 0x000000b9b70c723e */ /* 0x002fc600000010ff */
[----:B------:R1:W-:Y:S01]  /*1d3d0*/  STSM.16.M88.4 [R217], R36 ;  /* 0x00000024d9007844 */ /* 0x0003e20000000200 */
[----:B------:R-:W-:Y:S02]  /*1d3e0*/  F2FP.BF16.F32.PACK_AB R13, R60, R56 ;  /* 0x000000383c0d723e */ /* 0x000fe400000010ff */
[----:B------:R-:W-:Y:S02]  /*1d3f0*/  F2FP.BF16.F32.PACK_AB R14, R182, R184 ;  /* 0x000000b8b60e723e */ /* 0x000fe400000010ff */
[----:B------:R-:W-:Y:S02]  /*1d400*/  F2FP.BF16.F32.PACK_AB R15, R74, R75 ;  /* 0x0000004b4a0f723e */ /* 0x000fe400000010ff */
[----:B---3--:R-:W-:Y:S02]  /*1d410*/  F2FP.BF16.F32.PACK_AB R32, R179, R181 ;  /* 0x000000b5b320723e */ /* 0x008fe400000010ff */
[----:B------:R-:W-:Y:S01]  /*1d420*/  F2FP.BF16.F32.PACK_AB R33, R55, R61 ;  /* 0x0000003d3721723e */ /* 0x000fe200000010ff */
[----:B------:R3:W-:Y:S01]  /*1d430*/  STSM.16.M88.4 [R218], R12 ;  /* 0x0000000cda007844 */ /* 0x0007e20000000200 */
[----:B------:R-:W-:-:S02]  /*1d440*/  F2FP.BF16.F32.PACK_AB R34, R178, R180 ;  /* 0x000000b4b222723e */ /* 0x000fc400000010ff */
[----:B------:R-:W-:Y:S02]  /*1d450*/  F2FP.BF16.F32.PACK_AB R35, R79, R54 ;  /* 0x000000364f23723e */ /* 0x000fe400000010ff */
[----:B-1----:R-:W-:Y:S02]  /*1d460*/  F2FP.BF16.F32.PACK_AB R36, R175, R177 ;  /* 0x000000b1af24723e */ /* 0x002fe400000010ff */
[----:B------:R-:W-:Y:S01]  /*1d470*/  F2FP.BF16.F32.PACK_AB R37, R68, R64 ;  /* 0x000000404425723e */ /* 0x000fe200000010ff */
[----:B------:R1:W-:Y:S01]  /*1d480*/  STSM.16.M88.4 [R219], R32 ;  /* 0x00000020db007844 */ /* 0x0003e20000000200 */
[----:B------:R-:W-:Y:S02]  /*1d490*/  F2FP.BF16.F32.PACK_AB R38, R174, R176 ;  /* 0x000000b0ae26723e */ /* 0x000fe400000010ff */
[----:B------:R-:W-:Y:S02]  /*1d4a0*/  F2FP.BF16.F32.PACK_AB R39, R83, R82 ;  /* 0x000000525327723e */ /* 0x000fe400000010ff */
[----:B---3--:R-:W-:-:S03]  /*1d4b0*/  F2FP.BF16.F32.PACK_AB R12, R3, R173 ;  /* 0x000000ad030c723e */ /* 0x008fc600000010ff */
[----:B------:R3:W-:Y:S01]  /*1d4c0*/  STSM.16.M88.4 [R220], R36 ;  /* 0x00000024dc007844 */ /* 0x0007e20000000200 */
[----:B------:R-:W-:Y:S02]  /*1d4d0*/  F2FP.BF16.F32.PACK_AB R13, R72, R69 ;  /* 0x00000045480d723e */ /* 0x000fe400000010ff */
[----:B------:R-:W-:Y:S02]  /*1d4e0*/  F2FP.BF16.F32.PACK_AB R14, R57, R147 ;  /* 0x00000093390e723e */ /* 0x000fe400000010ff */
[----:B------:R-:W-:Y:S02]  /*1d4f0*/  F2FP.BF16.F32.PACK_AB R15, R87, R124 ;  /* 0x0000007c570f723e */ /* 0x000fe400000010ff */
[----:B-1----:R-:W-:Y:S02]  /*1d500*/  F2FP.BF16.F32.PACK_AB R32, R5, R4 ;  /* 0x000000040520723e */ /* 0x002fe400000010ff */
        /* <DEDUP_REMOVED lines=26> */
[----:B------:R-:W-:Y:S01]  /*1d6b0*/  STSM.16.M88.4 [R226], R36 ;  /* 0x00000024e2007844 */ /* 0x000fe20000000200 */
[----:B-1----:R-:W-:-:S02]  /*1d6c0*/  SEL R32, R51, R0, P0 ;  /* 0x0000000033207207 */ /* 0x002fc40000000000 */
[----:B------:R-:W-:Y:S02]  /*1d6d0*/  SEL R34, R0, R51, P0 ;  /* 0x0000003300227207 */ /* 0x000fe40000000000 */
[----:B------:R-:W-:Y:S02]  /*1d6e0*/  SEL R33, R103, R150, P0 ;  /* 0x0000009667217207 */ /* 0x000fe40000000000 */
[----:B------:R-:W-:Y:S02]  /*1d6f0*/  SEL R35, R150, R103, P0 ;  /* 0x0000006796237207 */ /* 0x000fe40000000000 */
[----:B------:R-:W-:Y:S02]  /*1d700*/  F2FP.BF16.F32.PACK_AB R13, R33, R32 ;  /* 0x00000020210d723e */ /* 0x000fe400000010ff */
[----:B------:R-:W-:Y:S02]  /*1d710*/  F2FP.BF16.F32.PACK_AB R15, R35, R34 ;  /* 0x00000022230f723e */ /* 0x000fe400000010ff */
[----:B------:R-:W-:-:S03]  /*1d720*/  ISETP.NE.U32.AND P0, PT, RZ, UR4, PT ;  /* 0x00000004ff007c0c */ /* 0x000fc6000bf05070 */
[----:B------:R2:W-:Y:S01]  /*1d730*/  STSM.16.M88.4 [R227], R12 ;  /* 0x0000000ce3007844 */ /* 0x0005e20000000200 */
[----:B------:R-:W-:Y:S01]  /*1d740*/  BAR.SYNC.DEFER_BLOCKING 0x1, 0x100 ;  /* 0x0044000000007b1d */ /* 0x000fe20000010000 */
[----:B------:R-:W-:Y:S02]  /*1d750*/  ISETP.NE.AND.EX P0, PT, RZ, UR5, PT, P0 ;  /* 0x00000005ff007c0c */ /* 0x000fe4000bf05300 */
[----:B--2---:R-:W-:-:S04]  /*1d760*/  IADD3 R12, P1, R101, UR4, RZ ;  /* 0x00000004650c7c10 */ /* 0x004fc8000ff3e0ff */
[----:B------:R-:W-:-:S07]  /*1d770*/  IADD3.X R13, R11, UR5, RZ, P1, !PT ;  /* 0x000000050b0d7c10 */ /* 0x000fce0008ffe4ff */
[----:B------:R-:W5:Y:S01]  /*1d780*/  @P0 LDG.E R2, desc[UR42][R12.64] ;  /* 0x0000002a0c020981 */ /* 0x000f62000c1e1900 */
[----:B------:R-:W-:-:S04]  /*1d790*/  ISETP.NE.U32.AND P3, PT, RZ, UR6, PT ;  /* 0x00000006ff007c0c */ /* 0x000fc8000bf65070 */
[----:B------:R-:W-:Y:S01]  /*1d7a0*/  ISETP.NE.AND.EX P3, PT, RZ, UR7, PT, P3 ;  /* 0x00000007ff007c0c */ /* 0x000fe2000bf65330 */
[----:B------:R-:W-:Y:S01]  /*1d7b0*/  IMAD.MOV.U32 R102, RZ, RZ, 0x9b8 ;  /* 0x000009b8ff667424 */ /* 0x000fe200078e00ff */
[----:B------:R-:W-:-:S04]  /*1d7c0*/  ISETP.GT.AND P2, PT, R228, 0x1, PT ;  /* 0x00000001e400780c */ /* 0x000fc80003f44270 */
[----:B------:R-:W-:-:S07]  /*1d7d0*/  SEL R102, R102, 0x978, P2 ;  /* 0x0000097866667807 */ /* 0x000fce0001000000 */
[----:B------:R-:W-:Y:S01]  /*1d7e0*/  @P3 IADD3 R14, P1, R101, UR6, RZ ;  /* 0x00000006650e3c10 */ /* 0x000fe2000ff3e0ff */
[----:B------:R-:W-:Y:S02]  /*1d7f0*/  ULDC UR6, c[0x0][0xa88] ;  /* 0x0002a20000067ab9 */ /* 0x000fe40000000800 */
[----:B------:R-:W-:Y:S01]  /*1d800*/  IMAD.U32 R0, RZ, RZ, UR6 ;  /* 0x00000006ff007e24 */ /* 0x000fe2000f8e00ff */
[----:B------:R-:W-:Y:S01]  /*1d810*/  @P3 IADD3.X R15, R11, UR7, RZ, P1, !PT ;  /* 0x000000070b0f3c10 */ /* 0x000fe20008ffe4ff */
[----:B------:R1:W2:Y:S04]  /*1d820*/  LDC.64 R36, c[0x0][R102+0x218] ;  /* 0x0000860066247b82 */ /* 0x0002a80000000a00 */
[----:B------:R3:W5:Y:S01]  /*1d830*/  @P3 LDG.E R0, desc[UR42][R14.64] ;  /* 0x0000002a0e003981 */ /* 0x000762000c1e1900 */
[----:B0-----:R-:W-:-:S03]  /*1d840*/  ISETP.NE.AND P1, PT, R112, 0x1, PT ;  /* 0x000000017000780c */ /* 0x001fc60003f25270 */
[----:B------:R1:W0:Y:S08]  /*1d850*/  LDC.64 R38, c[0x0][R102+0x228] ;  /* 0x00008a0066267b82 */ /* 0x0002300000000a00 */
[----:B---3--:R1:W3:Y:S08]  /*1d860*/  LDC.64 R14, c[0x0][R102+0x220] ;  /* 0x00008800660e7b82 */ /* 0x0082f00000000a00 */
[----:B------:R-:W4:Y:S08]  /*1d870*/  @P1 LDC R101, c[0x0][0xbec] ;  /* 0x0002fb00ff651b82 */ /* 0x000f300000000800 */
[----:B------:R-:W0:Y:S01]  /*1d880*/  @P1 LDC R11, c[0x0][0xbf0] ;  /* 0x0002fc00ff0b1b82 */ /* 0x000e220000000800 */
[----:B-1----:R-:W-:Y:S05]  /*1d890*/  @P3 BRA `(.L_x_506) ;  /* 0x0000000000103947 */ /* 0x002fea0003800000 */
[----:B------:R-:W-:Y:S05]  /*1d8a0*/  @!P0 BRA `(.L_x_506) ;  /* 0x00000000000c8947 */ /* 0x000fea0003800000 */
[----:B-----5:R-:W2:Y:S04]  /*1d8b0*/  LDG.E R0, desc[UR42][R12.64] ;  /* 0x0000002a0c007981 */ /* 0x020ea8000c1e1900 */
[----:B------:R-:W2:Y:S02]  /*1d8c0*/  LDG.E R12, desc[UR42][R12.64+0x4] ;  /* 0x0000042a0c0c7981 */ /* 0x000ea4000c1e1900 */
[----:B--2---:R-:W-:-:S07]  /*1d8d0*/  IMAD.IADD R0, R12, 0x1, -R0 ;  /* 0x000000010c007824 */ /* 0x004fce00078e0a00 */
.L_x_506:
[----:B------:R-:W2:Y:S04]  /*1d8e0*/  LDL R12, [R1+0x1a0] ;  /* 0x0001a000010c7983 */ /* 0x000ea80000100800 */
[----:B------:R-:W3:Y:S04]  /*1d8f0*/  LDL.LU R13, [R1+0x6c] ;  /* 0x00006c00010d7983 */ /* 0x000ee80000300800 */
[----:B------:R-:W3:Y:S04]  /*1d900*/  LDL.LU R103, [R1+0x7c] ;  /* 0x00007c0001677983 */ /* 0x000ee80000300800 */
[----:B------:R-:W2:Y:S04]  /*1d910*/  LDL R118, [R1+0x80] ;  /* 0x0000800001767983 */ /* 0x000ea80000100800 */
[----:B------:R-:W3:Y:S04]  /*1d920*/  LDL R114, [R1+0x8c] ;  /* 0x00008c0001727983 */ /* 0x000ee80000100800 */
[----:B------:R-:W3:Y:S04]  /*1d930*/  LDL R117, [R1+0x50] ;  /* 0x0000500001757983 */ /* 0x000ee80000100800 */
[----:B------:R-:W3:Y:S04]  /*1d940*/  LDL R122, [R1+0x19c] ;  /* 0x00019c00017a7983 */ /* 0x000ee80000100800 */
[----:B------:R-:W3:Y:S01]  /*1d950*/  LDL R120, [R1+0x110] ;  /* 0x0001100001787983 */ /* 0x000ee20000100800 */
[----:B------:R-:W-:-:S04]  /*1d960*/  ISETP.NE.U32.AND P0, PT, RZ, UR4, PT ;  /* 0x00000004ff007c0c */ /* 0x000fc8000bf05070 */
[----:B------:R-:W-:Y:S01]  /*1d970*/  ISETP.NE.AND.EX P0, PT, RZ, UR5, PT, P0 ;  /* 0x00000005ff007c0c */ /* 0x000fe2000bf05300 */
[----:B-----5:R-:W-:Y:S02]  /*1d980*/  IMAD R0, R0, R112, RZ ;  /* 0x0000007000007224 */ /* 0x020fe400078e02ff */
[----:B--2---:R-:W-:-:S04]  /*1d990*/  IMAD R51, R118, 0x80, R12 ;  /* 0x0000008076337824 */ /* 0x004fc800078e020c */
[----:B----4-:R-:W-:Y:S01]  /*1d9a0*/  @P1 IMAD.HI.U32 R12, R51, R101, RZ ;  /* 0x00000065330c1227 */ /* 0x010fe200078e00ff */
[----:B------:R-:W-:-:S04]  /*1d9b0*/  MOV R101, R51 ;  /* 0x0000003300657202 */ /* 0x000fc80000000f00 */
[----:B0-----:R-:W-:Y:S02]  /*1d9c0*/  @P1 SHF.R.U32.HI R101, RZ, R11, R12 ;  /* 0x0000000bff651219 */ /* 0x001fe4000001160c */
[----:B---3--:R-:W-:Y:S02]  /*1d9d0*/  SEL R11, R13, RZ, !P0 ;  /* 0x000000ff0d0b7207 */ /* 0x008fe40004000000 */
[----:B------:R0:W1:Y:S01]  /*1d9e0*/  LDC.64 R12, c[0x0][R102+0x210] ;  /* 0x00008400660c7b82 */ /* 0x0000620000000a00 */
[----:B------:R-:W-:-:S07]  /*1d9f0*/  SEL R104, R103, RZ, !P0 ;  /* 0x000000ff67687207 */ /* 0x000fce0004000000 */
[----:B0-----:R-:W0:Y:S01]  /*1da00*/  LDC.64 R102, c[0x0][0xba8] ;  /* 0x0002ea00ff667b82 */ /* 0x001e220000000a00 */
[----:B------:R-:W-:Y:S01]  /*1da10*/  IMAD R15, R15, R11, RZ ;  /* 0x0000000b0f0f7224 */ /* 0x000fe200078e02ff */
[----:B------:R-:W-:Y:S01]  /*1da20*/  SEL R110, R114, RZ, P2 ;  /* 0x000000ff726e7207 */ /* 0x000fe20001000000 */
[----:B------:R-:W-:Y:S02]  /*1da30*/  IMAD R107, R37, R117, RZ ;  /* 0x00000075256b7224 */ /* 0x000fe400078e02ff */
[C---:B------:R-:W-:Y:S02]  /*1da40*/  IMAD R104, R14.reuse, R104, R15 ;  /* 0x000000680e687224 */ /* 0x040fe400078e020f */
[----:B------:R-:W-:-:S04]  /*1da50*/  IMAD.WIDE.U32 R14, R14, R11, RZ ;  /* 0x0000000b0e0e7225 */ /* 0x000fc800078e00ff */
[----:B------:R-:W-:-:S04]  /*1da60*/  IMAD.WIDE.U32 R36, R36, R117, RZ ;  /* 0x0000007524247225 */ /* 0x000fc800078e00ff */
[----:B------:R-:W-:Y:S01]  /*1da70*/  IMAD R109, R39, R110, RZ ;  /* 0x0000006e276d7224 */ /* 0x000fe200078e02ff */
[--C-:B------:R-:W-:Y:S01]  /*1da80*/  IADD3 R14, P0, P3, R14, R36, R2.reuse ;  /* 0x000000240e0e7210 */ /* 0x100fe20007b1e002 */
[----:B------:R-:W-:Y:S01]  /*1da90*/  IMAD.WIDE.U32 R38, R38, R110, RZ ;  /* 0x0000006e26267225 */ /* 0x000fe200078e00ff */
[----:B------:R-:W-:-:S03]  /*1daa0*/  SHF.R.S32.HI R36, RZ, 0x1f, R2 ;  /* 0x0000001fff247819 */ /* 0x000fc60000011402 */
[----:B------:R-:W-:Y:S02]  /*1dab0*/  IMAD.IADD R104, R15, 0x1, R104 ;  /* 0x000000010f687824 */ /* 0x000fe400078e0268 */
[----:B------:R-:W-:Y:S01]  /*1dac0*/  IMAD.IADD R107, R37, 0x1, R107 ;  /* 0x00000001256b7824 */ /* 0x000fe200078e026b */
[----:B------:R-:W-:Y:S01]  /*1dad0*/  IADD3 R38, P4, P5, R101, R14, R38 ;  /* 0x0000000e65267210 */ /* 0x000fe20007d9e026 */
[----:B------:R-:W-:Y:S01]  /*1dae0*/  IMAD.IADD R109, R39, 0x1, R109 ;  /* 0x00000001276d7824 */ /* 0x000fe200078e026d */
[----:B------:R-:W-:Y:S01]  /*1daf0*/  SHF.R.S32.HI R14, RZ, 0x1f, R101 ;  /* 0x0000001fff0e7819 */ /* 0x000fe20000011465 */
[----:B0-----:R-:W0:Y:S01]  /*1db00*/  @!P2 LDC R102, c[0x0][0xb50] ;  /* 0x0002d400ff66ab82 */ /* 0x001e220000000800 */
[----:B------:R-:W-:-:S04]  /*1db10*/  IADD3.X R104, R104, R107, R36, P0, P3 ;  /* 0x0000006b68687210 */ /* 0x000fc800007e6424 */
[----:B------:R-:W-:Y:S01]  /*1db20*/  IADD3.X R39, R14, R104, R109, P4, P5 ;  /* 0x000000680e277210 */ /* 0x000fe200027ea46d */
[----:B------:R-:W-:Y:S02]  /*1db30*/  IMAD.MOV R14, RZ, RZ, -R101 ;  /* 0x000000ffff0e7224 */ /* 0x000fe400078e0a65 */
[----:B------:R-:W2:Y:S02]  /*1db40*/  @!P2 LDC R103, c[0x0][0xb54] ;  /* 0x0002d500ff67ab82 */ /* 0x000ea40000000800 */
[----:B------:R-:W-:-:S04]  /*1db50*/  IMAD R14, R112, R14, R51 ;  /* 0x0000000e700e7224 */ /* 0x000fc800078e0233 */
[-C--:B-1----:R-:W-:Y:S01]  /*1db60*/  IMAD R13, R13, R14.reuse, RZ ;  /* 0x0000000e0d0d7224 */ /* 0x082fe200078e02ff */
[----:B------:R-:W-:Y:S01]  /*1db70*/  SHF.R.S32.HI R15, RZ, 0x1f, R14 ;  /* 0x0000001fff0f7819 */ /* 0x000fe2000001140e */
[----:B------:R-:W-:-:S04]  /*1db80*/  IMAD.WIDE.U32 R38, R12, R14, R38 ;  /* 0x0000000e0c267225 */ /* 0x000fc800078e0026 */
[----:B------:R-:W-:Y:S01]  /*1db90*/  IMAD R13, R12, R15, R13 ;  /* 0x0000000f0c0d7224 */ /* 0x000fe200078e020d */
[----:B0-----:R-:W-:-:S04]  /*1dba0*/  LEA R102, P0, R38, R102, 0x2 ;  /* 0x0000006626667211 */ /* 0x001fc800078010ff */
[----:B------:R-:W-:-:S04]  /*1dbb0*/  IADD3 R13, R39, R13, RZ ;  /* 0x0000000d270d7210 */ /* 0x000fc80007ffe0ff */
[----:B--2---:R-:W-:Y:S01]  /*1dbc0*/  LEA.HI.X R103, R38, R103, R13, 0x2, P0 ;  /* 0x0000006726677211 */ /* 0x004fe200000f140d */
[----:B------:R-:W-:Y:S01]  /*1dbd0*/  SHFL.IDX PT, R12, R102, RZ, 0x1c1f ;  /* 0x001c1fff660c7589 */ /* 0x000fe200000e0000 */
[----:B------:R-:W-:-:S03]  /*1dbe0*/  IMAD R37, R118, 0x80, R122 ;  /* 0x0000008076257824 */ /* 0x000fc600078e027a */
[----:B------:R-:W0:Y:S04]  /*1dbf0*/  SHFL.IDX PT, R13, R103, RZ, 0x1c1f ;  /* 0x001c1fff670d7589 */ /* 0x000e2800000e0000 */
[----:B------:R-:W-:Y:S04]  /*1dc00*/  SHFL.IDX PT, R14, R102, 0x1, 0x1c1f ;  /* 0x003c1f00660e7f89 */ /* 0x000fe800000e0000 */
[----:B------:R-:W1:Y:S01]  /*1dc10*/  SHFL.IDX PT, R15, R103, 0x1, 0x1c1f ;  /* 0x003c1f00670f7f89 */ /* 0x000e6200000e0000 */
[----:B------:R-:W-:Y:S01]  /*1dc20*/  LOP3.LUT P0, RZ, R120, 0x3, RZ, 0xc0, !PT ;  /* 0x0000000378ff7812 */ /* 0x000fe2000780c0ff */
[----:B------:R-:W-:-:S03]  /*1dc30*/  VIADD R38, R37, 0x8 ;  /* 0x0000000825267836 */ /* 0x000fc60000000000 */
[-C--:B------:R-:W-:Y:S02]  /*1dc40*/  ISETP.GE.OR P3, PT, R37, R0.reuse, P0 ;  /* 0x000000002500720c */ /* 0x080fe40000766670 */
[----:B------:R-:W-:-:S11]  /*1dc50*/  ISETP.GE.OR P0, PT, R38, R0, P0 ;  /* 0x000000002600720c */ /* 0x000fd60000706670 */
[----:B0-----:R0:W-:Y:S04]  /*1dc60*/  @!P3 ST.E desc[UR42][R12.64], R172 ;  /* 0x000000ac0c00b985 */ /* 0x0011e8000c10192a */
[----:B-1----:R0:W-:Y:S01]  /*1dc70*/  @!P0 ST.E desc[UR42][R14.64], R171 ;  /* 0x000000ab0e008985 */ /* 0x0021e2000c10192a */
[----:B------:R-:W-:Y:S05]  /*1dc80*/  @P2 BRA `(.L_x_507) ;  /* 0x0000001000402947 */ /* 0x000fea0003800000 */
[----:B------:R-:W-:Y:S01]  /*1dc90*/  VIADD R8, R229, 0xffffff80 ;  /* 0xffffff80e5087836 */ /* 0x000fe20000000000 */
[----:B0-----:R-:W0:Y:S01]  /*1dca0*/  @P1 LDC R13, c[0x0][0xbec] ;  /* 0x0002fb00ff0d1b82 */ /* 0x001e220000000800 */
[----:B------:R-:W-:-:S03]  /*1dcb0*/  ULDC.64 UR4, c[0x0][0xaa0] ;  /* 0x0002a80000047ab9 */ /* 0x000fc60000000a00 */
[----:B------:R-:W-:-:S04]  /*1dcc0*/  SHF.R.S32.HI R3, RZ, 0x1f, R8 ;  /* 0x0000001fff037819 */ /* 0x000fc80000011408 */
[----:B------:R-:W-:Y:S01]  /*1dcd0*/  LEA.HI R3, R3, R8, RZ, 0x3 ;  /* 0x0000000803037211 */ /* 0x000fe200078f18ff */
[----:B------:R-:W1:Y:S03]  /*1dce0*/  @P1 LDC R15, c[0x0][0xbf0] ;  /* 0x0002fc00ff0f1b82 */ /* 0x000e660000000800 */
[----:B------:R-:W-:-:S05]  /*1dcf0*/  LOP3.LUT R3, R3, 0xfffffff8, RZ, 0xc0, !PT ;  /* 0xfffffff803037812 */ /* 0x000fca00078ec0ff */
[----:B------:R-:W-:-:S05]  /*1dd00*/  IMAD.IADD R8, R8, 0x1, -R3 ;  /* 0x0000000108087824 */ /* 0x000fca00078e0a03 */
[----:B------:R-:W-:-:S05]  /*1dd10*/  LEA R5, R23, R8, 0x3 ;  /* 0x0000000817057211 */ /* 0x000fca00078e18ff */
[----:B------:R-:W-:-:S04]  /*1dd20*/  IMAD.SHL.U32 R5, R5, 0x8, RZ ;  /* 0x0000000805057824 */ /* 0x000fc800078e00ff */
[----:B------:R-:W-:-:S03]  /*1dd30*/  IMAD.WIDE R4, R5, 0x2, R40 ;  /* 0x0000000205047825 */ /* 0x000fc600078e0228 */
[C---:B------:R-:W-:Y:S02]  /*1dd40*/  IADD3 R49, P5, R4.reuse, 0x5000, RZ ;  /* 0x0000500004317810 */ /* 0x040fe40007fbe0ff */
[C---:B------:R-:W-:Y:S02]  /*1dd50*/  IADD3 R25, P0, R4.reuse, 0x1000, RZ ;  /* 0x0000100004197810 */ /* 0x040fe40007f1e0ff */
[----:B------:R-:W-:Y:S02]  /*1dd60*/  LOP3.LUT R48, R49, 0x380, RZ, 0xc0, !PT ;  /* 0x0000038031307812 */ /* 0x000fe400078ec0ff */
[C---:B------:R-:W-:Y:S02]  /*1dd70*/  IADD3 R33, P2, R4.reuse, 0x2000, RZ ;  /* 0x0000200004217810 */ /* 0x040fe40007f5e0ff */
[C---:B------:R-:W-:Y:S02]  /*1dd80*/  IADD3 R41, P3, R4.reuse, 0x3000, RZ ;  /* 0x0000300004297810 */ /* 0x040fe40007f7e0ff */
[----:B------:R-:W-:-:S02]  /*1dd90*/  IADD3 R45, P4, R4, 0x4000, RZ ;  /* 0x00004000042d7810 */ /* 0x000fc40007f9e0ff */
[----:B------:R-:W-:Y:S02]  /*1dda0*/  SHF.R.U64 R48, R48, 0x3, RZ ;  /* 0x0000000330307819 */ /* 0x000fe400000012ff */
[----:B------:R-:W-:Y:S02]  /*1ddb0*/  LOP3.LUT R24, R25, 0x380, RZ, 0xc0, !PT ;  /* 0x0000038019187812 */ /* 0x000fe400078ec0ff */
[----:B------:R-:W-:Y:S02]  /*1ddc0*/  LOP3.LUT R32, R33, 0x380, RZ, 0xc0, !PT ;  /* 0x0000038021207812 */ /* 0x000fe400078ec0ff */
[----:B------:R-:W-:Y:S02]  /*1ddd0*/  LOP3.LUT R40, R41, 0x380, RZ, 0xc0, !PT ;  /* 0x0000038029287812 */ /* 0x000fe400078ec0ff */
[----:B------:R-:W-:Y:S02]  /*1dde0*/  LOP3.LUT R44, R45, 0x380, RZ, 0xc0, !PT ;  /* 0x000003802d2c7812 */ /* 0x000fe400078ec0ff */
[----:B------:R-:W-:Y:S01]  /*1ddf0*/  LOP3.LUT R48, R48, R49, RZ, 0x3c, !PT ;  /* 0x0000003130307212 */ /* 0x000fe200078e3cff */
[----:B------:R-:W-:Y:S01]  /*1de00*/  IMAD.X R49, RZ, RZ, R5, P5 ;  /* 0x000000ffff317224 */ /* 0x000fe200028e0605 */
[----:B------:R-:W-:-:S02]  /*1de10*/  IADD3 R69, P5, R4, 0xa000, RZ ;  /* 0x0000a00004457810 */ /* 0x000fc40007fbe0ff */
[----:B------:R-:W-:Y:S02]  /*1de20*/  SHF.R.U64 R24, R24, 0x3, RZ ;  /* 0x0000000318187819 */ /* 0x000fe400000012ff */
[----:B------:R-:W-:Y:S01]  /*1de30*/  SHF.R.U64 R32, R32, 0x3, RZ ;  /* 0x0000000320207819 */ /* 0x000fe200000012ff */
[----:B------:R-:W-:Y:S01]  /*1de40*/  IMAD R8, R8, 0x20, R23 ;  /* 0x0000002008087824 */ /* 0x000fe200078e0217 */
[----:B------:R-:W-:Y:S01]  /*1de50*/  SHF.R.U64 R40, R40, 0x3, RZ ;  /* 0x0000000328287819 */ /* 0x000fe200000012ff */
[----:B------:R-:W5:Y:S01]  /*1de60*/  LD.E.128 R48, desc[UR42][R48.64] ;  /* 0x0000002a30307980 */ /* 0x000f62000c101d00 */
[----:B------:R-:W-:Y:S02]  /*1de70*/  SHF.R.U64 R44, R44, 0x3, RZ ;  /* 0x000000032c2c7819 */ /* 0x000fe400000012ff */
[----:B------:R-:W-:Y:S02]  /*1de80*/  LOP3.LUT R68, R69, 0x380, RZ, 0xc0, !PT ;  /* 0x0000038045447812 */ /* 0x000fe400078ec0ff */
[----:B------:R-:W-:Y:S01]  /*1de90*/  LOP3.LUT R24, R24, R25, RZ, 0x3c, !PT ;  /* 0x0000001918187212 */ /* 0x000fe200078e3cff */
[--C-:B------:R-:W-:Y:S01]  /*1dea0*/  IMAD.X R25, RZ, RZ, R5.reuse, P0 ;  /* 0x000000ffff197224 */ /* 0x100fe200000e0605 */
[----:B------:R-:W-:Y:S01]  /*1deb0*/  LOP3.LUT R32, R32, R33, RZ, 0x3c, !PT ;  /* 0x0000002120207212 */ /* 0x000fe200078e3cff */
[--C-:B------:R-:W-:Y:S01]  /*1dec0*/  IMAD.X R33, RZ, RZ, R5.reuse, P2 ;  /* 0x000000ffff217224 */ /* 0x100fe200010e0605 */
[----:B------:R-:W-:Y:S01]  /*1ded0*/  LOP3.LUT R40, R40, R41, RZ, 0x3c, !PT ;  /* 0x0000002928287212 */ /* 0x000fe200078e3cff */
[----:B------:R-:W-:Y:S01]  /*1dee0*/  IMAD.X R41, RZ, RZ, R5, P3 ;  /* 0x000000ffff297224 */ /* 0x000fe200018e0605 */
[----:B------:R-:W-:-:S02]  /*1def0*/  LOP3.LUT R44, R44, R45, RZ, 0x3c, !PT ;  /* 0x0000002d2c2c7212 */ /* 0x000fc400078e3cff */
[----:B------:R-:W-:Y:S01]  /*1df00*/  LOP3.LUT R7, R4, 0x380, RZ, 0xc0, !PT ;  /* 0x0000038004077812 */ /* 0x000fe200078ec0ff */
[----:B------:R-:W-:Y:S01]  /*1df10*/  IMAD R12, R118, 0x80, R8 ;  /* 0x00000080760c7824 */ /* 0x000fe200078e0208 */
[----:B------:R-:W-:Y:S01]  /*1df20*/  IADD3.X R45, RZ, R5, RZ, P4, !PT ;  /* 0x00000005ff2d7210 */ /* 0x000fe200027fe4ff */
[----:B------:R-:W5:Y:S01]  /*1df30*/  LD.E.128 R24, desc[UR42][R24.64] ;  /* 0x0000002a18187980 */ /* 0x000f62000c101d00 */
[C---:B------:R-:W-:Y:S02]  /*1df40*/  IADD3 R53, P0, R4.reuse, 0x6000, RZ ;  /* 0x0000600004357810 */ /* 0x040fe40007f1e0ff */
[C---:B------:R-:W-:Y:S01]  /*1df50*/  IADD3 R57, P2, R4.reuse, 0x7000, RZ ;  /* 0x0000700004397810 */ /* 0x040fe20007f5e0ff */
[----:B------:R-:W5:Y:S01]  /*1df60*/  LD.E.128 R32, desc[UR42][R32.64] ;  /* 0x0000002a20207980 */ /* 0x000f62000c101d00 */
[C---:B------:R-:W-:Y:S02]  /*1df70*/  IADD3 R61, P3, R4.reuse, 0x8000, RZ ;  /* 0x00008000043d7810 */ /* 0x040fe40007f7e0ff */
[----:B------:R-:W-:Y:S01]  /*1df80*/  IADD3 R65, P4, R4, 0x9000, RZ ;  /* 0x0000900004417810 */ /* 0x000fe20007f9e0ff */
[----:B------:R-:W5:Y:S01]  /*1df90*/  LD.E.128 R40, desc[UR42][R40.64] ;  /* 0x0000002a28287980 */ /* 0x000f62000c101d00 */
[----:B------:R-:W-:-:S02]  /*1dfa0*/  SHF.R.U64 R68, R68, 0x3, RZ ;  /* 0x0000000344447819 */ /* 0x000fc400000012ff */
[----:B------:R-:W-:Y:S01]  /*1dfb0*/  LOP3.LUT R52, R53, 0x380, RZ, 0xc0, !PT ;  /* 0x0000038035347812 */ /* 0x000fe200078ec0ff */
[----:B------:R-:W5:Y:S01]  /*1dfc0*/  LD.E.128 R44, desc[UR42][R44.64] ;  /* 0x0000002a2c2c7980 */ /* 0x000f62000c101d00 */
        /* <DEDUP_REMOVED lines=8> */
[--C-:B------:R-:W-:Y:S01]  /*1e050*/  IMAD.X R89, RZ, RZ, R5.reuse, P5 ;  /* 0x000000ffff597224 */ /* 0x100fe200028e0605 */
        /* <DEDUP_REMOVED lines=10> */
[----:B------:R-:W-:Y:S01]  /*1e100*/  LOP3.LUT R64, R64, R65, RZ, 0x3c, !PT ;  /* 0x0000004140407212 */ /* 0x000fe200078e3cff */
[----:B------:R-:W5:Y:S01]  /*1e110*/  LD.E.128 R52, desc[UR42][R52.64] ;  /* 0x0000002a34347980 */ /* 0x000f62000c101d00 */
[----:B------:R-:W-:-:S02]  /*1e120*/  IADD3.X R65, RZ, R5, RZ, P4, !PT ;  /* 0x00000005ff417210 */ /* 0x000fc400027fe4ff */
[C---:B------:R-:W-:Y:S01]  /*1e130*/  IADD3 R73, P0, R4.reuse, 0xb000, RZ ;  /* 0x0000b00004497810 */ /* 0x040fe20007f1e0ff */
[----:B------:R-:W5:Y:S01]  /*1e140*/  LD.E.128 R56, desc[UR42][R56.64] ;  /* 0x0000002a38387980 */ /* 0x000f62000c101d00 */
[C---:B------:R-:W-:Y:S02]  /*1e150*/  IADD3 R77, P2, R4.reuse, 0xc000, RZ ;  /* 0x0000c000044d7810 */ /* 0x040fe40007f5e0ff */
[C---:B------:R-:W-:Y:S01]  /*1e160*/  IADD3 R81, P3, R4.reuse, 0xd000, RZ ;  /* 0x0000d00004517810 */ /* 0x040fe20007f7e0ff */
[----:B------:R-:W5:Y:S01]  /*1e170*/  LD.E.128 R60, desc[UR42][R60.64] ;  /* 0x0000002a3c3c7980 */ /* 0x000f62000c101d00 */
[----:B------:R-:W-:Y:S02]  /*1e180*/  IADD3 R85, P4, R4, 0xe000, RZ ;  /* 0x0000e00004557810 */ /* 0x000fe40007f9e0ff */
[----:B------:R-:W-:Y:S01]  /*1e190*/  SHF.R.U64 R3, R3, 0x3, RZ ;  /* 0x0000000303037819 */ /* 0x000fe200000012ff */
[----:B------:R-:W5:Y:S01]  /*1e1a0*/  LD.E.128 R64, desc[UR42][R64.64] ;  /* 0x0000002a40407980 */ /* 0x000f62000c101d00 */
[----:B------:R-:W-:-:S02]  /*1e1b0*/  LOP3.LUT R72, R73, 0x380, RZ, 0xc0, !PT ;  /* 0x0000038049487812 */ /* 0x000fc400078ec0ff */
[----:B------:R-:W-:Y:S02]  /*1e1c0*/  LOP3.LUT R76, R77, 0x380, RZ, 0xc0, !PT ;  /* 0x000003804d4c7812 */ /* 0x000fe400078ec0ff */
[----:B------:R-:W-:Y:S02]  /*1e1d0*/  LOP3.LUT R80, R81, 0x380, RZ, 0xc0, !PT ;  /* 0x0000038051507812 */ /* 0x000fe400078ec0ff */
[----:B------:R-:W-:Y:S02]  /*1e1e0*/  LOP3.LUT R84, R85, 0x380, RZ, 0xc0, !PT ;  /* 0x0000038055547812 */ /* 0x000fe400078ec0ff */
[----:B------:R-:W-:Y:S01]  /*1e1f0*/  LOP3.LUT R88, R3, R6, RZ, 0x3c, !PT ;  /* 0x0000000603587212 */ /* 0x000fe200078e3cff */
[----:B------:R-:W-:Y:S01]  /*1e200*/  IMAD R3, R36, UR4, RZ ;  /* 0x0000000424037c24 */ /* 0x000fe2000f8e02ff */
[----:B------:R-:W-:Y:S02]  /*1e210*/  SHF.R.U64 R72, R72, 0x3, RZ ;  /* 0x0000000348487819 */ /* 0x000fe400000012ff */
[----:B------:R-:W-:-:S02]  /*1e220*/  SHF.R.U64 R76, R76, 0x3, RZ ;  /* 0x000000034c4c7819 */ /* 0x000fc400000012ff */
[----:B------:R-:W-:Y:S02]  /*1e230*/  SHF.R.U64 R80, R80, 0x3, RZ ;  /* 0x0000000350507819 */ /* 0x000fe400000012ff */
[----:B------:R-:W-:Y:S01]  /*1e240*/  SHF.R.U64 R84, R84, 0x3, RZ ;  /* 0x0000000354547819 */ /* 0x000fe200000012ff */
[C---:B------:R-:W-:Y:S01]  /*1e250*/  IMAD R9, R2.reuse, UR5, R3 ;  /* 0x0000000502097c24 */ /* 0x040fe2000f8e0203 */
[----:B------:R-:W-:Y:S01]  /*1e260*/  SHF.R.U64 R7, R7, 0x3, RZ ;  /* 0x0000000307077819 */ /* 0x000fe200000012ff */
[----:B------:R-:W-:Y:S01]  /*1e270*/  IMAD.WIDE.U32 R2, R2, UR4, RZ ;  /* 0x0000000402027c25 */ /* 0x000fe2000f8e00ff */
[----:B------:R-:W-:Y:S01]  /*1e280*/  LOP3.LUT R72, R72, R73, RZ, 0x3c, !PT ;  /* 0x0000004948487212 */ /* 0x000fe200078e3cff */
[----:B------:R-:W-:Y:S01]  /*1e290*/  ULDC.64 UR4, c[0x0][0xae8] ;  /* 0x0002ba0000047ab9 */ /* 0x000fe20000000a00 */
[----:B------:R-:W-:Y:S01]  /*1e2a0*/  LOP3.LUT R76, R76, R77, RZ, 0x3c, !PT ;  /* 0x0000004d4c4c7212 */ /* 0x000fe200078e3cff */
[--C-:B------:R-:W-:Y:S01]  /*1e2b0*/  IMAD.X R73, RZ, RZ, R5.reuse, P0 ;  /* 0x000000ffff497224 */ /* 0x100fe200000e0605 */
[----:B------:R-:W-:Y:S01]  /*1e2c0*/  LOP3.LUT R80, R80, R81, RZ, 0x3c, !PT ;  /* 0x0000005150507212 */ /* 0x000fe200078e3cff */
[--C-:B------:R-:W-:Y:S01]  /*1e2d0*/  IMAD.X R77, RZ, RZ, R5.reuse, P2 ;  /* 0x000000ffff4d7224 */ /* 0x100fe200010e0605 */
[----:B------:R-:W-:Y:S01]  /*1e2e0*/  LOP3.LUT R84, R84, R85, RZ, 0x3c, !PT ;  /* 0x0000005554547212 */ /* 0x000fe200078e3cff */
[----:B------:R-:W-:Y:S01]  /*1e2f0*/  IMAD.X R81, RZ, RZ, R5, P3 ;  /* 0x000000ffff517224 */ /* 0x000fe200018e0605 */
[----:B------:R-:W-:Y:S01]  /*1e300*/  LOP3.LUT R4, R7, R4, RZ, 0x3c, !PT ;  /* 0x0000000407047212 */ /* 0x000fe200078e3cff */
[----:B------:R-:W-:Y:S01]  /*1e310*/  IMAD.IADD R3, R3, 0x1, R9 ;  /* 0x0000000103037824 */ /* 0x000fe200078e0209 */
[----:B------:R-:W-:Y:S01]  /*1e320*/  IADD3.X R85, RZ, R5, RZ, P4, !PT ;  /* 0x00000005ff557210 */ /* 0x000fe200027fe4ff */
[----:B------:R-:W5:Y:S01]  /*1e330*/  LD.E.128 R72, desc[UR42][R72.64] ;  /* 0x0000002a48487980 */ /* 0x000f62000c101d00 */
[----:B0-----:R-:W-:Y:S01]  /*1e340*/  @P1 IMAD.HI.U32 R8, R12, R13, RZ ;  /* 0x0000000d0c081227 */ /* 0x001fe200078e00ff */
[----:B------:R-:W-:-:S02]  /*1e350*/  SHF.R.S32.HI R10, RZ, 0x1f, R11 ;  /* 0x0000001fff0a7819 */ /* 0x000fc4000001140b */
[----:B------:R-:W5:Y:S01]  /*1e360*/  LD.E.128 R4, desc[UR42][R4.64] ;  /* 0x0000002a04047980 */ /* 0x000f62000c101d00 */
[----:B------:R-:W-:-:S03]  /*1e370*/  IMAD.WIDE.U32 R2, R117, UR4, R2 ;  /* 0x0000000475027c25 */ /* 0x000fc6000f8e0002 */
[----:B------:R-:W5:Y:S04]  /*1e380*/  LD.E.128 R76, desc[UR42][R76.64] ;  /* 0x0000002a4c4c7980 */ /* 0x000f68000c101d00 */
[----:B------:R-:W5:Y:S04]  /*1e390*/  LD.E.128 R80, desc[UR42][R80.64] ;  /* 0x0000002a50507980 */ /* 0x000f68000c101d00 */
[----:B------:R-:W5:Y:S04]  /*1e3a0*/  LD.E.128 R84, desc[UR42][R84.64] ;  /* 0x0000002a54547980 */ /* 0x000f68000c101d00 */
[----:B------:R-:W5:Y:S01]  /*1e3b0*/  LD.E.128 R88, desc[UR42][R88.64] ;  /* 0x0000002a58587980 */ /* 0x000f62000c101d00 */
[----:B------:R-:W-:Y:S01]  /*1e3c0*/  IMAD R3, R117, UR5, R3 ;  /* 0x0000000575037c24 */ /* 0x000fe2000f8e0203 */
[----:B------:R-:W-:Y:S01]  /*1e3d0*/  ULDC.64 UR4, c[0x0][0xaf0] ;  /* 0x0002bc0000047ab9 */ /* 0x000fe20000000a00 */
[----:B------:R-:W-:Y:S01]  /*1e3e0*/  @!PT LDS RZ, [RZ] ;  /* 0x00000000fffff984 */ /* 0x000fe20000000800 */
[----:B------:R-:W-:Y:S01]  /*1e3f0*/  @!PT LDS RZ, [RZ] ;  /* 0x00000000fffff984 */ /* 0x000fe20000000800 */
[----:B------:R-:W-:Y:S01]  /*1e400*/  @!PT LDS RZ, [RZ] ;  /* 0x00000000fffff984 */ /* 0x000fe20000000800 */
[----:B------:R-:W-:Y:S01]  /*1e410*/  @!PT LDS RZ, [RZ] ;  /* 0x00000000fffff984 */ /* 0x000fe20000000800 */
[----:B------:R0:W-:Y:S06]  /*1e420*/  MEMBAR.ALL.CTA ;  /* 0x0000000000007992 */ /* 0x0001ec0000008000 */
[----:B0-----:R-:W0:Y:S01]  /*1e430*/  FENCE.VIEW.ASYNC.S ;  /* 0x00000000000073c6 */ /* 0x001e220000000000 */
[----:B------:R-:W-:Y:S01]  /*1e440*/  MOV R9, R12 ;  /* 0x0000000c00097202 */ /* 0x000fe20000000f00 */
[----:B------:R-:W-:Y:S01]  /*1e450*/  IMAD R10, R10, UR4, RZ ;  /* 0x000000040a0a7c24 */ /* 0x000fe2000f8e02ff */
[----:B-1----:R-:W-:Y:S01]  /*1e460*/  @P1 SHF.R.U32.HI R9, RZ, R15, R8 ;  /* 0x0000000fff091219 */ /* 0x002fe20000011608 */
[----:B------:R-:W-:-:S03]  /*1e470*/  IMAD.WIDE.U32 R2, R11, UR4, R2 ;  /* 0x000000040b027c25 */ /* 0x000fc6000f8e0002 */
[--C-:B------:R-:W-:Y:S01]  /*1e480*/  SHF.R.S32.HI R8, RZ, 0x1f, R9.reuse ;  /* 0x0000001fff087819 */ /* 0x100fe20000011409 */
[----:B------:R-:W-:Y:S01]  /*1e490*/  IMAD R13, R11, UR5, R10 ;  /* 0x000000050b0d7c24 */ /* 0x000fe2000f8e020a */
[----:B------:R-:W-:Y:S01]  /*1e4a0*/  ULDC.64 UR4, c[0x0][0xae0] ;  /* 0x0002b80000047ab9 */ /* 0x000fe20000000a00 */
[----:B------:R-:W-:Y:S02]  /*1e4b0*/  IMAD.MOV R11, RZ, RZ, -R9 ;  /* 0x000000ffff0b7224 */ /* 0x000fe400078e0a09 */
[----:B------:R-:W-:Y:S02]  /*1e4c0*/  IMAD R10, R8, UR4, RZ ;  /* 0x00000004080a7c24 */ /* 0x000fe4000f8e02ff */
[----:B------:R-:W-:Y:S02]  /*1e4d0*/  IMAD.IADD R3, R3, 0x1, R13 ;  /* 0x0000000103037824 */ /* 0x000fe400078e020d */
[----:B------:R-:W-:Y:S02]  /*1e4e0*/  IMAD R11, R112, R11, R12 ;  /* 0x0000000b700b7224 */ /* 0x000fe400078e020c */
[----:B------:R-:W-:-:S02]  /*1e4f0*/  VIADD R8, R22, 0x38820 ;  /* 0x0003882016087836 */ /* 0x000fc40000000000 */
[----:B------:R-:W-:-:S03]  /*1e500*/  IMAD.WIDE.U32 R2, R9, UR4, R2 ;  /* 0x0000000409027c25 */ /* 0x000fc6000f8e0002 */
[----:B------:R-:W-:Y:S01]  /*1e510*/  PRMT R8, RZ, 0x654, R8 ;  /* 0x00000654ff087816 */ /* 0x000fe20000000008 */
[----:B------:R-:W-:Y:S01]  /*1e520*/  IMAD R13, R9, UR5, R10 ;  /* 0x00000005090d7c24 */ /* 0x000fe2000f8e020a */
[----:B------:R-:W-:Y:S01]  /*1e530*/  SHF.R.S32.HI R9, RZ, 0x1f, R11 ;  /* 0x0000001fff097819 */ /* 0x000fe2000001140b */
[----:B------:R-:W-:Y:S01]  /*1e540*/  ULDC.64 UR4, c[0x0][0xad8] ;  /* 0x0002b60000047ab9 */ /* 0x000fe20000000a00 */
[----:B0-----:R0:W-:Y:S01]  /*1e550*/  SYNCS.ARRIVE.TRANS64.RED.A1T0 RZ, [R8+URZ], RZ ;  /* 0x000000ff08ff79a7 */ /* 0x0011e2000810043f */
[----:B------:R-:W-:Y:S02]  /*1e560*/  IMAD.IADD R3, R3, 0x1, R13 ;  /* 0x0000000103037824 */ /* 0x000fe400078e020d */
[----:B------:R-:W-:-:S04]  /*1e570*/  IMAD.WIDE.U32 R2, R11, UR4, R2 ;  /* 0x000000040b027c25 */ /* 0x000fc8000f8e0002 */
[----:B0-----:R-:W-:-:S04]  /*1e580*/  IMAD R8, R9, UR4, RZ ;  /* 0x0000000409087c24 */ /* 0x001fc8000f8e02ff */
[----:B------:R-:W-:Y:S01]  /*1e590*/  IMAD R11, R11, UR5, R8 ;  /* 0x000000050b0b7c24 */ /* 0x000fe2000f8e0208 */
[----:B------:R-:W-:Y:S02]  /*1e5a0*/  ULDC.64 UR4, c[0x0][0xa80] ;  /* 0x0002a00000047ab9 */ /* 0x000fe40000000a00 */
[----:B------:R-:W-:Y:S02]  /*1e5b0*/  LEA R21, P0, R2, UR4, 0x1 ;  /* 0x0000000402157c11 */ /* 0x000fe4000f8008ff */
[----:B------:R-:W-:Y:S01]  /*1e5c0*/  IADD3 R3, R3, R11, RZ ;  /* 0x0000000b03037210 */ /* 0x000fe20007ffe0ff */
[----:B------:R-:W-:-:S03]  /*1e5d0*/  UMOV UR4, 0xffffffff ;  /* 0xffffffff00047882 */ /* 0x000fc60000000000 */
[----:B------:R-:W-:Y:S01]  /*1e5e0*/  LEA.HI.X R28, R2, UR5, R3, 0x1, P0 ;  /* 0x00000005021c7c11 */ /* 0x000fe200080f0c03 */
[----:B------:R-:W-:Y:S01]  /*1e5f0*/  IMAD R37, R118, 0x80, R23 ;  /* 0x0000008076257824 */ /* 0x000fe200078e0217 */
[----:B------:R-:W-:Y:S06]  /*1e600*/  BRA.DIV UR4, `(.L_x_508) ;  /* 0x000000fe04f87947 */ /* 0x000fec000b800000 */
[----:B------:R0:W1:Y:S04]  /*1e610*/  SHFL.IDX PT, R20, R28, RZ, 0x181f ;  /* 0x00181fff1c147589 */ /* 0x00006800000e0000 */
[----:B------:R0:W2:Y:S02]  /*1e620*/  SHFL.IDX PT, R14, R21, RZ, 0x181f ;  /* 0x00181fff150e7589 */ /* 0x0000a400000e0000 */
.L_x_823:
[----:B------:R-:W-:Y:S01]  /*1e630*/  ISETP.GE.AND P0, PT, R37, R0, PT ;  /* 0x000000002500720c */ /* 0x000fe20003f06270 */
[----:B------:R-:W-:-:S12]  /*1e640*/  BSSY B1, `(.L_x_509) ;  /* 0x0000018000017945 */ /* 0x000fd80003800000 */
[----:B------:R-:W-:Y:S05]  /*1e650*/  @P0 BRA `(.L_x_510) ;  /* 0x0000000000580947 */ /* 0x000fea0003800000 */
[----:B------:R-:W3:Y:S01]  /*1e660*/  LDL R38, [R1+0x44] ;  /* 0x0000440001267983 */ /* 0x000ee20000100800 */
[----:B------:R-:W-:-:S03]  /*1e670*/  ULDC UR4, c[0x0][0xac8] ;  /* 0x0002b20000047ab9 */ /* 0x000fc60000000800 */
[----:B------:R-:W4:Y:S04]  /*1e680*/  LDL R15, [R1+0x4c] ;  /* 0x00004c00010f7983 */ /* 0x000f280000100800 */
[----:B------:R-:W4:Y:S04]  /*1e690*/  LDL R39, [R1+0x88] ;  /* 0x0000880001277983 */ /* 0x000f280000100800 */
[----:B------:R-:W4:Y:S01]  /*1e6a0*/  LDL R36, [R1+0x84] ;  /* 0x0000840001247983 */ /* 0x000f220000100800 */
[----:B------:R-:W-:Y:S02]  /*1e6b0*/  ISETP.GE.AND P3, PT, R18, UR4, PT ;  /* 0x0000000412007c0c */ /* 0x000fe4000bf66270 */
[----:B------:R-:W-:-:S02]  /*1e6c0*/  ISETP.GE.AND P2, PT, R233, UR4, PT ;  /* 0x00000004e9007c0c */ /* 0x000fc4000bf46270 */
[----:B------:R-:W-:-:S09]  /*1e6d0*/  SHF.R.S32.HI R9, RZ, 0x1f, R233 ;  /* 0x0000001fff097819 */ /* 0x000fd200000114e9 */
[CC--:B--2---:R-:W-:Y:S02]  /*1e6e0*/  @!P3 LEA R2, P5, R18.reuse, R14.reuse, 0x1 ;  /* 0x0000000e1202b211 */ /* 0x0c4fe400078a08ff */
[C---:B------:R-:W-:Y:S02]  /*1e6f0*/  @!P2 LEA R8, P4, R233.reuse, R14, 0x1 ;  /* 0x0000000ee908a211 */ /* 0x040fe400078808ff */
[-C--:B-1----:R-:W-:Y:S02]  /*1e700*/  @!P3 LEA.HI.X R3, R18, R20.reuse, R19, 0x1, P5 ;  /* 0x000000141203b211 */ /* 0x082fe400028f0c13 */
[----:B------:R-:W-:-:S03]  /*1e710*/  @!P2 LEA.HI.X R9, R233, R20, R9, 0x1, P4 ;  /* 0x00000014e909a211 */ /* 0x000fc600020f0c09 */
[----:B-----5:R1:W-:Y:S04]  /*1e720*/  @!P3 ST.E.128 desc[UR42][R2.64], R4 ;  /* 0x000000040200b985 */ /* 0x0203e8000c101d2a */
[----:B------:R1:W-:Y:S01]  /*1e730*/  @!P2 ST.E.128 desc[UR42][R8.64], R44 ;  /* 0x0000002c0800a985 */ /* 0x0003e2000c101d2a */
[----:B---3--:R-:W-:Y:S02]  /*1e740*/  ISETP.GE.AND P1, PT, R38, UR4, PT ;  /* 0x0000000426007c0c */ /* 0x008fe4000bf26270 */
[----:B----4-:R-:W-:-:S11]  /*1e750*/  ISETP.GE.AND P0, PT, R15, UR4, PT ;  /* 0x000000040f007c0c */ /* 0x010fd6000bf06270 */
[CC--:B------:R-:W-:Y:S02]  /*1e760*/  @!P1 LEA R10, P5, R38.reuse, R14.reuse, 0x1 ;  /* 0x0000000e260a9211 */ /* 0x0c0fe400078a08ff */
[C---:B------:R-:W-:Y:S02]  /*1e770*/  @!P0 LEA R12, P4, R15.reuse, R14, 0x1 ;  /* 0x0000000e0f0c8211 */ /* 0x040fe400078808ff */
[-C--:B------:R-:W-:Y:S02]  /*1e780*/  @!P1 LEA.HI.X R11, R38, R20.reuse, R39, 0x1, P5 ;  /* 0x00000014260b9211 */ /* 0x080fe400028f0c27 */
[----:B------:R-:W-:-:S03]  /*1e790*/  @!P0 LEA.HI.X R13, R15, R20, R36, 0x1, P4 ;  /* 0x000000140f0d8211 */ /* 0x000fc600020f0c24 */
[----:B------:R1:W-:Y:S04]  /*1e7a0*/  @!P1 ST.E.128 desc[UR42][R10.64], R60 ;  /* 0x0000003c0a009985 */ /* 0x0003e8000c101d2a */
[----:B------:R1:W-:Y:S02]  /*1e7b0*/  @!P0 ST.E.128 desc[UR42][R12.64], R76 ;  /* 0x0000004c0c008985 */ /* 0x0003e4000c101d2a */
.L_x_510:
[----:B------:R-:W-:Y:S05]  /*1e7c0*/  BSYNC B1 ;  /* 0x0000000000017941 */ /* 0x000fea0003800000 */
.L_x_509:
[----:B------:R-:W-:-:S03]  /*1e7d0*/  UMOV UR4, 0xffffffff ;  /* 0xffffffff00047882 */ /* 0x000fc60000000000 */
[----:B------:R-:W-:Y:S05]  /*1e7e0*/  BRA.DIV UR4, `(.L_x_511) ;  /* 0x000000fe04b47947 */ /* 0x000fea000b800000 */
[----:B-1----:R1:W3:Y:S04]  /*1e7f0*/  SHFL.IDX PT, R9, R28, 0x1, 0x181f ;  /* 0x00381f001c097f89 */ /* 0x0022e800000e0000 */
[----:B--2---:R1:W2:Y:S02]  /*1e800*/  SHFL.IDX PT, R14, R21, 0x1, 0x181f ;  /* 0x00381f00150e7f89 */ /* 0x0042a400000e0000 */
.L_x_827:
[----:B------:R-:W-:Y:S01]  /*1e810*/  VIADD R3, R37, 0x20 ;  /* 0x0000002025037836 */ /* 0x000fe20000000000 */
[----:B------:R-:W-:Y:S04]  /*1e820*/  BSSY B1, `(.L_x_512) ;  /* 0x0000019000017945 */ /* 0x000fe80003800000 */
[----:B------:R-:W-:-:S13]  /*1e830*/  ISETP.GE.AND P0, PT, R3, R0, PT ;  /* 0x000000000300720c */ /* 0x000fda0003f06270 */
[----:B------:R-:W-:Y:S05]  /*1e840*/  @P0 BRA `(.L_x_513) ;  /* 0x0000000000580947 */ /* 0x000fea0003800000 */
[----:B------:R-:W4:Y:S01]  /*1e850*/  LDL R12, [R1+0x44] ;  /* 0x00004400010c7983 */ /* 0x000f220000100800 */
        /* <DEDUP_REMOVED lines=8> */
[C---:B-----5:R-:W-:Y:S02]  /*1e8e0*/  @!P2 LEA R4, P4, R233.reuse, R14, 0x1 ;  /* 0x0000000ee904a211 */ /* 0x060fe400078808ff */
[-C--:B---3--:R-:W-:Y:S02]  /*1e8f0*/  @!P3 LEA.HI.X R3, R18, R9.reuse, R19, 0x1, P5 ;  /* 0x000000091203b211 */ /* 0x088fe400028f0c13 */
[----:B------:R-:W-:-:S03]  /*1e900*/  @!P2 LEA.HI.X R5, R233, R9, R8, 0x1, P4 ;  /* 0x00000009e905a211 */ /* 0x000fc600020f0c08 */
[----:B------:R2:W-:Y:S04]  /*1e910*/  @!P3 ST.E.128 desc[UR42][R2.64], R24 ;  /* 0x000000180200b985 */ /* 0x0005e8000c101d2a */
[----:B------:R2:W-:Y:S01]  /*1e920*/  @!P2 ST.E.128 desc[UR42][R4.64], R48 ;  /* 0x000000300400a985 */ /* 0x0005e2000c101d2a */
[----:B----4-:R-:W-:Y:S02]  /*1e930*/  ISETP.GE.AND P1, PT, R12, UR4, PT ;  /* 0x000000040c007c0c */ /* 0x010fe4000bf26270 */
[----:B------:R-:W-:-:S11]  /*1e940*/  ISETP.GE.AND P0, PT, R10, UR4, PT ;  /* 0x000000040a007c0c */ /* 0x000fd6000bf06270 */
[-C--:B------:R-:W-:Y:S02]  /*1e950*/  @!P1 LEA R6, P5, R12, R14.reuse, 0x1 ;  /* 0x0000000e0c069211 */ /* 0x080fe400078a08ff */
[----:B------:R-:W-:Y:S02]  /*1e960*/  @!P0 LEA R8, P4, R10, R14, 0x1 ;  /* 0x0000000e0a088211 */ /* 0x000fe400078808ff */
[-C--:B------:R-:W-:Y:S02]  /*1e970*/  @!P1 LEA.HI.X R7, R12, R9.reuse, R13, 0x1, P5 ;  /* 0x000000090c079211 */ /* 0x080fe400028f0c0d */
[----:B------:R-:W-:-:S03]  /*1e980*/  @!P0 LEA.HI.X R9, R10, R9, R11, 0x1, P4 ;  /* 0x000000090a098211 */ /* 0x000fc600020f0c0b */
[----:B------:R2:W-:Y:S04]  /*1e990*/  @!P1 ST.E.128 desc[UR42][R6.64], R64 ;  /* 0x0000004006009985 */ /* 0x0005e8000c101d2a */
[----:B------:R2:W-:Y:S02]  /*1e9a0*/  @!P0 ST.E.128 desc[UR42][R8.64], R80 ;  /* 0x0000005008008985 */ /* 0x0005e4000c101d2a */
.L_x_513:
[----:B------:R-:W-:Y:S05]  /*1e9b0*/  BSYNC B1 ;  /* 0x0000000000017941 */ /* 0x000fea0003800000 */
.L_x_512:
[----:B------:R-:W-:Y:S01]  /*1e9c0*/  UMOV UR4, 0xffffffff ;  /* 0xffffffff00047882 */ /* 0x000fe20000000000 */
[----:B------:R-:W-:Y:S02]  /*1e9d0*/  SHF.R.S32.HI R10, RZ, 0x1f, R233 ;  /* 0x0000001fff0a7819 */ /* 0x000fe400000114e9 */
[----:B------:R-:W-:Y:S05]  /*1e9e0*/  BRA.DIV UR4, `(.L_x_514) ;  /* 0x000000fe047c7947 */ /* 0x000fea000b800000 */
[----:B--23--:R2:W3:Y:S04]  /*1e9f0*/  SHFL.IDX PT, R9, R28, 0x2, 0x181f ;  /* 0x00581f001c097f89 */ /* 0x00c4e800000e0000 */
[----:B------:R2:W4:Y:S02]  /*1ea00*/  SHFL.IDX PT, R14, R21, 0x2, 0x181f ;  /* 0x00581f00150e7f89 */ /* 0x00052400000e0000 */
.L_x_831:
[----:B------:R-:W-:Y:S01]  /*1ea10*/  VIADD R3, R37, 0x40 ;  /* 0x0000004025037836 */ /* 0x000fe20000000000 */
[----:B------:R-:W-:Y:S04]  /*1ea20*/  BSSY B1, `(.L_x_515) ;  /* 0x0000018000017945 */ /* 0x000fe80003800000 */
[----:B------:R-:W-:-:S13]  /*1ea30*/  ISETP.GE.AND P0, PT, R3, R0, PT ;  /* 0x000000000300720c */ /* 0x000fda0003f06270 */
[----:B------:R-:W-:Y:S05]  /*1ea40*/  @P0 BRA `(.L_x_516) ;  /* 0x0000000000540947 */ /* 0x000fea0003800000 */
[----:B------:R-:W2:Y:S01]  /*1ea50*/  LDL R13, [R1+0x44] ;  /* 0x00004400010d7983 */ /* 0x000ea20000100800 */
[----:B------:R-:W-:-:S03]  /*1ea60*/  ULDC UR4, c[0x0][0xac8] ;  /* 0x0002b20000047ab9 */ /* 0x000fc60000000800 */
[----:B------:R-:W2:Y:S04]  /*1ea70*/  LDL R11, [R1+0x4c] ;  /* 0x00004c00010b7983 */ /* 0x000ea80000100800 */
[----:B------:R-:W2:Y:S04]  /*1ea80*/  LDL R15, [R1+0x88] ;  /* 0x00008800010f7983 */ /* 0x000ea80000100800 */
[----:B------:R-:W2:Y:S01]  /*1ea90*/  LDL R12, [R1+0x84] ;  /* 0x00008400010c7983 */ /* 0x000ea20000100800 */
[----:B------:R-:W-:Y:S02]  /*1eaa0*/  ISETP.GE.AND P3, PT, R18, UR4, PT ;  /* 0x0000000412007c0c */ /* 0x000fe4000bf66270 */
[----:B------:R-:W-:-:S11]  /*1eab0*/  ISETP.GE.AND P2, PT, R233, UR4, PT ;  /* 0x00000004e9007c0c */ /* 0x000fd6000bf46270 */
[CC--:B----4-:R-:W-:Y:S02]  /*1eac0*/  @!P3 LEA R2, P5, R18.reuse, R14.reuse, 0x1 ;  /* 0x0000000e1202b211 */ /* 0x0d0fe400078a08ff */
[C---:B-----5:R-:W-:Y:S02]  /*1ead0*/  @!P2 LEA R4, P4, R233.reuse, R14, 0x1 ;  /* 0x0000000ee904a211 */ /* 0x060fe400078808ff */
[-C--:B---3--:R-:W-:Y:S02]  /*1eae0*/  @!P3 LEA.HI.X R3, R18, R9.reuse, R19, 0x1, P5 ;  /* 0x000000091203b211 */ /* 0x088fe400028f0c13 */
[----:B------:R-:W-:-:S03]  /*1eaf0*/  @!P2 LEA.HI.X R5, R233, R9, R10, 0x1, P4 ;  /* 0x00000009e905a211 */ /* 0x000fc600020f0c0a */
[----:B------:R3:W-:Y:S04]  /*1eb00*/  @!P3 ST.E.128 desc[UR42][R2.64], R32 ;  /* 0x000000200200b985 */ /* 0x0007e8000c101d2a */
[----:B------:R3:W-:Y:S01]  /*1eb10*/  @!P2 ST.E.128 desc[UR42][R4.64], R52 ;  /* 0x000000340400a985 */ /* 0x0007e2000c101d2a */
[----:B--2---:R-:W-:Y:S02]  /*1eb20*/  ISETP.GE.AND P1, PT, R13, UR4, PT ;  /* 0x000000040d007c0c */ /* 0x004fe4000bf26270 */
[----:B------:R-:W-:-:S11]  /*1eb30*/  ISETP.GE.AND P0, PT, R11, UR4, PT ;  /* 0x000000040b007c0c */ /* 0x000fd6000bf06270 */
[-C--:B------:R-:W-:Y:S02]  /*1eb40*/  @!P1 LEA R6, P5, R13, R14.reuse, 0x1 ;  /* 0x0000000e0d069211 */ /* 0x080fe400078a08ff */
[----:B------:R-:W-:Y:S02]  /*1eb50*/  @!P0 LEA R8, P4, R11, R14, 0x1 ;  /* 0x0000000e0b088211 */ /* 0x000fe400078808ff */
[-C--:B------:R-:W-:Y:S02]  /*1eb60*/  @!P1 LEA.HI.X R7, R13, R9.reuse, R15, 0x1, P5 ;  /* 0x000000090d079211 */ /* 0x080fe400028f0c0f */
[----:B------:R-:W-:-:S03]  /*1eb70*/  @!P0 LEA.HI.X R9, R11, R9, R12, 0x1, P4 ;  /* 0x000000090b098211 */ /* 0x000fc600020f0c0c */
[----:B------:R3:W-:Y:S04]  /*1eb80*/  @!P1 ST.E.128 desc[UR42][R6.64], R68 ;  /* 0x0000004406009985 */ /* 0x0007e8000c101d2a */
[----:B------:R3:W-:Y:S02]  /*1eb90*/  @!P0 ST.E.128 desc[UR42][R8.64], R84 ;  /* 0x0000005408008985 */ /* 0x0007e4000c101d2a */
.L_x_516:
[----:B------:R-:W-:Y:S05]  /*1eba0*/  BSYNC B1 ;  /* 0x0000000000017941 */ /* 0x000fea0003800000 */
.L_x_515:
[----:B------:R-:W-:-:S03]  /*1ebb0*/  UMOV UR4, 0xffffffff ;  /* 0xffffffff00047882 */ /* 0x000fc60000000000 */
[----:B------:R-:W-:Y:S05]  /*1ebc0*/  BRA.DIV UR4, `(.L_x_517) ;  /* 0x000000fe044c7947 */ /* 0x000fea000b800000 */
[----:B---3--:R3:W0:Y:S04]  /*1ebd0*/  SHFL.IDX PT, R8, R28, 0x3, 0x181f ;  /* 0x00781f001c087f89 */ /* 0x00862800000e0000 */
[----:B----4-:R3:W4:Y:S02]  /*1ebe0*/  SHFL.IDX PT, R14, R21, 0x3, 0x181f ;  /* 0x00781f00150e7f89 */ /* 0x01072400000e0000 */
.L_x_835:
[----:B------:R-:W-:-:S05]  /*1ebf0*/  VIADD R3, R37, 0x60 ;  /* 0x0000006025037836 */ /* 0x000fca0000000000 */
[----:B------:R-:W-:-:S13]  /*1ec00*/  ISETP.GE.AND P0, PT, R3, R0, PT ;  /* 0x000000000300720c */ /* 0x000fda0003f06270 */
[----:B------:R-:W-:Y:S05]  /*1ec10*/  @P0 BRA `(.L_x_518) ;  /* 0x0000003c005c0947 */ /* 0x000fea0003800000 */
[----:B------:R-:W2:Y:S01]  /*1ec20*/  LDL R11, [R1+0x44] ;  /* 0x00004400010b7983 */ /* 0x000ea20000100800 */
[----:B------:R-:W-:-:S03]  /*1ec30*/  ULDC UR4, c[0x0][0xac8] ;  /* 0x0002b20000047ab9 */ /* 0x000fc60000000800 */
[----:B------:R-:W3:Y:S04]  /*1ec40*/  LDL R12, [R1+0x88] ;  /* 0x00008800010c7983 */ /* 0x000ee80000100800 */
[----:B------:R-:W3:Y:S01]  /*1ec50*/  LDL R9, [R1+0x4c] ;  /* 0x00004c0001097983 */ /* 0x000ee20000100800 */
[----:B------:R-:W-:Y:S02]  /*1ec60*/  ISETP.GE.AND P3, PT, R18, UR4, PT ;  /* 0x0000000412007c0c */ /* 0x000fe4000bf66270 */
[----:B------:R-:W-:-:S11]  /*1ec70*/  ISETP.GE.AND P4, PT, R233, UR4, PT ;  /* 0x00000004e9007c0c */ /* 0x000fd6000bf86270 */
[CC--:B----4-:R-:W-:Y:S02]  /*1ec80*/  @!P3 LEA R2, P0, R18.reuse, R14.reuse, 0x1 ;  /* 0x0000000e1202b211 */ /* 0x0d0fe400078008ff */
[C---:B-----5:R-:W-:Y:S02]  /*1ec90*/  @!P4 LEA R4, P1, R233.reuse, R14, 0x1 ;  /* 0x0000000ee904c211 */ /* 0x060fe400078208ff */
[-C--:B0-----:R-:W-:Y:S02]  /*1eca0*/  @!P3 LEA.HI.X R3, R18, R8.reuse, R19, 0x1, P0 ;  /* 0x000000081203b211 */ /* 0x081fe400000f0c13 */
[----:B------:R-:W-:-:S03]  /*1ecb0*/  @!P4 LEA.HI.X R5, R233, R8, R10, 0x1, P1 ;  /* 0x00000008e905c211 */ /* 0x000fc600008f0c0a */
[----:B------:R0:W-:Y:S04]  /*1ecc0*/  @!P3 ST.E.128 desc[UR42][R2.64], R40 ;  /* 0x000000280200b985 */ /* 0x0001e8000c101d2a */
[----:B------:R0:W-:Y:S01]  /*1ecd0*/  @!P4 ST.E.128 desc[UR42][R4.64], R56 ;  /* 0x000000380400c985 */ /* 0x0001e2000c101d2a */
[----:B--2---:R-:W-:-:S13]  /*1ece0*/  ISETP.GE.AND P5, PT, R11, UR4, PT ;  /* 0x000000040b007c0c */ /* 0x004fda000bfa6270 */
[----:B------:R-:W-:-:S04]  /*1ecf0*/  @!P5 LEA R6, P2, R11, R14, 0x1 ;  /* 0x0000000e0b06d211 */ /* 0x000fc800078408ff */
[----:B---3--:R-:W-:-:S05]  /*1ed00*/  @!P5 LEA.HI.X R7, R11, R8, R12, 0x1, P2 ;  /* 0x000000080b07d211 */ /* 0x008fca00010f0c0c */
[----:B------:R0:W-:Y:S01]  /*1ed10*/  @!P5 ST.E.128 desc[UR42][R6.64], R72 ;  /* 0x000000480600d985 */ /* 0x0001e2000c101d2a */
[----:B------:R-:W-:-:S13]  /*1ed20*/  ISETP.GE.AND P0, PT, R9, UR4, PT ;  /* 0x0000000409007c0c */ /* 0x000fda000bf06270 */
[----:B------:R-:W-:Y:S05]  /*1ed30*/  @P0 BRA `(.L_x_518) ;  /* 0x0000003c00140947 */ /* 0x000fea0003800000 */
[----:B------:R-:W2:Y:S01]  /*1ed40*/  LDL R11, [R1+0x84] ;  /* 0x00008400010b7983 */ /* 0x000ea20000100800 */
[----:B------:R-:W-:-:S04]  /*1ed50*/  LEA R14, P0, R9, R14, 0x1 ;  /* 0x0000000e090e7211 */ /* 0x000fc800078008ff */
[----:B--2---:R-:W-:-:S05]  /*1ed60*/  LEA.HI.X R15, R9, R8, R11, 0x1, P0 ;  /* 0x00000008090f7211 */ /* 0x004fca00000f0c0b */
[----:B------:R2:W-:Y:S01]  /*1ed70*/  ST.E.128 desc[UR42][R14.64], R88 ;  /* 0x000000580e007985 */ /* 0x0005e2000c101d2a */
[----:B------:R-:W-:Y:S05]  /*1ed80*/  BRA `(.L_x_518) ;  /* 0x0000003c00007947 */ /* 0x000fea0003800000 */
.L_x_507:
[----:B0-----:R-:W0:Y:S01]  /*1ed90*/  @P1 LDC R13, c[0x0][0xbec] ;  /* 0x0002fb00ff0d1b82 */ /* 0x001e220000000800 */
[----:B------:R-:W-:Y:S01]  /*1eda0*/  ULDC.64 UR4, c[0x0][0xb08] ;  /* 0x0002c20000047ab9 */ /* 0x000fe20000000a00 */
[----:B------:R-:W-:Y:S01]  /*1edb0*/  MOV R14, R51 ;  /* 0x00000033000e7202 */ /* 0x000fe20000000f00 */
[----:B------:R-:W-:-:S04]  /*1edc0*/  IMAD R15, R36, UR4, RZ ;  /* 0x00000004240f7c24 */ /* 0x000fc8000f8e02ff */
[----:B------:R-:W-:Y:S01]  /*1edd0*/  IMAD R15, R2, UR5, R15 ;  /* 0x00000005020f7c24 */ /* 0x000fe2000f8e020f */
[----:B------:R-:W1:Y:S01]  /*1ede0*/  @P1 LDC R12, c[0x0][0xbf0] ;  /* 0x0002fc00ff0c1b82 */ /* 0x000e620000000800 */
[----:B0-----:R-:W-:-:S05]  /*1edf0*/  @P1 IMAD.HI.U32 R13, R51, R13, RZ ;  /* 0x0000000d330d1227 */ /* 0x001fca00078e00ff */
[----:B-1----:R-:W-:Y:S01]  /*1ee00*/  @P1 SHF.R.U32.HI R14, RZ, R12, R13 ;  /* 0x0000000cff0e1219 */ /* 0x002fe2000001160d */
[----:B------:R-:W-:Y:S01]  /*1ee10*/  IMAD.WIDE.U32 R12, R2, UR4, RZ ;  /* 0x00000004020c7c25 */ /* 0x000fe2000f8e00ff */
[----:B------:R-:W-:Y:S01]  /*1ee20*/  ULDC.64 UR4, c[0x0][0xb38] ;  /* 0x0002ce0000047ab9 */ /* 0x000fe20000000a00 */
[----:B------:R-:W-:Y:S02]  /*1ee30*/  SHF.R.S32.HI R2, RZ, 0x1f, R11 ;  /* 0x0000001fff027819 */ /* 0x000fe4000001140b */
[----:B------:R-:W-:Y:S02]  /*1ee40*/  IMAD.IADD R13, R13, 0x1, R15 ;  /* 0x000000010d0d7824 */ /* 0x000fe400078e020f */
[----:B------:R-:W-:-:S04]  /*1ee50*/  IMAD.WIDE.U32 R12, R117, UR4, R12 ;  /* 0x00000004750c7c25 */ /* 0x000fc8000f8e000c */
[----:B------:R-:W-:Y:S01]  /*1ee60*/  IMAD R13, R117, UR5, R13 ;  /* 0x00000005750d7c24 */ /* 0x000fe2000f8e020d */
[----:B------:R-:W-:Y:S02]  /*1ee70*/  ULDC.64 UR4, c[0x0][0xb40] ;  /* 0x0002d00000047ab9 */ /* 0x000fe40000000a00 */
[----:B------:R-:W-:Y:S02]  /*1ee80*/  IMAD R2, R2, UR4, RZ ;  /* 0x0000000402027c24 */ /* 0x000fe4000f8e02ff */
[----:B------:R-:W-:-:S04]  /*1ee90*/  IMAD.WIDE.U32 R12, R11, UR4, R12 ;  /* 0x000000040b0c7c25 */ /* 0x000fc8000f8e000c */
[----:B------:R-:W-:Y:S01]  /*1eea0*/  IMAD R2, R11, UR5, R2 ;  /* 0x000000050b027c24 */ /* 0x000fe2000f8e0202 */
[----:B------:R-:W-:Y:S01]  /*1eeb0*/  ULDC.64 UR4, c[0x0][0xb48] ;  /* 0x0002d20000047ab9 */ /* 0x000fe20000000a00 */
[----:B------:R-:W-:Y:S02]  /*1eec0*/  SHF.R.S32.HI R11, RZ, 0x1f, R14 ;  /* 0x0000001fff0b7819 */ /* 0x000fe4000001140e */
[----:B------:R-:W-:Y:S02]  /*1eed0*/  IMAD.IADD R13, R13, 0x1, R2 ;  /* 0x000000010d0d7824 */ /* 0x000fe400078e0202 */
[----:B------:R-:W-:Y:S02]  /*1eee0*/  IMAD.MOV R2, RZ, RZ, -R14 ;  /* 0x000000ffff027224 */ /* 0x000fe400078e0a0e */
[----:B------:R-:W-:-:S04]  /*1eef0*/  IMAD.WIDE.U32 R12, R114, UR4, R12 ;  /* 0x00000004720c7c25 */ /* 0x000fc8000f8e000c */
[----:B------:R-:W-:Y:S01]  /*1ef00*/  IMAD R13, R114, UR5, R13 ;  /* 0x00000005720d7c24 */ /* 0x000fe2000f8e020d */
[----:B------:R-:W-:Y:S01]  /*1ef10*/  ULDC.64 UR4, c[0x0][0xb30] ;  /* 0x0002cc0000047ab9 */ /* 0x000fe20000000a00 */
[----:B------:R-:W-:Y:S02]  /*1ef20*/  IMAD R2, R112, R2, R51 ;  /* 0x0000000270027224 */ /* 0x000fe400078e0233 */
[----:B------:R-:W-:Y:S02]  /*1ef30*/  IMAD R11, R11, UR4, RZ ;  /* 0x000000040b0b7c24 */ /* 0x000fe4000f8e02ff */
[----:B------:R-:W-:-:S04]  /*1ef40*/  IMAD.WIDE.U32 R12, R14, UR4, R12 ;  /* 0x000000040e0c7c25 */ /* 0x000fc8000f8e000c */
[----:B------:R-:W-:Y:S01]  /*1ef50*/  IMAD R11, R14, UR5, R11 ;  /* 0x000000050e0b7c24 */ /* 0x000fe2000f8e020b */
[----:B------:R-:W-:Y:S01]  /*1ef60*/  ULDC.64 UR4, c[0x0][0xb28] ;  /* 0x0002ca0000047ab9 */ /* 0x000fe20000000a00 */
[----:B------:R-:W-:-:S03]  /*1ef70*/  VIADD R14, R22, 0x38820 ;  /* 0x00038820160e7836 */ /* 0x000fc60000000000 */
[----:B------:R-:W-:Y:S02]  /*1ef80*/  IADD3 R13, R13, R11, RZ ;  /* 0x0000000b0d0d7210 */ /* 0x000fe40007ffe0ff */
[----:B------:R-:W-:Y:S02]  /*1ef90*/  SHF.R.S32.HI R11, RZ, 0x1f, R2 ;  /* 0x0000001fff0b7819 */ /* 0x000fe40000011402 */
[----:B------:R-:W-:Y:S01]  /*1efa0*/  PRMT R14, RZ, 0x654, R14 ;  /* 0x00000654ff0e7816 */ /* 0x000fe2000000000e */
[----:B------:R-:W-:-:S03]  /*1efb0*/  IMAD.WIDE.U32 R12, R2, UR4, R12 ;  /* 0x00000004020c7c25 */ /* 0x000fc6000f8e000c */
[----:B------:R0:W-:Y:S01]  /*1efc0*/  SYNCS.ARRIVE.TRANS64.RED.A1T0 RZ, [R14+URZ], RZ ;  /* 0x000000ff0eff79a7 */ /* 0x0001e2000810043f */
[----:B------:R-:W-:-:S04]  /*1efd0*/  IMAD R11, R11, UR4, RZ ;  /* 0x000000040b0b7c24 */ /* 0x000fc8000f8e02ff */
[----:B------:R-:W-:Y:S01]  /*1efe0*/  IMAD R11, R2, UR5, R11 ;  /* 0x00000005020b7c24 */ /* 0x000fe2000f8e020b */
[----:B------:R-:W-:Y:S02]  /*1eff0*/  ULDC.64 UR4, c[0x0][0xb00] ;  /* 0x0002c00000047ab9 */ /* 0x000fe40000000a00 */
[----:B------:R-:W-:Y:S01]  /*1f000*/  LEA R39, P0, R12, UR4, 0x2 ;  /* 0x000000040c277c11 */ /* 0x000fe2000f8010ff */
[----:B------:R-:W-:Y:S01]  /*1f010*/  IMAD.IADD R11, R13, 0x1, R11 ;  /* 0x000000010d0b7824 */ /* 0x000fe200078e020b */
[----:B------:R-:W-:-:S04]  /*1f020*/  UMOV UR4, 0xffffffff ;  /* 0xffffffff00047882 */ /* 0x000fc80000000000 */
[----:B------:R-:W-:Y:S01]  /*1f030*/  LEA.HI.X R40, R12, UR5, R11, 0x2, P0 ;  /* 0x000000050c287c11 */ /* 0x000fe200080f140b */
[----:B0-----:R-:W-:Y:S06]  /*1f040*/  BRA.DIV UR4, `(.L_x_519) ;  /* 0x000000fa04747947 */ /* 0x001fec000b800000 */
[----:B------:R0:W1:Y:S04]  /*1f050*/  SHFL.IDX PT, R41, R40, RZ, 0x1c1f ;  /* 0x001c1fff28297589 */ /* 0x00006800000e0000 */
[----:B------:R0:W2:Y:S02]  /*1f060*/  SHFL.IDX PT, R11, R39, RZ, 0x1c1f ;  /* 0x001c1fff270b7589 */ /* 0x0000a400000e0000 */
.L_x_838:
[----:B------:R-:W-:Y:S01]  /*1f070*/  ISETP.GE.AND P0, PT, R37, R0, PT ;  /* 0x000000002500720c */ /* 0x000fe20003f06270 */
[----:B------:R-:W-:-:S12]  /*1f080*/  BSSY B1, `(.L_x_520) ;  /* 0x00000f5000017945 */ /* 0x000fd80003800000 */
[----:B------:R-:W-:Y:S05]  /*1f090*/  @P0 BRA `(.L_x_521) ;  /* 0x0000000c00cc0947 */ /* 0x000fea0003800000 */
[----:B------:R-:W3:Y:S01]  /*1f0a0*/  LDL R14, [R1+0x90] ;  /* 0x00009000010e7983 */ /* 0x000ee20000100800 */
[----:B------:R-:W-:-:S03]  /*1f0b0*/  ULDC UR4, c[0x0][0xac8] ;  /* 0x0002b20000047ab9 */ /* 0x000fc60000000800 */
[----:B------:R-:W4:Y:S04]  /*1f0c0*/  LDL R109, [R1+0x10c] ;  /* 0x00010c00016d7983 */ /* 0x000f280000100800 */
[----:B------:R-:W5:Y:S04]  /*1f0d0*/  LDL R110, [R1+0x18c] ;  /* 0x00018c00016e7983 */ /* 0x000f680000100800 */
        /* <DEDUP_REMOVED lines=14> */
[----:B------:R-:W5:Y:S01]  /*1f1c0*/  LDL R122, [R1+0x148] ;  /* 0x00014800017a7983 */ /* 0x000f620000100800 */
[----:B---3--:R-:W-:-:S13]  /*1f1d0*/  ISETP.GE.AND P0, PT, R14, UR4, PT ;  /* 0x000000040e007c0c */ /* 0x008fda000bf06270 */
[----:B--2---:R-:W-:Y:S02]  /*1f1e0*/  @!P0 IMAD.MOV.U32 R12, RZ, RZ, R11 ;  /* 0x000000ffff0c8224 */ /* 0x004fe400078e000b */
[----:B-1----:R-:W-:Y:S01]  /*1f1f0*/  @!P0 IMAD.MOV.U32 R13, RZ, RZ, R41 ;  /* 0x000000ffff0d8224 */ /* 0x002fe200078e0029 */
[----:B------:R-:W-:Y:S01]  /*1f200*/  @!P0 MOV R15, R206 ;  /* 0x000000ce000f8202 */ /* 0x000fe20000000f00 */
[----:B------:R-:W-:-:S04]  /*1f210*/  @!P0 IMAD.WIDE R12, R14, 0x4, R12 ;  /* 0x000000040e0c8825 */ /* 0x000fc800078e020c */
[----:B------:R-:W-:-:S05]  /*1f220*/  @!P0 IMAD.MOV.U32 R14, RZ, RZ, R208 ;  /* 0x000000ffff0e8224 */ /* 0x000fca00078e00d0 */
[----:B------:R1:W-:Y:S01]  /*1f230*/  @!P0 ST.E.64 desc[UR42][R12.64], R14 ;  /* 0x0000000e0c008985 */ /* 0x0003e2000c101b2a */
[----:B----4-:R-:W-:-:S13]  /*1f240*/  ISETP.GE.AND P0, PT, R109, UR4, PT ;  /* 0x000000046d007c0c */ /* 0x010fda000bf06270 */
[C---:B-1----:R-:W-:Y:S01]  /*1f250*/  @!P0 LEA R12, P1, R109.reuse, R11, 0x2 ;  /* 0x0000000b6d0c8211 */ /* 0x042fe200078210ff */
[----:B------:R-:W-:Y:S02]  /*1f260*/  @!P0 IMAD.MOV.U32 R14, RZ, RZ, R209 ;  /* 0x000000ffff0e8224 */ /* 0x000fe400078e00d1 */
[----:B------:R-:W-:Y:S01]  /*1f270*/  @!P0 IMAD.MOV.U32 R15, RZ, RZ, R207 ;  /* 0x000000ffff0f8224 */ /* 0x000fe200078e00cf */
[----:B-----5:R-:W-:Y:S02]  /*1f280*/  @!P0 LEA.HI.X R13, R109, R41, R110, 0x2, P1 ;  /* 0x000000296d0d8211 */ /* 0x020fe400008f146e */
[----:B------:R-:W2:Y:S04]  /*1f290*/  LDL R109, [R1+0xf4] ;  /* 0x0000f400016d7983 */ /* 0x000ea80000100800 */
[----:B------:R1:W-:Y:S01]  /*1f2a0*/  @!P0 ST.E.64 desc[UR42][R12.64], R14 ;  /* 0x0000000e0c008985 */ /* 0x0003e2000c101b2a */
[----:B------:R-:W-:-:S02]  /*1f2b0*/  ISETP.GE.AND P0, PT, R102, UR4, PT ;  /* 0x0000000466007c0c */ /* 0x000fc4000bf06270 */
[----:B------:R-:W-:Y:S01]  /*1f2c0*/  ISETP.GE.AND P1, PT, R2, UR4, PT ;  /* 0x0000000402007c0c */ /* 0x000fe2000bf26270 */
[----:B------:R-:W3:Y:S10]  /*1f2d0*/  LDL R110, [R1+0x174] ;  /* 0x00017400016e7983 */ /* 0x000ef40000100800 */
[----:B-1----:R-:W-:Y:S01]  /*1f2e0*/  @!P0 LEA R12, P2, R102, R11, 0x2 ;  /* 0x0000000b660c8211 */ /* 0x002fe200078410ff */
[----:B------:R-:W-:-:S02]  /*1f2f0*/  @!P0 IMAD.MOV.U32 R14, RZ, RZ, R204 ;  /* 0x000000ffff0e8224 */ /* 0x000fc400078e00cc */
[----:B------:R-:W-:Y:S01]  /*1f300*/  @!P0 IMAD.MOV.U32 R15, RZ, RZ, R202 ;  /* 0x000000ffff0f8224 */ /* 0x000fe200078e00ca */
[----:B------:R-:W-:Y:S02]  /*1f310*/  @!P0 LEA.HI.X R13, R102, R41, R107, 0x2, P2 ;  /* 0x00000029660d8211 */ /* 0x000fe400010f146b */
[----:B------:R-:W4:Y:S04]  /*1f320*/  LDL R102, [R1+0xf0] ;  /* 0x0000f00001667983 */ /* 0x000f280000100800 */
[----:B------:R1:W-:Y:S04]  /*1f330*/  @!P0 ST.E.64 desc[UR42][R12.64], R14 ;  /* 0x0000000e0c008985 */ /* 0x0003e8000c101b2a */
[----:B------:R-:W5:Y:S01]  /*1f340*/  LDL R107, [R1+0x170] ;  /* 0x00017000016b7983 */ /* 0x000f620000100800 */
[----:B-1----:R-:W-:-:S04]  /*1f350*/  @!P1 LEA R12, P2, R2, R11, 0x2 ;  /* 0x0000000b020c9211 */ /* 0x002fc800078410ff */
[----:B------:R-:W-:Y:S02]  /*1f360*/  @!P1 LEA.HI.X R13, R2, R41, R104, 0x2, P2 ;  /* 0x00000029020d9211 */ /* 0x000fe400010f1468 */
[----:B------:R-:W5:Y:S04]  /*1f370*/  LDL R2, [R1+0xec] ;  /* 0x0000ec0001027983 */ /* 0x000f680000100800 */
[----:B------:R-:W5:Y:S01]  /*1f380*/  LDL R104, [R1+0x16c] ;  /* 0x00016c0001687983 */ /* 0x000f620000100800 */
[----:B------:R-:W-:Y:S01]  /*1f390*/  ISETP.GE.AND P0, PT, R36, UR4, PT ;  /* 0x0000000424007c0c */ /* 0x000fe2000bf06270 */
[----:B------:R-:W-:Y:S01]  /*1f3a0*/  @!P1 IMAD.MOV.U32 R15, RZ, RZ, R203 ;  /* 0x000000ffff0f9224 */ /* 0x000fe200078e00cb */
[----:B------:R-:W-:-:S05]  /*1f3b0*/  @!P1 MOV R14, R205 ;  /* 0x000000cd000e9202 */ /* 0x000fca0000000f00 */
[----:B------:R1:W-:Y:S01]  /*1f3c0*/  @!P1 ST.E.64 desc[UR42][R12.64], R14 ;  /* 0x0000000e0c009985 */ /* 0x0003e2000c101b2a */
[----:B------:R-:W-:-:S05]  /*1f3d0*/  ISETP.GE.AND P1, PT, R51, UR4, PT ;  /* 0x0000000433007c0c */ /* 0x000fca000bf26270 */
[C---:B-1----:R-:W-:Y:S01]  /*1f3e0*/  @!P0 LEA R12, P2, R36.reuse, R11, 0x2 ;  /* 0x0000000b240c8211 */ /* 0x042fe200078410ff */
[----:B------:R-:W-:Y:S02]  /*1f3f0*/  @!P0 IMAD.MOV.U32 R14, RZ, RZ, R200 ;  /* 0x000000ffff0e8224 */ /* 0x000fe400078e00c8 */
[----:B------:R-:W-:Y:S01]  /*1f400*/  @!P0 IMAD.MOV.U32 R15, RZ, RZ, R198 ;  /* 0x000000ffff0f8224 */ /* 0x000fe200078e00c6 */
[----:B------:R-:W-:Y:S02]  /*1f410*/  @!P0 LEA.HI.X R13, R36, R41, R101, 0x2, P2 ;  /* 0x00000029240d8211 */ /* 0x000fe400010f1465 */
[----:B------:R-:W5:Y:S04]  /*1f420*/  LDL R36, [R1+0xe8] ;  /* 0x0000e80001247983 */ /* 0x000f680000100800 */
[----:B------:R1:W-:Y:S01]  /*1f430*/  @!P0 ST.E.64 desc[UR42][R12.64], R14 ;  /* 0x0000000e0c008985 */ /* 0x0003e2000c101b2a */
[----:B------:R-:W-:-:S03]  /*1f440*/  ISETP.GE.AND P0, PT, R103, UR4, PT ;  /* 0x0000000467007c0c */ /* 0x000fc6000bf06270 */
[----:B------:R-:W5:Y:S01]  /*1f450*/  LDL R101, [R1+0xe4] ;  /* 0x0000e40001657983 */ /* 0x000f620000100800 */
[C---:B-1----:R-:W-:Y:S01]  /*1f460*/  @!P1 LEA R12, P2, R51.reuse, R11, 0x2 ;  /* 0x0000000b330c9211 */ /* 0x042fe200078410ff */
[----:B------:R-:W-:Y:S01]  /*1f470*/  @!P1 IMAD.MOV.U32 R14, RZ, RZ, R201 ;  /* 0x000000ffff0e9224 */ /* 0x000fe200078e00c9 */
[----:B------:R-:W-:Y:S02]  /*1f480*/  @!P1 MOV R15, R199 ;  /* 0x000000c7000f9202 */ /* 0x000fe40000000f00 */
[----:B------:R-:W-:Y:S02]  /*1f490*/  @!P1 LEA.HI.X R13, R51, R41, R37, 0x2, P2 ;  /* 0x00000029330d9211 */ /* 0x000fe400010f1425 */
[----:B------:R-:W5:Y:S04]  /*1f4a0*/  LDL R37, [R1+0x168] ;  /* 0x0001680001257983 */ /* 0x000f680000100800 */
[----:B------:R1:W-:Y:S04]  /*1f4b0*/  @!P1 ST.E.64 desc[UR42][R12.64], R14 ;  /* 0x0000000e0c009985 */ /* 0x0003e8000c101b2a */
[----:B------:R-:W5:Y:S01]  /*1f4c0*/  LDL R51, [R1+0xdc] ;  /* 0x0000dc0001337983 */ /* 0x000f620000100800 */
[----:B-1----:R-:W-:Y:S01]  /*1f4d0*/  @!P0 LEA R12, P2, R103, R11, 0x2 ;  /* 0x0000000b670c8211 */ /* 0x002fe200078410ff */
[----:B------:R-:W-:-:S02]  /*1f4e0*/  @!P0 IMAD.MOV.U32 R14, RZ, RZ, R196 ;  /* 0x000000ffff0e8224 */ /* 0x000fc400078e00c4 */
[----:B------:R-:W-:Y:S01]  /*1f4f0*/  @!P0 IMAD.MOV.U32 R15, RZ, RZ, R194 ;  /* 0x000000ffff0f8224 */ /* 0x000fe200078e00c2 */
[----:B------:R-:W-:Y:S02]  /*1f500*/  @!P0 LEA.HI.X R13, R103, R41, R114, 0x2, P2 ;  /* 0x00000029670d8211 */ /* 0x000fe400010f1472 */
[----:B------:R-:W5:Y:S04]  /*1f510*/  LDL R103, [R1+0x164] ;  /* 0x0001640001677983 */ /* 0x000f680000100800 */
[----:B------:R1:W-:Y:S04]  /*1f520*/  @!P0 ST.E.64 desc[UR42][R12.64], R14 ;  /* 0x0000000e0c008985 */ /* 0x0003e8000c101b2a */
[----:B------:R-:W5:Y:S01]  /*1f530*/  LDL R114, [R1+0xd8] ;  /* 0x0000d80001727983 */ /* 0x000f620000100800 */
[----:B--2---:R-:W-:-:S13]  /*1f540*/  ISETP.GE.AND P1, PT, R109, UR4, PT ;  /* 0x000000046d007c0c */ /* 0x004fda000bf26270 */
[C---:B-1----:R-:W-:Y:S01]  /*1f550*/  @!P1 LEA R12, P2, R109.reuse, R11, 0x2 ;  /* 0x0000000b6d0c9211 */ /* 0x042fe200078410ff */
[----:B------:R-:W-:Y:S02]  /*1f560*/  @!P1 IMAD.MOV.U32 R14, RZ, RZ, R197 ;  /* 0x000000ffff0e9224 */ /* 0x000fe400078e00c5 */
[----:B------:R-:W-:Y:S01]  /*1f570*/  @!P1 IMAD.MOV.U32 R15, RZ, RZ, R195 ;  /* 0x000000ffff0f9224 */ /* 0x000fe200078e00c3 */
[----:B---3--:R-:W-:Y:S02]  /*1f580*/  @!P1 LEA.HI.X R13, R109, R41, R110, 0x2, P2 ;  /* 0x000000296d0d9211 */ /* 0x008fe400010f146e */
[----:B------:R-:W2:Y:S01]  /*1f590*/  LDL R109, [R1+0xd4] ;  /* 0x0000d400016d7983 */ /* 0x000ea20000100800 */
[----:B----4-:R-:W-:-:S03]  /*1f5a0*/  ISETP.GE.AND P0, PT, R102, UR4, PT ;  /* 0x0000000466007c0c */ /* 0x010fc6000bf06270 */
[----:B------:R1:W-:Y:S04]  /*1f5b0*/  @!P1 ST.E.64 desc[UR42][R12.64], R14 ;  /* 0x0000000e0c009985 */ /* 0x0003e8000c101b2a */
[----:B------:R-:W3:Y:S06]  /*1f5c0*/  LDL R110, [R1+0x154] ;  /* 0x00015400016e7983 */ /* 0x000eec0000100800 */
[----:B-1----:R-:W-:Y:S01]  /*1f5d0*/  @!P0 LEA R12, P1, R102, R11, 0x2 ;  /* 0x0000000b660c8211 */ /* 0x002fe200078210ff */
[----:B------:R-:W-:Y:S01]  /*1f5e0*/  @!P0 IMAD.MOV.U32 R15, RZ, RZ, R190 ;  /* 0x000000ffff0f8224 */ /* 0x000fe200078e00be */
[----:B------:R-:W-:-:S02]  /*1f5f0*/  @!P0 MOV R14, R192 ;  /* 0x000000c0000e8202 */ /* 0x000fc40000000f00 */
[----:B-----5:R-:W-:Y:S02]  /*1f600*/  ISETP.GE.AND P2, PT, R2, UR4, PT ;  /* 0x0000000402007c0c */ /* 0x020fe4000bf46270 */
[----:B------:R-:W-:Y:S02]  /*1f610*/  @!P0 LEA.HI.X R13, R102, R41, R107, 0x2, P1 ;  /* 0x00000029660d8211 */ /* 0x000fe400008f146b */
[----:B------:R-:W4:Y:S04]  /*1f620*/  LDL R102, [R1+0x15c] ;  /* 0x00015c0001667983 */ /* 0x000f280000100800 */
[----:B------:R1:W-:Y:S04]  /*1f630*/  @!P0 ST.E.64 desc[UR42][R12.64], R14 ;  /* 0x0000000e0c008985 */ /* 0x0003e8000c101b2a */
[----:B------:R-:W5:Y:S01]  /*1f640*/  LDL R107, [R1+0x150] ;  /* 0x00015000016b7983 */ /* 0x000f620000100800 */
[----:B-1----:R-:W-:-:S04]  /*1f650*/  @!P2 LEA R12, P1, R2, R11, 0x2 ;  /* 0x0000000b020ca211 */ /* 0x002fc800078210ff */
[----:B------:R-:W-:Y:S02]  /*1f660*/  @!P2 LEA.HI.X R13, R2, R41, R104, 0x2, P1 ;  /* 0x00000029020da211 */ /* 0x000fe400008f1468 */
[----:B------:R-:W3:Y:S01]  /*1f670*/  LDL R104, [R1+0xd0] ;  /* 0x0000d00001687983 */ /* 0x000ee20000100800 */
[----:B------:R-:W-:Y:S01]  /*1f680*/  ISETP.GE.AND P0, PT, R36, UR4, PT ;  /* 0x0000000424007c0c */ /* 0x000fe2000bf06270 */
[----:B------:R-:W-:Y:S02]  /*1f690*/  @!P2 IMAD.MOV.U32 R14, RZ, RZ, R193 ;  /* 0x000000ffff0ea224 */ /* 0x000fe400078e00c1 */
[----:B------:R-:W5:Y:S01]  /*1f6a0*/  LDL R2, [R1+0xcc] ;  /* 0x0000cc0001027983 */ /* 0x000f620000100800 */
[----:B------:R-:W-:Y:S01]  /*1f6b0*/  @!P2 IMAD.MOV.U32 R15, RZ, RZ, R191 ;  /* 0x000000ffff0fa224 */ /* 0x000fe200078e00bf */
[----:B------:R-:W-:-:S04]  /*1f6c0*/  ISETP.GE.AND P1, PT, R101, UR4, PT ;  /* 0x0000000465007c0c */ /* 0x000fc8000bf26270 */
[----:B------:R1:W-:Y:S01]  /*1f6d0*/  @!P2 ST.E.64 desc[UR42][R12.64], R14 ;  /* 0x0000000e0c00a985 */ /* 0x0003e2000c101b2a */
[----:B------:R-:W-:-:S03]  /*1f6e0*/  ISETP.GE.AND P2, PT, R112, UR4, PT ;  /* 0x0000000470007c0c */ /* 0x000fc6000bf46270 */
[----:B-1----:R-:W-:-:S04]  /*1f6f0*/  @!P0 LEA R14, P3, R36, R11, 0x2 ;  /* 0x0000000b240e8211 */ /* 0x002fc800078610ff */
[----:B------:R-:W-:Y:S01]  /*1f700*/  @!P0 LEA.HI.X R15, R36, R41, R37, 0x2, P3 ;  /* 0x00000029240f8211 */ /* 0x000fe200018f1425 */
[----:B------:R-:W-:Y:S01]  /*1f710*/  @!P0 IMAD.MOV.U32 R36, RZ, RZ, R189 ;  /* 0x000000ffff248224 */ /* 0x000fe200078e00bd */
[----:B------:R-:W-:Y:S02]  /*1f720*/  @!P0 MOV R37, R187 ;  /* 0x000000bb00258202 */ /* 0x000fe40000000f00 */
[----:B------:R-:W-:Y:S02]  /*1f730*/  ISETP.GE.AND P3, PT, R51, UR4, PT ;  /* 0x0000000433007c0c */ /* 0x000fe4000bf66270 */
[C---:B------:R-:W-:Y:S01]  /*1f740*/  @!P1 LEA R12, P4, R101.reuse, R11, 0x2 ;  /* 0x0000000b650c9211 */ /* 0x040fe200078810ff */
[----:B------:R1:W-:Y:S03]  /*1f750*/  @!P0 ST.E.64 desc[UR42][R14.64], R36 ;  /* 0x000000240e008985 */ /* 0x0003e6000c101b2a */
[----:B------:R-:W-:Y:S01]  /*1f760*/  @!P1 LEA.HI.X R13, R101, R41, R103, 0x2, P4 ;  /* 0x00000029650d9211 */ /* 0x000fe200020f1467 */
[----:B-1----:R-:W-:Y:S01]  /*1f770*/  @!P1 IMAD.MOV.U32 R36, RZ, RZ, R188 ;  /* 0x000000ffff249224 */ /* 0x002fe200078e00bc */
[----:B------:R-:W5:Y:S01]  /*1f780*/  LDL R101, [R1+0xc4] ;  /* 0x0000c40001657983 */ /* 0x000f620000100800 */
[----:B------:R-:W-:Y:S01]  /*1f790*/  @!P1 IMAD.MOV.U32 R37, RZ, RZ, R186 ;  /* 0x000000ffff259224 */ /* 0x000fe200078e00ba */
[----:B------:R-:W-:-:S02]  /*1f7a0*/  @!P2 LEA R14, P4, R112, R11, 0x2 ;  /* 0x0000000b700ea211 */ /* 0x000fc400078810ff */
[----:B------:R-:W5:Y:S01]  /*1f7b0*/  LDL R103, [R1+0x14c] ;  /* 0x00014c0001677983 */ /* 0x000f620000100800 */
[----:B------:R-:W-:-:S03]  /*1f7c0*/  ISETP.GE.AND P0, PT, R114, UR4, PT ;  /* 0x0000000472007c0c */ /* 0x000fc6000bf06270 */
[----:B------:R1:W-:Y:S01]  /*1f7d0*/  @!P1 ST.E.64 desc[UR42][R12.64], R36 ;  /* 0x000000240c009985 */ /* 0x0003e2000c101b2a */
[----:B------:R-:W-:-:S03]  /*1f7e0*/  @!P2 LEA.HI.X R15, R112, R41, R120, 0x2, P4 ;  /* 0x00000029700fa211 */ /* 0x000fc600020f1478 */
[----:B------:R-:W5:Y:S04]  /*1f7f0*/  LDL R112, [R1+0x144] ;  /* 0x0001440001707983 */ /* 0x000f680000100800 */
[----:B------:R-:W5:Y:S01]  /*1f800*/  LDL R120, [R1+0x138] ;  /* 0x0001380001787983 */ /* 0x000f620000100800 */
[----:B-1----:R-:W-:Y:S01]  /*1f810*/  @!P3 LEA R12, P5, R51, R11, 0x2 ;  /* 0x0000000b330cb211 */ /* 0x002fe200078a10ff */
[----:B------:R-:W-:Y:S02]  /*1f820*/  @!P2 IMAD.MOV.U32 R36, RZ, RZ, R185 ;  /* 0x000000ffff24a224 */ /* 0x000fe400078e00b9 */
[----:B------:R-:W-:-:S05]  /*1f830*/  @!P2 IMAD.MOV.U32 R37, RZ, RZ, R183 ;  /* 0x000000ffff25a224 */ /* 0x000fca00078e00b7 */
[----:B------:R1:W-:Y:S02]  /*1f840*/  @!P2 ST.E.64 desc[UR42][R14.64], R36 ;  /* 0x000000240e00a985 */ /* 0x0003e4000c101b2a */
[----:B-1----:R-:W-:Y:S01]  /*1f850*/  @!P3 MOV R36, R184 ;  /* 0x000000b80024b202 */ /* 0x002fe20000000f00 */
[----:B------:R-:W-:Y:S01]  /*1f860*/  @!P3 IMAD.MOV.U32 R37, RZ, RZ, R182 ;  /* 0x000000ffff25b224 */ /* 0x000fe200078e00b6 */
[----:B------:R-:W-:-:S04]  /*1f870*/  @!P0 LEA R14, P4, R114, R11, 0x2 ;  /* 0x0000000b720e8211 */ /* 0x000fc800078810ff */
[-C--:B------:R-:W-:Y:S02]  /*1f880*/  @!P0 LEA.HI.X R15, R114, R41.reuse, R118, 0x2, P4 ;  /* 0x00000029720f8211 */ /* 0x080fe400020f1476 */
[----:B------:R-:W5:Y:S04]  /*1f890*/  LDL R118, [R1+0xb8] ;  /* 0x0000b80001767983 */ /* 0x000f680000100800 */
[----:B------:R-:W5:Y:S01]  /*1f8a0*/  LDL R114, [R1+0xb4] ;  /* 0x0000b40001727983 */ /* 0x000f620000100800 */
[----:B--2---:R-:W-:Y:S02]  /*1f8b0*/  ISETP.GE.AND P1, PT, R109, UR4, PT ;  /* 0x000000046d007c0c */ /* 0x004fe4000bf26270 */
[----:B----4-:R-:W-:Y:S02]  /*1f8c0*/  @!P3 LEA.HI.X R13, R51, R41, R102, 0x2, P5 ;  /* 0x00000029330db211 */ /* 0x010fe400028f1466 */
[----:B------:R-:W2:Y:S04]  /*1f8d0*/  LDL R51, [R1+0xc0] ;  /* 0x0000c00001337983 */ /* 0x000ea80000100800 */
[----:B------:R-:W4:Y:S04]  /*1f8e0*/  LDL R102, [R1+0xbc] ;  /* 0x0000bc0001667983 */ /* 0x000f280000100800 */
[----:B------:R1:W-:Y:S01]  /*1f8f0*/  @!P3 ST.E.64 desc[UR42][R12.64], R36 ;  /* 0x000000240c00b985 */ /* 0x0003e2000c101b2a */
[----:B---3--:R-:W-:Y:S01]  /*1f900*/  ISETP.GE.AND P2, PT, R104, UR4, PT ;  /* 0x0000000468007c0c */ /* 0x008fe2000bf46270 */
[----:B-1----:R-:W-:Y:S01]  /*1f910*/  @!P0 IMAD.MOV.U32 R36, RZ, RZ, R181 ;  /* 0x000000ffff248224 */ /* 0x002fe200078e00b5 */
[----:B------:R-:W-:Y:S01]  /*1f920*/  @!P1 LEA R12, P5, R109, R11, 0x2 ;  /* 0x0000000b6d0c9211 */ /* 0x000fe200078a10ff */
[----:B------:R-:W-:-:S03]  /*1f930*/  @!P0 IMAD.MOV.U32 R37, RZ, RZ, R179 ;  /* 0x000000ffff258224 */ /* 0x000fc600078e00b3 */
[----:B------:R-:W-:Y:S02]  /*1f940*/  @!P1 LEA.HI.X R13, R109, R41, R110, 0x2, P5 ;  /* 0x000000296d0d9211 */ /* 0x000fe400028f146e */
[----:B------:R-:W3:Y:S04]  /*1f950*/  LDL R109, [R1+0x140] ;  /* 0x00014000016d7983 */ /* 0x000ee80000100800 */
[----:B------:R1:W-:Y:S01]  /*1f960*/  @!P0 ST.E.64 desc[UR42][R14.64], R36 ;  /* 0x000000240e008985 */ /* 0x0003e2000c101b2a */
[----:B-----5:R-:W-:-:S03]  /*1f970*/  ISETP.GE.AND P3, PT, R2, UR4, PT ;  /* 0x0000000402007c0c */ /* 0x020fc6000bf66270 */
[----:B------:R-:W5:Y:S01]  /*1f980*/  LDL R110, [R1+0xb0] ;  /* 0x0000b000016e7983 */ /* 0x000f620000100800 */
[----:B-1----:R-:W-:-:S04]  /*1f990*/  @!P2 LEA R14, P4, R104, R11, 0x2 ;  /* 0x0000000b680ea211 */ /* 0x002fc800078810ff */
[----:B------:R-:W-:Y:S02]  /*1f9a0*/  @!P2 LEA.HI.X R15, R104, R41, R107, 0x2, P4 ;  /* 0x00000029680fa211 */ /* 0x000fe400020f146b */
[----:B------:R-:W5:Y:S01]  /*1f9b0*/  LDL R104, [R1+0x13c] ;  /* 0x00013c0001687983 */ /* 0x000f620000100800 */
[----:B------:R-:W-:Y:S01]  /*1f9c0*/  @!P1 IMAD.MOV.U32 R36, RZ, RZ, R180 ;  /* 0x000000ffff249224 */ /* 0x000fe200078e00b4 */
[----:B------:R-:W-:Y:S02]  /*1f9d0*/  @!P1 MOV R37, R178 ;  /* 0x000000b200259202 */ /* 0x000fe40000000f00 */
[----:B------:R-:W-:Y:S01]  /*1f9e0*/  ISETP.GE.AND P0, PT, R117, UR4, PT ;  /* 0x0000000475007c0c */ /* 0x000fe2000bf06270 */
[----:B------:R-:W5:Y:S04]  /*1f9f0*/  LDL R107, [R1+0xac] ;  /* 0x0000ac00016b7983 */ /* 0x000f680000100800 */
[----:B------:R1:W-:Y:S01]  /*1fa00*/  @!P1 ST.E.64 desc[UR42][R12.64], R36 ;  /* 0x000000240c009985 */ /* 0x0003e2000c101b2a */
[----:B------:R-:W-:Y:S01]  /*1fa10*/  ISETP.GE.AND P1, PT, R101, UR4, PT ;  /* 0x0000000465007c0c */ /* 0x000fe2000bf26270 */
[----:B-1----:R-:W-:-:S02]  /*1fa20*/  @!P2 IMAD.MOV.U32 R36, RZ, RZ, R177 ;  /* 0x000000ffff24a224 */ /* 0x002fc400078e00b1 */
[----:B------:R-:W-:Y:S01]  /*1fa30*/  @!P2 IMAD.MOV.U32 R37, RZ, RZ, R175 ;  /* 0x000000ffff25a224 */ /* 0x000fe200078e00af */
[----:B------:R-:W-:-:S04]  /*1fa40*/  @!P3 LEA R12, P5, R2, R11, 0x2 ;  /* 0x0000000b020cb211 */ /* 0x000fc800078a10ff */
[----:B------:R1:W-:Y:S01]  /*1fa50*/  @!P2 ST.E.64 desc[UR42][R14.64], R36 ;  /* 0x000000240e00a985 */ /* 0x0003e2000c101b2a */
[----:B------:R-:W-:-:S03]  /*1fa60*/  @!P3 LEA.HI.X R13, R2, R41, R103, 0x2, P5 ;  /* 0x00000029020db211 */ /* 0x000fc600028f1467 */
[----:B------:R-:W5:Y:S01]  /*1fa70*/  LDL R103, [R1+0xa8] ;  /* 0x0000a80001677983 */ /* 0x000f620000100800 */
[----:B-1----:R-:W-:Y:S01]  /*1fa80*/  @!P3 IMAD.MOV.U32 R14, RZ, RZ, R176 ;  /* 0x000000ffff0eb224 */ /* 0x002fe200078e00b0 */
[----:B------:R-:W-:Y:S01]  /*1fa90*/  @!P0 LEA R36, P5, R117, R11, 0x2 ;  /* 0x0000000b75248211 */ /* 0x000fe200078a10ff */
[----:B------:R-:W-:-:S03]  /*1faa0*/  @!P3 IMAD.MOV.U32 R15, RZ, RZ, R174 ;  /* 0x000000ffff0fb224 */ /* 0x000fc600078e00ae */
[----:B------:R-:W-:Y:S02]  /*1fab0*/  @!P0 LEA.HI.X R37, R117, R41, R122, 0x2, P5 ;  /* 0x0000002975258211 */ /* 0x000fe400028f147a */
[----:B------:R1:W-:Y:S01]  /*1fac0*/  @!P3 ST.E.64 desc[UR42][R12.64], R14 ;  /* 0x0000000e0c00b985 */ /* 0x0003e2000c101b2a */
[----:B------:R-:W-:-:S03]  /*1fad0*/  @!P1 LEA R2, P3, R101, R11, 0x2 ;  /* 0x0000000b65029211 */ /* 0x000fc600078610ff */
[----:B------:R-:W5:Y:S01]  /*1fae0*/  LDL R117, [R1+0x134] ;  /* 0x0001340001757983 */ /* 0x000f620000100800 */
[----:B-1----:R-:W-:Y:S01]  /*1faf0*/  @!P0 MOV R12, R173 ;  /* 0x000000ad000c8202 */ /* 0x002fe20000000f00 */
[----:B------:R-:W-:Y:S01]  /*1fb00*/  @!P0 IMAD.MOV.U32 R13, RZ, RZ, R3 ;  /* 0x000000ffff0d8224 */ /* 0x000fe200078e0003 */
[----:B------:R-:W-:Y:S02]  /*1fb10*/  @!P1 LEA.HI.X R3, R101, R41, R112, 0x2, P3 ;  /* 0x0000002965039211 */ /* 0x000fe400018f1470 */
[----:B------:R-:W5:Y:S04]  /*1fb20*/  LDL R112, [R1+0x130] ;  /* 0x0001300001707983 */ /* 0x000f680000100800 */
[----:B------:R1:W-:Y:S04]  /*1fb30*/  @!P0 ST.E.64 desc[UR42][R36.64], R12 ;  /* 0x0000000c24008985 */ /* 0x0003e8000c101b2a */
[----:B------:R-:W5:Y:S01]  /*1fb40*/  LDL R101, [R1+0xa4] ;  /* 0x0000a40001657983 */ /* 0x000f620000100800 */
[----:B-1----:R-:W-:-:S03]  /*1fb50*/  @!P1 IMAD.MOV.U32 R12, RZ, RZ, R147 ;  /* 0x000000ffff0c9224 */ /* 0x002fc600078e0093 */
[----:B------:R-:W5:Y:S01]  /*1fb60*/  LDL R37, [R1+0x9c] ;  /* 0x00009c0001257983 */ /* 0x000f620000100800 */
[----:B------:R-:W-:-:S03]  /*1fb70*/  @!P1 IMAD.MOV.U32 R13, RZ, RZ, R57 ;  /* 0x000000ffff0d9224 */ /* 0x000fc600078e0039 */
[----:B------:R-:W5:Y:S04]  /*1fb80*/  LDL R36, [R1+0x98] ;  /* 0x0000980001247983 */ /* 0x000f680000100800 */
[----:B------:R1:W-:Y:S04]  /*1fb90*/  @!P1 ST.E.64 desc[UR42][R2.64], R12 ;  /* 0x0000000c02009985 */ /* 0x0003e8000c101b2a */
[----:B------:R-:W5:Y:S04]  /*1fba0*/  LDL R57, [R1+0x120] ;  /* 0x0001200001397983 */ /* 0x000f680000100800 */
[----:B-1----:R-:W5:Y:S04]  /*1fbb0*/  LDL R12, [R1+0x94] ;  /* 0x00009400010c7983 */ /* 0x002f680000100800 */
[----:B------:R-:W5:Y:S01]  /*1fbc0*/  LDL R13, [R1+0x114] ;  /* 0x00011400010d7983 */ /* 0x000f620000100800 */
[----:B--2---:R-:W-:-:S02]  /*1fbd0*/  ISETP.GE.AND P2, PT, R51, UR4, PT ;  /* 0x0000000433007c0c */ /* 0x004fc4000bf46270 */
[----:B----4-:R-:W-:-:S11]  /*1fbe0*/  ISETP.GE.AND P4, PT, R102, UR4, PT ;  /* 0x0000000466007c0c */ /* 0x010fd6000bf86270 */
[CC--:B------:R-:W-:Y:S02]  /*1fbf0*/  @!P2 LEA R14, P3, R51.reuse, R11.reuse, 0x2 ;  /* 0x0000000b330ea211 */ /* 0x0c0fe400078610ff */
[C---:B------:R-:W-:Y:S02]  /*1fc00*/  @!P4 LEA R2, P5, R102.reuse, R11, 0x2 ;  /* 0x0000000b6602c211 */ /* 0x040fe400078a10ff */
[-C--:B---3--:R-:W-:Y:S02]  /*1fc10*/  @!P2 LEA.HI.X R15, R51, R41.reuse, R109, 0x2, P3 ;  /* 0x00000029330fa211 */ /* 0x088fe400018f146d */
[----:B------:R-:W2:Y:S04]  /*1fc20*/  LDL R109, [R1+0x12c] ;  /* 0x00012c00016d7983 */ /* 0x000ea80000100800 */
[----:B------:R-:W3:Y:S01]  /*1fc30*/  LDL R51, [R1+0xa0] ;  /* 0x0000a00001337983 */ /* 0x000ee20000100800 */
[----:B-----5:R-:W-:-:S03]  /*1fc40*/  @!P4 LEA.HI.X R3, R102, R41, R104, 0x2, P5 ;  /* 0x000000296603c211 */ /* 0x020fc600028f1468 */
[----:B------:R-:W4:Y:S04]  /*1fc50*/  LDL R104, [R1+0x128] ;  /* 0x0001280001687983 */ /* 0x000f280000100800 */
[----:B------:R-:W5:Y:S04]  /*1fc60*/  LDL R102, [R1+0x124] ;  /* 0x0001240001667983 */ /* 0x000f680000100800 */
[----:B------:R1:W-:Y:S04]  /*1fc70*/  @!P2 ST.E.64 desc[UR42][R14.64], R4 ;  /* 0x000000040e00a985 */ /* 0x0003e8000c101b2a */
[----:B-1----:R-:W5:Y:S04]  /*1fc80*/  LDL R15, [R1+0x11c] ;  /* 0x00011c00010f7983 */ /* 0x002f680000100800 */
[----:B------:R-:W5:Y:S01]  /*1fc90*/  LDL R14, [R1+0x118] ;  /* 0x00011800010e7983 */ /* 0x000f620000100800 */
[----:B------:R-:W-:-:S02]  /*1fca0*/  ISETP.GE.AND P0, PT, R118, UR4, PT ;  /* 0x0000000476007c0c */ /* 0x000fc4000bf06270 */
[----:B------:R-:W-:Y:S02]  /*1fcb0*/  ISETP.GE.AND P1, PT, R114, UR4, PT ;  /* 0x0000000472007c0c */ /* 0x000fe4000bf26270 */
[----:B------:R-:W-:Y:S01]  /*1fcc0*/  ISETP.GE.AND P2, PT, R110, UR4, PT ;  /* 0x000000046e007c0c */ /* 0x000fe2000bf46270 */
[----:B------:R1:W-:Y:S01]  /*1fcd0*/  @!P4 ST.E.64 desc[UR42][R2.64], R58 ;  /* 0x0000003a0200c985 */ /* 0x0003e2000c101b2a */
[----:B------:R-:W-:-:S07]  /*1fce0*/  ISETP.GE.AND P4, PT, R107, UR4, PT ;  /* 0x000000046b007c0c */ /* 0x000fce000bf86270 */
[----:B------:R-:W-:-:S04]  /*1fcf0*/  @!P0 LEA R4, P3, R118, R11, 0x2 ;  /* 0x0000000b76048211 */ /* 0x000fc800078610ff */
[----:B------:R-:W-:Y:S02]  /*1fd00*/  @!P0 LEA.HI.X R5, R118, R41, R120, 0x2, P3 ;  /* 0x0000002976058211 */ /* 0x000fe400018f1478 */
[C---:B-1----:R-:W-:Y:S02]  /*1fd10*/  @!P1 LEA R2, P5, R114.reuse, R11, 0x2 ;  /* 0x0000000b72029211 */ /* 0x042fe400078a10ff */
[----:B------:R-:W-:Y:S01]  /*1fd20*/  ISETP.GE.AND P3, PT, R103, UR4, PT ;  /* 0x0000000467007c0c */ /* 0x000fe2000bf66270 */
[----:B------:R1:W-:Y:S01]  /*1fd30*/  @!P0 ST.E.64 desc[UR42][R4.64], R6 ;  /* 0x0000000604008985 */ /* 0x0003e2000c101b2a */
[----:B------:R-:W-:-:S05]  /*1fd40*/  @!P1 LEA.HI.X R3, R114, R41, R117, 0x2, P5 ;  /* 0x0000002972039211 */ /* 0x000fca00028f1475 */
[----:B------:R0:W-:Y:S01]  /*1fd50*/  @!P1 ST.E.64 desc[UR42][R2.64], R62 ;  /* 0x0000003e02009985 */ /* 0x0001e2000c101b2a */
[----:B-1----:R-:W-:-:S04]  /*1fd60*/  @!P2 LEA R4, P0, R110, R11, 0x2 ;  /* 0x0000000b6e04a211 */ /* 0x002fc800078010ff */
[----:B------:R-:W-:Y:S02]  /*1fd70*/  @!P2 LEA.HI.X R5, R110, R41, R112, 0x2, P0 ;  /* 0x000000296e05a211 */ /* 0x000fe400000f1470 */
[-C--:B0-----:R-:W-:Y:S02]  /*1fd80*/  @!P4 LEA R2, P1, R107, R11.reuse, 0x2 ;  /* 0x0000000b6b02c211 */ /* 0x081fe400078210ff */
[----:B------:R-:W-:Y:S01]  /*1fd90*/  ISETP.GE.AND P0, PT, R101, UR4, PT ;  /* 0x0000000465007c0c */ /* 0x000fe2000bf06270 */
[----:B------:R0:W-:Y:S01]  /*1fda0*/  @!P2 ST.E.64 desc[UR42][R4.64], R8 ;  /* 0x000000080400a985 */ /* 0x0001e2000c101b2a */
[----:B------:R-:W-:-:S11]  /*1fdb0*/  @!P3 LEA R6, P5, R103, R11, 0x2 ;  /* 0x0000000b6706b211 */ /* 0x000fd600078a10ff */
[----:B0-----:R-:W-:Y:S02]  /*1fdc0*/  @!P0 LEA R4, P2, R101, R11, 0x2 ;  /* 0x0000000b65048211 */ /* 0x001fe400078410ff */
[----:B--2---:R-:W-:Y:S02]  /*1fdd0*/  @!P4 LEA.HI.X R3, R107, R41, R109, 0x2, P1 ;  /* 0x000000296b03c211 */ /* 0x004fe400008f146d */
[----:B---3--:R-:W-:-:S03]  /*1fde0*/  ISETP.GE.AND P1, PT, R51, UR4, PT ;  /* 0x0000000433007c0c */ /* 0x008fc6000bf26270 */
[----:B------:R0:W-:Y:S01]  /*1fdf0*/  @!P4 ST.E.64 desc[UR42][R2.64], R66 ;  /* 0x000000420200c985 */ /* 0x0001e2000c101b2a */
[----:B------:R-:W-:Y:S01]  /*1fe00*/  ISETP.GE.AND P4, PT, R37, UR4, PT ;  /* 0x0000000425007c0c */ /* 0x000fe2000bf86270 */
[----:B0-----:R-:W-:Y:S01]  /*1fe10*/  @!P3 IMAD.MOV.U32 R2, RZ, RZ, R10 ;  /* 0x000000ffff02b224 */ /* 0x001fe200078e000a */
[----:B------:R-:W-:Y:S02]  /*1fe20*/  @!P3 MOV R3, R20 ;  /* 0x000000140003b202 */ /* 0x000fe40000000f00 */
[-C--:B----4-:R-:W-:Y:S02]  /*1fe30*/  @!P3 LEA.HI.X R7, R103, R41.reuse, R104, 0x2, P5 ;  /* 0x000000296707b211 */ /* 0x090fe400028f1468 */
[----:B------:R-:W-:Y:S02]  /*1fe40*/  ISETP.GE.AND P5, PT, R36, UR4, PT ;  /* 0x0000000424007c0c */ /* 0x000fe4000bfa6270 */
[----:B-----5:R-:W-:Y:S01]  /*1fe50*/  @!P0 LEA.HI.X R5, R101, R41, R102, 0x2, P2 ;  /* 0x0000002965058211 */ /* 0x020fe200010f1466 */
[----:B------:R0:W-:Y:S01]  /*1fe60*/  @!P3 ST.E.64 desc[UR42][R6.64], R2 ;  /* 0x000000020600b985 */ /* 0x0001e2000c101b2a */
[----:B------:R-:W-:-:S03]  /*1fe70*/  ISETP.GE.AND P3, PT, R12, UR4, PT ;  /* 0x000000040c007c0c */ /* 0x000fc6000bf66270 */
[----:B------:R1:W-:Y:S01]  /*1fe80*/  @!P0 ST.E.64 desc[UR42][R4.64], R70 ;  /* 0x0000004604008985 */ /* 0x0003e2000c101b2a */
[----:B------:R-:W-:Y:S01]  /*1fe90*/  @!P4 IMAD.MOV.U32 R8, RZ, RZ, R73 ;  /* 0x000000ffff08c224 */ /* 0x000fe200078e0049 */
[-C--:B0-----:R-:W-:Y:S02]  /*1fea0*/  @!P1 LEA R2, P2, R51, R11.reuse, 0x2 ;  /* 0x0000000b33029211 */ /* 0x081fe400078410ff */
[----:B------:R-:W-:Y:S02]  /*1feb0*/  @!P4 LEA R6, P0, R37, R11, 0x2 ;  /* 0x0000000b2506c211 */ /* 0x000fe400078010ff */
[-C--:B------:R-:W-:Y:S01]  /*1fec0*/  @!P1 LEA.HI.X R3, R51, R41.reuse, R57, 0x2, P2 ;  /* 0x0000002933039211 */ /* 0x080fe200010f1439 */
[----:B-1----:R-:W-:Y:S02]  /*1fed0*/  @!P1 IMAD.MOV.U32 R4, RZ, RZ, R21 ;  /* 0x000000ffff049224 */ /* 0x002fe400078e0015 */
[----:B------:R-:W-:Y:S01]  /*1fee0*/  @!P1 IMAD.MOV.U32 R5, RZ, RZ, R24 ;  /* 0x000000ffff059224 */ /* 0x000fe200078e0018 */
[----:B------:R-:W-:Y:S01]  /*1fef0*/  @!P4 LEA.HI.X R7, R37, R41, R15, 0x2, P0 ;  /* 0x000000292507c211 */ /* 0x000fe200000f140f */
[----:B------:R-:W-:-:S03]  /*1ff00*/  @!P4 IMAD.MOV.U32 R9, RZ, RZ, R76 ;  /* 0x000000ffff09c224 */ /* 0x000fc600078e004c */
[----:B------:R0:W-:Y:S04]  /*1ff10*/  @!P1 ST.E.64 desc[UR42][R2.64], R4 ;  /* 0x0000000402009985 */ /* 0x0001e8000c101b2a */
[----:B------:R1:W-:Y:S01]  /*1ff20*/  @!P4 ST.E.64 desc[UR42][R6.64], R8 ;  /* 0x000000080600c985 */ /* 0x0003e2000c101b2a */
[-C--:B0-----:R-:W-:Y:S02]  /*1ff30*/  @!P5 LEA R2, P1, R36, R11.reuse, 0x2 ;  /* 0x0000000b2402d211 */ /* 0x081fe400078210ff */
[----:B------:R-:W-:Y:S02]  /*1ff40*/  @!P3 LEA R4, P2, R12, R11, 0x2 ;  /* 0x0000000b0c04b211 */ /* 0x000fe400078410ff */
[----:B------:R-:W-:Y:S01]  /*1ff50*/  @!P5 LEA.HI.X R3, R36, R41, R14, 0x2, P1 ;  /* 0x000000292403d211 */ /* 0x000fe200008f140e */
[----:B-1----:R-:W-:Y:S01]  /*1ff60*/  @!P5 IMAD.MOV.U32 R7, RZ, RZ, R26 ;  /* 0x000000ffff07d224 */ /* 0x002fe200078e001a */
[----:B------:R-:W-:Y:S01]  /*1ff70*/  @!P5 MOV R6, R25 ;  /* 0x000000190006d202 */ /* 0x000fe20000000f00 */
[----:B------:R-:W-:Y:S01]  /*1ff80*/  @!P3 IMAD.MOV.U32 R8, RZ, RZ, R81 ;  /* 0x000000ffff08b224 */ /* 0x000fe200078e0051 */
[----:B------:R-:W-:Y:S01]  /*1ff90*/  @!P3 LEA.HI.X R5, R12, R41, R13, 0x2, P2 ;  /* 0x000000290c05b211 */ /* 0x000fe200010f140d */
[----:B------:R-:W-:-:S02]  /*1ffa0*/  @!P3 IMAD.MOV.U32 R9, RZ, RZ, R84 ;  /* 0x000000ffff09b224 */ /* 0x000fc400078e0054 */
[----:B------:R3:W-:Y:S04]  /*1ffb0*/  @!P5 ST.E.64 desc[UR42][R2.64], R6 ;  /* 0x000000060200d985 */ /* 0x0007e8000c101b2a */
[----:B------:R3:W-:Y:S02]  /*1ffc0*/  @!P3 ST.E.64 desc[UR42][R4.64], R8 ;  /* 0x000000080400b985 */ /* 0x0007e4000c101b2a */
.L_x_521:
[----:B------:R-:W-:Y:S05]  /*1ffd0*/  BSYNC B1 ;  /* 0x0000000000017941 */ /* 0x000fea0003800000 */
.L_x_520:
[----:B------:R-:W-:-:S03]  /*1ffe0*/  UMOV UR4, 0xffffffff ;  /* 0xffffffff00047882 */ /* 0x000fc60000000000 */
[----:B------:R-:W-:Y:S05]  /*1fff0*/  BRA.DIV UR4, `(.L_x_522) ;  /* 0x000000ea04c07947 */ /* 0x000fea000b800000 */
[----:B0-----:R-:W0:Y:S04]  /*20000*/  SHFL.IDX PT, R40, R40, 0x1, 0x1c1f ;  /* 0x003c1f0028287f89 */ /* 0x001e2800000e0000 */
[----:B------:R-:W4:Y:S02]  /*20010*/  SHFL.IDX PT, R39, R39, 0x1, 0x1c1f ;  /* 0x003c1f0027277f89 */ /* 0x000f2400000e0000 */
.L_x_842:
[----:B------:R-:W-:-:S13]  /*20020*/  ISETP.GE.AND P0, PT, R38, R0, PT ;  /* 0x000000002600720c */ /* 0x000fda0003f06270 */
[----:B------:R-:W-:Y:S05]  /*20030*/  @P0 BRA `(.L_x_518) ;  /* 0x0000002800540947 */ /* 0x000fea0003800000 */
[----:B------:R-:W5:Y:S01]  /*20040*/  LDL R66, [R1+0xf4] ;  /* 0x0000f40001427983 */ /* 0x000f620000100800 */
[----:B------:R-:W-:-:S03]  /*20050*/  ULDC UR4, c[0x0][0xac8] ;  /* 0x0002b20000047ab9 */ /* 0x000fc60000000800 */
[----:B------:R-:W4:Y:S04]  /*20060*/  LDL R62, [R1+0xe8] ;  /* 0x0000e800013e7983 */ /* 0x000f280000100800 */
[----:B------:R-:W4:Y:S04]  /*20070*/  LDL R58, [R1+0xe0] ;  /* 0x0000e000013a7983 */ /* 0x000f280000100800 */
[----:B------:R-:W4:Y:S04]  /*20080*/  LDL R51, [R1+0xd8] ;  /* 0x0000d80001337983 */ /* 0x000f280000100800 */
[----:B------:R-:W4:Y:S04]  /*20090*/  LDL R37, [R1+0xd4] ;  /* 0x0000d40001257983 */ /* 0x000f280000100800 */
[----:B------:R-:W4:Y:S04]  /*200a0*/  LDL R25, [R1+0x160] ;  /* 0x0001600001197983 */ /* 0x000f280000100800 */
[----:B------:R-:W4:Y:S04]  /*200b0*/  LDL R21, [R1+0xd0] ;  /* 0x0000d00001157983 */ /* 0x000f280000100800 */
[----:B---3--:R-:W3:Y:S04]  /*200c0*/  LDL R7, [R1+0x15c] ;  /* 0x00015c0001077983 */ /* 0x008ee80000100800 */
[----:B------:R-:W3:Y:S04]  /*200d0*/  LDL R6, [R1+0x170] ;  /* 0x0001700001067983 */ /* 0x000ee80000100800 */
        /* <DEDUP_REMOVED lines=9> */
[----:B-1----:R-:W3:Y:S04]  /*20170*/  LDL R41, [R1+0x178] ;  /* 0x0001780001297983 */ /* 0x002ee80000100800 */
        /* <DEDUP_REMOVED lines=14> */
[----:B--2---:R-:W2:Y:S04]  /*20260*/  LDL R11, [R1+0x11c] ;  /* 0x00011c00010b7983 */ /* 0x004ea80000100800 */
[----:B------:R-:W2:Y:S04]  /*20270*/  LDL R14, [R1+0xac] ;  /* 0x0000ac00010e7983 */ /* 0x000ea80000100800 */
[----:B------:R-:W2:Y:S04]  /*20280*/  LDL R9, [R1+0xb4] ;  /* 0x0000b40001097983 */ /* 0x000ea80000100800 */
[----:B------:R-:W2:Y:S04]  /*20290*/  LDL R8, [R1+0x94] ;  /* 0x0000940001087983 */ /* 0x000ea80000100800 */
[----:B------:R-:W2:Y:S01]  /*202a0*/  LDL R10, [R1+0xa4] ;  /* 0x0000a400010a7983 */ /* 0x000ea20000100800 */
[----:B-----5:R-:W-:-:S02]  /*202b0*/  IMAD.MOV.U32 R101, RZ, RZ, R66 ;  /* 0x000000ffff657224 */ /* 0x020fc400078e0042 */
[----:B----4-:R-:W-:Y:S01]  /*202c0*/  IMAD.MOV.U32 R66, RZ, RZ, R62 ;  /* 0x000000ffff427224 */ /* 0x010fe200078e003e */
[----:B------:R-:W-:Y:S01]  /*202d0*/  MOV R62, R58 ;  /* 0x0000003a003e7202 */ /* 0x000fe20000000f00 */
[----:B------:R-:W-:Y:S02]  /*202e0*/  IMAD.MOV.U32 R58, RZ, RZ, R51 ;  /* 0x000000ffff3a7224 */ /* 0x000fe400078e0033 */
[----:B------:R-:W-:Y:S02]  /*202f0*/  IMAD.MOV.U32 R51, RZ, RZ, R37 ;  /* 0x000000ffff337224 */ /* 0x000fe400078e0025 */
[----:B------:R-:W-:Y:S02]  /*20300*/  IMAD.MOV.U32 R37, RZ, RZ, R25 ;  /* 0x000000ffff257224 */ /* 0x000fe400078e0019 */
[----:B------:R-:W-:Y:S02]  /*20310*/  IMAD.MOV.U32 R25, RZ, RZ, R21 ;  /* 0x000000ffff197224 */ /* 0x000fe400078e0015 */
[----:B---3--:R-:W-:Y:S01]  /*20320*/  IMAD.MOV.U32 R21, RZ, RZ, R7 ;  /* 0x000000ffff157224 */ /* 0x008fe200078e0007 */
[----:B------:R-:W-:Y:S01]  /*20330*/  MOV R7, R6 ;  /* 0x0000000600077202 */ /* 0x000fe20000000f00 */
[----:B------:R-:W-:-:S02]  /*20340*/  IMAD.MOV.U32 R6, RZ, RZ, R5 ;  /* 0x000000ffff067224 */ /* 0x000fc400078e0005 */
[----:B------:R-:W-:Y:S02]  /*20350*/  IMAD.MOV.U32 R5, RZ, RZ, R4 ;  /* 0x000000ffff057224 */ /* 0x000fe400078e0004 */
[----:B------:R-:W-:Y:S02]  /*20360*/  IMAD.MOV.U32 R4, RZ, RZ, R3 ;  /* 0x000000ffff047224 */ /* 0x000fe400078e0003 */
[----:B------:R-:W-:Y:S02]  /*20370*/  IMAD.MOV.U32 R3, RZ, RZ, R2 ;  /* 0x000000ffff037224 */ /* 0x000fe400078e0002 */
[----:B------:R-:W3:Y:S01]  /*20380*/  LDL R2, [R1+0x154] ;  /* 0x0001540001027983 */ /* 0x000ee20000100800 */
[----:B------:R-:W-:Y:S01]  /*20390*/  MOV R103, R67 ;  /* 0x0000004300677202 */ /* 0x000fe20000000f00 */
[----:B------:R-:W-:Y:S02]  /*203a0*/  IMAD.MOV.U32 R67, RZ, RZ, R63 ;  /* 0x000000ffff437224 */ /* 0x000fe400078e003f */
[----:B------:R-:W-:-:S03]  /*203b0*/  IMAD.MOV.U32 R63, RZ, RZ, R59 ;  /* 0x000000ffff3f7224 */ /* 0x000fc600078e003b */
[----:B------:R-:W-:Y:S01]  /*203c0*/  MOV R71, R67 ;  /* 0x0000004300477202 */ /* 0x000fe20000000f00 */
[----:B------:R-:W-:Y:S02]  /*203d0*/  IMAD.MOV.U32 R102, RZ, RZ, R70 ;  /* 0x000000ffff667224 */ /* 0x000fe400078e0046 */
[----:B------:R-:W-:Y:S02]  /*203e0*/  IMAD.MOV.U32 R70, RZ, RZ, R66 ;  /* 0x000000ffff467224 */ /* 0x000fe400078e0042 */
[----:B------:R-:W-:Y:S02]  /*203f0*/  IMAD.MOV.U32 R59, RZ, RZ, R57 ;  /* 0x000000ffff3b7224 */ /* 0x000fe400078e0039 */
[----:B------:R-:W-:Y:S02]  /*20400*/  IMAD.MOV.U32 R67, RZ, RZ, R63 ;  /* 0x000000ffff437224 */ /* 0x000fe400078e003f */
[----:B------:R-:W-:Y:S01]  /*20410*/  IMAD.MOV.U32 R57, RZ, RZ, R41 ;  /* 0x000000ffff397224 */ /* 0x000fe200078e0029 */
[----:B------:R-:W-:Y:S01]  /*20420*/  MOV R107, R71 ;  /* 0x00000047006b7202 */ /* 0x000fe20000000f00 */
[----:B------:R-:W-:Y:S01]  /*20430*/  IMAD.MOV.U32 R66, RZ, RZ, R62 ;  /* 0x000000ffff427224 */ /* 0x000fe200078e003e */
[----:B------:R-:W-:Y:S01]  /*20440*/  MOV R41, R36 ;  /* 0x0000002400297202 */ /* 0x000fe20000000f00 */
[----:B------:R-:W-:Y:S01]  /*20450*/  IMAD.MOV.U32 R63, RZ, RZ, R59 ;  /* 0x000000ffff3f7224 */ /* 0x000fe200078e003b */
[----:B------:R-:W-:-:S02]  /*20460*/  MOV R62, R58 ;  /* 0x0000003a003e7202 */ /* 0x000fc40000000f00 */
[----:B------:R-:W-:Y:S01]  /*20470*/  ISETP.GE.AND P0, PT, R73, UR4, PT ;  /* 0x0000000449007c0c */ /* 0x000fe2000bf06270 */
[----:B------:R-:W-:Y:S02]  /*20480*/  IMAD.MOV.U32 R71, RZ, RZ, R70 ;  /* 0x000000ffff477224 */ /* 0x000fe400078e0046 */
[----:B------:R-:W-:Y:S02]  /*20490*/  IMAD.MOV.U32 R59, RZ, RZ, R57 ;  /* 0x000000ffff3b7224 */ /* 0x000fe400078e0039 */
[----:B------:R-:W-:Y:S02]  /*204a0*/  IMAD.MOV.U32 R36, RZ, RZ, R24 ;  /* 0x000000ffff247224 */ /* 0x000fe400078e0018 */
[----:B------:R-:W-:Y:S01]  /*204b0*/  IMAD.MOV.U32 R70, RZ, RZ, R67 ;  /* 0x000000ffff467224 */ /* 0x000fe200078e0043 */
[----:B------:R-:W-:Y:S01]  /*204c0*/  ISETP.GE.AND P1, PT, R114, UR4, PT ;  /* 0x0000000472007c0c */ /* 0x000fe2000bf26270 */
[----:B------:R-:W-:Y:S01]  /*204d0*/  IMAD.MOV.U32 R58, RZ, RZ, R51 ;  /* 0x000000ffff3a7224 */ /* 0x000fe200078e0033 */
[----:B------:R-:W4:Y:S01]  /*204e0*/  LDL R24, [R1+0x120] ;  /* 0x0001200001187983 */ /* 0x000f220000100800 */
[----:B------:R-:W-:-:S02]  /*204f0*/  IMAD.MOV.U32 R67, RZ, RZ, R66 ;  /* 0x000000ffff437224 */ /* 0x000fc400078e0042 */
[----:B------:R-:W-:Y:S02]  /*20500*/  IMAD.MOV.U32 R57, RZ, RZ, R41 ;  /* 0x000000ffff397224 */ /* 0x000fe400078e0029 */
[----:B------:R-:W-:Y:S01]  /*20510*/  IMAD.MOV.U32 R66, RZ, RZ, R63 ;  /* 0x000000ffff427224 */ /* 0x000fe200078e003f */
[----:B------:R-:W-:Y:S01]  /*20520*/  MOV R63, R62 ;  /* 0x0000003e003f7202 */ /* 0x000fe20000000f00 */
[----:B------:R-:W-:Y:S01]  /*20530*/  IMAD.MOV.U32 R51, RZ, RZ, R37 ;  /* 0x000000ffff337224 */ /* 0x000fe200078e0025 */
[----:B------:R-:W-:Y:S01]  /*20540*/  MOV R41, R36 ;  /* 0x0000002400297202 */ /* 0x000fe20000000f00 */
[----:B------:R-:W-:Y:S02]  /*20550*/  IMAD.MOV.U32 R62, RZ, RZ, R59 ;  /* 0x000000ffff3e7224 */ /* 0x000fe400078e003b */
[----:B------:R-:W-:Y:S02]  /*20560*/  IMAD.MOV.U32 R37, RZ, RZ, R25 ;  /* 0x000000ffff257224 */ /* 0x000fe400078e0019 */
[----:B------:R-:W-:-:S02]  /*20570*/  IMAD.MOV.U32 R59, RZ, RZ, R58 ;  /* 0x000000ffff3b7224 */ /* 0x000fc400078e003a */
[----:B------:R-:W-:Y:S02]  /*20580*/  IMAD.MOV.U32 R58, RZ, RZ, R57 ;  /* 0x000000ffff3a7224 */ /* 0x000fe400078e0039 */
[----:B------:R-:W-:Y:S02]  /*20590*/  IMAD.MOV.U32 R36, RZ, RZ, R7 ;  /* 0x000000ffff247224 */ /* 0x000fe400078e0007 */
[----:B------:R-:W-:Y:S01]  /*205a0*/  IMAD.MOV.U32 R25, RZ, RZ, R6 ;  /* 0x000000ffff197224 */ /* 0x000fe200078e0006 */
[----:B------:R-:W-:Y:S01]  /*205b0*/  MOV R6, R4 ;  /* 0x0000000400067202 */ /* 0x000fe20000000f00 */
[----:B------:R-:W-:Y:S01]  /*205c0*/  IMAD.MOV.U32 R57, RZ, RZ, R51 ;  /* 0x000000ffff397224 */ /* 0x000fe200078e0033 */
[----:B------:R-:W-:Y:S01]  /*205d0*/  MOV R51, R41 ;  /* 0x0000002900337202 */ /* 0x000fe20000000f00 */
[----:B------:R-:W-:Y:S02]  /*205e0*/  IMAD.MOV.U32 R7, RZ, RZ, R5 ;  /* 0x000000ffff077224 */ /* 0x000fe400078e0005 */
[----:B------:R-:W-:-:S02]  /*205f0*/  IMAD.MOV.U32 R5, RZ, RZ, R3 ;  /* 0x000000ffff057224 */ /* 0x000fc400078e0003 */
[----:B------:R-:W-:Y:S01]  /*20600*/  IMAD.MOV.U32 R41, RZ, RZ, R37 ;  /* 0x000000ffff297224 */ /* 0x000fe200078e0025 */
[----:B------:R-:W-:Y:S01]  /*20610*/  MOV R76, R67 ;  /* 0x00000043004c7202 */ /* 0x000fe20000000f00 */
[----:B0-----:R-:W-:Y:S02]  /*20620*/  @!P0 IMAD.MOV.U32 R3, RZ, RZ, R40 ;  /* 0x000000ffff038224 */ /* 0x001fe400078e0028 */
[----:B------:R-:W-:Y:S02]  /*20630*/  IMAD.MOV.U32 R67, RZ, RZ, R59 ;  /* 0x000000ffff437224 */ /* 0x000fe400078e003b */
[----:B------:R-:W-:Y:S02]  /*20640*/  IMAD.MOV.U32 R59, RZ, RZ, R41 ;  /* 0x000000ffff3b7224 */ /* 0x000fe400078e0029 */
[----:B------:R-:W-:Y:S01]  /*20650*/  IMAD.MOV.U32 R41, RZ, RZ, R6 ;  /* 0x000000ffff297224 */ /* 0x000fe200078e0006 */
[----:B------:R-:W-:Y:S01]  /*20660*/  @!P1 LEA R6, P4, R114, R39, 0x2 ;  /* 0x0000002772069211 */ /* 0x000fe200078810ff */
[----:B---3--:R-:W-:-:S02]  /*20670*/  IMAD.MOV.U32 R4, RZ, RZ, R2 ;  /* 0x000000ffff047224 */ /* 0x008fc400078e0002 */
[----:B------:R-:W-:-:S04]  /*20680*/  @!P0 IMAD.MOV.U32 R2, RZ, RZ, R39 ;  /* 0x000000ffff028224 */ /* 0x000fc800078e0027 */
[----:B------:R-:W-:-:S04]  /*20690*/  @!P0 IMAD.WIDE R2, R73, 0x4, R2 ;  /* 0x0000000449028825 */ /* 0x000fc800078e0202 */
[----:B------:R-:W-:Y:S02]  /*206a0*/  IMAD.MOV.U32 R73, RZ, RZ, R66 ;  /* 0x000000ffff497224 */ /* 0x000fe400078e0042 */
[----:B------:R-:W-:Y:S01]  /*206b0*/  IMAD.MOV.U32 R66, RZ, RZ, R57 ;  /* 0x000000ffff427224 */ /* 0x000fe200078e0039 */
[----:B------:R-:W-:Y:S01]  /*206c0*/  MOV R57, R25 ;  /* 0x0000001900397202 */ /* 0x000fe20000000f00 */
[----:B------:R-:W-:Y:S01]  /*206d0*/  IMAD.MOV.U32 R25, RZ, RZ, R7 ;  /* 0x000000ffff197224 */ /* 0x000fe200078e0007 */
[----:B------:R-:W-:Y:S02]  /*206e0*/  @!P1 LEA.HI.X R7, R114, R40, R117, 0x2, P4 ;  /* 0x0000002872079211 */ /* 0x000fe400020f1475 */
[----:B------:R-:W3:Y:S01]  /*206f0*/  LDL R114, [R1+0x188] ;  /* 0x0001880001727983 */ /* 0x000ee20000100800 */
[----:B------:R-:W-:Y:S01]  /*20700*/  ISETP.GE.AND P3, PT, R112, UR4, PT ;  /* 0x0000000470007c0c */ /* 0x000fe2000bf66270 */
[----:B------:R-:W-:Y:S02]  /*20710*/  IMAD.MOV.U32 R37, RZ, RZ, R36 ;  /* 0x000000ffff257224 */ /* 0x000fe400078e0024 */
[----:B------:R-:W-:Y:S01]  /*20720*/  IMAD.MOV.U32 R84, RZ, RZ, R71 ;  /* 0x000000ffff547224 */ /* 0x000fe200078e0047 */
[----:B------:R-:W5:Y:S01]  /*20730*/  LDL R36, [R1+0x130] ;  /* 0x0001300001247983 */ /* 0x000f620000100800 */
[----:B------:R-:W-:-:S02]  /*20740*/  IMAD.MOV.U32 R81, RZ, RZ, R70 ;  /* 0x000000ffff517224 */ /* 0x000fc400078e0046 */
[----:B------:R-:W-:Y:S01]  /*20750*/  IMAD.MOV.U32 R71, RZ, RZ, R63 ;  /* 0x000000ffff477224 */ /* 0x000fe200078e003f */
[----:B------:R-:W-:Y:S01]  /*20760*/  MOV R63, R58 ;  /* 0x0000003a003f7202 */ /* 0x000fe20000000f00 */
[----:B------:R-:W-:Y:S02]  /*20770*/  IMAD.MOV.U32 R70, RZ, RZ, R62 ;  /* 0x000000ffff467224 */ /* 0x000fe400078e003e */
[----:B------:R-:W-:Y:S02]  /*20780*/  IMAD.MOV.U32 R62, RZ, RZ, R51 ;  /* 0x000000ffff3e7224 */ /* 0x000fe400078e0033 */
[----:B------:R-:W-:Y:S02]  /*20790*/  IMAD.MOV.U32 R58, RZ, RZ, R37 ;  /* 0x000000ffff3a7224 */ /* 0x000fe400078e0025 */
[----:B------:R-:W-:Y:S02]  /*207a0*/  IMAD.MOV.U32 R51, RZ, RZ, R5 ;  /* 0x000000ffff337224 */ /* 0x000fe400078e0005 */
[----:B------:R-:W-:Y:S01]  /*207b0*/  IMAD.MOV.U32 R37, RZ, RZ, R4 ;  /* 0x000000ffff257224 */ /* 0x000fe200078e0004 */
[----:B------:R-:W-:Y:S01]  /*207c0*/  @!P0 MOV R4, R27 ;  /* 0x0000001b00048202 */ /* 0x000fe20000000f00 */
[----:B------:R-:W-:-:S05]  /*207d0*/  @!P0 IMAD.MOV.U32 R5, RZ, RZ, R28 ;  /* 0x000000ffff058224 */ /* 0x000fca00078e001c */
[----:B------:R0:W-:Y:S02]  /*207e0*/  @!P0 ST.E.64 desc[UR42][R2.64], R4 ;  /* 0x0000000402008985 */ /* 0x0001e4000c101b2a */
[----:B0-----:R-:W-:-:S04]  /*207f0*/  @!P3 LEA R2, P5, R112, R39, 0x2 ;  /* 0x000000277002b211 */ /* 0x001fc800078a10ff */
[----:B---3--:R-:W-:Y:S02]  /*20800*/  @!P3 LEA.HI.X R3, R112, R40, R114, 0x2, P5 ;  /* 0x000000287003b211 */ /* 0x008fe400028f1472 */
[----:B------:R-:W3:Y:S01]  /*20810*/  LDL R112, [R1+0x184] ;  /* 0x0001840001707983 */ /* 0x000ee20000100800 */
[----:B------:R-:W-:Y:S01]  /*20820*/  ISETP.GE.AND P2, PT, R110, UR4, PT ;  /* 0x000000046e007c0c */ /* 0x000fe2000bf46270 */
[----:B------:R-:W-:Y:S02]  /*20830*/  @!P1 IMAD.MOV.U32 R4, RZ, RZ, R119 ;  /* 0x000000ffff049224 */ /* 0x000fe400078e0077 */
[----:B------:R-:W-:-:S05]  /*20840*/  @!P1 IMAD.MOV.U32 R5, RZ, RZ, R65 ;  /* 0x000000ffff059224 */ /* 0x000fca00078e0041 */
[----:B------:R0:W-:Y:S01]  /*20850*/  @!P1 ST.E.64 desc[UR42][R6.64], R4 ;  /* 0x0000000406009985 */ /* 0x0001e2000c101b2a */
[----:B------:R-:W-:Y:S01]  /*20860*/  IMAD.MOV.U32 R118, RZ, RZ, R84 ;  /* 0x000000ffff767224 */ /* 0x000fe200078e0054 */
[----:B------:R-:W-:Y:S01]  /*20870*/  MOV R117, R81 ;  /* 0x0000005100757202 */ /* 0x000fe20000000f00 */
[----:B------:R-:W-:Y:S02]  /*20880*/  IMAD.MOV.U32 R84, RZ, RZ, R76 ;  /* 0x000000ffff547224 */ /* 0x000fe400078e004c */
[----:B------:R-:W-:Y:S02]  /*20890*/  IMAD.MOV.U32 R81, RZ, RZ, R73 ;  /* 0x000000ffff517224 */ /* 0x000fe400078e0049 */
[----:B------:R-:W-:Y:S01]  /*208a0*/  IMAD.MOV.U32 R76, RZ, RZ, R71 ;  /* 0x000000ffff4c7224 */ /* 0x000fe200078e0047 */
[----:B0-----:R-:W-:Y:S01]  /*208b0*/  @!P2 LEA R4, P4, R110, R39, 0x2 ;  /* 0x000000276e04a211 */ /* 0x001fe200078810ff */
[----:B------:R-:W-:Y:S01]  /*208c0*/  IMAD.MOV.U32 R73, RZ, RZ, R70 ;  /* 0x000000ffff497224 */ /* 0x000fe200078e0046 */
[----:B------:R-:W-:Y:S01]  /*208d0*/  MOV R71, R67 ;  /* 0x0000004300477202 */ /* 0x000fe20000000f00 */
[----:B------:R-:W-:-:S02]  /*208e0*/  IMAD.MOV.U32 R70, RZ, RZ, R62 ;  /* 0x000000ffff467224 */ /* 0x000fc400078e003e */
[----:B------:R-:W-:Y:S02]  /*208f0*/  IMAD.MOV.U32 R67, RZ, RZ, R59 ;  /* 0x000000ffff437224 */ /* 0x000fe400078e003b */
[----:B------:R-:W-:Y:S02]  /*20900*/  IMAD.MOV.U32 R62, RZ, RZ, R58 ;  /* 0x000000ffff3e7224 */ /* 0x000fe400078e003a */
[----:B------:R-:W-:Y:S01]  /*20910*/  IMAD.MOV.U32 R59, RZ, RZ, R57 ;  /* 0x000000ffff3b7224 */ /* 0x000fe200078e0039 */
[----:B------:R-:W-:Y:S01]  /*20920*/  MOV R57, R51 ;  /* 0x0000003300397202 */ /* 0x000fe20000000f00 */
[----:B------:R-:W-:Y:S02]  /*20930*/  IMAD.MOV.U32 R58, RZ, RZ, R37 ;  /* 0x000000ffff3a7224 */ /* 0x000fe400078e0025 */
[----:B-----5:R-:W-:Y:S01]  /*20940*/  IMAD.MOV.U32 R51, RZ, RZ, R36 ;  /* 0x000000ffff337224 */ /* 0x020fe200078e0024 */
[----:B------:R-:W5:Y:S04]  /*20950*/  LDL R37, [R1+0xbc] ;  /* 0x0000bc0001257983 */ /* 0x000f680000100800 */
[----:B------:R-:W2:Y:S01]  /*20960*/  LDL R36, [R1+0xb8] ;  /* 0x0000b80001247983 */ /* 0x000ea20000100800 */
[----:B---3--:R-:W-:-:S03]  /*20970*/  @!P2 LEA.HI.X R5, R110, R40, R112, 0x2, P4 ;  /* 0x000000286e05a211 */ /* 0x008fc600020f1470 */
[----:B------:R-:W3:Y:S01]  /*20980*/  LDL R110, [R1+0x180] ;  /* 0x00018000016e7983 */ /* 0x000ee20000100800 */
[----:B------:R-:W-:-:S03]  /*20990*/  ISETP.GE.AND P0, PT, R109, UR4, PT ;  /* 0x000000046d007c0c */ /* 0x000fc6000bf06270 */
[----:B------:R0:W-:Y:S01]  /*209a0*/  @!P3 ST.E.64 desc[UR42][R2.64], R42 ;  /* 0x0000002a0200b985 */ /* 0x0001e2000c101b2a */
[----:B------:R-:W-:Y:S01]  /*209b0*/  MOV R112, R84 ;  /* 0x0000005400707202 */ /* 0x000fe20000000f00 */
[----:B------:R-:W-:Y:S02]  /*209c0*/  IMAD.MOV.U32 R114, RZ, RZ, R81 ;  /* 0x000000ffff727224 */ /* 0x000fe400078e0051 */
[----:B------:R-:W-:Y:S02]  /*209d0*/  IMAD.MOV.U32 R84, RZ, RZ, R76 ;  /* 0x000000ffff547224 */ /* 0x000fe400078e004c */
[----:B------:R-:W-:-:S04]  /*209e0*/  IMAD.MOV.U32 R81, RZ, RZ, R73 ;  /* 0x000000ffff517224 */ /* 0x000fc800078e0049 */
[----:B0-----:R-:W-:Y:S01]  /*209f0*/  @!P0 LEA R2, P5, R109, R39, 0x2 ;  /* 0x000000276d028211 */ /* 0x001fe200078a10ff */
[----:B------:R-:W-:Y:S01]  /*20a00*/  IMAD.MOV.U32 R76, RZ, RZ, R71 ;  /* 0x000000ffff4c7224 */ /* 0x000fe200078e0047 */
[----:B------:R-:W-:Y:S01]  /*20a10*/  MOV R73, R70 ;  /* 0x0000004600497202 */ /* 0x000fe20000000f00 */
[----:B------:R-:W-:Y:S02]  /*20a20*/  IMAD.MOV.U32 R71, RZ, RZ, R67 ;  /* 0x000000ffff477224 */ /* 0x000fe400078e0043 */
[----:B------:R-:W-:Y:S02]  /*20a30*/  IMAD.MOV.U32 R70, RZ, RZ, R62 ;  /* 0x000000ffff467224 */ /* 0x000fe400078e003e */
[----:B------:R-:W-:Y:S02]  /*20a40*/  IMAD.MOV.U32 R67, RZ, RZ, R59 ;  /* 0x000000ffff437224 */ /* 0x000fe400078e003b */
[----:B------:R-:W-:Y:S01]  /*20a50*/  IMAD.MOV.U32 R59, RZ, RZ, R58 ;  /* 0x000000ffff3b7224 */ /* 0x000fe200078e003a */
[----:B-----5:R-:W-:-:S02]  /*20a60*/  MOV R62, R37 ;  /* 0x00000025003e7202 */ /* 0x020fc40000000f00 */
[----:B------:R-:W5:Y:S01]  /*20a70*/  LDL R37, [R1+0x16c] ;  /* 0x00016c0001257983 */ /* 0x000f620000100800 */
[----:B--2---:R-:W-:-:S03]  /*20a80*/  IMAD.MOV.U32 R58, RZ, RZ, R36 ;  /* 0x000000ffff3a7224 */ /* 0x004fc600078e0024 */
[----:B------:R-:W2:Y:S01]  /*20a90*/  LDL R36, [R1+0xc8] ;  /* 0x0000c80001247983 */ /* 0x000ea20000100800 */
[----:B---3--:R-:W-:-:S03]  /*20aa0*/  @!P0 LEA.HI.X R3, R109, R40, R110, 0x2, P5 ;  /* 0x000000286d038211 */ /* 0x008fc600028f146e */
[----:B------:R-:W3:Y:S01]  /*20ab0*/  LDL R109, [R1+0x17c] ;  /* 0x00017c00016d7983 */ /* 0x000ee20000100800 */
[----:B------:R-:W-:Y:S01]  /*20ac0*/  ISETP.GE.AND P1, PT, R104, UR4, PT ;  /* 0x0000000468007c0c */ /* 0x000fe2000bf26270 */
[----:B------:R-:W-:Y:S01]  /*20ad0*/  @!P2 IMAD.MOV.U32 R6, RZ, RZ, R89 ;  /* 0x000000ffff06a224 */ /* 0x000fe200078e0059 */
[----:B------:R-:W-:Y:S01]  /*20ae0*/  ISETP.GE.AND P3, PT, R102, UR4, PT ;  /* 0x0000000466007c0c */ /* 0x000fe2000bf66270 */
[----:B------:R-:W-:-:S05]  /*20af0*/  @!P2 IMAD.MOV.U32 R7, RZ, RZ, R92 ;  /* 0x000000ffff07a224 */ /* 0x000fca00078e005c */
[----:B------:R0:W-:Y:S01]  /*20b00*/  @!P2 ST.E.64 desc[UR42][R4.64], R6 ;  /* 0x000000060400a985 */ /* 0x0001e2000c101b2a */
[----:B------:R-:W-:Y:S02]  /*20b10*/  IMAD.MOV.U32 R110, RZ, RZ, R84 ;  /* 0x000000ffff6e7224 */ /* 0x000fe400078e0054 */
[----:B------:R-:W-:Y:S01]  /*20b20*/  IMAD.MOV.U32 R84, RZ, RZ, R76 ;  /* 0x000000ffff547224 */ /* 0x000fe200078e004c */
[----:B------:R1:W-:Y:S01]  /*20b30*/  @!P0 ST.E.64 desc[UR42][R2.64], R44 ;  /* 0x0000002c02008985 */ /* 0x0003e2000c101b2a */
[----:B------:R-:W-:Y:S01]  /*20b40*/  IMAD.MOV.U32 R76, RZ, RZ, R71 ;  /* 0x000000ffff4c7224 */ /* 0x000fe200078e0047 */
[-C--:B0-----:R-:W-:Y:S01]  /*20b50*/  @!P1 LEA R4, P4, R104, R39.reuse, 0x2 ;  /* 0x0000002768049211 */ /* 0x081fe200078810ff */
[----:B------:R-:W-:Y:S01]  /*20b60*/  IMAD.MOV.U32 R71, RZ, RZ, R67 ;  /* 0x000000ffff477224 */ /* 0x000fe200078e0043 */
[----:B-1----:R-:W-:Y:S02]  /*20b70*/  @!P3 LEA R2, P5, R102, R39, 0x2 ;  /* 0x000000276602b211 */ /* 0x002fe400078a10ff */
[----:B--2---:R-:W-:-:S02]  /*20b80*/  MOV R67, R36 ;  /* 0x0000002400437202 */ /* 0x004fc40000000f00 */
[-C--:B---3--:R-:W-:Y:S01]  /*20b90*/  @!P1 LEA.HI.X R5, R104, R40.reuse, R109, 0x2, P4 ;  /* 0x0000002868059211 */ /* 0x088fe200020f146d */
[----:B------:R-:W-:Y:S01]  /*20ba0*/  IMAD.MOV.U32 R104, RZ, RZ, R81 ;  /* 0x000000ffff687224 */ /* 0x000fe200078e0051 */
[----:B------:R-:W-:Y:S01]  /*20bb0*/  MOV R81, R73 ;  /* 0x0000004900517202 */ /* 0x000fe20000000f00 */
[----:B------:R-:W-:Y:S02]  /*20bc0*/  IMAD.MOV.U32 R73, RZ, RZ, R70 ;  /* 0x000000ffff497224 */ /* 0x000fe400078e0046 */
[----:B-----5:R-:W-:Y:S01]  /*20bd0*/  IMAD.MOV.U32 R70, RZ, RZ, R37 ;  /* 0x000000ffff467224 */ /* 0x020fe200078e0025 */
[----:B------:R-:W-:Y:S01]  /*20be0*/  @!P3 LEA.HI.X R3, R102, R40, R104, 0x2, P5 ;  /* 0x000000286603b211 */ /* 0x000fe200028f1468 */
[----:B------:R-:W-:Y:S02]  /*20bf0*/  IMAD.MOV.U32 R37, RZ, RZ, R26 ;  /* 0x000000ffff257224 */ /* 0x000fe400078e001a */
[----:B------:R-:W-:Y:S02]  /*20c00*/  IMAD.MOV.U32 R104, RZ, RZ, R84 ;  /* 0x000000ffff687224 */ /* 0x000fe400078e0054 */
[----:B------:R-:W-:-:S02]  /*20c10*/  IMAD.MOV.U32 R102, RZ, RZ, R81 ;  /* 0x000000ffff667224 */ /* 0x000fc400078e0051 */
[----:B------:R-:W-:Y:S01]  /*20c20*/  IMAD.MOV.U32 R84, RZ, RZ, R76 ;  /* 0x000000ffff547224 */ /* 0x000fe200078e004c */
[----:B------:R-:W-:Y:S01]  /*20c30*/  MOV R76, R71 ;  /* 0x00000047004c7202 */ /* 0x000fe20000000f00 */
[----:B------:R-:W-:Y:S02]  /*20c40*/  IMAD.MOV.U32 R81, RZ, RZ, R73 ;  /* 0x000000ffff517224 */ /* 0x000fe400078e0049 */
[----:B------:R-:W-:Y:S02]  /*20c50*/  IMAD.MOV.U32 R73, RZ, RZ, R70 ;  /* 0x000000ffff497224 */ /* 0x000fe400078e0046 */
[----:B------:R-:W-:Y:S02]  /*20c60*/  IMAD.MOV.U32 R70, RZ, RZ, R37 ;  /* 0x000000ffff467224 */ /* 0x000fe400078e0025 */
[----:B------:R-:W-:Y:S02]  /*20c70*/  IMAD.MOV.U32 R71, RZ, RZ, R67 ;  /* 0x000000ffff477224 */ /* 0x000fe400078e0043 */
[----:B------:R-:W2:Y:S01]  /*20c80*/  LDL R67, [R1+0x164] ;  /* 0x0001640001437983 */ /* 0x000ea20000100800 */
[----:B------:R-:W-:-:S02]  /*20c90*/  IMAD.MOV.U32 R109, RZ, RZ, R81 ;  /* 0x000000ffff6d7224 */ /* 0x000fc400078e0051 */
[----:B------:R-:W-:Y:S02]  /*20ca0*/  IMAD.MOV.U32 R81, RZ, RZ, R76 ;  /* 0x000000ffff517224 */ /* 0x000fe400078e004c */
[----:B------:R-:W-:Y:S02]  /*20cb0*/  IMAD.MOV.U32 R76, RZ, RZ, R70 ;  /* 0x000000ffff4c7224 */ /* 0x000fe400078e0046 */
[----:B------:R-:W-:Y:S02]  /*20cc0*/  IMAD.MOV.U32 R70, RZ, RZ, R66 ;  /* 0x000000ffff467224 */ /* 0x000fe400078e0042 */
[----:B------:R-:W-:Y:S02]  /*20cd0*/  IMAD.MOV.U32 R66, RZ, RZ, R63 ;  /* 0x000000ffff427224 */ /* 0x000fe400078e003f */
[----:B------:R-:W3:Y:S01]  /*20ce0*/  LDL R63, [R1+0x144] ;  /* 0x00014400013f7983 */ /* 0x000ee20000100800 */
[----:B------:R-:W-:Y:S01]  /*20cf0*/  ISETP.GE.AND P2, PT, R101, UR4, PT ;  /* 0x0000000465007c0c */ /* 0x000fe2000bf46270 */
[----:B------:R-:W-:Y:S01]  /*20d00*/  @!P1 IMAD.MOV.U32 R6, RZ, RZ, R49 ;  /* 0x000000ffff069224 */ /* 0x000fe200078e0031 */
[----:B------:R-:W-:-:S02]  /*20d10*/  ISETP.GE.AND P0, PT, R103, UR4, PT ;  /* 0x0000000467007c0c */ /* 0x000fc4000bf06270 */
[----:B------:R-:W-:-:S05]  /*20d20*/  @!P1 MOV R7, R97 ;  /* 0x0000006100079202 */ /* 0x000fca0000000f00 */
[----:B------:R0:W-:Y:S01]  /*20d30*/  @!P1 ST.E.64 desc[UR42][R4.64], R6 ;  /* 0x0000000604009985 */ /* 0x0001e2000c101b2a */
[----:B------:R-:W-:-:S03]  /*20d40*/  ISETP.GE.AND P1, PT, R107, UR4, PT ;  /* 0x000000046b007c0c */ /* 0x000fc6000bf26270 */
[----:B------:R1:W-:Y:S01]  /*20d50*/  @!P3 ST.E.64 desc[UR42][R2.64], R46 ;  /* 0x0000002e0200b985 */ /* 0x0003e2000c101b2a */
[----:B0-----:R-:W-:-:S04]  /*20d60*/  @!P2 LEA R4, P4, R101, R39, 0x2 ;  /* 0x000000276504a211 */ /* 0x001fc800078810ff */
[-C--:B------:R-:W-:Y:S01]  /*20d70*/  @!P2 LEA.HI.X R5, R101, R40.reuse, R102, 0x2, P4 ;  /* 0x000000286505a211 */ /* 0x080fe200020f1466 */
[----:B------:R-:W-:Y:S01]  /*20d80*/  IMAD.MOV.U32 R102, RZ, RZ, R84 ;  /* 0x000000ffff667224 */ /* 0x000fe200078e0054 */
[C---:B-1----:R-:W-:Y:S01]  /*20d90*/  @!P0 LEA R2, P5, R103.reuse, R39, 0x2 ;  /* 0x0000002767028211 */ /* 0x042fe200078a10ff */
[----:B------:R-:W-:Y:S01]  /*20da0*/  IMAD.MOV.U32 R84, RZ, RZ, R73 ;  /* 0x000000ffff547224 */ /* 0x000fe200078e0049 */
[----:B------:R-:W-:Y:S01]  /*20db0*/  MOV R73, R71 ;  /* 0x0000004700497202 */ /* 0x000fe20000000f00 */
[----:B------:R-:W-:Y:S02]  /*20dc0*/  @!P2 IMAD.MOV.U32 R101, RZ, RZ, R100 ;  /* 0x000000ffff65a224 */ /* 0x000fe400078e0064 */
[----:B------:R-:W-:Y:S01]  /*20dd0*/  @!P2 IMAD.MOV.U32 R100, RZ, RZ, R121 ;  /* 0x000000ffff64a224 */ /* 0x000fe200078e0079 */
[----:B------:R-:W-:Y:S01]  /*20de0*/  @!P0 LEA.HI.X R3, R103, R40, R109, 0x2, P5 ;  /* 0x0000002867038211 */ /* 0x000fe200028f146d */
[----:B------:R-:W-:Y:S01]  /*20df0*/  IMAD.MOV.U32 R109, RZ, RZ, R84 ;  /* 0x000000ffff6d7224 */ /* 0x000fe200078e0054 */
[----:B------:R-:W-:Y:S01]  /*20e00*/  MOV R103, R76 ;  /* 0x0000004c00677202 */ /* 0x000fe20000000f00 */
[----:B------:R-:W-:Y:S01]  /*20e10*/  IMAD.MOV.U32 R76, RZ, RZ, R70 ;  /* 0x000000ffff4c7224 */ /* 0x000fe200078e0046 */
[----:B------:R0:W-:Y:S02]  /*20e20*/  @!P2 ST.E.64 desc[UR42][R4.64], R100 ;  /* 0x000000640400a985 */ /* 0x0001e4000c101b2a */
[----:B0-----:R-:W-:-:S04]  /*20e30*/  @!P1 LEA R4, P4, R107, R39, 0x2 ;  /* 0x000000276b049211 */ /* 0x001fc800078810ff */
[----:B------:R-:W-:Y:S01]  /*20e40*/  @!P1 LEA.HI.X R5, R107, R40, R109, 0x2, P4 ;  /* 0x000000286b059211 */ /* 0x000fe200020f146d */
[----:B--2---:R-:W-:Y:S01]  /*20e50*/  IMAD.MOV.U32 R71, RZ, RZ, R67 ;  /* 0x000000ffff477224 */ /* 0x004fe200078e0043 */
[----:B------:R-:W-:-:S03]  /*20e60*/  MOV R67, R13 ;  /* 0x0000000d00437202 */ /* 0x000fc60000000f00 */
[----:B------:R-:W-:Y:S02]  /*20e70*/  IMAD.MOV.U32 R84, RZ, RZ, R71 ;  /* 0x000000ffff547224 */ /* 0x000fe400078e0047 */
[----:B------:R-:W-:Y:S01]  /*20e80*/  IMAD.MOV.U32 R70, RZ, RZ, R67 ;  /* 0x000000ffff467224 */ /* 0x000fe200078e0043 */
[----:B------:R-:W-:Y:S01]  /*20e90*/  MOV R67, R21 ;  /* 0x0000001500437202 */ /* 0x000fe20000000f00 */
[----:B---3--:R-:W-:Y:S01]  /*20ea0*/  IMAD.MOV.U32 R71, RZ, RZ, R63 ;  /* 0x000000ffff477224 */ /* 0x008fe200078e003f */
[----:B------:R-:W-:Y:S01]  /*20eb0*/  ISETP.GE.AND P3, PT, R118, UR4, PT ;  /* 0x0000000476007c0c */ /* 0x000fe2000bf66270 */
[----:B------:R-:W2:Y:S01]  /*20ec0*/  LDL R63, [R1+0x158] ;  /* 0x00015800013f7983 */ /* 0x000ea20000100800 */
[----:B------:R-:W-:Y:S01]  /*20ed0*/  IMAD.MOV.U32 R107, RZ, RZ, R84 ;  /* 0x000000ffff6b7224 */ /* 0x000fe200078e0054 */
[----:B------:R-:W-:Y:S01]  /*20ee0*/  MOV R84, R67 ;  /* 0x0000004300547202 */ /* 0x000fe20000000f00 */
[----:B------:R-:W-:Y:S02]  /*20ef0*/  IMAD.MOV.U32 R67, RZ, RZ, R59 ;  /* 0x000000ffff437224 */ /* 0x000fe400078e003b */
[----:B------:R-:W-:-:S02]  /*20f00*/  @!P0 IMAD.MOV.U32 R49, RZ, RZ, R50 ;  /* 0x000000ffff318224 */ /* 0x000fc400078e0032 */
[----:B------:R-:W-:Y:S02]  /*20f10*/  IMAD.MOV.U32 R120, RZ, RZ, R103 ;  /* 0x000000ffff787224 */ /* 0x000fe400078e0067 */
[----:B------:R-:W-:Y:S01]  /*20f20*/  IMAD.MOV.U32 R26, RZ, RZ, R20 ;  /* 0x000000ffff1a7224 */ /* 0x000fe200078e0014 */
[----:B------:R-:W-:Y:S01]  /*20f30*/  ISETP.GE.AND P2, PT, R117, UR4, PT ;  /* 0x0000000475007c0c */ /* 0x000fe2000bf46270 */
[----:B------:R-:W-:Y:S01]  /*20f40*/  IMAD.MOV.U32 R59, RZ, RZ, R41 ;  /* 0x000000ffff3b7224 */ /* 0x000fe200078e0029 */
[----:B------:R0:W-:Y:S04]  /*20f50*/  @!P0 ST.E.64 desc[UR42][R2.64], R48 ;  /* 0x0000003002008985 */ /* 0x0001e8000c101b2a */
[----:B------:R-:W3:Y:S01]  /*20f60*/  LDL R41, [R1+0x148] ;  /* 0x0001480001297983 */ /* 0x000ee20000100800 */
[----:B------:R-:W-:-:S03]  /*20f70*/  IMAD.MOV.U32 R103, RZ, RZ, R76 ;  /* 0x000000ffff677224 */ /* 0x000fc600078e004c */
[----:B------:R-:W5:Y:S01]  /*20f80*/  LDL R20, [R1+0x138] ;  /* 0x0001380001147983 */ /* 0x000f620000100800 */
[----:B------:R-:W-:Y:S02]  /*20f90*/  @!P1 IMAD.MOV.U32 R109, RZ, RZ, R108 ;  /* 0x000000ffff6d9224 */ /* 0x000fe400078e006c */
[----:B------:R-:W-:Y:S01]  /*20fa0*/  IMAD.MOV.U32 R13, RZ, RZ, R12 ;  /* 0x000000ffff0d7224 */ /* 0x000fe200078e000c */
[----:B------:R-:W4:Y:S01]  /*20fb0*/  LDL R21, [R1+0xa0] ;  /* 0x0000a00001157983 */ /* 0x000f220000100800 */
[----:B0-----:R-:W-:Y:S01]  /*20fc0*/  @!P3 LEA R2, P5, R118, R39, 0x2 ;  /* 0x000000277602b211 */ /* 0x001fe200078a10ff */
[----:B--2---:R-:W-:-:S03]  /*20fd0*/  IMAD.MOV.U32 R76, RZ, RZ, R63 ;  /* 0x000000ffff4c7224 */ /* 0x004fc600078e003f */
[----:B------:R-:W-:Y:S01]  /*20fe0*/  @!P3 LEA.HI.X R3, R118, R40, R120, 0x2, P5 ;  /* 0x000000287603b211 */ /* 0x000fe200028f1478 */
[----:B------:R-:W-:Y:S01]  /*20ff0*/  IMAD.MOV.U32 R118, RZ, RZ, R107 ;  /* 0x000000ffff767224 */ /* 0x000fe200078e006b */
[----:B------:R-:W-:Y:S01]  /*21000*/  ISETP.GE.AND P0, PT, R112, UR4, PT ;  /* 0x0000000470007c0c */ /* 0x000fe2000bf06270 */
[----:B------:R-:W-:Y:S01]  /*21010*/  IMAD.MOV.U32 R63, RZ, RZ, R57 ;  /* 0x000000ffff3f7224 */ /* 0x000fe200078e0039 */
[----:B------:R-:W2:Y:S01]  /*21020*/  LDL R12, [R1+0x134] ;  /* 0x00013400010c7983 */ /* 0x000ea20000100800 */
[----:B------:R-:W-:Y:S01]  /*21030*/  IMAD.MOV.U32 R107, RZ, RZ, R103 ;  /* 0x000000ffff6b7224 */ /* 0x000fe200078e0067 */
[----:B------:R-:W-:Y:S01]  /*21040*/  MOV R103, R84 ;  /* 0x0000005400677202 */ /* 0x000fe20000000f00 */
[----:B------:R-:W-:Y:S01]  /*21050*/  IMAD.MOV.U32 R84, RZ, RZ, R76 ;  /* 0x000000ffff547224 */ /* 0x000fe200078e004c */
[----:B------:R-:W-:Y:S01]  /*21060*/  MOV R57, R25 ;  /* 0x0000001900397202 */ /* 0x000fe20000000f00 */
[----:B------:R-:W-:Y:S01]  /*21070*/  IMAD.MOV.U32 R76, RZ, RZ, R67 ;  /* 0x000000ffff4c7224 */ /* 0x000fe200078e0043 */
[----:B------:R-:W4:Y:S01]  /*21080*/  LDL R25, [R1+0xa8] ;  /* 0x0000a80001197983 */ /* 0x000f220000100800 */
[----:B------:R-:W-:-:S02]  /*21090*/  IMAD.MOV.U32 R67, RZ, RZ, R63 ;  /* 0x000000ffff437224 */ /* 0x000fc400078e003f */
[----:B------:R-:W-:Y:S01]  /*210a0*/  IMAD.MOV.U32 R63, RZ, RZ, R59 ;  /* 0x000000ffff3f7224 */ /* 0x000fe200078e003b */
[----:B------:R-:W-:Y:S01]  /*210b0*/  MOV R59, R57 ;  /* 0x00000039003b7202 */ /* 0x000fe20000000f00 */
[----:B---3--:R-:W-:Y:S02]  /*210c0*/  IMAD.MOV.U32 R57, RZ, RZ, R41 ;  /* 0x000000ffff397224 */ /* 0x008fe400078e0029 */
[----:B------:R-:W3:Y:S01]  /*210d0*/  LDL R41, [R1+0x13c] ;  /* 0x00013c0001297983 */ /* 0x000ee20000100800 */
[----:B------:R-:W-:-:S05]  /*210e0*/  @!P1 IMAD.MOV.U32 R108, RZ, RZ, R105 ;  /* 0x000000ffff6c9224 */ /* 0x000fca00078e0069 */
[----:B------:R0:W-:Y:S01]  /*210f0*/  @!P1 ST.E.64 desc[UR42][R4.64], R108 ;  /* 0x0000006c04009985 */ /* 0x0001e2000c101b2a */
[----:B-----5:R-:W-:-:S03]  /*21100*/  IMAD.MOV.U32 R37, RZ, RZ, R20 ;  /* 0x000000ffff257224 */ /* 0x020fc600078e0014 */
[----:B------:R1:W-:Y:S01]  /*21110*/  @!P3 ST.E.64 desc[UR42][R2.64], R52 ;  /* 0x000000340200b985 */ /* 0x0003e2000c101b2a */
[----:B0-----:R-:W-:-:S04]  /*21120*/  @!P2 LEA R4, P4, R117, R39, 0x2 ;  /* 0x000000277504a211 */ /* 0x001fc800078810ff */
[----:B------:R-:W-:Y:S01]  /*21130*/  @!P2 LEA.HI.X R5, R117, R40, R118, 0x2, P4 ;  /* 0x000000287505a211 */ /* 0x000fe200020f1476 */
[----:B------:R-:W-:Y:S02]  /*21140*/  IMAD.MOV.U32 R118, RZ, RZ, R107 ;  /* 0x000000ffff767224 */ /* 0x000fe400078e006b */
[----:B------:R-:W-:Y:S02]  /*21150*/  IMAD.MOV.U32 R107, RZ, RZ, R103 ;  /* 0x000000ffff6b7224 */ /* 0x000fe400078e0067 */
[----:B------:R-:W-:Y:S01]  /*21160*/  IMAD.MOV.U32 R103, RZ, RZ, R84 ;  /* 0x000000ffff677224 */ /* 0x000fe200078e0054 */
[----:B------:R-:W-:Y:S01]  /*21170*/  MOV R84, R76 ;  /* 0x0000004c00547202 */ /* 0x000fe20000000f00 */
[----:B------:R-:W-:Y:S01]  /*21180*/  IMAD.MOV.U32 R76, RZ, RZ, R67 ;  /* 0x000000ffff4c7224 */ /* 0x000fe200078e0043 */
[C---:B-1----:R-:W-:Y:S01]  /*21190*/  @!P0 LEA R2, P5, R112.reuse, R39, 0x2 ;  /* 0x0000002770028211 */ /* 0x042fe200078a10ff */
[----:B------:R-:W-:Y:S02]  /*211a0*/  IMAD.MOV.U32 R67, RZ, RZ, R63 ;  /* 0x000000ffff437224 */ /* 0x000fe400078e003f */
[----:B------:R-:W-:Y:S01]  /*211b0*/  IMAD.MOV.U32 R63, RZ, RZ, R59 ;  /* 0x000000ffff3f7224 */ /* 0x000fe200078e003b */
[----:B------:R-:W-:Y:S01]  /*211c0*/  @!P0 LEA.HI.X R3, R112, R40, R118, 0x2, P5 ;  /* 0x0000002870038211 */ /* 0x000fe200028f1476 */
[----:B------:R-:W-:Y:S01]  /*211d0*/  IMAD.MOV.U32 R59, RZ, RZ, R57 ;  /* 0x000000ffff3b7224 */ /* 0x000fe200078e0039 */
[----:B------:R-:W-:Y:S01]  /*211e0*/  MOV R118, R107 ;  /* 0x0000006b00767202 */ /* 0x000fe20000000f00 */
[----:B------:R-:W-:-:S02]  /*211f0*/  IMAD.MOV.U32 R107, RZ, RZ, R84 ;  /* 0x000000ffff6b7224 */ /* 0x000fc400078e0054 */
[----:B------:R-:W-:Y:S01]  /*21200*/  IMAD.MOV.U32 R84, RZ, RZ, R76 ;  /* 0x000000ffff547224 */ /* 0x000fe200078e004c */
[----:B------:R-:W-:Y:S02]  /*21210*/  MOV R76, R59 ;  /* 0x0000003b004c7202 */ /* 0x000fe40000000f00 */
[----:B------:R-:W-:Y:S02]  /*21220*/  MOV R20, R11 ;  /* 0x0000000b00147202 */ /* 0x000fe40000000f00 */
[----:B------:R-:W5:Y:S01]  /*21230*/  LDL R11, [R1+0x124] ;  /* 0x00012400010b7983 */ /* 0x000f620000100800 */
[----:B------:R-:W-:-:S03]  /*21240*/  IMAD.MOV.U32 R36, RZ, RZ, R14 ;  /* 0x000000ffff247224 */ /* 0x000fc600078e000e */
[----:B------:R-:W5:Y:S01]  /*21250*/  LDL R14, [R1+0x118] ;  /* 0x00011800010e7983 */ /* 0x000f620000100800 */
[----:B------:R-:W-:Y:S01]  /*21260*/  ISETP.GE.AND P1, PT, R114, UR4, PT ;  /* 0x0000000472007c0c */ /* 0x000fe2000bf26270 */
[----:B------:R-:W-:Y:S01]  /*21270*/  @!P2 IMAD.MOV.U32 R117, RZ, RZ, R116 ;  /* 0x000000ffff75a224 */ /* 0x000fe200078e0074 */
[----:B------:R-:W-:Y:S01]  /*21280*/  ISETP.GE.AND P3, PT, R110, UR4, PT ;  /* 0x000000046e007c0c */ /* 0x000fe2000bf66270 */
[----:B------:R-:W-:Y:S02]  /*21290*/  @!P2 IMAD.MOV.U32 R116, RZ, RZ, R113 ;  /* 0x000000ffff74a224 */ /* 0x000fe400078e0071 */
[----:B------:R-:W-:Y:S02]  /*212a0*/  IMAD.MOV.U32 R112, RZ, RZ, R103 ;  /* 0x000000ffff707224 */ /* 0x000fe400078e0067 */
[----:B------:R-:W-:Y:S01]  /*212b0*/  IMAD.MOV.U32 R103, RZ, RZ, R63 ;  /* 0x000000ffff677224 */ /* 0x000fe200078e003f */
[----:B------:R0:W-:Y:S05]  /*212c0*/  @!P2 ST.E.64 desc[UR42][R4.64], R116 ;  /* 0x000000740400a985 */ /* 0x0001ea000c101b2a */
[----:B------:R-:W-:-:S02]  /*212d0*/  @!P1 LOP3.LUT R75, R75, R74, RZ, 0x3c, !PT ;  /* 0x0000004a4b4b9212 */ /* 0x000fc400078e3cff */
[----:B------:R-:W-:Y:S02]  /*212e0*/  ISETP.GE.AND P2, PT, R104, UR4, PT ;  /* 0x0000000468007c0c */ /* 0x000fe4000bf46270 */
[----:B------:R-:W-:Y:S02]  /*212f0*/  @!P1 LOP3.LUT R74, R75, R74, RZ, 0x3c, !PT ;  /* 0x0000004a4b4a9212 */ /* 0x000fe400078e3cff */
[----:B---3--:R-:W-:Y:S01]  /*21300*/  MOV R57, R41 ;  /* 0x0000002900397202 */ /* 0x008fe20000000f00 */
[----:B------:R-:W-:Y:S02]  /*21310*/  IMAD.MOV.U32 R41, RZ, RZ, R37 ;  /* 0x000000ffff297224 */ /* 0x000fe400078e0025 */
[----:B------:R-:W-:Y:S02]  /*21320*/  IMAD.MOV.U32 R37, RZ, RZ, R26 ;  /* 0x000000ffff257224 */ /* 0x000fe400078e001a */
[----:B------:R-:W-:Y:S01]  /*21330*/  IMAD.MOV.U32 R59, RZ, RZ, R41 ;  /* 0x000000ffff3b7224 */ /* 0x000fe200078e0029 */
[----:B------:R-:W3:Y:S01]  /*21340*/  LDL R26, [R1+0x128] ;  /* 0x00012800011a7983 */ /* 0x000ee20000100800 */
[----:B------:R-:W-:-:S02]  /*21350*/  IMAD.MOV.U32 R41, RZ, RZ, R37 ;  /* 0x000000ffff297224 */ /* 0x000fc400078e0025 */
[----:B------:R-:W-:Y:S02]  /*21360*/  IMAD.MOV.U32 R37, RZ, RZ, R15 ;  /* 0x000000ffff257224 */ /* 0x000fe400078e000f */
[----:B------:R-:W5:Y:S01]  /*21370*/  LDL R15, [R1+0x9c] ;  /* 0x00009c00010f7983 */ /* 0x000f620000100800 */
[----:B------:R-:W-:Y:S01]  /*21380*/  IMAD.MOV.U32 R63, RZ, RZ, R57 ;  /* 0x000000ffff3f7224 */ /* 0x000fe200078e0039 */
[----:B------:R-:W-:Y:S02]  /*21390*/  @!P0 MOV R57, R60 ;  /* 0x0000003c00398202 */ /* 0x000fe40000000f00 */
[C---:B0-----:R-:W-:Y:S02]  /*213a0*/  @!P1 LEA R4, P4, R114.reuse, R39, 0x2 ;  /* 0x0000002772049211 */ /* 0x041fe400078810ff */
[----:B------:R-:W-:Y:S01]  /*213b0*/  @!P1 LOP3.LUT R75, R75, R74, RZ, 0x3c, !PT ;  /* 0x0000004a4b4b9212 */ /* 0x000fe200078e3cff */
[----:B------:R0:W-:Y:S01]  /*213c0*/  @!P0 ST.E.64 desc[UR42][R2.64], R56 ;  /* 0x0000003802008985 */ /* 0x0001e2000c101b2a */
[----:B------:R-:W-:-:S02]  /*213d0*/  @!P1 LEA.HI.X R5, R114, R40, R118, 0x2, P4 ;  /* 0x0000002872059211 */ /* 0x000fc400020f1476 */
[----:B------:R-:W-:-:S03]  /*213e0*/  ISETP.GE.AND P0, PT, R102, UR4, PT ;  /* 0x0000000466007c0c */ /* 0x000fc6000bf06270 */
[----:B------:R1:W-:Y:S01]  /*213f0*/  @!P1 ST.E.64 desc[UR42][R4.64], R74 ;  /* 0x0000004a04009985 */ /* 0x0003e2000c101b2a */
[----:B0-----:R-:W-:-:S04]  /*21400*/  @!P3 LEA R2, P5, R110, R39, 0x2 ;  /* 0x000000276e02b211 */ /* 0x001fc800078a10ff */
[-C--:B------:R-:W-:Y:S01]  /*21410*/  @!P3 LEA.HI.X R3, R110, R40.reuse, R112, 0x2, P5 ;  /* 0x000000286e03b211 */ /* 0x080fe200028f1470 */
[----:B-1----:R-:W-:Y:S02]  /*21420*/  @!P3 IMAD.MOV.U32 R4, RZ, RZ, R61 ;  /* 0x000000ffff04b224 */ /* 0x002fe400078e003d */
[----:B------:R-:W-:Y:S01]  /*21430*/  @!P3 IMAD.MOV.U32 R5, RZ, RZ, R55 ;  /* 0x000000ffff05b224 */ /* 0x000fe200078e0037 */
[----:B------:R-:W-:Y:S02]  /*21440*/  ISETP.GE.AND P1, PT, R81, UR4, PT ;  /* 0x0000000451007c0c */ /* 0x000fe4000bf26270 */
[C---:B------:R-:W-:Y:S02]  /*21450*/  @!P2 LEA R6, P4, R104.reuse, R39, 0x2 ;  /* 0x000000276806a211 */ /* 0x040fe400078810ff */
[----:B------:R0:W-:Y:S01]  /*21460*/  @!P3 ST.E.64 desc[UR42][R2.64], R4 ;  /* 0x000000040200b985 */ /* 0x0001e2000c101b2a */
[----:B------:R-:W-:Y:S01]  /*21470*/  ISETP.GE.AND P3, PT, R73, UR4, PT ;  /* 0x0000000449007c0c */ /* 0x000fe2000bf66270 */
[----:B------:R-:W-:Y:S01]  /*21480*/  @!P2 IMAD.MOV.U32 R55, RZ, RZ, R79 ;  /* 0x000000ffff37a224 */ /* 0x000fe200078e004f */
[----:B------:R-:W-:Y:S01]  /*21490*/  @!P2 LEA.HI.X R7, R104, R40, R107, 0x2, P4 ;  /* 0x000000286807a211 */ /* 0x000fe200020f146b */
[----:B------:R-:W-:-:S04]  /*214a0*/  @!P0 IMAD.MOV.U32 R65, RZ, RZ, R68 ;  /* 0x000000ffff418224 */ /* 0x000fc800078e0044 */
[----:B------:R-:W-:Y:S01]  /*214b0*/  @!P2 ST.E.64 desc[UR42][R6.64], R54 ;  /* 0x000000360600a985 */ /* 0x000fe2000c101b2a */
[-C--:B0-----:R-:W-:Y:S02]  /*214c0*/  @!P0 LEA R2, P5, R102, R39.reuse, 0x2 ;  /* 0x0000002766028211 */ /* 0x081fe400078a10ff */
[----:B------:R-:W-:Y:S02]  /*214d0*/  ISETP.GE.AND P2, PT, R70, UR4, PT ;  /* 0x0000000446007c0c */ /* 0x000fe4000bf46270 */
[----:B------:R-:W-:Y:S02]  /*214e0*/  @!P0 LEA.HI.X R3, R102, R40, R103, 0x2, P5 ;  /* 0x0000002866038211 */ /* 0x000fe400028f1467 */
[----:B------:R-:W-:-:S03]  /*214f0*/  @!P1 LEA R4, P4, R81, R39, 0x2 ;  /* 0x0000002751049211 */ /* 0x000fc600078810ff */
[----:B------:R0:W-:Y:S01]  /*21500*/  @!P0 ST.E.64 desc[UR42][R2.64], R64 ;  /* 0x0000004002008985 */ /* 0x0001e2000c101b2a */
[----:B------:R-:W-:Y:S02]  /*21510*/  ISETP.GE.AND P0, PT, R66, UR4, PT ;  /* 0x0000000442007c0c */ /* 0x000fe4000bf06270 */
[----:B------:R-:W-:Y:S02]  /*21520*/  @!P1 LEA.HI.X R5, R81, R40, R84, 0x2, P4 ;  /* 0x0000002851059211 */ /* 0x000fe400020f1454 */
[----:B0-----:R-:W-:-:S03]  /*21530*/  @!P3 LEA R2, P5, R73, R39, 0x2 ;  /* 0x000000274902b211 */ /* 0x001fc600078a10ff */
[----:B------:R0:W-:Y:S01]  /*21540*/  @!P1 ST.E.64 desc[UR42][R4.64], R82 ;  /* 0x0000005204009985 */ /* 0x0001e2000c101b2a */
[----:B------:R-:W-:Y:S02]  /*21550*/  @!P3 LEA.HI.X R3, R73, R40, R76, 0x2, P5 ;  /* 0x000000284903b211 */ /* 0x000fe400028f144c */
[----:B------:R-:W-:Y:S01]  /*21560*/  @!P3 MOV R73, R72 ;  /* 0x000000480049b202 */ /* 0x000fe20000000f00 */
[----:B------:R-:W-:Y:S01]  /*21570*/  @!P3 IMAD.MOV.U32 R72, RZ, RZ, R69 ;  /* 0x000000ffff48b224 */ /* 0x000fe200078e0045 */
[----:B------:R-:W-:Y:S01]  /*21580*/  ISETP.GE.AND P1, PT, R62, UR4, PT ;  /* 0x000000043e007c0c */ /* 0x000fe2000bf26270 */
[----:B------:R-:W-:-:S03]  /*21590*/  @!P2 IMAD.MOV.U32 R125, RZ, RZ, R87 ;  /* 0x000000ffff7da224 */ /* 0x000fc600078e0057 */
[----:B------:R1:W-:Y:S01]  /*215a0*/  @!P3 ST.E.64 desc[UR42][R2.64], R72 ;  /* 0x000000480200b985 */ /* 0x0003e2000c101b2a */
[-C--:B0-----:R-:W-:Y:S02]  /*215b0*/  @!P2 LEA R4, P4, R70, R39.reuse, 0x2 ;  /* 0x000000274604a211 */ /* 0x081fe400078810ff */
[----:B------:R-:W-:Y:S02]  /*215c0*/  ISETP.GE.AND P3, PT, R58, UR4, PT ;  /* 0x000000043a007c0c */ /* 0x000fe4000bf66270 */
[----:B------:R-:W-:Y:S01]  /*215d0*/  @!P2 LEA.HI.X R5, R70, R40, R71, 0x2, P4 ;  /* 0x000000284605a211 */ /* 0x000fe200020f1447 */
[----:B------:R-:W-:Y:S02]  /*215e0*/  @!P0 IMAD.MOV.U32 R79, RZ, RZ, R78 ;  /* 0x000000ffff4f8224 */ /* 0x000fe400078e004e */
[----:B------:R-:W-:Y:S01]  /*215f0*/  @!P0 IMAD.MOV.U32 R78, RZ, RZ, R77 ;  /* 0x000000ffff4e8224 */ /* 0x000fe200078e004d */
[----:B-1----:R-:W-:Y:S01]  /*21600*/  @!P0 LEA R2, P5, R66, R39, 0x2 ;  /* 0x0000002742028211 */ /* 0x002fe200078a10ff */
[----:B------:R0:W-:Y:S01]  /*21610*/  @!P2 ST.E.64 desc[UR42][R4.64], R124 ;  /* 0x0000007c0400a985 */ /* 0x0001e2000c101b2a */
[----:B------:R-:W-:-:S02]  /*21620*/  ISETP.GE.AND P2, PT, R9, UR4, PT ;  /* 0x0000000409007c0c */ /* 0x000fc4000bf46270 */
[----:B------:R-:W-:-:S05]  /*21630*/  @!P0 LEA.HI.X R3, R66, R40, R67, 0x2, P5 ;  /* 0x0000002842038211 */ /* 0x000fca00028f1443 */
[----:B------:R1:W-:Y:S01]  /*21640*/  @!P0 ST.E.64 desc[UR42][R2.64], R78 ;  /* 0x0000004e02008985 */ /* 0x0003e2000c101b2a */
[----:B------:R-:W-:Y:S02]  /*21650*/  ISETP.GE.AND P0, PT, R41, UR4, PT ;  /* 0x0000000429007c0c */ /* 0x000fe4000bf06270 */
[C---:B0-----:R-:W-:Y:S02]  /*21660*/  @!P1 LEA R4, P4, R62.reuse, R39, 0x2 ;  /* 0x000000273e049211 */ /* 0x041fe400078810ff */
[----:B------:R-:W-:Y:S02]  /*21670*/  @!P1 MOV R107, R91 ;  /* 0x0000005b006b9202 */ /* 0x000fe40000000f00 */
[-C--:B------:R-:W-:Y:S02]  /*21680*/  @!P1 LEA.HI.X R5, R62, R40.reuse, R63, 0x2, P4 ;  /* 0x000000283e059211 */ /* 0x080fe400020f143f */
[----:B-1----:R-:W-:Y:S01]  /*21690*/  @!P3 LEA R2, P5, R58, R39, 0x2 ;  /* 0x000000273a02b211 */ /* 0x002fe200078a10ff */
[----:B------:R-:W-:Y:S01]  /*216a0*/  @!P3 IMAD.MOV.U32 R81, RZ, RZ, R85 ;  /* 0x000000ffff51b224 */ /* 0x000fe200078e0055 */
[----:B------:R-:W-:Y:S01]  /*216b0*/  ISETP.GE.AND P4, PT, R36, UR4, PT ;  /* 0x0000000424007c0c */ /* 0x000fe2000bf86270 */
[----:B------:R0:W-:Y:S01]  /*216c0*/  @!P1 ST.E.64 desc[UR42][R4.64], R106 ;  /* 0x0000006a04009985 */ /* 0x0001e2000c101b2a */
[----:B------:R-:W-:Y:S01]  /*216d0*/  @!P3 LEA.HI.X R3, R58, R40, R59, 0x2, P5 ;  /* 0x000000283a03b211 */ /* 0x000fe200028f143b */
[----:B------:R-:W-:-:S02]  /*216e0*/  @!P2 IMAD.MOV.U32 R6, RZ, RZ, R111 ;  /* 0x000000ffff06a224 */ /* 0x000fc400078e006f */
[----:B------:R-:W-:Y:S02]  /*216f0*/  @!P2 IMAD.MOV.U32 R7, RZ, RZ, R95 ;  /* 0x000000ffff07a224 */ /* 0x000fe400078e005f */
[----:B------:R1:W-:Y:S01]  /*21700*/  @!P3 ST.E.64 desc[UR42][R2.64], R80 ;  /* 0x000000500200b985 */ /* 0x0003e2000c101b2a */
[----:B0-----:R-:W-:-:S04]  /*21710*/  @!P2 LEA R4, P1, R9, R39, 0x2 ;  /* 0x000000270904a211 */ /* 0x001fc800078210ff */
[-C--:B--2---:R-:W-:Y:S02]  /*21720*/  @!P2 LEA.HI.X R5, R9, R40.reuse, R12, 0x2, P1 ;  /* 0x000000280905a211 */ /* 0x084fe400008f140c */
[-C--:B-1----:R-:W-:Y:S02]  /*21730*/  @!P0 LEA R2, P5, R41, R39.reuse, 0x2 ;  /* 0x0000002729028211 */ /* 0x082fe400078a10ff */
[----:B----4-:R-:W-:Y:S01]  /*21740*/  ISETP.GE.AND P1, PT, R25, UR4, PT ;  /* 0x0000000419007c0c */ /* 0x010fe2000bf26270 */
[----:B------:R-:W-:Y:S01]  /*21750*/  IMAD.MOV.U32 R12, RZ, RZ, R8 ;  /* 0x000000ffff0c7224 */ /* 0x000fe200078e0008 */
[----:B------:R-:W-:Y:S01]  /*21760*/  @!P0 LEA.HI.X R3, R41, R40, R51, 0x2, P5 ;  /* 0x0000002829038211 */ /* 0x000fe200028f1433 */
[----:B------:R0:W-:Y:S01]  /*21770*/  @!P2 ST.E.64 desc[UR42][R4.64], R6 ;  /* 0x000000060400a985 */ /* 0x0001e2000c101b2a */
[----:B------:R-:W-:Y:S02]  /*21780*/  @!P0 MOV R87, R88 ;  /* 0x0000005800578202 */ /* 0x000fe40000000f00 */
[----:B------:R-:W-:-:S02]  /*21790*/  @!P4 LEA R8, P3, R36, R39, 0x2 ;  /* 0x000000272408c211 */ /* 0x000fc400078610ff */
[----:B------:R-:W-:Y:S01]  /*217a0*/  ISETP.GE.AND P2, PT, R10, UR4, PT ;  /* 0x000000040a007c0c */ /* 0x000fe2000bf46270 */
[----:B------:R1:W-:Y:S01]  /*217b0*/  @!P0 ST.E.64 desc[UR42][R2.64], R86 ;  /* 0x0000005602008985 */ /* 0x0003e2000c101b2a */
[----:B------:R-:W-:Y:S02]  /*217c0*/  @!P4 LEA.HI.X R9, R36, R40, R37, 0x2, P3 ;  /* 0x000000282409c211 */ /* 0x000fe400018f1425 */
[----:B------:R-:W-:Y:S02]  /*217d0*/  ISETP.GE.AND P3, PT, R21, UR4, PT ;  /* 0x0000000415007c0c */ /* 0x000fe4000bf66270 */
[----:B0-----:R-:W-:Y:S01]  /*217e0*/  @!P1 LEA R4, P0, R25, R39, 0x2 ;  /* 0x0000002719049211 */ /* 0x001fe200078010ff */
[----:B-1----:R-:W-:Y:S02]  /*217f0*/  @!P4 IMAD.MOV.U32 R2, RZ, RZ, R115 ;  /* 0x000000ffff02c224 */ /* 0x002fe400078e0073 */
[----:B------:R-:W-:-:S05]  /*21800*/  @!P4 IMAD.MOV.U32 R3, RZ, RZ, R98 ;  /* 0x000000ffff03c224 */ /* 0x000fca00078e0062 */
[----:B------:R0:W-:Y:S01]  /*21810*/  @!P4 ST.E.64 desc[UR42][R8.64], R2 ;  /* 0x000000020800c985 */ /* 0x0001e2000c101b2a */
[----:B------:R-:W-:Y:S01]  /*21820*/  ISETP.GE.AND P4, PT, R13, UR4, PT ;  /* 0x000000040d007c0c */ /* 0x000fe2000bf86270 */
[----:B------:R-:W-:Y:S02]  /*21830*/  @!P1 IMAD.MOV.U32 R91, RZ, RZ, R93 ;  /* 0x000000ffff5b9224 */ /* 0x000fe400078e005d */
[----:B------:R-:W-:Y:S01]  /*21840*/  @!P2 IMAD.MOV.U32 R98, RZ, RZ, R123 ;  /* 0x000000ffff62a224 */ /* 0x000fe200078e007b */
[----:B------:R-:W-:Y:S02]  /*21850*/  @!P3 MOV R95, R96 ;  /* 0x00000060005fb202 */ /* 0x000fe40000000f00 */
[----:B---3--:R-:W-:Y:S02]  /*21860*/  @!P1 LEA.HI.X R5, R25, R40, R26, 0x2, P0 ;  /* 0x0000002819059211 */ /* 0x008fe400000f141a */
[----:B-----5:R-:W-:Y:S02]  /*21870*/  ISETP.GE.AND P5, PT, R15, UR4, PT ;  /* 0x000000040f007c0c */ /* 0x020fe4000bfa6270 */
[----:B0-----:R-:W-:-:S04]  /*21880*/  @!P2 LEA R2, P0, R10, R39, 0x2 ;  /* 0x000000270a02a211 */ /* 0x001fc800078010ff */
[----:B------:R-:W-:Y:S01]  /*21890*/  @!P2 LEA.HI.X R3, R10, R40, R11, 0x2, P0 ;  /* 0x000000280a03a211 */ /* 0x000fe200000f140b */
[----:B------:R0:W-:Y:S01]  /*218a0*/  @!P1 ST.E.64 desc[UR42][R4.64], R90 ;  /* 0x0000005a04009985 */ /* 0x0001e2000c101b2a */
[----:B------:R-:W-:-:S03]  /*218b0*/  @!P3 LEA R6, P0, R21, R39, 0x2 ;  /* 0x000000271506b211 */ /* 0x000fc600078010ff */
[----:B------:R0:W-:Y:S01]  /*218c0*/  @!P2 ST.E.64 desc[UR42][R2.64], R98 ;  /* 0x000000620200a985 */ /* 0x0001e2000c101b2a */
[-C--:B------:R-:W-:Y:S02]  /*218d0*/  @!P4 LEA R8, P2, R13, R39.reuse, 0x2 ;  /* 0x000000270d08c211 */ /* 0x080fe400078410ff */
[----:B------:R-:W-:Y:S02]  /*218e0*/  @!P5 LEA R10, P1, R15, R39, 0x2 ;  /* 0x000000270f0ad211 */ /* 0x000fe400078210ff */
[-C--:B------:R-:W-:Y:S02]  /*218f0*/  @!P3 LEA.HI.X R7, R21, R40.reuse, R24, 0x2, P0 ;  /* 0x000000281507b211 */ /* 0x080fe400000f1418 */
[-C--:B------:R-:W-:Y:S02]  /*21900*/  @!P5 LEA.HI.X R11, R15, R40.reuse, R20, 0x2, P1 ;  /* 0x000000280f0bd211 */ /* 0x080fe400008f1414 */
[----:B------:R-:W-:Y:S01]  /*21910*/  @!P4 LEA.HI.X R9, R13, R40, R14, 0x2, P2 ;  /* 0x000000280d09c211 */ /* 0x000fe200010f140e */
[----:B------:R0:W-:Y:S04]  /*21920*/  @!P3 ST.E.64 desc[UR42][R6.64], R94 ;  /* 0x0000005e0600b985 */ /* 0x0001e8000c101b2a */
[----:B------:R0:W-:Y:S04]  /*21930*/  @!P5 ST.E.64 desc[UR42][R10.64], R130 ;  /* 0x000000820a00d985 */ /* 0x0001e8000c101b2a */
[----:B------:R0:W-:Y:S01]  /*21940*/  @!P4 ST.E.64 desc[UR42][R8.64], R32 ;  /* 0x000000200800c985 */ /* 0x0001e2000c101b2a */
[----:B------:R-:W-:-:S13]  /*21950*/  ISETP.GE.AND P0, PT, R12, UR4, PT ;  /* 0x000000040c007c0c */ /* 0x000fda000bf06270 */
[----:B0-----:R-:W-:Y:S05]  /*21960*/  @P0 BRA `(.L_x_518) ;  /* 0x0000001000080947 */ /* 0x001fea0003800000 */
[----:B------:R-:W2:Y:S01]  /*21970*/  LDL R13, [R1+0x114] ;  /* 0x00011400010d7983 */ /* 0x000ea20000100800 */
[----:B------:R-:W-:-:S04]  /*21980*/  LEA R2, P0, R12, R39, 0x2 ;  /* 0x000000270c027211 */ /* 0x000fc800078010ff */
[----:B--2---:R-:W-:-:S05]  /*21990*/  LEA.HI.X R3, R12, R40, R13, 0x2, P0 ;  /* 0x000000280c037211 */ /* 0x004fca00000f140d */
[----:B------:R0:W-:Y:S01]  /*219a0*/  ST.E.64 desc[UR42][R2.64], R34 ;  /* 0x0000002202007985 */ /* 0x0001e2000c101b2a */
[----:B------:R-:W-:Y:S05]  /*219b0*/  BRA `(.L_x_518) ;  /* 0x0000000c00f47947 */ /* 0x000fea0003800000 */
.L_x_504:
[----:B------:R-:W2:Y:S01]  /*219c0*/  LDL.LU R4, [R1+0x74] ;  /* 0x0000740001047983 */ /* 0x000ea20000300800 */
[----:B------:R-:W-:Y:S01]  /*219d0*/  ULDC.64 UR6, c[0x0][0xc08] ;  /* 0x0003020000067ab9 */ /* 0x000fe20000000a00 */
[----:B------:R-:W-:Y:S02]  /*219e0*/  ULDC.64 UR4, c[0x0][0xc00] ;  /* 0x0003000000047ab9 */ /* 0x000fe40000000a00 */
[----:B------:R-:W3:Y:S01]  /*219f0*/  LDL.LU R0, [R1+0x78] ;  /* 0x0000780001007983 */ /* 0x000ee20000300800 */
[----:B------:R-:W-:Y:S01]  /*21a00*/  ISETP.NE.U32.AND P1, PT, RZ, UR6, PT ;  /* 0x00000006ff007c0c */ /* 0x000fe2000bf25070 */
[----:B------:R-:W-:Y:S01]  /*21a10*/  IMAD.MOV.U32 R15, RZ, RZ, RZ ;  /* 0x000000ffff0f7224 */ /* 0x000fe200078e00ff */
[----:B------:R-:W-:Y:S02]  /*21a20*/  ISETP.NE.U32.AND P0, PT, RZ, UR4, PT ;  /* 0x00000004ff007c0c */ /* 0x000fe4000bf05070 */
[----:B------:R-:W-:Y:S02]  /*21a30*/  ISETP.NE.AND.EX P1, PT, RZ, UR7, PT, P1 ;  /* 0x00000007ff007c0c */ /* 0x000fe4000bf25310 */
[----:B------:R-:W-:Y:S01]  /*21a40*/  ISETP.NE.AND.EX P0, PT, RZ, UR5, PT, P0 ;  /* 0x00000005ff007c0c */ /* 0x000fe2000bf05300 */
[----:B------:R-:W1:Y:S01]  /*21a50*/  S2R R28, SR_TID.X ;  /* 0x00000000001c7919 */ /* 0x000e620000002100 */
[----:B--2---:R-:W-:Y:S01]  /*21a60*/  IADD3 R2, P2, R4, UR4, RZ ;  /* 0x0000000404027c10 */ /* 0x004fe2000ff5e0ff */
[----:B------:R-:W-:-:S03]  /*21a70*/  ULDC UR4, c[0x0][0xa88] ;  /* 0x0002a20000047ab9 */ /* 0x000fc60000000800 */
[----:B---3--:R-:W-:-:S05]  /*21a80*/  IADD3.X R3, R0, UR5, RZ, P2, !PT ;  /* 0x0000000500037c10 */ /* 0x008fca00097fe4ff */
[----:B------:R-:W-:Y:S01]  /*21a90*/  @P1 IADD3 R4, P2, R4, UR6, RZ ;  /* 0x0000000604041c10 */ /* 0x000fe2000ff5e0ff */
[----:B------:R-:W-:Y:S01]  /*21aa0*/  IMAD.U32 R20, RZ, RZ, UR4 ;  /* 0x00000004ff147e24 */ /* 0x000fe2000f8e00ff */
[----:B------:R2:W5:Y:S02]  /*21ab0*/  @P0 LDG.E R15, desc[UR42][R2.64] ;  /* 0x0000002a020f0981 */ /* 0x000564000c1e1900 */
[----:B------:R-:W-:-:S05]  /*21ac0*/  @P1 IADD3.X R5, R0, UR7, RZ, P2, !PT ;  /* 0x0000000700051c10 */ /* 0x000fca00097fe4ff */
[----:B------:R2:W5:Y:S01]  /*21ad0*/  @P1 LDG.E R20, desc[UR42][R4.64] ;  /* 0x0000002a04141981 */ /* 0x000562000c1e1900 */
[----:B-1----:R-:W-:Y:S01]  /*21ae0*/  VIADD R0, R28, 0xffffff80 ;  /* 0xffffff801c007836 */ /* 0x002fe20000000000 */
[----:B------:R-:W-:-:S04]  /*21af0*/  ISETP.GT.AND P2, PT, R228, 0x1, PT ;  /* 0x00000001e400780c */ /* 0x000fc80003f44270 */
[----:B------:R-:W-:Y:S01]  /*21b00*/  ISETP.GT.AND P3, PT, R0, 0x7f, PT ;  /* 0x0000007f0000780c */ /* 0x000fe20003f64270 */
[----:B------:R-:W-:-:S12]  /*21b10*/  @P1 BRA `(.L_x_523) ;  /* 0x0000000000101947 */ /* 0x000fd80003800000 */
[----:B------:R-:W-:Y:S05]  /*21b20*/  @!P0 BRA `(.L_x_523) ;  /* 0x00000000000c8947 */ /* 0x000fea0003800000 */
[----:B--2---:R-:W2:Y:S04]  /*21b30*/  LDG.E R5, desc[UR42][R2.64] ;  /* 0x0000002a02057981 */ /* 0x004ea8000c1e1900 */
[----:B-----5:R-:W2:Y:S02]  /*21b40*/  LDG.E R20, desc[UR42][R2.64+0x4] ;  /* 0x0000042a02147981 */ /* 0x020ea4000c1e1900 */
[----:B--2---:R-:W-:-:S07]  /*21b50*/  IMAD.IADD R20, R20, 0x1, -R5 ;  /* 0x0000000114147824 */ /* 0x004fce00078e0a05 */
.L_x_523:
[----:B--2---:R-:W2:Y:S04]  /*21b60*/  LDL.LU R2, [R1+0x6c] ;  /* 0x00006c0001027983 */ /* 0x004ea80000300800 */
[----:B------:R-:W3:Y:S01]  /*21b70*/  LDL.LU R0, [R1+0x7c] ;  /* 0x00007c0001007983 */ /* 0x000ee20000300800 */
[----:B------:R-:W-:Y:S01]  /*21b80*/  BSSY B1, `(.L_x_524) ;  /* 0x0000039000017945 */ /* 0x000fe20003800000 */
[----:B-----5:R-:W-:Y:S02]  /*21b90*/  SHF.R.S32.HI R14, RZ, 0x1f, R15 ;  /* 0x0000001fff0e7819 */ /* 0x020fe4000001140f */
[----:B--2---:R-:W-:Y:S02]  /*21ba0*/  SEL R25, R2, RZ, !P0 ;  /* 0x000000ff02197207 */ /* 0x004fe40004000000 */
[----:B---3--:R-:W-:Y:S01]  /*21bb0*/  SEL R24, R0, RZ, !P0 ;  /* 0x000000ff00187207 */ /* 0x008fe20004000000 */
[----:B------:R-:W-:Y:S06]  /*21bc0*/  @P3 BRA `(.L_x_525) ;  /* 0x0000000000d03947 */ /* 0x000fec0003800000 */
[----:B------:R-:W2:Y:S01]  /*21bd0*/  LDL R0, [R1+0x80] ;  /* 0x0000800001007983 */ /* 0x000ea20000100800 */
[----:B------:R-:W1:Y:S02]  /*21be0*/  LDC R33, c[0x0][0xbe8] ;  /* 0x0002fa00ff217b82 */ /* 0x000e640000000800 */
[----:B-1----:R-:W-:Y:S01]  /*21bf0*/  IMAD R2, R20, R33, RZ ;  /* 0x0000002114027224 */ /* 0x002fe200078e02ff */
[----:B--2---:R-:W-:-:S05]  /*21c00*/  LEA R0, R0, R28, 0x7 ;  /* 0x0000001c00007211 */ /* 0x004fca00078e38ff */
[----:B------:R-:W-:-:S05]  /*21c10*/  VIADD R27, R0, 0xffffff80 ;  /* 0xffffff80001b7836 */ /* 0x000fca0000000000 */
[----:B------:R-:W-:-:S13]  /*21c20*/  ISETP.GE.AND P0, PT, R27, R2, PT ;  /* 0x000000021b00720c */ /* 0x000fda0003f06270 */
[----:B------:R-:W-:Y:S05]  /*21c30*/  @P0 BRA `(.L_x_525) ;  /* 0x0000000000b40947 */ /* 0x000fea0003800000 */
[----:B------:R-:W2:Y:S01]  /*21c40*/  LDL R12, [R1+0x50] ;  /* 0x00005000010c7983 */ /* 0x000ea20000100800 */
[----:B------:R-:W-:Y:S01]  /*21c50*/  IMAD.MOV.U32 R0, RZ, RZ, 0x9b8 ;  /* 0x000009b8ff007424 */ /* 0x000fe200078e00ff */
[----:B------:R-:W-:Y:S01]  /*21c60*/  ISETP.GT.AND P3, PT, R228, 0x1, PT ;  /* 0x00000001e400780c */ /* 0x000fe20003f64270 */
[----:B------:R-:W1:Y:S01]  /*21c70*/  LDC.64 R2, c[0x0][0xba8] ;  /* 0x0002ea00ff027b82 */ /* 0x000e620000000a00 */
[----:B------:R-:W3:Y:S01]  /*21c80*/  LDL.LU R32, [R1+0x8c] ;  /* 0x00008c0001207983 */ /* 0x000ee20000300800 */
[----:B------:R-:W-:Y:S01]  /*21c90*/  ISETP.NE.AND P0, PT, R33, 0x1, PT ;  /* 0x000000012100780c */ /* 0x000fe20003f05270 */
[----:B------:R-:W-:Y:S01]  /*21ca0*/  IMAD.MOV.U32 R21, RZ, RZ, R27 ;  /* 0x000000ffff157224 */ /* 0x000fe200078e001b */
[----:B------:R-:W-:-:S04]  /*21cb0*/  SEL R26, R0, 0x978, P3 ;  /* 0x00000978001a7807 */ /* 0x000fc80001800000 */
[----:B------:R-:W2:Y:S08]  /*21cc0*/  LDC.64 R10, c[0x0][R26+0x218] ;  /* 0x000086001a0a7b82 */ /* 0x000eb00000000a00 */
[----:B------:R-:W4:Y:S08]  /*21cd0*/  LDC.64 R6, c[0x0][R26+0x220] ;  /* 0x000088001a067b82 */ /* 0x000f300000000a00 */
[----:B------:R-:W5:Y:S08]  /*21ce0*/  LDC.64 R8, c[0x0][R26+0x228] ;  /* 0x00008a001a087b82 */ /* 0x000f700000000a00 */
[----:B------:R-:W0:Y:S08]  /*21cf0*/  LDC.64 R4, c[0x0][R26+0x210] ;  /* 0x000084001a047b82 */ /* 0x000e300000000a00 */
[----:B------:R-:W4:Y:S08]  /*21d00*/  @P0 LDC R0, c[0x0][0xbec] ;  /* 0x0002fb00ff000b82 */ /* 0x000f300000000800 */
[----:B------:R-:W5:Y:S08]  /*21d10*/  @P0 LDC R37, c[0x0][0xbf0] ;  /* 0x0002fc00ff250b82 */ /* 0x000f700000000800 */
[----:B-1----:R-:W1:Y:S01]  /*21d20*/  @!P3 LDC R2, c[0x0][0xb50] ;  /* 0x0002d400ff02bb82 */ /* 0x002e620000000800 */
[----:B----4-:R-:W-:-:S07]  /*21d30*/  @P0 IMAD.HI.U32 R0, R27, R0, RZ ;  /* 0x000000001b000227 */ /* 0x010fce00078e00ff */
[----:B------:R-:W4:Y:S01]  /*21d40*/  @!P3 LDC R3, c[0x0][0xb54] ;  /* 0x0002d500ff03bb82 */ /* 0x000f220000000800 */
[----:B------:R-:W-:Y:S01]  /*21d50*/  IMAD R7, R7, R25, RZ ;  /* 0x0000001907077224 */ /* 0x000fe200078e02ff */
[----:B-----5:R-:W-:-:S03]  /*21d60*/  @P0 SHF.R.U32.HI R21, RZ, R37, R0 ;  /* 0x00000025ff150219 */ /* 0x020fc60000011600 */
[----:B------:R-:W-:Y:S01]  /*21d70*/  IMAD R7, R6, R24, R7 ;  /* 0x0000001806077224 */ /* 0x000fe200078e0207 */
[----:B------:R-:W-:Y:S01]  /*21d80*/  IADD3 R0, -R21, RZ, RZ ;  /* 0x000000ff15007210 */ /* 0x000fe20007ffe1ff */
[-C--:B--2---:R-:W-:Y:S02]  /*21d90*/  IMAD R35, R11, R12.reuse, RZ ;  /* 0x0000000c0b237224 */ /* 0x084fe400078e02ff */
[----:B------:R-:W-:Y:S01]  /*21da0*/  IMAD.WIDE.U32 R10, R10, R12, RZ ;  /* 0x0000000c0a0a7225 */ /* 0x000fe200078e00ff */
[----:B---3--:R-:W-:-:S03]  /*21db0*/  SEL R37, R32, RZ, P3 ;  /* 0x000000ff20257207 */ /* 0x008fc60001800000 */
[----:B------:R-:W-:-:S04]  /*21dc0*/  IMAD.WIDE.U32 R12, R6, R25, RZ ;  /* 0x00000019060c7225 */ /* 0x000fc800078e00ff */
[----:B------:R-:W-:Y:S01]  /*21dd0*/  IMAD.IADD R11, R35, 0x1, R11 ;  /* 0x00000001230b7824 */ /* 0x000fe200078e020b */
[----:B------:R-:W-:Y:S01]  /*21de0*/  IADD3 R10, P0, P1, R12, R10, R15 ;  /* 0x0000000a0c0a7210 */ /* 0x000fe2000791e00f */
[----:B------:R-:W-:Y:S02]  /*21df0*/  IMAD.IADD R12, R13, 0x1, R7 ;  /* 0x000000010d0c7824 */ /* 0x000fe400078e0207 */
[----:B------:R-:W-:-:S04]  /*21e00*/  IMAD.WIDE.U32 R6, R8, R37, RZ ;  /* 0x0000002508067225 */ /* 0x000fc800078e00ff */
[----:B------:R-:W-:Y:S02]  /*21e10*/  IMAD R13, R9, R37, RZ ;  /* 0x00000025090d7224 */ /* 0x000fe400078e02ff */
[----:B------:R-:W-:Y:S01]  /*21e20*/  IMAD R9, R33, R0, R27 ;  /* 0x0000000021097224 */ /* 0x000fe200078e021b */
[----:B------:R-:W-:Y:S01]  /*21e30*/  IADD3.X R0, R12, R11, R14, P0, P1 ;  /* 0x0000000b0c007210 */ /* 0x000fe200007e240e */
[----:B------:R-:W-:Y:S01]  /*21e40*/  IMAD.IADD R7, R13, 0x1, R7 ;  /* 0x000000010d077824 */ /* 0x000fe200078e0207 */
[----:B------:R-:W-:Y:S02]  /*21e50*/  IADD3 R6, P0, P1, R21, R10, R6 ;  /* 0x0000000a15067210 */ /* 0x000fe4000791e006 */
[----:B------:R-:W-:Y:S02]  /*21e60*/  SHF.R.S32.HI R21, RZ, 0x1f, R21 ;  /* 0x0000001fff157819 */ /* 0x000fe40000011415 */
[----:B------:R-:W-:Y:S02]  /*21e70*/  SHF.R.S32.HI R11, RZ, 0x1f, R9 ;  /* 0x0000001fff0b7819 */ /* 0x000fe40000011409 */
[----:B------:R-:W-:Y:S01]  /*21e80*/  IADD3.X R7, R21, R0, R7, P0, P1 ;  /* 0x0000000015077210 */ /* 0x000fe200007e2407 */
[----:B0-----:R-:W-:-:S02]  /*21e90*/  IMAD R0, R5, R9, RZ ;  /* 0x0000000905007224 */ /* 0x001fc400078e02ff */
[----:B------:R-:W-:Y:S02]  /*21ea0*/  IMAD.MOV.U32 R5, RZ, RZ, -0x800000 ;  /* 0xff800000ff057424 */ /* 0x000fe400078e00ff */
[C---:B------:R-:W-:Y:S02]  /*21eb0*/  IMAD R11, R4.reuse, R11, R0 ;  /* 0x0000000b040b7224 */ /* 0x040fe400078e0200 */
[----:B------:R-:W-:-:S04]  /*21ec0*/  IMAD.WIDE.U32 R6, R4, R9, R6 ;  /* 0x0000000904067225 */ /* 0x000fc800078e0006 */
[----:B------:R-:W-:Y:S01]  /*21ed0*/  IMAD.IADD R0, R7, 0x1, R11 ;  /* 0x0000000107007824 */ /* 0x000fe200078e020b */
[----:B-1----:R-:W-:-:S04]  /*21ee0*/  LEA R2, P0, R6, R2, 0x2 ;  /* 0x0000000206027211 */ /* 0x002fc800078010ff */
[----:B----4-:R-:W-:-:S05]  /*21ef0*/  LEA.HI.X R3, R6, R3, R0, 0x2, P0 ;  /* 0x0000000306037211 */ /* 0x010fca00000f1400 */
[----:B------:R1:W-:Y:S04]  /*21f00*/  STG.E desc[UR42][R2.64], R5 ;  /* 0x0000000502007986 */ /* 0x0003e8000c10192a */
.L_x_525:
[----:B------:R-:W-:Y:S05]  /*21f10*/  BSYNC B1 ;  /* 0x0000000000017941 */ /* 0x000fea0003800000 */
.L_x_524:
[----:B------:R-:W-:Y:S05]  /*21f20*/  @P2 BRA `(.L_x_518) ;  /* 0x0000000800982947 */ /* 0x000fea0003800000 */
[----:B------:R-:W2:Y:S01]  /*21f30*/  LDL.LU R10, [R1+0x50] ;  /* 0x00005000010a7983 */ /* 0x000ea20000300800 */
[----:B------:R-:W3:Y:S01]  /*21f40*/  LDC R9, c[0x0][0xbe8] ;  /* 0x0002fa00ff097b82 */ /* 0x000ee20000000800 */
[----:B------:R-:W-:Y:S01]  /*21f50*/  IADD3 R4, R28, -0x80, RZ ;  /* 0xffffff801c047810 */ /* 0x000fe20007ffe0ff */
[----:B------:R-:W-:Y:S01]  /*21f60*/  ULDC.64 UR4, c[0x0][0xaa0] ;  /* 0x0002a80000047ab9 */ /* 0x000fe20000000a00 */
[----:B------:R-:W4:Y:S01]  /*21f70*/  LDL.LU R8, [R1+0x80] ;  /* 0x0000800001087983 */ /* 0x000f220000300800 */
[----:B------:R-:W-:Y:S01]  /*21f80*/  IMAD R0, R14, UR4, RZ ;  /* 0x000000040e007c24 */ /* 0x000fe2000f8e02ff */
[----:B------:R-:W-:Y:S01]  /*21f90*/  SHF.R.S32.HI R11, RZ, 0x1f, R4 ;  /* 0x0000001fff0b7819 */ /* 0x000fe20000011404 */
[----:B-1----:R-:W-:-:S04]  /*21fa0*/  IMAD.WIDE.U32 R2, R15, UR4, RZ ;  /* 0x000000040f027c25 */ /* 0x002fc8000f8e00ff */
[----:B------:R-:W-:Y:S01]  /*21fb0*/  IMAD R5, R15, UR5, R0 ;  /* 0x000000050f057c24 */ /* 0x000fe2000f8e0200 */
[----:B------:R-:W-:Y:S01]  /*21fc0*/  LEA.HI R0, R11, R4, RZ, 0x3 ;  /* 0x000000040b007211 */ /* 0x000fe200078f18ff */
[----:B------:R-:W-:Y:S02]  /*21fd0*/  ULDC.64 UR4, c[0x0][0xae8] ;  /* 0x0002ba0000047ab9 */ /* 0x000fe40000000a00 */
[----:B------:R-:W-:Y:S01]  /*21fe0*/  IMAD.IADD R3, R3, 0x1, R5 ;  /* 0x0000000103037824 */ /* 0x000fe200078e0205 */
[----:B------:R-:W-:-:S05]  /*21ff0*/  LOP3.LUT R13, R0, 0xfffffff8, RZ, 0xc0, !PT ;  /* 0xfffffff8000d7812 */ /* 0x000fca00078ec0ff */
[----:B------:R-:W-:Y:S01]  /*22000*/  IMAD.IADD R0, R4, 0x1, -R13 ;  /* 0x0000000104007824 */ /* 0x000fe200078e0a0d */
[----:B---3--:R-:W-:-:S03]  /*22010*/  ISETP.NE.AND P0, PT, R9, 0x1, PT ;  /* 0x000000010900780c */ /* 0x008fc60003f05270 */
[----:B------:R-:W-:-:S10]  /*22020*/  IMAD R0, R0, 0x20, R23 ;  /* 0x0000002000007824 */ /* 0x000fd400078e0217 */
[----:B------:R-:W1:Y:S08]  /*22030*/  @P0 LDC R7, c[0x0][0xbec] ;  /* 0x0002fb00ff070b82 */ /* 0x000e700000000800 */
[----:B------:R-:W3:Y:S01]  /*22040*/  @P0 LDC R11, c[0x0][0xbf0] ;  /* 0x0002fc00ff0b0b82 */ /* 0x000ee20000000800 */
[----:B--2---:R-:W-:-:S04]  /*22050*/  IMAD.WIDE.U32 R2, R10, UR4, R2 ;  /* 0x000000040a027c25 */ /* 0x004fc8000f8e0002 */
[----:B----4-:R-:W-:Y:S02]  /*22060*/  IMAD R6, R8, 0x80, R0 ;  /* 0x0000008008067824 */ /* 0x010fe400078e0200 */
[----:B------:R-:W-:Y:S01]  /*22070*/  IMAD R3, R10, UR5, R3 ;  /* 0x000000050a037c24 */ /* 0x000fe2000f8e0203 */
[----:B------:R-:W-:Y:S01]  /*22080*/  ULDC.64 UR4, c[0x0][0xaf0] ;  /* 0x0002bc0000047ab9 */ /* 0x000fe20000000a00 */
[----:B-1----:R-:W-:Y:S01]  /*22090*/  @P0 IMAD.HI.U32 R0, R6, R7, RZ ;  /* 0x0000000706000227 */ /* 0x002fe200078e00ff */
[----:B------:R-:W-:-:S03]  /*220a0*/  MOV R5, R6 ;  /* 0x0000000600057202 */ /* 0x000fc60000000f00 */
[----:B------:R-:W-:Y:S01]  /*220b0*/  IMAD R4, R24, UR4, RZ ;  /* 0x0000000418047c24 */ /* 0x000fe2000f8e02ff */
[----:B---3--:R-:W-:Y:S01]  /*220c0*/  @P0 SHF.R.U32.HI R5, RZ, R11, R0 ;  /* 0x0000000bff050219 */ /* 0x008fe20000011600 */
[----:B------:R-:W-:-:S03]  /*220d0*/  IMAD.WIDE.U32 R2, R25, UR4, R2 ;  /* 0x0000000419027c25 */ /* 0x000fc6000f8e0002 */
[----:B------:R-:W-:Y:S01]  /*220e0*/  SHF.R.S32.HI R0, RZ, 0x1f, R5 ;  /* 0x0000001fff007819 */ /* 0x000fe20000011405 */
[----:B------:R-:W-:Y:S01]  /*220f0*/  IMAD R7, R25, UR5, R4 ;  /* 0x0000000519077c24 */ /* 0x000fe2000f8e0204 */
[----:B------:R-:W-:-:S03]  /*22100*/  ULDC.64 UR4, c[0x0][0xae0] ;  /* 0x0002b80000047ab9 */ /* 0x000fc60000000a00 */
[----:B------:R-:W-:Y:S02]  /*22110*/  IMAD.IADD R3, R3, 0x1, R7 ;  /* 0x0000000103037824 */ /* 0x000fe400078e0207 */
[----:B------:R-:W-:Y:S02]  /*22120*/  IMAD.MOV R7, RZ, RZ, -R5 ;  /* 0x000000ffff077224 */ /* 0x000fe400078e0a05 */
[----:B------:R-:W-:Y:S02]  /*22130*/  IMAD R0, R0, UR4, RZ ;  /* 0x0000000400007c24 */ /* 0x000fe4000f8e02ff */
[----:B------:R-:W-:Y:S01]  /*22140*/  IMAD R7, R9, R7, R6 ;  /* 0x0000000709077224 */ /* 0x000fe200078e0206 */
[----:B------:R-:W-:Y:S01]  /*22150*/  SHF.R.S32.HI R6, RZ, 0x1f, R233 ;  /* 0x0000001fff067819 */ /* 0x000fe200000114e9 */
[----:B------:R-:W-:-:S04]  /*22160*/  IMAD.WIDE.U32 R2, R5, UR4, R2 ;  /* 0x0000000405027c25 */ /* 0x000fc8000f8e0002 */
[----:B------:R-:W-:Y:S01]  /*22170*/  IMAD R5, R5, UR5, R0 ;  /* 0x0000000505057c24 */ /* 0x000fe2000f8e0200 */
[----:B------:R-:W-:Y:S01]  /*22180*/  SHF.R.S32.HI R0, RZ, 0x1f, R7 ;  /* 0x0000001fff007819 */ /* 0x000fe20000011407 */
[----:B------:R-:W-:Y:S02]  /*22190*/  ULDC.64 UR4, c[0x0][0xad8] ;  /* 0x0002b60000047ab9 */ /* 0x000fe40000000a00 */
[----:B------:R-:W-:Y:S02]  /*221a0*/  IMAD.IADD R3, R3, 0x1, R5 ;  /* 0x0000000103037824 */ /* 0x000fe400078e0205 */
[----:B------:R-:W-:Y:S02]  /*221b0*/  IMAD R0, R0, UR4, RZ ;  /* 0x0000000400007c24 */ /* 0x000fe4000f8e02ff */
[----:B------:R-:W-:-:S04]  /*221c0*/  IMAD.WIDE.U32 R4, R7, UR4, R2 ;  /* 0x0000000407047c25 */ /* 0x000fc8000f8e0002 */
[----:B------:R-:W-:Y:S01]  /*221d0*/  IMAD R3, R7, UR5, R0 ;  /* 0x0000000507037c24 */ /* 0x000fe2000f8e0200 */
[----:B------:R-:W-:Y:S02]  /*221e0*/  ULDC.64 UR4, c[0x0][0xa80] ;  /* 0x0002a00000047ab9 */ /* 0x000fe40000000a00 */
[----:B------:R-:W-:Y:S01]  /*221f0*/  LEA R2, P0, R4, UR4, 0x1 ;  /* 0x0000000404027c11 */ /* 0x000fe2000f8008ff */
[----:B------:R-:W-:Y:S01]  /*22200*/  IMAD.IADD R3, R5, 0x1, R3 ;  /* 0x0000000105037824 */ /* 0x000fe200078e0203 */
[----:B------:R-:W-:Y:S01]  /*22210*/  UMOV UR4, 0xffffffff ;  /* 0xffffffff00047882 */ /* 0x000fe20000000000 */
[----:B------:R-:W-:-:S03]  /*22220*/  LEA R5, R8, R23, 0x7 ;  /* 0x0000001708057211 */ /* 0x000fc600078e38ff */
[----:B------:R-:W-:Y:S01]  /*22230*/  LEA.HI.X R3, R4, UR5, R3, 0x1, P0 ;  /* 0x0000000504037c11 */ /* 0x000fe200080f0c03 */
[----:B------:R-:W-:Y:S06]  /*22240*/  BRA.DIV UR4, `(.L_x_526) ;  /* 0x000000ca04787947 */ /* 0x000fec000b800000 */
[----:B------:R1:W2:Y:S04]  /*22250*/  SHFL.IDX PT, R0, R3, RZ, 0x181f ;  /* 0x00181fff03007589 */ /* 0x0002a800000e0000 */
[----:B------:R1:W3:Y:S02]  /*22260*/  SHFL.IDX PT, R14, R2, RZ, 0x181f ;  /* 0x00181fff020e7589 */ /* 0x0002e400000e0000 */
.L_x_845:
[----:B------:R-:W-:Y:S01]  /*22270*/  IMAD R9, R20, R9, RZ ;  /* 0x0000000914097224 */ /* 0x000fe200078e02ff */
[----:B------:R-:W-:Y:S04]  /*22280*/  BSSY B1, `(.L_x_527) ;  /* 0x0000018000017945 */ /* 0x000fe80003800000 */
[----:B------:R-:W-:-:S13]  /*22290*/  ISETP.GE.AND P0, PT, R5, R9, PT ;  /* 0x000000090500720c */ /* 0x000fda0003f06270 */
[----:B------:R-:W-:Y:S05]  /*222a0*/  @P0 BRA `(.L_x_528) ;  /* 0x0000000000540947 */ /* 0x000fea0003800000 */
[----:B------:R-:W4:Y:S01]  /*222b0*/  LDL R8, [R1+0x44] ;  /* 0x0000440001087983 */ /* 0x000f220000100800 */
[----:B------:R-:W-:-:S03]  /*222c0*/  ULDC UR4, c[0x0][0xac8] ;  /* 0x0002b20000047ab9 */ /* 0x000fc60000000800 */
[----:B------:R-:W5:Y:S04]  /*222d0*/  LDL R4, [R1+0x4c] ;  /* 0x00004c0001047983 */ /* 0x000f680000100800 */
[----:B------:R-:W5:Y:S04]  /*222e0*/  LDL R24, [R1+0x88] ;  /* 0x0000880001187983 */ /* 0x000f680000100800 */
[----:B------:R-:W5:Y:S01]  /*222f0*/  LDL R7, [R1+0x84] ;  /* 0x0000840001077983 */ /* 0x000f620000100800 */
[----:B------:R-:W-:Y:S02]  /*22300*/  ISETP.GE.AND P3, PT, R18, UR4, PT ;  /* 0x0000000412007c0c */ /* 0x000fe4000bf66270 */
[----:B------:R-:W-:-:S11]  /*22310*/  ISETP.GE.AND P2, PT, R233, UR4, PT ;  /* 0x00000004e9007c0c */ /* 0x000fd6000bf46270 */
[CC--:B---3--:R-:W-:Y:S02]  /*22320*/  @!P3 LEA R10, P5, R18.reuse, R14.reuse, 0x1 ;  /* 0x0000000e120ab211 */ /* 0x0c8fe400078a08ff */
[C---:B------:R-:W-:Y:S02]  /*22330*/  @!P2 LEA R12, P4, R233.reuse, R14, 0x1 ;  /* 0x0000000ee90ca211 */ /* 0x040fe400078808ff */
[-C--:B--2---:R-:W-:Y:S02]  /*22340*/  @!P3 LEA.HI.X R11, R18, R0.reuse, R19, 0x1, P5 ;  /* 0x00000000120bb211 */ /* 0x084fe400028f0c13 */
[----:B------:R-:W-:-:S03]  /*22350*/  @!P2 LEA.HI.X R13, R233, R0, R6, 0x1, P4 ;  /* 0x00000000e90da211 */ /* 0x000fc600020f0c06 */
[----:B------:R2:W-:Y:S04]  /*22360*/  @!P3 ST.E.128 desc[UR42][R10.64], RZ ;  /* 0x000000ff0a00b985 */ /* 0x0005e8000c101d2a */
[----:B------:R2:W-:Y:S01]  /*22370*/  @!P2 ST.E.128 desc[UR42][R12.64], RZ ;  /* 0x000000ff0c00a985 */ /* 0x0005e2000c101d2a */
[----:B----4-:R-:W-:Y:S02]  /*22380*/  ISETP.GE.AND P1, PT, R8, UR4, PT ;  /* 0x0000000408007c0c */ /* 0x010fe4000bf26270 */
[----:B-----5:R-:W-:-:S11]  /*22390*/  ISETP.GE.AND P0, PT, R4, UR4, PT ;  /* 0x0000000404007c0c */ /* 0x020fd6000bf06270 */
[-C--:B------:R-:W-:Y:S02]  /*223a0*/  @!P1 LEA R20, P5, R8, R14.reuse, 0x1 ;  /* 0x0000000e08149211 */ /* 0x080fe400078a08ff */
[----:B------:R-:W-:Y:S02]  /*223b0*/  @!P0 LEA R14, P4, R4, R14, 0x1 ;  /* 0x0000000e040e8211 */ /* 0x000fe400078808ff */
[-C--:B------:R-:W-:Y:S02]  /*223c0*/  @!P1 LEA.HI.X R21, R8, R0.reuse, R24, 0x1, P5 ;  /* 0x0000000008159211 */ /* 0x080fe400028f0c18 */
[----:B------:R-:W-:-:S03]  /*223d0*/  @!P0 LEA.HI.X R15, R4, R0, R7, 0x1, P4 ;  /* 0x00000000040f8211 */ /* 0x000fc600020f0c07 */
[----:B------:R2:W-:Y:S04]  /*223e0*/  @!P1 ST.E.128 desc[UR42][R20.64], RZ ;  /* 0x000000ff14009985 */ /* 0x0005e8000c101d2a */
[----:B------:R2:W-:Y:S02]  /*223f0*/  @!P0 ST.E.128 desc[UR42][R14.64], RZ ;  /* 0x000000ff0e008985 */ /* 0x0005e4000c101d2a */
.L_x_528:
[----:B------:R-:W-:Y:S05]  /*22400*/  BSYNC B1 ;  /* 0x0000000000017941 */ /* 0x000fea0003800000 */
.L_x_527:
[----:B------:R-:W-:-:S03]  /*22410*/  UMOV UR4, 0xffffffff ;  /* 0xffffffff00047882 */ /* 0x000fc60000000000 */
[----:B------:R-:W-:Y:S05]  /*22420*/  BRA.DIV UR4, `(.L_x_529) ;  /* 0x000000ca04347947 */ /* 0x000fea000b800000 */
[----:B--2---:R2:W4:Y:S04]  /*22430*/  SHFL.IDX PT, R0, R3, 0x1, 0x181f ;  /* 0x00381f0003007f89 */ /* 0x00452800000e0000 */
[----:B---3--:R2:W3:Y:S02]  /*22440*/  SHFL.IDX PT, R14, R2, 0x1, 0x181f ;  /* 0x00381f00020e7f89 */ /* 0x0084e400000e0000 */
.L_x_849:
[----:B------:R-:W-:Y:S01]  /*22450*/  VIADD R4, R5, 0x20 ;  /* 0x0000002005047836 */ /* 0x000fe20000000000 */
[----:B------:R-:W-:Y:S04]  /*22460*/  BSSY B1, `(.L_x_530) ;  /* 0x0000018000017945 */ /* 0x000fe80003800000 */
[----:B------:R-:W-:-:S13]  /*22470*/  ISETP.GE.AND P0, PT, R4, R9, PT ;  /* 0x000000090400720c */ /* 0x000fda0003f06270 */
[----:B------:R-:W-:Y:S05]  /*22480*/  @P0 BRA `(.L_x_531) ;  /* 0x0000000000540947 */ /* 0x000fea0003800000 */
[----:B------:R-:W5:Y:S01]  /*22490*/  LDL R24, [R1+0x44] ;  /* 0x0000440001187983 */ /* 0x000f620000100800 */
[----:B------:R-:W-:-:S03]  /*224a0*/  ULDC UR4, c[0x0][0xac8] ;  /* 0x0002b20000047ab9 */ /* 0x000fc60000000800 */
[----:B------:R-:W2:Y:S04]  /*224b0*/  LDL R7, [R1+0x4c] ;  /* 0x00004c0001077983 */ /* 0x000ea80000100800 */
[----:B------:R-:W2:Y:S04]  /*224c0*/  LDL R25, [R1+0x88] ;  /* 0x0000880001197983 */ /* 0x000ea80000100800 */
[----:B------:R-:W2:Y:S01]  /*224d0*/  LDL R8, [R1+0x84] ;  /* 0x0000840001087983 */ /* 0x000ea20000100800 */
[----:B------:R-:W-:Y:S02]  /*224e0*/  ISETP.GE.AND P3, PT, R18, UR4, PT ;  /* 0x0000000412007c0c */ /* 0x000fe4000bf66270 */
[----:B------:R-:W-:-:S11]  /*224f0*/  ISETP.GE.AND P2, PT, R233, UR4, PT ;  /* 0x00000004e9007c0c */ /* 0x000fd6000bf46270 */
[CC--:B---3--:R-:W-:Y:S02]  /*22500*/  @!P3 LEA R10, P5, R18.reuse, R14.reuse, 0x1 ;  /* 0x0000000e120ab211 */ /* 0x0c8fe400078a08ff */
[C---:B------:R-:W-:Y:S02]  /*22510*/  @!P2 LEA R12, P4, R233.reuse, R14, 0x1 ;  /* 0x0000000ee90ca211 */ /* 0x040fe400078808ff */
[-C--:B----4-:R-:W-:Y:S02]  /*22520*/  @!P3 LEA.HI.X R11, R18, R0.reuse, R19, 0x1, P5 ;  /* 0x00000000120bb211 */ /* 0x090fe400028f0c13 */
[----:B------:R-:W-:-:S03]  /*22530*/  @!P2 LEA.HI.X R13, R233, R0, R6, 0x1, P4 ;  /* 0x00000000e90da211 */ /* 0x000fc600020f0c06 */
[----:B------:R3:W-:Y:S04]  /*22540*/  @!P3 ST.E.128 desc[UR42][R10.64], RZ ;  /* 0x000000ff0a00b985 */ /* 0x0007e8000c101d2a */
[----:B------:R3:W-:Y:S01]  /*22550*/  @!P2 ST.E.128 desc[UR42][R12.64], RZ ;  /* 0x000000ff0c00a985 */ /* 0x0007e2000c101d2a */
[----:B-----5:R-:W-:Y:S02]  /*22560*/  ISETP.GE.AND P1, PT, R24, UR4, PT ;  /* 0x0000000418007c0c */ /* 0x020fe4000bf26270 */
[----:B--2---:R-:W-:-:S11]  /*22570*/  ISETP.GE.AND P0, PT, R7, UR4, PT ;  /* 0x0000000407007c0c */ /* 0x004fd6000bf06270 */
[CC--:B------:R-:W-:Y:S02]  /*22580*/  @!P1 LEA R20, P5, R24.reuse, R14.reuse, 0x1 ;  /* 0x0000000e18149211 */ /* 0x0c0fe400078a08ff */
[C---:B------:R-:W-:Y:S02]  /*22590*/  @!P0 LEA R14, P4, R7.reuse, R14, 0x1 ;  /* 0x0000000e070e8211 */ /* 0x040fe400078808ff */
[-C--:B------:R-:W-:Y:S02]  /*225a0*/  @!P1 LEA.HI.X R21, R24, R0.reuse, R25, 0x1, P5 ;  /* 0x0000000018159211 */ /* 0x080fe400028f0c19 */
[----:B------:R-:W-:-:S03]  /*225b0*/  @!P0 LEA.HI.X R15, R7, R0, R8, 0x1, P4 ;  /* 0x00000000070f8211 */ /* 0x000fc600020f0c08 */
[----:B------:R3:W-:Y:S04]  /*225c0*/  @!P1 ST.E.128 desc[UR42][R20.64], RZ ;  /* 0x000000ff14009985 */ /* 0x0007e8000c101d2a */
[----:B------:R3:W-:Y:S02]  /*225d0*/  @!P0 ST.E.128 desc[UR42][R14.64], RZ ;  /* 0x000000ff0e008985 */ /* 0x0007e4000c101d2a */
.L_x_531:
[----:B------:R-:W-:Y:S05]  /*225e0*/  BSYNC B1 ;  /* 0x0000000000017941 */ /* 0x000fea0003800000 */
.L_x_530:
[----:B------:R-:W-:-:S03]  /*225f0*/  UMOV UR4, 0xffffffff ;  /* 0xffffffff00047882 */ /* 0x000fc60000000000 */
[----:B------:R-:W-:Y:S05]  /*22600*/  BRA.DIV UR4, `(.L_x_532) ;  /* 0x000000ca04047947 */ /* 0x000fea000b800000 */
[----:B----4-:R4:W0:Y:S04]  /*22610*/  SHFL.IDX PT, R0, R3, 0x2, 0x181f ;  /* 0x00581f0003007f89 */ /* 0x01082800000e0000 */
[----:B---3--:R4:W3:Y:S02]  /*22620*/  SHFL.IDX PT, R14, R2, 0x2, 0x181f ;  /* 0x00581f00020e7f89 */ /* 0x0088e400000e0000 */
.L_x_853:
[----:B------:R-:W-:Y:S01]  /*22630*/  VIADD R4, R5, 0x40 ;  /* 0x0000004005047836 */ /* 0x000fe20000000000 */
[----:B------:R-:W-:Y:S04]  /*22640*/  BSSY B1, `(.L_x_533) ;  /* 0x0000018000017945 */ /* 0x000fe80003800000 */
[----:B------:R-:W-:-:S13]  /*22650*/  ISETP.GE.AND P0, PT, R4, R9, PT ;  /* 0x000000090400720c */ /* 0x000fda0003f06270 */
[----:B------:R-:W-:Y:S05]  /*22660*/  @P0 BRA `(.L_x_534) ;  /* 0x0000000000540947 */ /* 0x000fea0003800000 */
[----:B------:R-:W5:Y:S01]  /*22670*/  LDL R24, [R1+0x44] ;  /* 0x0000440001187983 */ /* 0x000f620000100800 */
[----:B------:R-:W-:-:S03]  /*22680*/  ULDC UR4, c[0x0][0xac8] ;  /* 0x0002b20000047ab9 */ /* 0x000fc60000000800 */
[----:B------:R-:W2:Y:S04]  /*22690*/  LDL R7, [R1+0x4c] ;  /* 0x00004c0001077983 */ /* 0x000ea80000100800 */
[----:B------:R-:W4:Y:S04]  /*226a0*/  LDL R25, [R1+0x88] ;  /* 0x0000880001197983 */ /* 0x000f280000100800 */
[----:B------:R-:W4:Y:S01]  /*226b0*/  LDL R8, [R1+0x84] ;  /* 0x0000840001087983 */ /* 0x000f220000100800 */
[----:B------:R-:W-:Y:S02]  /*226c0*/  ISETP.GE.AND P3, PT, R18, UR4, PT ;  /* 0x0000000412007c0c */ /* 0x000fe4000bf66270 */
[----:B------:R-:W-:-:S11]  /*226d0*/  ISETP.GE.AND P2, PT, R233, UR4, PT ;  /* 0x00000004e9007c0c */ /* 0x000fd6000bf46270 */
[CC--:B---3--:R-:W-:Y:S02]  /*226e0*/  @!P3 LEA R10, P5, R18.reuse, R14.reuse, 0x1 ;  /* 0x0000000e120ab211 */ /* 0x0c8fe400078a08ff */
[C---:B------:R-:W-:Y:S02]  /*226f0*/  @!P2 LEA R12, P4, R233.reuse, R14, 0x1 ;  /* 0x0000000ee90ca211 */ /* 0x040fe400078808ff */
[-C--:B0-----:R-:W-:Y:S02]  /*22700*/  @!P3 LEA.HI.X R11, R18, R0.reuse, R19, 0x1, P5 ;  /* 0x00000000120bb211 */ /* 0x081fe400028f0c13 */
[----:B------:R-:W-:-:S03]  /*22710*/  @!P2 LEA.HI.X R13, R233, R0, R6, 0x1, P4 ;  /* 0x00000000e90da211 */ /* 0x000fc600020f0c06 */
[----:B------:R0:W-:Y:S04]  /*22720*/  @!P3 ST.E.128 desc[UR42][R10.64], RZ ;  /* 0x000000ff0a00b985 */ /* 0x0001e8000c101d2a */
[----:B------:R0:W-:Y:S01]  /*22730*/  @!P2 ST.E.128 desc[UR42][R12.64], RZ ;  /* 0x000000ff0c00a985 */ /* 0x0001e2000c101d2a */
[----:B-----5:R-:W-:Y:S02]  /*22740*/  ISETP.GE.AND P1, PT, R24, UR4, PT ;  /* 0x0000000418007c0c */ /* 0x020fe4000bf26270 */
[----:B--2---:R-:W-:-:S11]  /*22750*/  ISETP.GE.AND P0, PT, R7, UR4, PT ;  /* 0x0000000407007c0c */ /* 0x004fd6000bf06270 */
[CC--:B------:R-:W-:Y:S02]  /*22760*/  @!P1 LEA R20, P5, R24.reuse, R14.reuse, 0x1 ;  /* 0x0000000e18149211 */ /* 0x0c0fe400078a08ff */
[C---:B------:R-:W-:Y:S02]  /*22770*/  @!P0 LEA R14, P4, R7.reuse, R14, 0x1 ;  /* 0x0000000e070e8211 */ /* 0x040fe400078808ff */
[-C--:B----4-:R-:W-:Y:S02]  /*22780*/  @!P1 LEA.HI.X R21, R24, R0.reuse, R25, 0x1, P5 ;  /* 0x0000000018159211 */ /* 0x090fe400028f0c19 */
[----:B------:R-:W-:-:S03]  /*22790*/  @!P0 LEA.HI.X R15, R7, R0, R8, 0x1, P4 ;  /* 0x00000000070f8211 */ /* 0x000fc600020f0c08 */
[----:B------:R0:W-:Y:S04]  /*227a0*/  @!P1 ST.E.128 desc[UR42][R20.64], RZ ;  /* 0x000000ff14009985 */ /* 0x0001e8000c101d2a */
[----:B------:R0:W-:Y:S02]  /*227b0*/  @!P0 ST.E.128 desc[UR42][R14.64], RZ ;  /* 0x000000ff0e008985 */ /* 0x0001e4000c101d2a */
.L_x_534:
[----:B------:R-:W-:Y:S05]  /*227c0*/  BSYNC B1 ;  /* 0x0000000000017941 */ /* 0x000fea0003800000 */
.L_x_533:
[----:B------:R-:W-:-:S03]  /*227d0*/  UMOV UR4, 0xffffffff ;  /* 0xffffffff00047882 */ /* 0x000fc60000000000 */
[----:B------:R-:W-:Y:S05]  /*227e0*/  BRA.DIV UR4, `(.L_x_535) ;  /* 0x000000c604d47947 */ /* 0x000fea000b800000 */
[----:B0-----:R0:W0:Y:S04]  /*227f0*/  SHFL.IDX PT, R0, R3, 0x3, 0x181f ;  /* 0x00781f0003007f89 */ /* 0x00102800000e0000 */
[----:B---3--:R3:W0:Y:S02]  /*22800*/  SHFL.IDX PT, R14, R2, 0x3, 0x181f ;  /* 0x00781f00020e7f89 */ /* 0x00862400000e0000 */
.L_x_857:
[----:B-1234-:R-:W-:-:S05]  /*22810*/  VIADD R2, R5, 0x60 ;  /* 0x0000006005027836 */ /* 0x01efca0000000000 */
[----:B------:R-:W-:-:S13]  /*22820*/  ISETP.GE.AND P0, PT, R2, R9, PT ;  /* 0x000000090200720c */ /* 0x000fda0003f06270 */
[----:B------:R-:W-:Y:S05]  /*22830*/  @P0 BRA `(.L_x_518) ;  /* 0x0000000000540947 */ /* 0x000fea0003800000 */
[----:B------:R-:W2:Y:S01]  /*22840*/  LDL R11, [R1+0x44] ;  /* 0x00004400010b7983 */ /* 0x000ea20000100800 */
[----:B------:R-:W-:-:S03]  /*22850*/  ULDC UR4, c[0x0][0xac8] ;  /* 0x0002b20000047ab9 */ /* 0x000fc60000000800 */
[----:B------:R-:W3:Y:S04]  /*22860*/  LDL R7, [R1+0x4c] ;  /* 0x00004c0001077983 */ /* 0x000ee80000100800 */
[----:B------:R-:W4:Y:S04]  /*22870*/  LDL R12, [R1+0x88] ;  /* 0x00008800010c7983 */ /* 0x000f280000100800 */
[----:B------:R-:W5:Y:S01]  /*22880*/  LDL R10, [R1+0x84] ;  /* 0x00008400010a7983 */ /* 0x000f620000100800 */
[----:B------:R-:W-:Y:S02]  /*22890*/  ISETP.GE.AND P3, PT, R18, UR4, PT ;  /* 0x0000000412007c0c */ /* 0x000fe4000bf66270 */
[----:B------:R-:W-:-:S11]  /*228a0*/  ISETP.GE.AND P2, PT, R233, UR4, PT ;  /* 0x00000004e9007c0c */ /* 0x000fd6000bf46270 */
[CC--:B0-----:R-:W-:Y:S02]  /*228b0*/  @!P3 LEA R2, P5, R18.reuse, R14.reuse, 0x1 ;  /* 0x0000000e1202b211 */ /* 0x0c1fe400078a08ff */
[C---:B------:R-:W-:Y:S02]  /*228c0*/  @!P2 LEA R4, P4, R233.reuse, R14, 0x1 ;  /* 0x0000000ee904a211 */ /* 0x040fe400078808ff */
[-C--:B------:R-:W-:Y:S02]  /*228d0*/  @!P3 LEA.HI.X R3, R18, R0.reuse, R19, 0x1, P5 ;  /* 0x000000001203b211 */ /* 0x080fe400028f0c13 */
[----:B------:R-:W-:-:S03]  /*228e0*/  @!P2 LEA.HI.X R5, R233, R0, R6, 0x1, P4 ;  /* 0x00000000e905a211 */ /* 0x000fc600020f0c06 */
[----:B------:R0:W-:Y:S04]  /*228f0*/  @!P3 ST.E.128 desc[UR42][R2.64], RZ ;  /* 0x000000ff0200b985 */ /* 0x0001e8000c101d2a */
[----:B------:R0:W-:Y:S01]  /*22900*/  @!P2 ST.E.128 desc[UR42][R4.64], RZ ;  /* 0x000000ff0400a985 */ /* 0x0001e2000c101d2a */
[----:B--2---:R-:W-:Y:S02]  /*22910*/  ISETP.GE.AND P1, PT, R11, UR4, PT ;  /* 0x000000040b007c0c */ /* 0x004fe4000bf26270 */
[----:B---3--:R-:W-:-:S11]  /*22920*/  ISETP.GE.AND P0, PT, R7, UR4, PT ;  /* 0x0000000407007c0c */ /* 0x008fd6000bf06270 */
[-C--:B------:R-:W-:Y:S02]  /*22930*/  @!P1 LEA R8, P5, R11, R14.reuse, 0x1 ;  /* 0x0000000e0b089211 */ /* 0x080fe400078a08ff */
[----:B------:R-:W-:Y:S02]  /*22940*/  @!P0 LEA R14, P4, R7, R14, 0x1 ;  /* 0x0000000e070e8211 */ /* 0x000fe400078808ff */
[-C--:B----4-:R-:W-:Y:S02]  /*22950*/  @!P1 LEA.HI.X R9, R11, R0.reuse, R12, 0x1, P5 ;  /* 0x000000000b099211 */ /* 0x090fe400028f0c0c */
[----:B-----5:R-:W-:-:S03]  /*22960*/  @!P0 LEA.HI.X R15, R7, R0, R10, 0x1, P4 ;  /* 0x00000000070f8211 */ /* 0x020fc600020f0c0a */
[----:B------:R0:W-:Y:S04]  /*22970*/  @!P1 ST.E.128 desc[UR42][R8.64], RZ ;  /* 0x000000ff08009985 */ /* 0x0001e8000c101d2a */
[----:B------:R0:W-:Y:S02]  /*22980*/  @!P0 ST.E.128 desc[UR42][R14.64], RZ ;  /* 0x000000ff0e008985 */ /* 0x0001e4000c101d2a */
.L_x_518:
[----:B------:R-:W-:Y:S05]  /*22990*/  BSYNC B0 ;  /* 0x0000000000007941 */ /* 0x000fea0003800000 */
.L_x_503:
[----:B------:R-:W-:Y:S02]  /*229a0*/  ULDC UR4, c[0x0][0xc3c] ;  /* 0x00030f0000047ab9 */ /* 0x000fe40000000800 */
[----:B------:R-:W-:-:S13]  /*229b0*/  ISETP.GE.AND P0, PT, R31, UR4, PT ;  /* 0x000000041f007c0c */ /* 0x000fda000bf06270 */
[----:B------:R-:W-:Y:S05]  /*229c0*/  @!P0 BRA `(.L_x_536) ;  /* 0xfffffdf000388947 */ /* 0x000fea000383ffff */
[----:B------:R-:W-:Y:S05]  /*229d0*/  BRA `(.L_x_340) ;  /* 0x0000007800347947 */ /* 0x000fea0003800000 */
.L_x_338:
        /* <DEDUP_REMOVED lines=16> */
[----:B-1----:R1:W-:Y:S04]  /*22ae0*/  STL.64 [R1], R4 ;  /* 0x0000000401007387 */ /* 0x0023e80000100a00 */
[----:B------:R1:W-:Y:S01]  /*22af0*/  STL.64 [R1+0x8], R6 ;  /* 0x0000080601007387 */ /* 0x0003e20000100a00 */
[----:B------:R-:W-:Y:S06]  /*22b00*/  BAR.ARV 0x4, 0x180 ;  /* 0x0106000000007b1d */ /* 0x000fec0000002000 */
[----:B------:R-:W-:Y:S05]  /*22b10*/  BRA `(.L_x_538) ;  /* 0x0000000800a87947 */ /* 0x000fea0003800000 */
.L_x_537:
[----:B------:R-:W1:Y:S01]  /*22b20*/  S2R R0, SR_TID.X ;  /* 0x0000000000007919 */ /* 0x000e620000002100 */
[----:B------:R-:W-:Y:S01]  /*22b30*/  ULDC UR4, c[0x0][0xc3c] ;  /* 0x00030f0000047ab9 */ /* 0x000fe20000000800 */
[----:B------:R-:W-:Y:S01]  /*22b40*/  MOV R9, RZ ;  /* 0x000000ff00097202 */ /* 0x000fe20000000f00 */
[----:B------:R-:W2:Y:S01]  /*22b50*/  S2UR UR6, SR_CTAID.X ;  /* 0x00000000000679c3 */ /* 0x000ea20000002500 */
[----:B------:R-:W-:Y:S01]  /*22b60*/  ULDC UR5, c[0x0][0xc38] ;  /* 0x00030e0000057ab9 */ /* 0x000fe20000000800 */
[----:B-1----:R-:W-:-:S04]  /*22b70*/  LOP3.LUT R0, R0, 0x1f, RZ, 0xc0, !PT ;  /* 0x0000001f00007812 */ /* 0x002fc800078ec0ff */
[----:B------:R-:W-:-:S04]  /*22b80*/  ISETP.NE.AND P0, PT, R0, 0x1f, PT ;  /* 0x0000001f0000780c */ /* 0x000fc80003f05270 */
[----:B------:R-:W-:-:S13]  /*22b90*/  ISETP.GE.OR P1, PT, R0, UR4, !P0 ;  /* 0x0000000400007c0c */ /* 0x000fda000c726670 */
[----:B0-----:R-:W0:Y:S08]  /*22ba0*/  @!P1 LDC.64 R2, c[0x0][0xc80] ;  /* 0x00032000ff029b82 */ /* 0x001e300000000a00 */
[----:B------:R-:W1:Y:S01]  /*22bb0*/  @!P1 LDC.64 R4, c[0x0][0xc78] ;  /* 0x00031e00ff049b82 */ /* 0x000e620000000a00 */
[----:B0-----:R-:W-:-:S05]  /*22bc0*/  @!P1 IMAD.WIDE.U32 R2, R0, 0x4, R2 ;  /* 0x0000000400029825 */ /* 0x001fca00078e0002 */
[----:B------:R1:W3:Y:S02]  /*22bd0*/  @!P1 LDG.E R6, desc[UR42][R2.64] ;  /* 0x0000002a02069981 */ /* 0x0002e4000c1e1900 */
[----:B-1----:R-:W-:-:S05]  /*22be0*/  @!P1 IMAD.WIDE.U32 R2, R0, 0x4, R4 ;  /* 0x0000000400029825 */ /* 0x002fca00078e0004 */
[----:B------:R-:W3:Y:S01]  /*22bf0*/  @!P1 LDG.E R9, desc[UR42][R2.64] ;  /* 0x0000002a02099981 */ /* 0x000ee2000c1e1900 */
[C---:B------:R-:W-:Y:S01]  /*22c00*/  ISETP.NE.AND P1, PT, R0.reuse, RZ, PT ;  /* 0x000000ff0000720c */ /* 0x040fe20003f25270 */
[----:B------:R-:W-:Y:S01]  /*22c10*/  UMOV UR4, URZ ;  /* 0x0000003f00047c82 */ /* 0x000fe20008000000 */
[C---:B------:R-:W-:Y:S02]  /*22c20*/  ISETP.GE.U32.AND P2, PT, R0.reuse, 0x2, PT ;  /* 0x000000020000780c */ /* 0x040fe40003f46070 */
[C---:B------:R-:W-:Y:S02]  /*22c30*/  ISETP.GE.U32.AND P3, PT, R0.reuse, 0x4, PT ;  /* 0x000000040000780c */ /* 0x040fe40003f66070 */
[C---:B------:R-:W-:Y:S02]  /*22c40*/  ISETP.GE.U32.AND P4, PT, R0.reuse, 0x8, PT ;  /* 0x000000080000780c */ /* 0x040fe40003f86070 */
[----:B------:R-:W-:Y:S01]  /*22c50*/  ISETP.GE.U32.AND P5, PT, R0, 0x10, PT ;  /* 0x000000100000780c */ /* 0x000fe20003fa6070 */
[----:B---3--:R-:W-:-:S05]  /*22c60*/  IMAD R4, R6, R9, RZ ;  /* 0x0000000906047224 */ /* 0x008fca00078e02ff */
        /* <DEDUP_REMOVED lines=13> */
[----:B0-----:R-:W-:-:S04]  /*22d40*/  SEL R2, R2, RZ, P5 ;  /* 0x000000ff02027207 */ /* 0x001fc80002800000 */
[----:B------:R-:W-:-:S05]  /*22d50*/  IADD3 R2, R3, R2, RZ ;  /* 0x0000000203027210 */ /* 0x000fca0007ffe0ff */
[----:B------:R-:W0:Y:S02]  /*22d60*/  SHFL.IDX PT, R4, R2, 0x1f, 0x1f ;  /* 0x03e01f0002047f89 */ /* 0x000e2400000e0000 */
[----:B0-----:R-:W-:-:S04]  /*22d70*/  IMAD R7, R4, UR5, RZ ;  /* 0x0000000504077c24 */ /* 0x001fc8000f8e02ff */
[----:B------:R-:W-:Y:S01]  /*22d80*/  IMAD.MOV.U32 R4, RZ, RZ, R7 ;  /* 0x000000ffff047224 */ /* 0x000fe200078e0007 */
[----:B--2---:R-:W-:-:S13]  /*22d90*/  ISETP.GT.AND P6, PT, R7, UR6, PT ;  /* 0x0000000607007c0c */ /* 0x004fda000bfc4270 */
[----:B------:R-:W-:Y:S05]  /*22da0*/  @P6 BRA `(.L_x_539) ;  /* 0x0000000000a46947 */ /* 0x000fea0003800000 */
[----:B------:R-:W-:Y:S01]  /*22db0*/  IMAD.MOV.U32 R7, RZ, RZ, R4 ;  /* 0x000000ffff077224 */ /* 0x000fe200078e0004 */
[----:B------:R-:W-:Y:S01]  /*22dc0*/  UMOV UR4, URZ ;  /* 0x0000003f00047c82 */ /* 0x000fe20008000000 */
[----:B------:R-:W-:-:S05]  /*22dd0*/  ULDC UR5, c[0x0][0xc38] ;  /* 0x00030e0000057ab9 */ /* 0x000fca0000000800 */
.L_x_541:
[----:B------:R-:W0:Y:S01]  /*22de0*/  LDC R2, c[0x0][0xc3c] ;  /* 0x00030f00ff027b82 */ /* 0x000e220000000800 */
[----:B------:R-:W-:Y:S01]  /*22df0*/  ULDC UR7, c[0x0][0xc3c] ;  /* 0x00030f0000077ab9 */ /* 0x000fe20000000800 */
[----:B------:R-:W-:Y:S01]  /*22e00*/  UIADD3 UR4, UR4, 0x1f, URZ ;  /* 0x0000001f04047890 */ /* 0x000fe2000fffe03f */
[----:B------:R-:W-:-:S05]  /*22e10*/  IMAD.U32 R3, RZ, RZ, UR7 ;  /* 0x00000007ff037e24 */ /* 0x000fca000f8e00ff */
[----:B------:R1:W-:Y:S01]  /*22e20*/  STL [R1+0xc], R3 ;  /* 0x00000c0301007387 */ /* 0x0003e20000100800 */
[----:B0-----:R-:W-:-:S13]  /*22e30*/  ISETP.LE.AND P6, PT, R2, UR4, PT ;  /* 0x0000000402007c0c */ /* 0x001fda000bfc3270 */
[----:B-1----:R-:W-:Y:S05]  /*22e40*/  @P6 BRA `(.L_x_540) ;  /* 0x0000000400a46947 */ /* 0x002fea0003800000 */
[----:B------:R-:W-:Y:S01]  /*22e50*/  VIADD R9, R0, UR4 ;  /* 0x0000000400097c36 */ /* 0x000fe20008000000 */
[----:B------:R-:W-:-:S04]  /*22e60*/  MOV R6, RZ ;  /* 0x000000ff00067202 */ /* 0x000fc80000000f00 */
[----:B------:R-:W-:-:S13]  /*22e70*/  ISETP.GE.OR P6, PT, R9, R2, !P0 ;  /* 0x000000020900720c */ /* 0x000fda00047c6670 */
        /* <DEDUP_REMOVED lines=20> */
[----:B------:R-:W0:Y:S02]  /*22fc0*/  SHFL.UP PT, R2, R3, 0x10, RZ ;  /* 0x0600000003027989 */ /* 0x000e2400000e00ff */
[----:B0-----:R-:W-:-:S05]  /*22fd0*/  SEL R2, R2, RZ, P5 ;  /* 0x000000ff02027207 */ /* 0x001fca0002800000 */
[----:B------:R-:W-:-:S05]  /*22fe0*/  IMAD.IADD R2, R3, 0x1, R2 ;  /* 0x0000000103027824 */ /* 0x000fca00078e0202 */
[----:B------:R-:W0:Y:S02]  /*22ff0*/  SHFL.IDX PT, R4, R2, 0x1f, 0x1f ;  /* 0x03e01f0002047f89 */ /* 0x000e2400000e0000 */
[----:B0-----:R-:W-:-:S04]  /*23000*/  IMAD R4, R4, UR5, RZ ;  /* 0x0000000504047c24 */ /* 0x001fc8000f8e02ff */
[----:B------:R-:W-:-:S05]  /*23010*/  IMAD.IADD R7, R4, 0x1, R7 ;  /* 0x0000000104077824 */ /* 0x000fca00078e0207 */
[----:B------:R-:W-:-:S13]  /*23020*/  ISETP.GT.AND P6, PT, R7, UR6, PT ;  /* 0x0000000607007c0c */ /* 0x000fda000bfc4270 */
[----:B------:R-:W-:Y:S05]  /*23030*/  @!P6 BRA `(.L_x_541) ;  /* 0xfffffffc0068e947 */ /* 0x000fea000383ffff */
.L_x_539:
[----:B------:R-:W-:-:S04]  /*23040*/  IMAD.IADD R11, R7, 0x1, -R4 ;  /* 0x00000001070b7824 */ /* 0x000fc800078e0a04 */
[----:B------:R-:W-:-:S05]  /*23050*/  IMAD R3, R2, UR5, R11 ;  /* 0x0000000502037c24 */ /* 0x000fca000f8e020b */
[----:B------:R-:W-:-:S13]  /*23060*/  ISETP.GT.AND P0, PT, R3, UR6, PT ;  /* 0x0000000603007c0c */ /* 0x000fda000bf04270 */
[----:B------:R-:W-:-:S04]  /*23070*/  VOTE.ANY R10, PT, !P0 ;  /* 0x00000000000a7806 */ /* 0x000fc800040e0100 */
[----:B------:R0:W1:Y:S01]  /*23080*/  POPC R5, R10 ;  /* 0x0000000a00057309 */ /* 0x0000620000000000 */
[----:B------:R-:W-:Y:S01]  /*23090*/  ISETP.NE.AND P0, PT, R10, RZ, PT ;  /* 0x000000ff0a00720c */ /* 0x000fe20003f05270 */
[----:B0-----:R-:W-:Y:S01]  /*230a0*/  IMAD.MOV.U32 R10, RZ, RZ, RZ ;  /* 0x000000ffff0a7224 */ /* 0x001fe200078e00ff */
[----:B-1----:R-:W0:Y:S04]  /*230b0*/  SHFL.IDX PT, R6, R6, R5, 0x1f ;  /* 0x00001f0506067589 */ /* 0x002e2800000e0000 */
[----:B------:R-:W1:Y:S01]  /*230c0*/  SHFL.IDX PT, R8, R9, R5, 0x1f ;  /* 0x00001f0509087589 */ /* 0x000e6200000e0000 */
[----:B0-----:R-:W-:-:S04]  /*230d0*/  IABS R4, R6 ;  /* 0x0000000600047213 */ /* 0x001fc80000000000 */
[----:B------:R-:W0:Y:S01]  /*230e0*/  I2F.RP R13, R4 ;  /* 0x00000004000d7306 */ /* 0x000e220000209400 */
[----:B-1----:R-:W-:-:S07]  /*230f0*/  IABS R7, R8 ;  /* 0x0000000800077213 */ /* 0x002fce0000000000 */
[----:B------:R-:W-:Y:S08]  /*23100*/  I2F.RP R12, R7 ;  /* 0x00000007000c7306 */ /* 0x000ff00000209400 */
[----:B0-----:R-:W0:Y:S02]  /*23110*/  MUFU.RCP R13, R13 ;  /* 0x0000000d000d7308 */ /* 0x001e240000001000 */
[----:B0-----:R-:W-:-:S06]  /*23120*/  VIADD R3, R13, 0xffffffe ;  /* 0x0ffffffe0d037836 */ /* 0x001fcc0000000000 */
[----:B------:R-:W0:Y:S02]  /*23130*/  F2I.FTZ.U32.TRUNC.NTZ R3, R3 ;  /* 0x0000000300037305 */ /* 0x000e24000021f000 */
[----:B0-----:R-:W-:Y:S01]  /*23140*/  IADD3 R15, RZ, -R3, RZ ;  /* 0x80000003ff0f7210 */ /* 0x001fe20007ffe0ff */
[----:B------:R-:W-:Y:S06]  /*23150*/  @!P0 BRA `(.L_x_542) ;  /* 0x0000000000088947 */ /* 0x000fec0003800000 */
[----:B------:R-:W-:-:S05]  /*23160*/  VIADD R9, R5, 0xffffffff ;  /* 0xffffffff05097836 */ /* 0x000fca0000000000 */
[----:B------:R0:W1:Y:S02]  /*23170*/  SHFL.IDX PT, R10, R2, R9, 0x1f ;  /* 0x00001f09020a7589 */ /* 0x00006400000e0000 */
.L_x_542:
[----:B-1----:R-:W-:Y:S01]  /*23180*/  IMAD R10, R10, UR5, R11 ;  /* 0x000000050a0a7c24 */ /* 0x002fe2000f8e020b */
[----:B------:R-:W1:Y:S01]  /*23190*/  MUFU.RCP R12, R12 ;  /* 0x0000000c000c7308 */ /* 0x000e620000001000 */
[----:B0-----:R-:W-:Y:S02]  /*231a0*/  IMAD R9, R15, R4, RZ ;  /* 0x000000040f097224 */ /* 0x001fe400078e02ff */
[----:B------:R-:W-:Y:S01]  /*231b0*/  IMAD.MOV.U32 R2, RZ, RZ, RZ ;  /* 0x000000ffff027224 */ /* 0x000fe200078e00ff */
[----:B------:R0:W-:Y:S03]  /*231c0*/  STL [R1], R10 ;  /* 0x0000000a01007387 */ /* 0x0001e60000100800 */
[----:B------:R-:W-:Y:S01]  /*231d0*/  IMAD.HI.U32 R2, R3, R9, R2 ;  /* 0x0000000903027227 */ /* 0x000fe200078e0002 */
[----:B------:R-:W-:Y:S02]  /*231e0*/  IADD3 R9, -R10, UR6, RZ ;  /* 0x000000060a097c10 */ /* 0x000fe4000fffe1ff */
[----:B------:R-:W-:-:S02]  /*231f0*/  IABS R3, R6 ;  /* 0x0000000600037213 */ /* 0x000fc40000000000 */
[----:B------:R-:W-:-:S03]  /*23200*/  IABS R11, R9 ;  /* 0x00000009000b7213 */ /* 0x000fc60000000000 */
[----:B------:R-:W-:Y:S02]  /*23210*/  IMAD.MOV R3, RZ, RZ, -R3 ;  /* 0x000000ffff037224 */ /* 0x000fe400078e0a03 */
[----:B0-----:R-:W-:-:S04]  /*23220*/  IMAD.HI.U32 R10, R2, R11, RZ ;  /* 0x0000000b020a7227 */ /* 0x001fc800078e00ff */
[----:B------:R-:W-:Y:S01]  /*23230*/  IMAD R11, R10, R3, R11 ;  /* 0x000000030a0b7224 */ /* 0x000fe200078e020b */
[----:B-1----:R-:W-:-:S04]  /*23240*/  IADD3 R3, R12, 0xffffffe, RZ ;  /* 0x0ffffffe0c037810 */ /* 0x002fc80007ffe0ff */
[----:B------:R-:W-:Y:S02]  /*23250*/  ISETP.GT.U32.AND P1, PT, R4, R11, PT ;  /* 0x0000000b0400720c */ /* 0x000fe40003f24070 */
[----:B------:R-:W0:Y:S11]  /*23260*/  F2I.FTZ.U32.TRUNC.NTZ R3, R3 ;  /* 0x0000000300037305 */ /* 0x000e36000021f000 */
[----:B------:R-:W-:-:S02]  /*23270*/  @!P1 IMAD.IADD R11, R11, 0x1, -R4 ;  /* 0x000000010b0b9824 */ /* 0x000fc400078e0a04 */
[----:B------:R-:W-:Y:S01]  /*23280*/  @!P1 VIADD R10, R10, 0x1 ;  /* 0x000000010a0a9836 */ /* 0x000fe20000000000 */
[----:B------:R-:W-:Y:S01]  /*23290*/  ISETP.NE.AND P1, PT, R6, RZ, PT ;  /* 0x000000ff0600720c */ /* 0x000fe20003f25270 */
[----:B0-----:R-:W-:Y:S01]  /*232a0*/  IMAD.MOV R2, RZ, RZ, -R3 ;  /* 0x000000ffff027224 */ /* 0x001fe200078e0a03 */
[----:B------:R-:W-:-:S03]  /*232b0*/  ISETP.GE.U32.AND P0, PT, R11, R4, PT ;  /* 0x000000040b00720c */ /* 0x000fc60003f06070 */
[----:B------:R-:W-:Y:S02]  /*232c0*/  IMAD R11, R2, R7, RZ ;  /* 0x00000007020b7224 */ /* 0x000fe400078e02ff */
[----:B------:R-:W-:-:S04]  /*232d0*/  IMAD.MOV.U32 R2, RZ, RZ, RZ ;  /* 0x000000ffff027224 */ /* 0x000fc800078e00ff */
[----:B------:R-:W-:Y:S01]  /*232e0*/  IMAD.HI.U32 R4, R3, R11, R2 ;  /* 0x0000000b03047227 */ /* 0x000fe200078e0002 */
[----:B------:R-:W-:-:S03]  /*232f0*/  LOP3.LUT R2, R9, R6, RZ, 0x3c, !PT ;  /* 0x0000000609027212 */ /* 0x000fc600078e3cff */
[----:B------:R-:W-:Y:S02]  /*23300*/  @P0 IADD3 R10, R10, 0x1, RZ ;  /* 0x000000010a0a0810 */ /* 0x000fe40007ffe0ff */
        /* <DEDUP_REMOVED lines=8> */
[----:B------:R-:W-:-:S05]  /*23390*/  IMAD R2, R4, R2, R3 ;  /* 0x0000000204027224 */ /* 0x000fca00078e0203 */
[----:B------:R-:W-:-:S13]  /*233a0*/  ISETP.GT.U32.AND P1, PT, R7, R2, PT ;  /* 0x000000020700720c */ /* 0x000fda0003f24070 */
[----:B------:R-:W-:Y:S02]  /*233b0*/  @!P1 IMAD.IADD R2, R2, 0x1, -R7 ;  /* 0x0000000102029824 */ /* 0x000fe400078e0a07 */
[----:B------:R-:W-:Y:S01]  /*233c0*/  @!P1 VIADD R4, R4, 0x1 ;  /* 0x0000000104049836 */ /* 0x000fe20000000000 */
[----:B------:R-:W-:Y:S02]  /*233d0*/  ISETP.NE.AND P1, PT, R8, RZ, PT ;  /* 0x000000ff0800720c */ /* 0x000fe40003f25270 */
[----:B------:R-:W-:Y:S02]  /*233e0*/  ISETP.GE.U32.AND P0, PT, R2, R7, PT ;  /* 0x000000070200720c */ /* 0x000fe40003f06070 */
[----:B------:R-:W-:-:S04]  /*233f0*/  LOP3.LUT R2, R10, R8, RZ, 0x3c, !PT ;  /* 0x000000080a027212 */ /* 0x000fc800078e3cff */
[----:B------:R-:W-:Y:S01]  /*23400*/  ISETP.GE.AND P2, PT, R2, RZ, PT ;  /* 0x000000ff0200720c */ /* 0x000fe20003f46270 */
[----:B------:R-:W-:-:S06]  /*23410*/  VIADD R2, R5, UR4 ;  /* 0x0000000405027c36 */ /* 0x000fcc0008000000 */
[----:B------:R-:W-:-:S06]  /*23420*/  @P0 IADD3 R4, R4, 0x1, RZ ;  /* 0x0000000104040810 */ /* 0x000fcc0007ffe0ff */
[----:B------:R-:W-:Y:S01]  /*23430*/  @!P2 IMAD.MOV R4, RZ, RZ, -R4 ;  /* 0x000000ffff04a224 */ /* 0x000fe200078e0a04 */
[----:B------:R-:W-:-:S05]  /*23440*/  @!P1 LOP3.LUT R4, RZ, R8, RZ, 0x33, !PT ;  /* 0x00000008ff049212 */ /* 0x000fca00078e33ff */
[----:B------:R-:W-:-:S04]  /*23450*/  IMAD.MOV R3, RZ, RZ, -R4 ;  /* 0x000000ffff037224 */ /* 0x000fc800078e0a04 */
[C---:B------:R-:W-:Y:S02]  /*23460*/  IMAD R10, R8.reuse, R3, R10 ;  /* 0x00000003080a7224 */ /* 0x040fe400078e020a */
[----:B------:R-:W-:Y:S02]  /*23470*/  IMAD R3, R8, 0x1000000, R4 ;  /* 0x0100000008037824 */ /* 0x000fe400078e0204 */
[----:B------:R-:W-:-:S03]  /*23480*/  IMAD.IADD R4, R9, 0x1, -R6 ;  /* 0x0000000109047824 */ /* 0x000fc600078e0a06 */
[----:B------:R-:W-:Y:S02]  /*23490*/  LEA R3, R10, R3, 0x10 ;  /* 0x000000030a037211 */ /* 0x000fe400078e80ff */
[----:B------:R1:W-:Y:S04]  /*234a0*/  STL [R1+0x4], R4 ;  /* 0x0000040401007387 */ /* 0x0003e80000100800 */
[----:B------:R1:W-:Y:S04]  /*234b0*/  STL [R1+0xc], R2 ;  /* 0x00000c0201007387 */ /* 0x0003e80000100800 */
[----:B------:R1:W-:Y:S01]  /*234c0*/  STL [R1+0x8], R3 ;  /* 0x0000080301007387 */ /* 0x0003e20000100800 */
[----:B------:R-:W-:Y:S05]  /*234d0*/  BRA `(.L_x_543) ;  /* 0x0000000000107947 */ /* 0x000fea0003800000 */
.L_x_540:
[----:B------:R-:W-:Y:S01]  /*234e0*/  IMAD.U32 R2, RZ, RZ, UR6 ;  /* 0x00000006ff027e24 */ /* 0x000fe2000f8e00ff */
[----:B------:R0:W-:Y:S04]  /*234f0*/  STL [R1+0x4], RZ ;  /* 0x000004ff01007387 */ /* 0x0001e80000100800 */
[----:B------:R0:W-:Y:S04]  /*23500*/  STL [R1+0x8], RZ ;  /* 0x000008ff01007387 */ /* 0x0001e80000100800 */
[----:B------:R0:W-:Y:S02]  /*23510*/  STL [R1], R2 ;  /* 0x0000000201007387 */ /* 0x0001e40000100800 */
.L_x_543:
[----:B-1----:R-:W2:Y:S04]  /*23520*/  LDL R4, [R1] ;  /* 0x0000000001047983 */ /* 0x002ea80000100800 */
[----:B------:R-:W2:Y:S04]  /*23530*/  LDL R5, [R1+0x4] ;  /* 0x0000040001057983 */ /* 0x000ea80000100800 */
[----:B------:R-:W2:Y:S04]  /*23540*/  LDL R6, [R1+0x8] ;  /* 0x0000080001067983 */ /* 0x000ea80000100800 */
[----:B------:R-:W2:Y:S01]  /*23550*/  LDL R7, [R1+0xc] ;  /* 0x00000c0001077983 */ /* 0x000ea20000100800 */
[----:B------:R-:W-:-:S13]  /*23560*/  ISETP.NE.AND P0, PT, R0, RZ, PT ;  /* 0x000000ff0000720c */ /* 0x000fda0003f05270 */
[----:B------:R-:W1:Y:S01]  /*23570*/  @!P0 S2R R3, SR_CgaCtaId ;  /* 0x0000000000038919 */ /* 0x000e620000008800 */
[----:B------:R-:W-:-:S04]  /*23580*/  @!P0 MOV R0, 0x400 ;  /* 0x0000040000008802 */ /* 0x000fc80000000f00 */
[----:B-1----:R-:W-:-:S05]  /*23590*/  @!P0 LEA R0, R3, R0, 0x18 ;  /* 0x0000000003008211 */ /* 0x002fca00078ec0ff */
[----:B--2---:R2:W-:Y:S01]  /*235a0*/  @!P0 STS.128 [R0+0x388d0], R4 ;  /* 0x0388d00400008388 */ /* 0x0045e20000000c00 */
[----:B------:R-:W-:Y:S06]  /*235b0*/  BAR.ARV 0x5, 0x180 ;  /* 0x0146000000007b1d */ /* 0x000fec0000002000 */
.L_x_538:
[----:B--2---:R-:W2:Y:S01]  /*235c0*/  LDL R0, [R1+0xc] ;  /* 0x00000c0001007983 */ /* 0x004ea20000100800 */
[----:B------:R-:W-:-:S03]  /*235d0*/  ULDC UR4, c[0x0][0xc3c] ;  /* 0x00030f0000047ab9 */ /* 0x000fc60000000800 */
[----:B------:R3:W-:Y:S01]  /*235e0*/  STL [R1+0x14], RZ ;  /* 0x000014ff01007387 */ /* 0x0007e20000100800 */
[----:B--2---:R-:W-:Y:S01]  /*235f0*/  ISETP.GE.AND P0, PT, R0, UR4, PT ;  /* 0x0000000400007c0c */ /* 0x004fe2000bf06270 */
[----:B------:R-:W-:-:S05]  /*23600*/  IMAD.MOV.U32 R0, RZ, RZ, 0x1 ;  /* 0x00000001ff007424 */ /* 0x000fca00078e00ff */
[----:B------:R3:W-:Y:S04]  /*23610*/  STL [R1+0x1c], R0 ;  /* 0x00001c0001007387 */ /* 0x0007e80000100800 */
[----:B------:R3:W-:Y:S03]  /*23620*/  STL [R1+0x64], RZ ;  /* 0x000064ff01007387 */ /* 0x0007e60000100800 */
[----:B------:R-:W-:Y:S05]  /*23630*/  @P0 BRA `(.L_x_544) ;  /* 0x0000006800180947 */ /* 0x000fea0003800000 */
[----:B-1----:R-:W1:Y:S01]  /*23640*/  S2R R7, SR_TID.X ;  /* 0x0000000000077919 */ /* 0x002e620000002100 */
[----:B------:R-:W2:Y:S01]  /*23650*/  S2UR UR5, SR_CgaCtaId ;  /* 0x00000000000579c3 */ /* 0x000ea20000008800 */
[----:B------:R-:W-:Y:S01]  /*23660*/  UMOV UR4, 0x400 ;  /* 0x0000040000047882 */ /* 0x000fe20000000000 */
[----:B------:R-:W-:Y:S01]  /*23670*/  BSSY B7, `(.L_x_544) ;  /* 0x0000682000077945 */ /* 0x000fe20003800000 */
[----:B------:R-:W-:Y:S01]  /*23680*/  ULDC.64 UR40, c[0x0][0x198] ;  /* 0x0000660000287ab9 */ /* 0x000fe20000000a00 */
[----:B------:R-:W-:Y:S02]  /*23690*/  ULOP3.LUT UR36, UR37, 0x1, URZ, 0xfc, !UPT ;  /* 0x0000000125247892 */ /* 0x000fe4000f8efc3f */
[----:B------:R-:W-:Y:S01]  /*236a0*/  ULOP3.LUT UR39, UR37, 0x2, URZ, 0xfc, !UPT ;  /* 0x0000000225277892 */ /* 0x000fe2000f8efc3f */
[----:B------:R-:W-:Y:S01]  /*236b0*/  ULDC UR38, c[0x0][0xc] ;  /* 0x0000030000267ab9 */ /* 0x000fe20000000800 */
[----:B--2---:R-:W-:-:S06]  /*236c0*/  ULEA UR4, UR5, UR4, 0x18 ;  /* 0x0000000405047291 */ /* 0x004fcc000f8ec03f */
[----:B------:R-:W-:Y:S01]  /*236d0*/  IMAD.U32 R18, RZ, RZ, UR4 ;  /* 0x00000004ff127e24 */ /* 0x000fe2000f8e00ff */
[C---:B-1----:R-:W-:Y:S01]  /*236e0*/  LOP3.LUT R6, R7.reuse, 0x7f, RZ, 0xc0, !PT ;  /* 0x0000007f07067812 */ /* 0x042fe200078ec0ff */
[C---:B0-----:R-:W-:Y:S01]  /*236f0*/  IMAD.SHL.U32 R2, R7.reuse, 0x80, RZ ;  /* 0x0000008007027824 */ /* 0x041fe200078e00ff */
[----:B------:R-:W-:Y:S02]  /*23700*/  R2P PR, R7, 0x6 ;  /* 0x0000000607007804 */ /* 0x000fe40000000000 */
[----:B------:R-:W-:Y:S02]  /*23710*/  SHF.L.U32 R3, R6, 0x6, RZ ;  /* 0x0000000606037819 */ /* 0x000fe400000006ff */
[----:B---3--:R-:W-:-:S04]  /*23720*/  LOP3.LUT R0, R2, 0x400, RZ, 0xc0, !PT ;  /* 0x0000040002007812 */ /* 0x008fc800078ec0ff */
[----:B------:R-:W-:Y:S02]  /*23730*/  LOP3.LUT R4, R0, 0x1800, R3, 0xf8, !PT ;  /* 0x0000180000047812 */ /* 0x000fe400078ef803 */
[----:B------:R-:W-:Y:S02]  /*23740*/  SHF.R.U32.HI R3, RZ, 0x1, R7 ;  /* 0x00000001ff037819 */ /* 0x000fe40000011607 */
[----:B------:R-:W-:-:S04]  /*23750*/  LOP3.LUT R0, R2, 0x380, RZ, 0xc0, !PT ;  /* 0x0000038002007812 */ /* 0x000fc800078ec0ff */
[C---:B------:R-:W-:Y:S02]  /*23760*/  LOP3.LUT R3, R0.reuse, 0x30, R3, 0xf8, !PT ;  /* 0x0000003000037812 */ /* 0x040fe400078ef803 */
[----:B------:R-:W-:Y:S01]  /*23770*/  LOP3.LUT R5, R0, 0x10, R7, 0xf8, !PT ;  /* 0x0000001000057812 */ /* 0x000fe200078ef807 */
[----:B------:R-:W-:-:S05]  /*23780*/  IMAD.SHL.U32 R0, R7, 0x10, RZ ;  /* 0x0000001007007824 */ /* 0x000fca00078e00ff */
[--C-:B------:R-:W-:Y:S02]  /*23790*/  LOP3.LUT R3, R3, 0x70, R0.reuse, 0x78, !PT ;  /* 0x0000007003037812 */ /* 0x100fe400078e7800 */
[----:B------:R-:W-:Y:S02]  /*237a0*/  LOP3.LUT R5, R5, 0x70, R0, 0x78, !PT ;  /* 0x0000007005057812 */ /* 0x000fe400078e7800 */
[----:B------:R-:W-:Y:S01]  /*237b0*/  LOP3.LUT R2, R3, 0xc00, R2, 0xf8, !PT ;  /* 0x00000c0003027812 */ /* 0x000fe200078ef802 */
[----:B------:R-:W-:Y:S01]  /*237c0*/  IMAD.SHL.U32 R3, R7, 0x2, RZ ;  /* 0x0000000207037824 */ /* 0x000fe200078e00ff */
[----:B------:R-:W-:Y:S02]  /*237d0*/  LOP3.LUT R4, R4, R5, RZ, 0xfc, !PT ;  /* 0x0000000504047212 */ /* 0x000fe400078efcff */
[----:B------:R-:W-:Y:S01]  /*237e0*/  SHF.R.U32.HI R5, RZ, 0x3, R6 ;  /* 0x00000003ff057819 */ /* 0x000fe20000011606 */
[----:B------:R0:W-:Y:S04]  /*237f0*/  STL [R1+0x3c], R2 ;  /* 0x00003c0201007387 */ /* 0x0001e80000100800 */
[----:B------:R1:W-:Y:S01]  /*23800*/  STL [R1+0x38], R4 ;  /* 0x0000380401007387 */ /* 0x0003e20000100800 */
[----:B0-----:R-:W-:-:S04]  /*23810*/  LOP3.LUT R2, R0, 0x3f0, RZ, 0xc0, !PT ;  /* 0x000003f000027812 */ /* 0x001fc800078ec0ff */
[----:B------:R-:W-:Y:S01]  /*23820*/  LOP3.LUT R3, R2, 0x70, R3, 0x78, !PT ;  /* 0x0000007002037812 */ /* 0x000fe200078e7803 */
[----:B------:R-:W-:Y:S01]  /*23830*/  IMAD.SHL.U32 R2, R6, 0x10, RZ ;  /* 0x0000001006027824 */ /* 0x000fe200078e00ff */
[----:B-1----:R-:W-:-:S04]  /*23840*/  MOV R4, 0x20 ;  /* 0x0000002000047802 */ /* 0x002fc80000000f00 */
        /* <DEDUP_REMOVED lines=8> */
[----:B------:R1:W-:Y:S04]  /*238d0*/  STL [R1+0x40], R3 ;  /* 0x0000400301007387 */ /* 0x0003e80000100800 */
[----:B------:R-:W-:Y:S01]  /*238e0*/  STL [R1+0x64], RZ ;  /* 0x000064ff01007387 */ /* 0x000fe20000100800 */
[----:B0-----:R-:W-:Y:S01]  /*238f0*/  LOP3.LUT R2, R0, 0x70, RZ, 0xc0, !PT ;  /* 0x0000007000027812 */ /* 0x001fe200078ec0ff */
[----:B------:R-:W-:-:S02]  /*23900*/  IMAD.MOV.U32 R0, RZ, RZ, 0x1 ;  /* 0x00000001ff007424 */ /* 0x000fc400078e00ff */
[----:B-1----:R-:W-:-:S03]  /*23910*/  IMAD.MOV.U32 R3, RZ, RZ, 0x1 ;  /* 0x00000001ff037424 */ /* 0x002fc600078e00ff */
[----:B------:R0:W-:Y:S04]  /*23920*/  STL [R1+0x20], R0 ;  /* 0x0000200001007387 */ /* 0x0001e80000100800 */
[----:B------:R1:W-:Y:S04]  /*23930*/  STL [R1+0x18], RZ ;  /* 0x000018ff01007387 */ /* 0x0003e80000100800 */
[----:B------:R1:W-:Y:S01]  /*23940*/  STL [R1+0x14], RZ ;  /* 0x000014ff01007387 */ /* 0x0003e20000100800 */
[----:B0-----:R-:W-:-:S03]  /*23950*/  LOP3.LUT R0, R2, 0x80, RZ, 0xfc, !PT ;  /* 0x0000008002007812 */ /* 0x001fc600078efcff */
[----:B------:R1:W-:Y:S04]  /*23960*/  STL [R1+0x1c], R3 ;  /* 0x00001c0301007387 */ /* 0x0003e80000100800 */
.L_x_656:
[----:B------:R-:W2:Y:S01]  /*23970*/  LDL R0, [R1+0xc] ;  /* 0x00000c0001007983 */ /* 0x000ea20000100800 */
[----:B-1----:R-:W2:Y:S01]  /*23980*/  LDC.64 R2, c[0x0][0xc88] ;  /* 0x00032200ff027b82 */ /* 0x002ea20000000a00 */
[----:B------:R-:W-:Y:S05]  /*23990*/  YIELD ;  /* 0x0000000000007946 */ /* 0x000fea0003800000 */
[----:B------:R-:W-:Y:S01]  /*239a0*/  ULDC.64 UR4, c[0x0][0xa28] ;  /* 0x00028a0000047ab9 */ /* 0x000fe20000000a00 */
[----:B------:R-:W-:Y:S02]  /*239b0*/  CS2R R8, SRZ ;  /* 0x0000000000087805 */ /* 0x000fe4000001ff00 */
[----:B------:R-:W-:Y:S01]  /*239c0*/  ISETP.NE.U32.AND P0, PT, RZ, UR4, PT ;  /* 0x00000004ff007c0c */ /* 0x000fe2000bf05070 */
[----:B------:R-:W-:Y:S01]  /*239d0*/  ULDC.64 UR10, c[0x0][0xa18] ;  /* 0x00028600000a7ab9 */ /* 0x000fe20000000a00 */
[----:B------:R-:W-:Y:S01]  /*239e0*/  ULDC.64 UR8, c[0x0][0xa10] ;  /* 0x0002840000087ab9 */ /* 0x000fe20000000a00 */
[----:B------:R-:W-:Y:S01]  /*239f0*/  ULDC.64 UR6, c[0x0][0xa08] ;  /* 0x0002820000067ab9 */ /* 0x000fe20000000a00 */
[----:B--2---:R-:W-:-:S05]  /*23a00*/  IMAD.WIDE R2, R0, 0x4, R2 ;  /* 0x0000000400027825 */ /* 0x004fca00078e0202 */
[----:B------:R-:W2:Y:S01]  /*23a10*/  LDG.E R19, desc[UR42][R2.64] ;  /* 0x0000002a02137981 */ /* 0x000ea2000c1e1900 */
[----:B------:R-:W-:Y:S02]  /*23a20*/  ISETP.NE.AND.EX P0, PT, RZ, UR5, PT, P0 ;  /* 0x00000005ff007c0c */ /* 0x000fe4000bf05300 */
[----:B--2---:R-:W-:-:S11]  /*23a30*/  SHF.R.S32.HI R0, RZ, 0x1f, R19 ;  /* 0x0000001fff007819 */ /* 0x004fd60000011413 */
[C---:B------:R-:W-:Y:S02]  /*23a40*/  @P0 LEA R2, P1, R19.reuse, UR4, 0x2 ;  /* 0x0000000413020c11 */ /* 0x040fe4000f8210ff */
[C---:B------:R-:W-:Y:S01]  /*23a50*/  SHF.L.U32 R14, R19.reuse, 0x2, RZ ;  /* 0x00000002130e7819 */ /* 0x040fe200000006ff */
[----:B0-----:R0:W-:Y:S01]  /*23a60*/  STL [R1+0x58], R0 ;  /* 0x0000580001007387 */ /* 0x0011e20000100800 */
[C-C-:B------:R-:W-:Y:S01]  /*23a70*/  @P0 LEA.HI.X R3, R19.reuse, UR5, R0.reuse, 0x2, P1 ;  /* 0x0000000513030c11 */ /* 0x140fe200088f1400 */
[----:B------:R-:W-:Y:S02]  /*23a80*/  ULDC.64 UR4, c[0x0][0xa00] ;  /* 0x0002800000047ab9 */ /* 0x000fe40000000a00 */
[----:B------:R-:W-:Y:S02]  /*23a90*/  ISETP.NE.U32.AND P1, PT, RZ, UR4, PT ;  /* 0x00000004ff007c0c */ /* 0x000fe4000bf25070 */
[----:B------:R1:W5:Y:S01]  /*23aa0*/  @P0 LDG.E R8, desc[UR42][R2.64] ;  /* 0x0000002a02080981 */ /* 0x000362000c1e1900 */
[----:B------:R-:W-:Y:S01]  /*23ab0*/  SHF.L.U64.HI R13, R19, 0x2, R0 ;  /* 0x00000002130d7819 */ /* 0x000fe20000010200 */
[----:B---3--:R-:W-:Y:S01]  /*23ac0*/  IMAD.MOV.U32 R12, RZ, RZ, RZ ;  /* 0x000000ffff0c7224 */ /* 0x008fe200078e00ff */
[----:B------:R-:W-:Y:S01]  /*23ad0*/  ISETP.NE.AND.EX P1, PT, RZ, UR5, PT, P1 ;  /* 0x00000005ff007c0c */ /* 0x000fe2000bf25310 */
[----:B------:R-:W-:Y:S01]  /*23ae0*/  STL [R1+0x30], R14 ;  /* 0x0000300e01007387 */ /* 0x000fe20000100800 */
[----:B------:R-:W-:Y:S01]  /*23af0*/  ISETP.NE.U32.AND P3, PT, RZ, UR10, PT ;  /* 0x0000000aff007c0c */ /* 0x000fe2000bf65070 */
[----:B0-----:R-:W-:Y:S01]  /*23b00*/  IMAD.MOV.U32 R0, RZ, RZ, RZ ;  /* 0x000000ffff007224 */ /* 0x001fe200078e00ff */
[----:B------:R-:W-:Y:S01]  /*23b10*/  ISETP.NE.U32.AND P0, PT, RZ, UR6, PT ;  /* 0x00000006ff007c0c */ /* 0x000fe2000bf05070 */
[----:B------:R-:W-:Y:S01]  /*23b20*/  STL [R1+0x44], R13 ;  /* 0x0000440d01007387 */ /* 0x000fe20000100800 */
[----:B------:R-:W-:-:S02]  /*23b30*/  ISETP.NE.U32.AND P2, PT, RZ, UR8, PT ;  /* 0x00000008ff007c0c */ /* 0x000fc4000bf45070 */
[C---:B-1----:R-:W-:Y:S02]  /*23b40*/  IADD3 R2, P4, R14.reuse, UR4, RZ ;  /* 0x000000040e027c10 */ /* 0x042fe4000ff9e0ff */
[----:B------:R-:W-:Y:S02]  /*23b50*/  ISETP.NE.AND.EX P3, PT, RZ, UR11, PT, P3 ;  /* 0x0000000bff007c0c */ /* 0x000fe4000bf65330 */
[C---:B------:R-:W-:Y:S02]  /*23b60*/  IADD3.X R3, R13.reuse, UR5, RZ, P4, !PT ;  /* 0x000000050d037c10 */ /* 0x040fe4000a7fe4ff */
[----:B------:R-:W-:Y:S02]  /*23b70*/  IADD3 R4, P4, R14, UR8, RZ ;  /* 0x000000080e047c10 */ /* 0x000fe4000ff9e0ff */
[----:B------:R-:W-:Y:S01]  /*23b80*/  ISETP.NE.AND.EX P0, PT, RZ, UR7, PT, P0 ;  /* 0x00000007ff007c0c */ /* 0x000fe2000bf05300 */
[----:B------:R-:W2:Y:S01]  /*23b90*/  @P1 LDG.E R9, desc[UR42][R2.64] ;  /* 0x0000002a02091981 */ /* 0x000ea2000c1e1900 */
[----:B------:R-:W-:Y:S01]  /*23ba0*/  IADD3.X R5, R13, UR9, RZ, P4, !PT ;  /* 0x000000090d057c10 */ /* 0x000fe2000a7fe4ff */
[----:B------:R-:W-:Y:S01]  /*23bb0*/  ULDC UR4, c[0x0][0x288] ;  /* 0x0000a20000047ab9 */ /* 0x000fe20000000800 */
[----:B------:R-:W-:-:S02]  /*23bc0*/  ISETP.NE.AND.EX P2, PT, RZ, UR9, PT, P2 ;  /* 0x00000009ff007c0c */ /* 0x000fc4000bf45320 */
[C---:B------:R-:W-:Y:S02]  /*23bd0*/  IADD3 R6, P5, R14.reuse, UR6, RZ ;  /* 0x000000060e067c10 */ /* 0x040fe4000ffbe0ff */
[----:B------:R-:W-:Y:S02]  /*23be0*/  @P3 IADD3 R10, P4, R14, UR10, RZ ;  /* 0x0000000a0e0a3c10 */ /* 0x000fe4000ff9e0ff */
[C---:B------:R-:W-:Y:S02]  /*23bf0*/  IADD3.X R7, R13.reuse, UR7, RZ, P5, !PT ;  /* 0x000000070d077c10 */ /* 0x040fe4000affe4ff */
[----:B------:R-:W-:-:S03]  /*23c00*/  @P3 IADD3.X R11, R13, UR11, RZ, P4, !PT ;  /* 0x0000000b0d0b3c10 */ /* 0x000fc6000a7fe4ff */
[----:B------:R-:W5:Y:S04]  /*23c10*/  @P0 LDG.E R12, desc[UR42][R6.64] ;  /* 0x0000002a060c0981 */ /* 0x000f68000c1e1900 */
[----:B------:R-:W5:Y:S04]  /*23c20*/  @P2 LDG.E R0, desc[UR42][R4.64] ;  /* 0x0000002a04002981 */ /* 0x000f68000c1e1900 */
[----:B--2---:R0:W-:Y:S02]  /*23c30*/  STL [R1+0x48], R9 ;  /* 0x0000480901007387 */ /* 0x0041e40000100800 */
[----:B0-----:R-:W-:Y:S01]  /*23c40*/  IMAD.U32 R9, RZ, RZ, UR4 ;  /* 0x00000004ff097e24 */ /* 0x001fe2000f8e00ff */
[----:B------:R-:W-:-:S05]  /*23c50*/  ULDC.64 UR4, c[0x0][0x418] ;  /* 0x0001060000047ab9 */ /* 0x000fca0000000a00 */
[----:B------:R0:W2:Y:S01]  /*23c60*/  @P3 LDG.E R9, desc[UR42][R10.64] ;  /* 0x0000002a0a093981 */ /* 0x0000a2000c1e1900 */
[----:B------:R-:W-:-:S03]  /*23c70*/  UISETP.NE.U32.AND UP0, UPT, UR4, URZ, UPT ;  /* 0x0000003f0400728c */ /* 0x000fc6000bf05070 */
[----:B------:R-:W-:Y:S01]  /*23c80*/  ULDC UR4, c[0x0][0x424] ;  /* 0x0001090000047ab9 */ /* 0x000fe20000000800 */
[----:B------:R-:W-:-:S03]  /*23c90*/  UISETP.NE.AND.EX UP0, UPT, UR5, URZ, UPT, UP0 ;  /* 0x0000003f0500728c */ /* 0x000fc6000bf05300 */
[----:B------:R-:W-:Y:S01]  /*23ca0*/  ULDC UR5, c[0x0][0x2f0] ;  /* 0x0000bc0000057ab9 */ /* 0x000fe20000000800 */
[----:B------:R-:W-:-:S04]  /*23cb0*/  USEL UR4, UR4, 0x1, UP0 ;  /* 0x0000000104047887 */ /* 0x000fc80008000000 */
[----:B------:R-:W-:-:S03]  /*23cc0*/  UIMAD UR4, UR4, UR5, URZ ;  /* 0x00000005040472a4 */ /* 0x000fc6000f8e023f */
[----:B------:R-:W-:Y:S02]  /*23cd0*/  ULDC UR5, c[0x0][0x348] ;  /* 0x0000d20000057ab9 */ /* 0x000fe40000000800 */
[----:B0-----:R-:W-:Y:S01]  /*23ce0*/  IMAD.U32 R10, RZ, RZ, UR5 ;  /* 0x00000005ff0a7e24 */ /* 0x001fe2000f8e00ff */
[----:B--2---:R0:W-:Y:S02]  /*23cf0*/  STL [R1+0x5c], R9 ;  /* 0x00005c0901007387 */ /* 0x0041e40000100800 */
[----:B0-----:R-:W-:Y:S01]  /*23d00*/  MOV R9, UR4 ;  /* 0x0000000400097c02 */ /* 0x001fe20008000f00 */
[----:B------:R-:W-:Y:S06]  /*23d10*/  @P3 BRA `(.L_x_545) ;  /* 0x0000000000143947 */ /* 0x000fec0003800000 */
[----:B------:R-:W-:Y:S05]  /*23d20*/  @!P1 BRA `(.L_x_545) ;  /* 0x0000000000109947 */ /* 0x000fea0003800000 */
[----:B------:R-:W2:Y:S04]  /*23d30*/  LDG.E R11, desc[UR42][R2.64] ;  /* 0x0000002a020b7981 */ /* 0x000ea8000c1e1900 */
[----:B------:R-:W2:Y:S02]  /*23d40*/  LDG.E R2, desc[UR42][R2.64+0x4] ;  /* 0x0000042a02027981 */ /* 0x000ea4000c1e1900 */
[----:B--2---:R-:W-:-:S05]  /*23d50*/  IMAD.IADD R2, R2, 0x1, -R11 ;  /* 0x0000000102027824 */ /* 0x004fca00078e0a0b */
[----:B------:R0:W-:Y:S02]  /*23d60*/  STL [R1+0x5c], R2 ;  /* 0x00005c0201007387 */ /* 0x0001e40000100800 */
.L_x_545:
[----:B------:R-:W2:Y:S01]  /*23d70*/  LDL.LU R3, [R1+0x8] ;  /* 0x0000080001037983 */ /* 0x000ea20000300800 */
[----:B------:R-:W-:Y:S01]  /*23d80*/  IMAD.MOV.U32 R11, RZ, RZ, R19 ;  /* 0x000000ffff0b7224 */ /* 0x000fe200078e0013 */
[----:B------:R-:W-:Y:S02]  /*23d90*/  ULDC.64 UR4, c[0x0][0xa20] ;  /* 0x0002880000047ab9 */ /* 0x000fe40000000a00 */
[----:B------:R-:W-:Y:S02]  /*23da0*/  ISETP.NE.U32.AND P1, PT, RZ, UR4, PT ;  /* 0x00000004ff007c0c */ /* 0x000fe4000bf25070 */
[----:B------:R1:W-:Y:S02]  /*23db0*/  STL [R1+0x8], R11 ;  /* 0x0000080b01007387 */ /* 0x0003e40000100800 */
[----:B------:R-:W-:Y:S02]  /*23dc0*/  ISETP.NE.AND.EX P1, PT, RZ, UR5, PT, P1 ;  /* 0x00000005ff007c0c */ /* 0x000fe4000bf25310 */
[----:B--2---:R-:W-:-:S02]  /*23dd0*/  LOP3.LUT R17, R3, 0xff000000, RZ, 0xc0, !PT ;  /* 0xff00000003117812 */ /* 0x004fc400078ec0ff */
[C---:B0-----:R-:W-:Y:S02]  /*23de0*/  LOP3.LUT R2, R3.reuse, 0xff0000, RZ, 0xc0, !PT ;  /* 0x00ff000003027812 */ /* 0x041fe400078ec0ff */
[----:B------:R-:W-:Y:S02]  /*23df0*/  SHF.R.U32.HI R17, RZ, 0x8, R17 ;  /* 0x00000008ff117819 */ /* 0x000fe40000011611 */
[----:B------:R-:W-:Y:S02]  /*23e00*/  LOP3.LUT R16, R3, 0xffff, RZ, 0xc0, !PT ;  /* 0x0000ffff03107812 */ /* 0x000fe400078ec0ff */
[----:B------:R-:W-:Y:S01]  /*23e10*/  LEA.HI R17, R2, R17, RZ, 0x10 ;  /* 0x0000001102117211 */ /* 0x000fe200078f80ff */
[----:B-----5:R-:W-:-:S05]  /*23e20*/  IMAD.IADD R2, R12, 0x1, R8 ;  /* 0x000000010c027824 */ /* 0x020fca00078e0208 */
[----:B------:R1:W-:Y:S01]  /*23e30*/  STL [R1+0x34], R2 ;  /* 0x0000340201007387 */ /* 0x0003e20000100800 */
[----:B------:R-:W-:Y:S05]  /*23e40*/  @!P1 BRA `(.L_x_546) ;  /* 0x0000000000109947 */ /* 0x000fea0003800000 */
[----:B-1----:R-:W-:-:S04]  /*23e50*/  IADD3 R2, P0, R14, UR4, RZ ;  /* 0x000000040e027c10 */ /* 0x002fc8000ff1e0ff */
[----:B------:R-:W-:-:S05]  /*23e60*/  IADD3.X R3, R13, UR5, RZ, P0, !PT ;  /* 0x000000050d037c10 */ /* 0x000fca00087fe4ff */
[----:B------:R0:W5:Y:S01]  /*23e70*/  LDG.E R9, desc[UR42][R2.64] ;  /* 0x0000002a02097981 */ /* 0x000162000c1e1900 */
[----:B------:R-:W-:Y:S05]  /*23e80*/  BRA `(.L_x_547) ;  /* 0x0000000000107947 */ /* 0x000fea0003800000 */
.L_x_546:
[----:B------:R-:W-:Y:S05]  /*23e90*/  @!P0 BRA `(.L_x_547) ;  /* 0x00000000000c8947 */ /* 0x000fea0003800000 */
[----:B------:R-:W2:Y:S04]  /*23ea0*/  LDG.E R9, desc[UR42][R6.64] ;  /* 0x0000002a06097981 */ /* 0x000ea8000c1e1900 */
[----:B------:R-:W2:Y:S02]  /*23eb0*/  LDG.E R6, desc[UR42][R6.64+0x4] ;  /* 0x0000042a06067981 */ /* 0x000ea4000c1e1900 */
[----:B--2---:R-:W-:-:S07]  /*23ec0*/  IMAD.IADD R9, R6, 0x1, -R9 ;  /* 0x0000000106097824 */ /* 0x004fce00078e0a09 */
.L_x_547:
[----:B01----:R-:W2:Y:S01]  /*23ed0*/  @P2 LDG.E R2, desc[UR42][R4.64] ;  /* 0x0000002a04022981 */ /* 0x003ea2000c1e1900 */
[----:B-----5:R-:W-:-:S03]  /*23ee0*/  IADD3 R8, -R8, R9, RZ ;  /* 0x0000000908087210 */ /* 0x020fc60007ffe1ff */
[----:B------:R-:W2:Y:S01]  /*23ef0*/  @P2 LDG.E R4, desc[UR42][R4.64+0x4] ;  /* 0x0000042a04042981 */ /* 0x000ea2000c1e1900 */
[----:B------:R-:W-:Y:S01]  /*23f00*/  BSSY B0, `(.L_x_548) ;  /* 0x0000029000007945 */ /* 0x000fe20003800000 */
[----:B------:R-:W-:Y:S02]  /*23f10*/  LOP3.LUT R21, R17, 0xff, RZ, 0xc0, !PT ;  /* 0x000000ff11157812 */ /* 0x000fe400078ec0ff */
[----:B------:R-:W-:Y:S01]  /*23f20*/  SHF.R.U32.HI R17, RZ, 0x10, R17 ;  /* 0x00000010ff117819 */ /* 0x000fe20000011611 */
[----:B--2---:R-:W-:-:S04]  /*23f30*/  @P2 IMAD.IADD R10, R4, 0x1, -R2 ;  /* 0x00000001040a2824 */ /* 0x004fc800078e0a02 */
[----:B------:R-:W-:-:S05]  /*23f40*/  IMAD.IADD R3, R8, 0x1, R10 ;  /* 0x0000000108037824 */ /* 0x000fca00078e020a */
[C---:B------:R-:W-:Y:S01]  /*23f50*/  ISETP.GE.AND P1, PT, R3.reuse, 0x1, PT ;  /* 0x000000010300780c */ /* 0x040fe20003f26270 */
[----:B------:R-:W-:-:S05]  /*23f60*/  VIADD R2, R3, 0x7f ;  /* 0x0000007f03027836 */ /* 0x000fca0000000000 */
[----:B------:R-:W-:-:S04]  /*23f70*/  SHF.R.S32.HI R3, RZ, 0x1f, R2 ;  /* 0x0000001fff037819 */ /* 0x000fc80000011402 */
[----:B------:R-:W-:Y:S01]  /*23f80*/  LEA.HI R3, R3, R2, RZ, 0x7 ;  /* 0x0000000203037211 */ /* 0x000fe200078f38ff */
[----:B------:R-:W-:-:S03]  /*23f90*/  IMAD.MOV.U32 R2, RZ, RZ, RZ ;  /* 0x000000ffff027224 */ /* 0x000fc600078e00ff */
[----:B------:R-:W-:Y:S01]  /*23fa0*/  SHF.R.S32.HI R20, RZ, 0x7, R3 ;  /* 0x00000007ff147819 */ /* 0x000fe20000011403 */
[----:B------:R-:W-:Y:S06]  /*23fb0*/  @!P1 BRA `(.L_x_549) ;  /* 0x0000000000749947 */ /* 0x000fec0003800000 */
[----:B------:R-:W-:Y:S01]  /*23fc0*/  ISETP.NE.AND P0, PT, R17, RZ, PT ;  /* 0x000000ff1100720c */ /* 0x000fe20003f05270 */
[----:B------:R-:W-:-:S03]  /*23fd0*/  ULDC UR4, c[0x0][0x9f0] ;  /* 0x00027c0000047ab9 */ /* 0x000fc60000000800 */
[----:B------:R-:W-:-:S04]  /*23fe0*/  SEL R3, R17, UR4, P0 ;  /* 0x0000000411037c07 */ /* 0x000fc80008000000 */
[-C--:B------:R-:W-:Y:S02]  /*23ff0*/  IABS R4, R3.reuse ;  /* 0x0000000300047213 */ /* 0x080fe40000000000 */
[----:B------:R-:W-:Y:S02]  /*24000*/  IADD3 R2, R3, -0x1, R20 ;  /* 0xffffffff03027810 */ /* 0x000fe40007ffe014 */
[----:B------:R-:W0:Y:S02]  /*24010*/  I2F.RP R6, R4 ;  /* 0x0000000400067306 */ /* 0x000e240000209400 */
[----:B------:R-:W-:-:S04]  /*24020*/  LOP3.LUT R5, R2, R3, RZ, 0x3c, !PT ;  /* 0x0000000302057212 */ /* 0x000fc800078e3cff */
[----:B------:R-:W-:Y:S02]  /*24030*/  ISETP.GE.AND P4, PT, R5, RZ, PT ;  /* 0x000000ff0500720c */ /* 0x000fe40003f86270 */
[----:B0-----:R-:W0:Y:S02]  /*24040*/  MUFU.RCP R6, R6 ;  /* 0x0000000600067308 */ /* 0x001e240000001000 */
[----:B0-----:R-:W-:-:S06]  /*24050*/  IADD3 R6, R6, 0xffffffe, RZ ;  /* 0x0ffffffe06067810 */ /* 0x001fcc0007ffe0ff */
[----:B------:R0:W1:Y:S02]  /*24060*/  F2I.FTZ.U32.TRUNC.NTZ R7, R6 ;  /* 0x0000000600077305 */ /* 0x000064000021f000 */
[----:B0-----:R-:W-:Y:S02]  /*24070*/  IMAD.MOV.U32 R6, RZ, RZ, RZ ;  /* 0x000000ffff067224 */ /* 0x001fe400078e00ff */
[----:B-1----:R-:W-:-:S04]  /*24080*/  IMAD.MOV R5, RZ, RZ, -R7 ;  /* 0x000000ffff057224 */ /* 0x002fc800078e0a07 */
[----:B------:R-:W-:-:S04]  /*24090*/  IMAD R5, R5, R4, RZ ;  /* 0x0000000405057224 */ /* 0x000fc800078e02ff */
[----:B------:R-:W-:Y:S01]  /*240a0*/  IMAD.HI.U32 R7, R7, R5, R6 ;  /* 0x0000000507077227 */ /* 0x000fe200078e0006 */
[----:B------:R-:W-:Y:S02]  /*240b0*/  IABS R5, R2 ;  /* 0x0000000200057213 */ /* 0x000fe40000000000 */
[----:B------:R-:W-:-:S05]  /*240c0*/  IABS R2, R3 ;  /* 0x0000000300027213 */ /* 0x000fca0000000000 */
[----:B------:R-:W-:-:S04]  /*240d0*/  IMAD.MOV R2, RZ, RZ, -R2 ;  /* 0x000000ffff027224 */ /* 0x000fc800078e0a02 */
[----:B------:R-:W-:Y:S02]  /*240e0*/  IMAD.MOV.U32 R6, RZ, RZ, R2 ;  /* 0x000000ffff067224 */ /* 0x000fe400078e0002 */
        /* <DEDUP_REMOVED lines=9> */
[----:B------:R-:W-:-:S07]  /*24180*/  @!P3 LOP3.LUT R2, RZ, R3, RZ, 0x33, !PT ;  /* 0x00000003ff02b212 */ /* 0x000fce00078e33ff */
.L_x_549:
[----:B------:R-:W-:Y:S05]  /*24190*/  BSYNC B0 ;  /* 0x0000000000007941 */ /* 0x000fea0003800000 */
.L_x_548:
[-C--:B------:R-:W-:Y:S01]  /*241a0*/  IMAD R3, R21, R2.reuse, RZ ;  /* 0x0000000215037224 */ /* 0x080fe200078e02ff */
[----:B------:R-:W-:Y:S04]  /*241b0*/  BSSY B0, `(.L_x_550) ;  /* 0x0000120000007945 */ /* 0x000fe80003800000 */
[C---:B------:R-:W-:Y:S01]  /*241c0*/  VIADDMNMX R2, R3.reuse, R2, R20, PT ;  /* 0x0000000203027246 */ /* 0x040fe20003800114 */
[----:B------:R-:W-:-:S03]  /*241d0*/  IMAD R3, R3, 0x80, -R8 ;  /* 0x0000008003037824 */ /* 0x000fc600078e0a08 */
[----:B------:R-:W-:Y:S02]  /*241e0*/  LEA R8, R2, -R8, 0x7 ;  /* 0x8000000802087211 */ /* 0x000fe400078e38ff */
[----:B------:R-:W-:Y:S02]  /*241f0*/  VIMNMX R3, RZ, R3, !PT ;  /* 0x00000003ff037248 */ /* 0x000fe40007fe0100 */
[----:B------:R-:W-:-:S04]  /*24200*/  VIMNMX R10, R8, R10, PT ;  /* 0x0000000a080a7248 */ /* 0x000fc80003fe0100 */
[----:B------:R-:W-:Y:S02]  /*24210*/  ISETP.GT.AND P0, PT, R10, R3, PT ;  /* 0x000000030a00720c */ /* 0x000fe40003f04270 */
[----:B------:R-:W-:-:S05]  /*24220*/  SHF.R.U32.HI R3, RZ, 0x7, R3 ;  /* 0x00000007ff037819 */ /* 0x000fca0000011603 */
[----:B------:R-:W-:-:S06]  /*24230*/  IMAD.MOV.U32 R8, RZ, RZ, R3 ;  /* 0x000000ffff087224 */ /* 0x000fcc00078e0003 */
[----:B------:R-:W-:-:S05]  /*24240*/  @P0 VIADD R10, R10, 0x7f ;  /* 0x0000007f0a0a0836 */ /* 0x000fca0000000000 */
[----:B------:R-:W-:-:S04]  /*24250*/  @P0 SHF.R.S32.HI R2, RZ, 0x1f, R10 ;  /* 0x0000001fff020819 */ /* 0x000fc8000001140a */
[----:B------:R-:W-:-:S04]  /*24260*/  @P0 LEA.HI R10, R2, R10, RZ, 0x7 ;  /* 0x0000000a020a0211 */ /* 0x000fc800078f38ff */
[----:B------:R-:W-:Y:S02]  /*24270*/  @P0 SHF.R.S32.HI R8, RZ, 0x7, R10 ;  /* 0x00000007ff080819 */ /* 0x000fe4000001140a */
[----:B------:R-:W-:Y:S02]  /*24280*/  PLOP3.LUT P0, PT, PT, PT, PT, 0x80, 0x0 ;  /* 0x000000000000781c */ /* 0x000fe40003f0f070 */
[----:B------:R-:W-:-:S13]  /*24290*/  ISETP.GT.AND P3, PT, R8, R3, PT ;  /* 0x000000030800720c */ /* 0x000fda0003f64270 */
[----:B------:R-:W-:Y:S05]  /*242a0*/  @!P3 BRA `(.L_x_551) ;  /* 0x000000100040b947 */ /* 0x000fea0003800000 */
[----:B------:R-:W-:Y:S01]  /*242b0*/  UMOV UR4, 0xffffffff ;  /* 0xffffffff00047882 */ /* 0x000fe20000000000 */
[----:B------:R-:W-:Y:S02]  /*242c0*/  SEL R2, R11, RZ, !P2 ;  /* 0x000000ff0b027207 */ /* 0x000fe40005000000 */
[----:B------:R-:W-:Y:S05]  /*242d0*/  BRA.DIV UR4, `(.L_x_552) ;  /* 0x000000ae04607947 */ /* 0x000fea000b800000 */
[----:B------:R-:W0:Y:S02]  /*242e0*/  S2R R4, SR_TID.X ;  /* 0x0000000000047919 */ /* 0x000e240000002100 */
[----:B0-----:R-:W-:-:S04]  /*242f0*/  SHF.R.U32.HI R4, RZ, 0x5, R4 ;  /* 0x00000005ff047819 */ /* 0x001fc80000011604 */
[----:B------:R-:W-:-:S05]  /*24300*/  LOP3.LUT R4, R4, 0x3, RZ, 0xc0, !PT ;  /* 0x0000000304047812 */ /* 0x000fca00078ec0ff */
[----:B------:R0:W1:Y:S02]  /*24310*/  SHFL.IDX PT, R14, R4, RZ, 0x1f ;  /* 0x00001fff040e7589 */ /* 0x00006400000e0000 */
.L_x_860:
[----:B-1----:R-:W-:Y:S02]  /*24320*/  ISETP.NE.AND P0, PT, R14, RZ, PT ;  /* 0x000000ff0e00720c */ /* 0x002fe40003f05270 */
[----:B------:R-:W-:-:S11]  /*24330*/  PLOP3.LUT P6, PT, PT, PT, PT, 0x8, 0x0 ;  /* 0x000000000000781c */ /* 0x000fd60003fce170 */
[----:B------:R-:W-:Y:S05]  /*24340*/  @P0 BRA `(.L_x_553) ;  /* 0x00000000000c0947 */ /* 0x000fea0003800000 */
[----:B------:R-:W-:-:S03]  /*24350*/  UMOV UR4, 0xffffffff ;  /* 0xffffffff00047882 */ /* 0x000fc60000000000 */
[----:B------:R-:W-:Y:S05]  /*24360*/  BRA.DIV UR4, `(.L_x_554) ;  /* 0x000000ae04707947 */ /* 0x000fea000b800000 */
[----:B------:R-:W-:-:S13]  /*24370*/  ELECT P6, URZ, PT ;  /* 0x00000000003f782f */ /* 0x000fda00038c0000 */
.L_x_553:
[----:B0-----:R-:W2:Y:S01]  /*24380*/  LDL R4, [R1+0x64] ;  /* 0x0000640001047983 */ /* 0x001ea20000100800 */
[----:B------:R-:W-:Y:S01]  /*24390*/  BSSY B1, `(.L_x_555) ;  /* 0x0000008000017945 */ /* 0x000fe20003800000 */
[----:B--2---:R-:W-:-:S05]  /*243a0*/  VIADD R4, R4, 0x1 ;  /* 0x0000000104047836 */ /* 0x004fca0000000000 */
[----:B------:R-:W-:-:S04]  /*243b0*/  LEA.HI R5, R4, R4, RZ, 0x1 ;  /* 0x0000000404057211 */ /* 0x000fc800078f08ff */
[----:B------:R-:W-:-:S05]  /*243c0*/  LOP3.LUT R5, R5, 0xfffffffe, RZ, 0xc0, !PT ;  /* 0xfffffffe05057812 */ /* 0x000fca00078ec0ff */
[----:B------:R-:W-:-:S05]  /*243d0*/  IMAD.IADD R4, R4, 0x1, -R5 ;  /* 0x0000000104047824 */ /* 0x000fca00078e0a05 */
[----:B------:R-:W-:-:S04]  /*243e0*/  SHF.L.U32 R4, R4, 0x1f, RZ ;  /* 0x0000001f04047819 */ /* 0x000fc800000006ff */
[----:B------:R-:W0:Y:S02]  /*243f0*/  SYNCS.PHASECHK.TRANS64.TRYWAIT P0, [R18+URZ+0x38820], R4 ;  /* 0x03882004120075a7 */ /* 0x000e24000800017f */
[----:B0-----:R-:W-:Y:S05]  /*24400*/  @!P0 BRA `(.L_x_556) ;  /* 0x000000ac00688947 */ /* 0x001fea0003800000 */
.L_x_863:
[----:B------:R-:W-:Y:S05]  /*24410*/  BSYNC B1 ;  /* 0x0000000000017941 */ /* 0x000fea0003800000 */
.L_x_555:
[----:B------:R-:W-:Y:S04]  /*24420*/  BSSY B1, `(.L_x_557) ;  /* 0x000006f000017945 */ /* 0x000fe80003800000 */
[----:B------:R-:W-:Y:S05]  /*24430*/  @!P6 BRA `(.L_x_558) ;  /* 0x0000000400b4e947 */ /* 0x000fea0003800000 */
[----:B------:R-:W2:Y:S04]  /*24440*/  LDL R7, [R1+0x18] ;  /* 0x0000180001077983 */ /* 0x000ea80000100800 */
[----:B------:R-:W3:Y:S01]  /*24450*/  LDL R6, [R1+0x20] ;  /* 0x0000200001067983 */ /* 0x000ee20000100800 */
[----:B------:R-:W1:Y:S01]  /*24460*/  S2R R5, SR_TID.X ;  /* 0x0000000000057919 */ /* 0x000e620000002100 */
[----:B------:R-:W-:Y:S01]  /*24470*/  BSSY B2, `(.L_x_559) ;  /* 0x0000007000027945 */ /* 0x000fe20003800000 */
[----:B-1----:R-:W-:-:S04]  /*24480*/  LOP3.LUT R5, R5, 0x7f, RZ, 0xc0, !PT ;  /* 0x0000007f05057812 */ /* 0x002fc800078ec0ff */
[----:B------:R-:W-:Y:S02]  /*24490*/  ISETP.NE.AND P2, PT, R5, RZ, PT ;  /* 0x000000ff0500720c */ /* 0x000fe40003f45270 */
[----:B--2---:R-:W-:Y:S02]  /*244a0*/  LEA R7, R7, R18, 0x3 ;  /* 0x0000001207077211 */ /* 0x004fe400078e18ff */
[----:B---3--:R-:W-:-:S04]  /*244b0*/  SHF.L.U32 R10, R6, 0x1f, RZ ;  /* 0x0000001f060a7819 */ /* 0x008fc800000006ff */
[----:B------:R-:W1:Y:S02]  /*244c0*/  SYNCS.PHASECHK.TRANS64.TRYWAIT P0, [R7+URZ+0x388a0], R10 ;  /* 0x0388a00a070075a7 */ /* 0x000e64000800017f */
[----:B-1----:R-:W-:Y:S05]  /*244d0*/  @!P0 BRA `(.L_x_560) ;  /* 0x000000ac00488947 */ /* 0x002fea0003800000 */
.L_x_864:
[----:B------:R-:W-:Y:S05]  /*244e0*/  BSYNC B2 ;  /* 0x0000000000027941 */ /* 0x000fea0003800000 */
.L_x_559:
[----:B------:R-:W-:Y:S04]  /*244f0*/  BSSY B2, `(.L_x_561) ;  /* 0x0000009000027945 */ /* 0x000fe80003800000 */
[----:B------:R-:W-:Y:S05]  /*24500*/  @P2 BRA `(.L_x_562) ;  /* 0x00000000001c2947 */ /* 0x000fea0003800000 */
[----:B0-----:R-:W0:Y:S02]  /*24510*/  S2R R4, SR_TID.X ;  /* 0x0000000000047919 */ /* 0x001e240000002100 */
[----:B0-----:R-:W-:Y:S01]  /*24520*/  LOP3.LUT R5, R4, 0x1f, RZ, 0xc0, !PT ;  /* 0x0000001f04057812 */ /* 0x001fe200078ec0ff */
[----:B------:R-:W-:-:S03]  /*24530*/  IMAD.MOV.U32 R4, RZ, RZ, 0x8000 ;  /* 0x00008000ff047424 */ /* 0x000fc600078e00ff */
[----:B------:R-:W-:Y:S01]  /*24540*/  ISETP.NE.AND P0, PT, R5, RZ, PT ;  /* 0x000000ff0500720c */ /* 0x000fe20003f05270 */
[----:B------:R2:W-:-:S12]  /*24550*/  SYNCS.ARRIVE.TRANS64 RZ, [R7+URZ+0x38890], R4 ;  /* 0x0388900407ff79a7 */ /* 0x0005d8000800003f */
[----:B--2---:R-:W-:Y:S05]  /*24560*/  @!P0 BRA `(.L_x_562) ;  /* 0x0000000000048947 */ /* 0x004fea0003800000 */
[----:B------:R-:W-:Y:S01]  /*24570*/  BPT.TRAP 0x1 ;  /* 0x000000040000795c */ /* 0x000fe20000300000 */
.L_x_562:
[----:B------:R-:W-:Y:S05]  /*24580*/  BSYNC B2 ;  /* 0x0000000000027941 */ /* 0x000fea0003800000 */
.L_x_561:
[----:B0-----:R-:W2:Y:S01]  /*24590*/  LDL R4, [R1+0x18] ;  /* 0x0000180001047983 */ /* 0x001ea20000100800 */
[----:B------:R-:W-:Y:S01]  /*245a0*/  IMAD.MOV.U32 R13, RZ, RZ, RZ ;  /* 0x000000ffff0d7224 */ /* 0x000fe200078e00ff */
[----:B------:R-:W-:Y:S01]  /*245b0*/  UIADD3 UR4, UP0, UR40, 0x570, URZ ;  /* 0x0000057028047890 */ /* 0x000fe2000ff1e03f */
[----:B------:R-:W-:Y:S01]  /*245c0*/  IMAD R5, R8, 0x80, R0 ;  /* 0x0000008008057824 */ /* 0x000fe200078e0200 */
[----:B------:R-:W-:Y:S01]  /*245d0*/  PLOP3.LUT P0, PT, PT, PT, PT, 0x80, 0x0 ;  /* 0x000000000000781c */ /* 0x000fe20003f0f070 */
[----:B------:R-:W-:Y:S01]  /*245e0*/  UMOV UR6, 0x0 ;  /* 0x0000000000067882 */ /* 0x000fe20000000000 */
[----:B------:R-:W-:Y:S01]  /*245f0*/  R2UR UR10, R13 ;  /* 0x000000000d0a72ca */ /* 0x000fe200000e0000 */
[----:B------:R-:W-:Y:S01]  /*24600*/  UIADD3.X UR5, URZ, UR41, URZ, UP0, !UPT ;  /* 0x000000293f057290 */ /* 0x000fe200087fe43f */
[----:B------:R-:W-:Y:S01]  /*24610*/  IADD3 R5, R5, -0x80, RZ ;  /* 0xffffff8005057810 */ /* 0x000fe20007ffe0ff */
[----:B------:R-:W-:Y:S01]  /*24620*/  UMOV UR7, 0x12f00000 ;  /* 0x12f0000000077882 */ /* 0x000fe20000000000 */
[----:B--2---:R-:W-:-:S02]  /*24630*/  IMAD R9, R4, 0x8000, R18 ;  /* 0x0000800004097824 */ /* 0x004fc400078e0212 */
[----:B------:R-:W-:Y:S02]  /*24640*/  VIADD R4, R7, 0x38890 ;  /* 0x0003889007047836 */ /* 0x000fe40000000000 */
[----:B------:R-:W-:-:S07]  /*24650*/  VIADD R6, R9, 0x28400 ;  /* 0x0002840009067836 */ /* 0x000fce0000000000 */
.L_x_563:
[----:B------:R-:W-:-:S13]  /*24660*/  @P0 ELECT P3, URZ, PT ;  /* 0x00000000003f082f */ /* 0x000fda0003860000 */
[----:B------:R-:W-:Y:S02]  /*24670*/  @P3 R2UR UR13, R2 ;  /* 0x00000000020d32ca */ /* 0x000fe400000e0000 */
[----:B------:R-:W-:Y:S02]  /*24680*/  @P3 R2UR UR12, R16 ;  /* 0x00000000100c32ca */ /* 0x000fe400000e0000 */
[----:B------:R-:W-:Y:S02]  /*24690*/  @P3 R2UR UR11, R5 ;  /* 0x00000000050b32ca */ /* 0x000fe400000e0000 */
[----:B------:R-:W-:Y:S02]  /*246a0*/  @P3 R2UR UR9, R4 ;  /* 0x00000000040932ca */ /* 0x000fe400000e0000 */
[----:B------:R-:W-:Y:S02]  /*246b0*/  @P3 R2UR UR8, R6 ;  /* 0x00000000060832ca */ /* 0x000fe400000e0000 */
[----:B------:R-:W-:-:S02]  /*246c0*/  @P3 PLOP3.LUT P0, PT, P3, PT, PT, 0x8, 0x0 ;  /* 0x000000000000381c */ /* 0x000fc40001f0e170 */
[----:B------:R-:W-:-:S09]  /*246d0*/  PLOP3.LUT P3, PT, PT, PT, PT, 0x8, 0x0 ;  /* 0x000000000000781c */ /* 0x000fd20003f6e170 */
[----:B------:R0:W-:Y:S02]  /*246e0*/  UTMALDG.4D [UR8], [UR4], desc[UR6] ;  /* 0x00000608040075b4 */ /* 0x0001e40008019000 */
[----:B0-----:R-:W-:Y:S05]  /*246f0*/  @P0 BRA.U.ANY `(.L_x_563) ;  /* 0xfffffffd00d80947 */ /* 0x001fea000393ffff */
[----:B------:R-:W-:Y:S01]  /*24700*/  IMAD.MOV.U32 R12, RZ, RZ, 0x80 ;  /* 0x00000080ff0c7424 */ /* 0x000fe200078e00ff */
[----:B------:R-:W-:Y:S01]  /*24710*/  PLOP3.LUT P0, PT, PT, PT, PT, 0x80, 0x0 ;  /* 0x000000000000781c */ /* 0x000fe20003f0f070 */
[----:B------:R-:W-:Y:S01]  /*24720*/  VIADD R6, R9, 0x2c400 ;  /* 0x0002c40009067836 */ /* 0x000fe20000000000 */
[----:B------:R-:W-:Y:S01]  /*24730*/  UMOV UR6, 0x0 ;  /* 0x0000000000067882 */ /* 0x000fe20000000000 */
[----:B------:R-:W-:Y:S01]  /*24740*/  UMOV UR7, 0x12f00000 ;  /* 0x12f0000000077882 */ /* 0x000fe20000000000 */
[----:B------:R-:W-:-:S15]  /*24750*/  R2UR UR10, R12 ;  /* 0x000000000c0a72ca */ /* 0x000fde00000e0000 */
.L_x_564:
        /* <DEDUP_REMOVED lines=10> */
[----:B------:R-:W0:Y:S01]  /*24800*/  SYNCS.PHASECHK.TRANS64.TRYWAIT P0, [R7+URZ+0x388c0], R10 ;  /* 0x0388c00a070075a7 */ /* 0x000e22000800017f */
[----:B------:R-:W-:Y:S04]  /*24810*/  BSSY B2, `(.L_x_565) ;  /* 0x0000002000027945 */ /* 0x000fe80003800000 */
[----:B0-----:R-:W-:Y:S05]  /*24820*/  @!P0 BRA `(.L_x_566) ;  /* 0x000000a800888947 */ /* 0x001fea0003800000 */
.L_x_865:
[----:B------:R-:W-:Y:S05]  /*24830*/  BSYNC B2 ;  /* 0x0000000000027941 */ /* 0x000fea0003800000 */
.L_x_565:
[----:B------:R-:W-:Y:S01]  /*24840*/  BSSY B2, `(.L_x_567) ;  /* 0x000000b000027945 */ /* 0x000fe20003800000 */
[----:B01----:R-:W-:Y:S01]  /*24850*/  MOV R10, 0x0 ;  /* 0x00000000000a7802 */ /* 0x003fe20000000f00 */
[----:B------:R-:W-:Y:S02]  /*24860*/  IMAD.MOV.U32 R11, RZ, RZ, 0x12f00000 ;  /* 0x12f00000ff0b7424 */ /* 0x000fe400078e00ff */
[----:B------:R-:W-:Y:S05]  /*24870*/  @P2 BRA `(.L_x_568) ;  /* 0x00000000001c2947 */ /* 0x000fea0003800000 */
[----:B------:R-:W0:Y:S02]  /*24880*/  S2R R4, SR_TID.X ;  /* 0x0000000000047919 */ /* 0x000e240000002100 */
[----:B0-----:R-:W-:Y:S01]  /*24890*/  LOP3.LUT R6, R4, 0x1f, RZ, 0xc0, !PT ;  /* 0x0000001f04067812 */ /* 0x001fe200078ec0ff */
[----:B------:R-:W-:-:S03]  /*248a0*/  IMAD.MOV.U32 R4, RZ, RZ, 0x8000 ;  /* 0x00008000ff047424 */ /* 0x000fc600078e00ff */
[----:B------:R-:W-:Y:S01]  /*248b0*/  ISETP.NE.AND P0, PT, R6, RZ, PT ;  /* 0x000000ff0600720c */ /* 0x000fe20003f05270 */
[----:B------:R0:W-:-:S12]  /*248c0*/  SYNCS.ARRIVE.TRANS64 RZ, [R7+URZ+0x388b0], R4 ;  /* 0x0388b00407ff79a7 */ /* 0x0001d8000800003f */
[----:B0-----:R-:W-:Y:S05]  /*248d0*/  @!P0 BRA `(.L_x_568) ;  /* 0x0000000000048947 */ /* 0x001fea0003800000 */
[----:B------:R-:W-:Y:S01]  /*248e0*/  BPT.TRAP 0x1 ;  /* 0x000000040000795c */ /* 0x000fe20000300000 */
.L_x_568:
[----:B------:R-:W-:Y:S05]  /*248f0*/  BSYNC B2 ;  /* 0x0000000000027941 */ /* 0x000fea0003800000 */
.L_x_567:
[----:B------:R-:W-:Y:S01]  /*24900*/  R2UR UR10, R13 ;  /* 0x000000000d0a72ca */ /* 0x000fe200000e0000 */
[----:B------:R-:W-:Y:S01]  /*24910*/  UIADD3 UR4, UP0, UR40, 0x670, URZ ;  /* 0x0000067028047890 */ /* 0x000fe2000ff1e03f */
[----:B------:R-:W-:Y:S01]  /*24920*/  R2UR UR6, R10 ;  /* 0x000000000a0672ca */ /* 0x000fe200000e0000 */
[----:B------:R-:W-:Y:S01]  /*24930*/  VIADD R7, R7, 0x388b0 ;  /* 0x000388b007077836 */ /* 0x000fe20000000000 */
[----:B------:R-:W-:Y:S01]  /*24940*/  R2UR UR7, R11 ;  /* 0x000000000b0772ca */ /* 0x000fe200000e0000 */
[----:B------:R-:W-:Y:S01]  /*24950*/  VIADD R4, R9, 0x10400 ;  /* 0x0001040009047836 */ /* 0x000fe20000000000 */
[----:B------:R-:W-:Y:S01]  /*24960*/  PLOP3.LUT P0, PT, PT, PT, PT, 0x80, 0x0 ;  /* 0x000000000000781c */ /* 0x000fe20003f0f070 */
[----:B------:R-:W-:-:S12]  /*24970*/  UIADD3.X UR5, URZ, UR41, URZ, UP0, !UPT ;  /* 0x000000293f057290 */ /* 0x000fd800087fe43f */
.L_x_569:
        /* <DEDUP_REMOVED lines=10> */
[----:B------:R-:W-:Y:S02]  /*24a20*/  R2UR UR10, R12 ;  /* 0x000000000c0a72ca */ /* 0x000fe400000e0000 */
[----:B------:R-:W-:Y:S02]  /*24a30*/  R2UR UR6, R10 ;  /* 0x000000000a0672ca */ /* 0x000fe400000e0000 */
[----:B------:R-:W-:Y:S02]  /*24a40*/  R2UR UR7, R11 ;  /* 0x000000000b0772ca */ /* 0x000fe400000e0000 */
[----:B------:R-:W-:Y:S02]  /*24a50*/  PLOP3.LUT P0, PT, PT, PT, PT, 0x80, 0x0 ;  /* 0x000000000000781c */ /* 0x000fe40003f0f070 */
[----:B------:R-:W-:-:S11]  /*24a60*/  IADD3 R4, R9, 0x14400, RZ ;  /* 0x0001440009047810 */ /* 0x000fd60007ffe0ff */
.L_x_570:
        /* <DEDUP_REMOVED lines=9> */
[----:B-1----:R-:W-:Y:S05]  /*24b00*/  @P0 BRA.U.ANY `(.L_x_570) ;  /* 0xfffffffd00d80947 */ /* 0x002fea000393ffff */
.L_x_558:
[----:B------:R-:W-:Y:S05]  /*24b10*/  BSYNC B1 ;  /* 0x0000000000017941 */ /* 0x000fea0003800000 */
.L_x_557:
[----:B------:R-:W0:Y:S04]  /*24b20*/  LDL.LU R9, [R1+0x18] ;  /* 0x0000180001097983 */ /* 0x000e280000300800 */
[----:B------:R-:W2:Y:S01]  /*24b30*/  LDL.LU R6, [R1+0x20] ;  /* 0x0000200001067983 */ /* 0x000ea20000300800 */
[----:B------:R-:W-:Y:S01]  /*24b40*/  PLOP3.LUT P0, PT, PT, PT, PT, 0x8, 0x0 ;  /* 0x000000000000781c */ /* 0x000fe20003f0e170 */
[----:B0-----:R-:W-:Y:S02]  /*24b50*/  VIADD R4, R9, 0x1 ;  /* 0x0000000109047836 */ /* 0x001fe40000000000 */
[----:B------:R-:W-:-:S03]  /*24b60*/  VIADD R9, R8, 0xfffffffe ;  /* 0xfffffffe08097836 */ /* 0x000fc60000000000 */
[C---:B------:R-:W-:Y:S02]  /*24b70*/  ISETP.NE.AND P2, PT, R4.reuse, 0x2, PT ;  /* 0x000000020400780c */ /* 0x040fe40003f45270 */
[----:B------:R-:W-:Y:S02]  /*24b80*/  ISETP.GE.AND P3, PT, R9, R3, PT ;  /* 0x000000030900720c */ /* 0x000fe40003f66270 */
[----:B------:R-:W-:Y:S02]  /*24b90*/  SEL R5, RZ, 0x1, P2 ;  /* 0x00000001ff057807 */ /* 0x000fe40001000000 */
[----:B------:R-:W-:Y:S02]  /*24ba0*/  SEL R4, R4, RZ, P2 ;  /* 0x000000ff04047207 */ /* 0x000fe40001000000 */
[----:B--2---:R-:W-:-:S03]  /*24bb0*/  LOP3.LUT R6, R6, R5, RZ, 0x3c, !PT ;  /* 0x0000000506067212 */ /* 0x004fc600078e3cff */
[----:B------:R0:W-:Y:S04]  /*24bc0*/  STL [R1+0x18], R4 ;  /* 0x0000180401007387 */ /* 0x0001e80000100800 */
[----:B------:R0:W-:Y:S01]  /*24bd0*/  STL [R1+0x20], R6 ;  /* 0x0000200601007387 */ /* 0x0001e20000100800 */
[----:B------:R-:W-:Y:S05]  /*24be0*/  @!P3 BRA `(.L_x_551) ;  /* 0x0000000400f0b947 */ /* 0x000fea0003800000 */
.L_x_585:
[----:B------:R-:W-:Y:S05]  /*24bf0*/  YIELD ;  /* 0x0000000000007946 */ /* 0x000fea0003800000 */
[----:B------:R-:W-:Y:S04]  /*24c00*/  BSSY B1, `(.L_x_571) ;  /* 0x000006e000017945 */ /* 0x000fe80003800000 */
[----:B-1----:R-:W-:Y:S05]  /*24c10*/  @!P6 BRA `(.L_x_572) ;  /* 0x0000000400b0e947 */ /* 0x002fea0003800000 */
[----:B0-----:R-:W2:Y:S04]  /*24c20*/  LDL R6, [R1+0x18] ;  /* 0x0000180001067983 */ /* 0x001ea80000100800 */
[----:B------:R-:W3:Y:S01]  /*24c30*/  LDL R5, [R1+0x20] ;  /* 0x0000200001057983 */ /* 0x000ee20000100800 */
[----:B------:R-:W0:Y:S01]  /*24c40*/  S2R R4, SR_TID.X ;  /* 0x0000000000047919 */ /* 0x000e220000002100 */
[----:B------:R-:W-:Y:S01]  /*24c50*/  BSSY B2, `(.L_x_573) ;  /* 0x0000007000027945 */ /* 0x000fe20003800000 */
[----:B0-----:R-:W-:-:S04]  /*24c60*/  LOP3.LUT R4, R4, 0x7f, RZ, 0xc0, !PT ;  /* 0x0000007f04047812 */ /* 0x001fc800078ec0ff */
[----:B------:R-:W-:Y:S01]  /*24c70*/  ISETP.NE.AND P3, PT, R4, RZ, PT ;  /* 0x000000ff0400720c */ /* 0x000fe20003f65270 */
[----:B--2---:R-:W-:Y:S01]  /*24c80*/  IMAD R8, R6, 0x8, R18 ;  /* 0x0000000806087824 */ /* 0x004fe200078e0212 */
[----:B---3--:R-:W-:-:S04]  /*24c90*/  SHF.L.U32 R7, R5, 0x1f, RZ ;  /* 0x0000001f05077819 */ /* 0x008fc800000006ff */
[----:B------:R-:W0:Y:S02]  /*24ca0*/  SYNCS.PHASECHK.TRANS64.TRYWAIT P2, [R8+URZ+0x388a0], R7 ;  /* 0x0388a007080075a7 */ /* 0x000e24000804017f */
[----:B0-----:R-:W-:Y:S05]  /*24cb0*/  @!P2 BRA `(.L_x_574) ;  /* 0x000000a40078a947 */ /* 0x001fea0003800000 */
.L_x_866:
[----:B------:R-:W-:Y:S05]  /*24cc0*/  BSYNC B2 ;  /* 0x0000000000027941 */ /* 0x000fea0003800000 */
.L_x_573:
[----:B------:R-:W-:Y:S04]  /*24cd0*/  BSSY B2, `(.L_x_575) ;  /* 0x0000009000027945 */ /* 0x000fe80003800000 */
[----:B------:R-:W-:Y:S05]  /*24ce0*/  @P3 BRA `(.L_x_576) ;  /* 0x00000000001c3947 */ /* 0x000fea0003800000 */
[----:B------:R-:W1:Y:S02]  /*24cf0*/  S2R R4, SR_TID.X ;  /* 0x0000000000047919 */ /* 0x000e640000002100 */
[----:B-1----:R-:W-:Y:S01]  /*24d00*/  LOP3.LUT R5, R4, 0x1f, RZ, 0xc0, !PT ;  /* 0x0000001f04057812 */ /* 0x002fe200078ec0ff */
[----:B------:R-:W-:-:S03]  /*24d10*/  IMAD.MOV.U32 R4, RZ, RZ, 0x8000 ;  /* 0x00008000ff047424 */ /* 0x000fc600078e00ff */
[----:B------:R-:W-:Y:S01]  /*24d20*/  ISETP.NE.AND P2, PT, R5, RZ, PT ;  /* 0x000000ff0500720c */ /* 0x000fe20003f45270 */
[----:B------:R1:W-:-:S12]  /*24d30*/  SYNCS.ARRIVE.TRANS64 RZ, [R8+URZ+0x38890], R4 ;  /* 0x0388900408ff79a7 */ /* 0x0003d8000800003f */
[----:B-1----:R-:W-:Y:S05]  /*24d40*/  @!P2 BRA `(.L_x_576) ;  /* 0x000000000004a947 */ /* 0x002fea0003800000 */
[----:B------:R-:W-:Y:S01]  /*24d50*/  BPT.TRAP 0x1 ;  /* 0x000000040000795c */ /* 0x000fe20000300000 */
.L_x_576:
[----:B------:R-:W-:Y:S05]  /*24d60*/  BSYNC B2 ;  /* 0x0000000000027941 */ /* 0x000fea0003800000 */
.L_x_575:
[----:B------:R-:W2:Y:S01]  /*24d70*/  LDL R4, [R1+0x18] ;  /* 0x0000180001047983 */ /* 0x000ea20000100800 */
[----:B------:R-:W-:Y:S01]  /*24d80*/  MOV R12, RZ ;  /* 0x000000ff000c7202 */ /* 0x000fe20000000f00 */
[----:B------:R-:W-:Y:S01]  /*24d90*/  UIADD3 UR4, UP0, UR40, 0x570, URZ ;  /* 0x0000057028047890 */ /* 0x000fe2000ff1e03f */
[----:B------:R-:W-:Y:S01]  /*24da0*/  PLOP3.LUT P2, PT, PT, PT, PT, 0x80, 0x0 ;  /* 0x000000000000781c */ /* 0x000fe20003f4f070 */
[----:B------:R-:W-:Y:S01]  /*24db0*/  IMAD R5, R9, 0x80, R0 ;  /* 0x0000008009057824 */ /* 0x000fe200078e0200 */
[----:B------:R-:W-:Y:S01]  /*24dc0*/  R2UR UR10, R12 ;  /* 0x000000000c0a72ca */ /* 0x000fe200000e0000 */
[----:B------:R-:W-:Y:S01]  /*24dd0*/  UIADD3.X UR5, URZ, UR41, URZ, UP0, !UPT ;  /* 0x000000293f057290 */ /* 0x000fe200087fe43f */
[----:B------:R-:W-:Y:S01]  /*24de0*/  UMOV UR6, 0x0 ;  /* 0x0000000000067882 */ /* 0x000fe20000000000 */
[----:B------:R-:W-:Y:S01]  /*24df0*/  UMOV UR7, 0x12f00000 ;  /* 0x12f0000000077882 */ /* 0x000fe20000000000 */
[----:B--2---:R-:W-:Y:S02]  /*24e00*/  IMAD R6, R4, 0x8000, R18 ;  /* 0x0000800004067824 */ /* 0x004fe400078e0212 */
[----:B------:R-:W-:-:S02]  /*24e10*/  VIADD R4, R8, 0x38890 ;  /* 0x0003889008047836 */ /* 0x000fc40000000000 */
[----:B------:R-:W-:-:S07]  /*24e20*/  VIADD R10, R6, 0x28400 ;  /* 0x00028400060a7836 */ /* 0x000fce0000000000 */
.L_x_577:
        /* <DEDUP_REMOVED lines=10> */
[----:B------:R-:W-:Y:S01]  /*24ed0*/  MOV R13, 0x80 ;  /* 0x00000080000d7802 */ /* 0x000fe20000000f00 */
[----:B------:R-:W-:Y:S01]  /*24ee0*/  VIADD R10, R6, 0x2c400 ;  /* 0x0002c400060a7836 */ /* 0x000fe20000000000 */
[----:B------:R-:W-:Y:S01]  /*24ef0*/  PLOP3.LUT P2, PT, PT, PT, PT, 0x80, 0x0 ;  /* 0x000000000000781c */ /* 0x000fe20003f4f070 */
[----:B------:R-:W-:Y:S01]  /*24f00*/  UMOV UR6, 0x0 ;  /* 0x0000000000067882 */ /* 0x000fe20000000000 */
[----:B------:R-:W-:Y:S01]  /*24f10*/  R2UR UR10, R13 ;  /* 0x000000000d0a72ca */ /* 0x000fe200000e0000 */
[----:B------:R-:W-:-:S14]  /*24f20*/  UMOV UR7, 0x12f00000 ;  /* 0x12f0000000077882 */ /* 0x000fdc0000000000 */
.L_x_578:
        /* <DEDUP_REMOVED lines=10> */
[----:B------:R-:W1:Y:S01]  /*24fd0*/  SYNCS.PHASECHK.TRANS64.TRYWAIT P2, [R8+URZ+0x388c0], R7 ;  /* 0x0388c007080075a7 */ /* 0x000e62000804017f */
[----:B------:R-:W-:Y:S04]  /*24fe0*/  BSSY B2, `(.L_x_579) ;  /* 0x0000002000027945 */ /* 0x000fe80003800000 */
[----:B-1----:R-:W-:Y:S05]  /*24ff0*/  @!P2 BRA `(.L_x_580) ;  /* 0x000000a000bca947 */ /* 0x002fea0003800000 */
.L_x_867:
[----:B------:R-:W-:Y:S05]  /*25000*/  BSYNC B2 ;  /* 0x0000000000027941 */ /* 0x000fea0003800000 */
.L_x_579:
[----:B------:R-:W-:Y:S01]  /*25010*/  BSSY B2, `(.L_x_581) ;  /* 0x000000b000027945 */ /* 0x000fe20003800000 */
[----:B------:R-:W-:Y:S02]  /*25020*/  IMAD.MOV.U32 R10, RZ, RZ, 0x0 ;  /* 0x00000000ff0a7424 */ /* 0x000fe400078e00ff */
[----:B------:R-:W-:Y:S01]  /*25030*/  IMAD.MOV.U32 R11, RZ, RZ, 0x12f00000 ;  /* 0x12f00000ff0b7424 */ /* 0x000fe200078e00ff */
[----:B------:R-:W-:Y:S06]  /*25040*/  @P3 BRA `(.L_x_582) ;  /* 0x00000000001c3947 */ /* 0x000fec0003800000 */
[----:B------:R-:W2:Y:S02]  /*25050*/  S2R R4, SR_TID.X ;  /* 0x0000000000047919 */ /* 0x000ea40000002100 */
[----:B--2---:R-:W-:Y:S01]  /*25060*/  LOP3.LUT R14, R4, 0x1f, RZ, 0xc0, !PT ;  /* 0x0000001f040e7812 */ /* 0x004fe200078ec0ff */
[----:B------:R-:W-:-:S03]  /*25070*/  IMAD.MOV.U32 R4, RZ, RZ, 0x8000 ;  /* 0x00008000ff047424 */ /* 0x000fc600078e00ff */
[----:B------:R-:W-:Y:S01]  /*25080*/  ISETP.NE.AND P2, PT, R14, RZ, PT ;  /* 0x000000ff0e00720c */ /* 0x000fe20003f45270 */
[----:B------:R2:W-:-:S12]  /*25090*/  SYNCS.ARRIVE.TRANS64 RZ, [R8+URZ+0x388b0], R4 ;  /* 0x0388b00408ff79a7 */ /* 0x0005d8000800003f */
[----:B--2---:R-:W-:Y:S05]  /*250a0*/  @!P2 BRA `(.L_x_582) ;  /* 0x000000000004a947 */ /* 0x004fea0003800000 */
[----:B------:R-:W-:Y:S01]  /*250b0*/  BPT.TRAP 0x1 ;  /* 0x000000040000795c */ /* 0x000fe20000300000 */
.L_x_582:
[----:B------:R-:W-:Y:S05]  /*250c0*/  BSYNC B2 ;  /* 0x0000000000027941 */ /* 0x000fea0003800000 */
.L_x_581:
[----:B------:R-:W-:Y:S01]  /*250d0*/  R2UR UR10, R12 ;  /* 0x000000000c0a72ca */ /* 0x000fe200000e0000 */
[----:B------:R-:W-:Y:S01]  /*250e0*/  UIADD3 UR4, UP0, UR40, 0x670, URZ ;  /* 0x0000067028047890 */ /* 0x000fe2000ff1e03f */
[----:B------:R-:W-:Y:S01]  /*250f0*/  R2UR UR6, R10 ;  /* 0x000000000a0672ca */ /* 0x000fe200000e0000 */
[----:B------:R-:W-:Y:S01]  /*25100*/  VIADD R4, R6, 0x10400 ;  /* 0x0001040006047836 */ /* 0x000fe20000000000 */
[----:B------:R-:W-:Y:S01]  /*25110*/  R2UR UR7, R11 ;  /* 0x000000000b0772ca */ /* 0x000fe200000e0000 */
[----:B------:R-:W-:Y:S01]  /*25120*/  UIADD3.X UR5, URZ, UR41, URZ, UP0, !UPT ;  /* 0x000000293f057290 */ /* 0x000fe200087fe43f */
[----:B------:R-:W-:Y:S02]  /*25130*/  PLOP3.LUT P2, PT, PT, PT, PT, 0x80, 0x0 ;  /* 0x000000000000781c */ /* 0x000fe40003f4f070 */
[----:B01----:R-:W-:-:S11]  /*25140*/  IADD3 R8, R8, 0x388b0, RZ ;  /* 0x000388b008087810 */ /* 0x003fd60007ffe0ff */
.L_x_583:
        /* <DEDUP_REMOVED lines=10> */
[----:B------:R-:W-:Y:S01]  /*251f0*/  R2UR UR10, R13 ;  /* 0x000000000d0a72ca */ /* 0x000fe200000e0000 */
[----:B------:R-:W-:Y:S01]  /*25200*/  VIADD R6, R6, 0x14400 ;  /* 0x0001440006067836 */ /* 0x000fe20000000000 */
[----:B------:R-:W-:Y:S02]  /*25210*/  R2UR UR6, R10 ;  /* 0x000000000a0672ca */ /* 0x000fe400000e0000 */
[----:B------:R-:W-:Y:S02]  /*25220*/  R2UR UR7, R11 ;  /* 0x000000000b0772ca */ /* 0x000fe400000e0000 */
[----:B------:R-:W-:-:S13]  /*25230*/  PLOP3.LUT P2, PT, PT, PT, PT, 0x80, 0x0 ;  /* 0x000000000000781c */ /* 0x000fda0003f4f070 */
.L_x_584:
        /* <DEDUP_REMOVED lines=10> */
.L_x_572:
[----:B------:R-:W-:Y:S05]  /*252e0*/  BSYNC B1 ;  /* 0x0000000000017941 */ /* 0x000fea0003800000 */
.L_x_571:
[----:B0-----:R-:W2:Y:S04]  /*252f0*/  LDL.LU R4, [R1+0x18] ;  /* 0x0000180001047983 */ /* 0x001ea80000300800 */
[----:B------:R-:W3:Y:S01]  /*25300*/  LDL.LU R7, [R1+0x20] ;  /* 0x0000200001077983 */ /* 0x000ee20000300800 */
[C---:B------:R-:W-:Y:S01]  /*25310*/  ISETP.GT.AND P3, PT, R9.reuse, R3, PT ;  /* 0x000000030900720c */ /* 0x040fe20003f64270 */
[----:B------:R-:W-:Y:S02]  /*25320*/  VIADD R9, R9, 0xffffffff ;  /* 0xffffffff09097836 */ /* 0x000fe40000000000 */
[----:B--2---:R-:W-:-:S05]  /*25330*/  VIADD R4, R4, 0x1 ;  /* 0x0000000104047836 */ /* 0x004fca0000000000 */
[----:B------:R-:W-:-:S04]  /*25340*/  ISETP.NE.AND P2, PT, R4, 0x2, PT ;  /* 0x000000020400780c */ /* 0x000fc80003f45270 */
[----:B------:R-:W-:Y:S02]  /*25350*/  SEL R5, RZ, 0x1, P2 ;  /* 0x00000001ff057807 */ /* 0x000fe40001000000 */
[----:B------:R-:W-:Y:S02]  /*25360*/  SEL R4, R4, RZ, P2 ;  /* 0x000000ff04047207 */ /* 0x000fe40001000000 */
[----:B---3--:R-:W-:-:S05]  /*25370*/  LOP3.LUT R7, R7, R5, RZ, 0x3c, !PT ;  /* 0x0000000507077212 */ /* 0x008fca00078e3cff */
[----:B------:R1:W-:Y:S04]  /*25380*/  STL [R1+0x20], R7 ;  /* 0x0000200701007387 */ /* 0x0003e80000100800 */
[----:B------:R1:W-:Y:S01]  /*25390*/  STL [R1+0x18], R4 ;  /* 0x0000180401007387 */ /* 0x0003e20000100800 */
[----:B------:R-:W-:Y:S05]  /*253a0*/  @P3 BRA `(.L_x_585) ;  /* 0xfffffff800103947 */ /* 0x000fea000383ffff */
.L_x_551:
[----:B------:R-:W-:Y:S05]  /*253b0*/  BSYNC B0 ;  /* 0x0000000000007941 */ /* 0x000fea0003800000 */
.L_x_550:
[----:B------:R-:W-:Y:S05]  /*253c0*/  @!P0 WARPSYNC.ALL ;  /* 0x0000000000008948 */ /* 0x000fea0003800000 */
[----:B------:R-:W-:Y:S01]  /*253d0*/  @!P0 BAR.SYNC.DEFER_BLOCKING 0xc, 0x180 ;  /* 0x0306000000008b1d */ /* 0x000fe20000010000 */
[----:B------:R-:W-:-:S05]  /*253e0*/  MOV R0, RZ ;  /* 0x000000ff00007202 */ /* 0x000fca0000000f00 */
[----:B------:R-:W-:Y:S04]  /*253f0*/  BSSY B0, `(.L_x_586) ;  /* 0x000001e000007945 */ /* 0x000fe80003800000 */
[----:B------:R-:W-:Y:S05]  /*25400*/  @!P1 BRA `(.L_x_587) ;  /* 0x0000000000709947 */ /* 0x000fea0003800000 */
[----:B------:R-:W-:-:S13]  /*25410*/  ISETP.NE.AND P0, PT, R17, RZ, PT ;  /* 0x000000ff1100720c */ /* 0x000fda0003f05270 */
[----:B------:R-:W2:Y:S02]  /*25420*/  @!P0 LDC R17, c[0x0][0x9f0] ;  /* 0x00027c00ff118b82 */ /* 0x000ea40000000800 */
[----:B--2---:R-:W-:-:S04]  /*25430*/  IABS R2, R17 ;  /* 0x0000001100027213 */ /* 0x004fc80000000000 */
[----:B01----:R-:W0:Y:S08]  /*25440*/  I2F.RP R4, R2 ;  /* 0x0000000200047306 */ /* 0x003e300000209400 */
[----:B0-----:R-:W0:Y:S02]  /*25450*/  MUFU.RCP R4, R4 ;  /* 0x0000000400047308 */ /* 0x001e240000001000 */
[----:B0-----:R-:W-:-:S06]  /*25460*/  VIADD R4, R4, 0xffffffe ;  /* 0x0ffffffe04047836 */ /* 0x001fcc0000000000 */
[----:B------:R0:W1:Y:S02]  /*25470*/  F2I.FTZ.U32.TRUNC.NTZ R5, R4 ;  /* 0x0000000400057305 */ /* 0x000064000021f000 */
[----:B0-----:R-:W-:Y:S02]  /*25480*/  IMAD.MOV.U32 R4, RZ, RZ, RZ ;  /* 0x000000ffff047224 */ /* 0x001fe400078e00ff */
[----:B-1----:R-:W-:-:S04]  /*25490*/  IMAD.MOV R0, RZ, RZ, -R5 ;  /* 0x000000ffff007224 */ /* 0x002fc800078e0a05 */
[----:B------:R-:W-:-:S04]  /*254a0*/  IMAD R0, R0, R2, RZ ;  /* 0x0000000200007224 */ /* 0x000fc800078e02ff */
[----:B------:R-:W-:Y:S01]  /*254b0*/  IMAD.HI.U32 R6, R5, R0, R4 ;  /* 0x0000000005067227 */ /* 0x000fe200078e0004 */
[----:B------:R-:W-:Y:S02]  /*254c0*/  IABS R0, R17 ;  /* 0x0000001100007213 */ /* 0x000fe40000000000 */
[----:B------:R-:W-:-:S03]  /*254d0*/  IADD3 R4, R20, -0x1, R17 ;  /* 0xffffffff14047810 */ /* 0x000fc60007ffe011 */
[----:B------:R-:W-:Y:S01]  /*254e0*/  IMAD.MOV R0, RZ, RZ, -R0 ;  /* 0x000000ffff007224 */ /* 0x000fe200078e0a00 */
[----:B------:R-:W-:Y:S02]  /*254f0*/  IABS R3, R4 ;  /* 0x0000000400037213 */ /* 0x000fe40000000000 */
[----:B------:R-:W-:Y:S02]  /*25500*/  LOP3.LUT R4, R4, R17, RZ, 0x3c, !PT ;  /* 0x0000001104047212 */ /* 0x000fe400078e3cff */
[----:B------:R-:W-:Y:S01]  /*25510*/  MOV R5, R0 ;  /* 0x0000000000057202 */ /* 0x000fe20000000f00 */
[----:B------:R-:W-:Y:S01]  /*25520*/  IMAD.HI.U32 R0, R6, R3, RZ ;  /* 0x0000000306007227 */ /* 0x000fe200078e00ff */
[----:B------:R-:W-:-:S03]  /*25530*/  ISETP.GE.AND P2, PT, R4, RZ, PT ;  /* 0x000000ff0400720c */ /* 0x000fc60003f46270 */
        /* <DEDUP_REMOVED lines=8> */
[----:B------:R-:W-:-:S07]  /*255c0*/  @!P1 LOP3.LUT R0, RZ, R17, RZ, 0x33, !PT ;  /* 0x00000011ff009212 */ /* 0x000fce00078e33ff */
.L_x_587:
[----:B------:R-:W-:Y:S05]  /*255d0*/  BSYNC B0 ;  /* 0x0000000000007941 */ /* 0x000fea0003800000 */
.L_x_586:
[----:B------:R-:W-:-:S05]  /*255e0*/  IMAD R3, R21, R0, RZ ;  /* 0x0000000015037224 */ /* 0x000fca00078e02ff */
[----:B------:R-:W-:Y:S01]  /*255f0*/  VIADDMNMX R2, R3, R0, R20, PT ;  /* 0x0000000003027246 */ /* 0x000fe20003800114 */
[----:B------:R2:W-:Y:S03]  /*25600*/  STL [R1+0x2c], R3 ;  /* 0x00002c0301007387 */ /* 0x0005e60000100800 */
[----:B------:R-:W-:Y:S01]  /*25610*/  ISETP.GT.AND P0, PT, R2, R3, PT ;  /* 0x000000030200720c */ /* 0x000fe20003f04270 */
[----:B------:R2:W-:-:S12]  /*25620*/  STL [R1+0x4c], R2 ;  /* 0x00004c0201007387 */ /* 0x0005d80000100800 */
[----:B--2---:R-:W-:Y:S05]  /*25630*/  @P0 BRA `(.L_x_588) ;  /* 0x0000000000480947 */ /* 0x004fea0003800000 */
[----:B------:R-:W2:Y:S02]  /*25640*/  S2R R2, SR_TID.X ;  /* 0x0000000000027919 */ /* 0x000ea40000002100 */
[----:B--2---:R-:W-:-:S04]  /*25650*/  LOP3.LUT R2, R2, 0x7f, RZ, 0xc0, !PT ;  /* 0x0000007f02027812 */ /* 0x004fc800078ec0ff */
[----:B------:R-:W-:-:S13]  /*25660*/  ISETP.NE.AND P0, PT, R2, RZ, PT ;  /* 0x000000ff0200720c */ /* 0x000fda0003f05270 */
[----:B------:R-:W-:Y:S05]  /*25670*/  @P0 BRA `(.L_x_589) ;  /* 0x0000003800940947 */ /* 0x000fea0003800000 */
[----:B------:R-:W2:Y:S01]  /*25680*/  S2R R2, SR_LANEID ;  /* 0x0000000000027919 */ /* 0x000ea20000000000 */
[----:B------:R-:W-:Y:S01]  /*25690*/  VOTEU.ANY UR4, UPT, PT ;  /* 0x0000000000047886 */ /* 0x000fe200038e0100 */
[----:B01----:R-:W0:Y:S01]  /*256a0*/  LDC.64 R4, c[0x0][0xc60] ;  /* 0x00031800ff047b82 */ /* 0x003e220000000a00 */
[----:B------:R-:W2:Y:S02]  /*256b0*/  FLO.U32 R0, UR4 ;  /* 0x0000000400007d00 */ /* 0x000ea400080e0000 */
[----:B--2---:R-:W-:-:S06]  /*256c0*/  ISETP.EQ.U32.AND P0, PT, R0, R2, PT ;  /* 0x000000020000720c */ /* 0x004fcc0003f02070 */
[----:B------:R-:W0:Y:S07]  /*256d0*/  POPC R2, UR4 ;  /* 0x0000000400027d09 */ /* 0x000e2e0008000000 */
[----:B0-----:R-:W2:Y:S04]  /*256e0*/  @P0 ATOMG.E.ADD.STRONG.GPU PT, R2, desc[UR42][R4.64], R2 ;  /* 0x00000002040209a8 */ /* 0x001ea800081ee1ea */
[----:B--2---:R0:W1:Y:S02]  /*256f0*/  SHFL.IDX PT, R2, R2, R0, 0x1f ;  /* 0x00001f0002027589 */ /* 0x00406400000e0000 */
[----:B0-----:R-:W0:Y:S02]  /*25700*/  S2R R0, SR_LTMASK ;  /* 0x0000000000007919 */ /* 0x001e240000003900 */
[----:B0-----:R-:W-:-:S06]  /*25710*/  LOP3.LUT R0, R0, UR4, RZ, 0xc0, !PT ;  /* 0x0000000400007c12 */ /* 0x001fcc000f8ec0ff */
[----:B------:R-:W1:Y:S02]  /*25720*/  POPC R0, R0 ;  /* 0x0000000000007309 */ /* 0x000e640000000000 */
[----:B-1----:R-:W-:-:S05]  /*25730*/  IADD3 R0, R2, UR38, R0 ;  /* 0x0000002602007c10 */ /* 0x002fca000fffe000 */
[----:B------:R2:W-:Y:S01]  /*25740*/  STL [R1], R0 ;  /* 0x0000000001007387 */ /* 0x0005e20000100800 */
[----:B------:R-:W-:Y:S05]  /*25750*/  BRA `(.L_x_589) ;  /* 0x00000038005c7947 */ /* 0x000fea0003800000 */
.L_x_588:
[----:B------:R-:W-:Y:S01]  /*25760*/  IADD3 R0, R18, 0x28400, RZ ;  /* 0x0002840012007810 */ /* 0x000fe20007ffe0ff */
[----:B------:R-:W-:Y:S03]  /*25770*/  BSSY B6, `(.L_x_590) ;  /* 0x0000013000067945 */ /* 0x000fe60003800000 */
[----:B------:R-:W-:-:S13]  /*25780*/  LOP3.LUT P0, RZ, R0, 0x3ff, RZ, 0xc0, !PT ;  /* 0x000003ff00ff7812 */ /* 0x000fda000780c0ff */
[----:B------:R-:W-:Y:S05]  /*25790*/  @!P0 BRA `(.L_x_591) ;  /* 0x0000000000408947 */ /* 0x000fea0003800000 */
[----:B------:R-:W-:Y:S01]  /*257a0*/  MOV R2, 0x0 ;  /* 0x0000000000027802 */ /* 0x000fe20000000f00 */
[----:B------:R-:W-:Y:S01]  /*257b0*/  ULDC.64 UR6, c[0x4][0xc0] ;  /* 0x0100300000067ab9 */ /* 0x000fe20000000a00 */
[----:B------:R-:W-:Y:S01]  /*257c0*/  ULDC.64 UR8, c[0x4][0xc8] ;  /* 0x0100320000087ab9 */ /* 0x000fe20000000a00 */
[----:B------:R-:W-:Y:S01]  /*257d0*/  ULDC.64 UR4, c[0x4][0x8] ;  /* 0x0100020000047ab9 */ /* 0x000fe20000000a00 */
[----:B01----:R-:W-:Y:S01]  /*257e0*/  IMAD.U32 R4, RZ, RZ, UR6 ;  /* 0x00000006ff047e24 */ /* 0x003fe2000f8e00ff */
[----:B------:R-:W-:Y:S01]  /*257f0*/  MOV R10, UR4 ;  /* 0x00000004000a7c02 */ /* 0x000fe20008000f00 */
[----:B------:R-:W0:Y:S01]  /*25800*/  LDC.64 R2, c[0x4][R2] ;  /* 0x0100000002027b82 */ /* 0x000e220000000a00 */
[----:B------:R-:W-:Y:S02]  /*25810*/  IMAD.U32 R5, RZ, RZ, UR7 ;  /* 0x00000007ff057e24 */ /* 0x000fe4000f8e00ff */
[----:B------:R-:W-:Y:S02]  /*25820*/  IMAD.U32 R6, RZ, RZ, UR8 ;  /* 0x00000008ff067e24 */ /* 0x000fe4000f8e00ff */
[----:B------:R-:W-:-:S02]  /*25830*/  IMAD.U32 R7, RZ, RZ, UR9 ;  /* 0x00000009ff077e24 */ /* 0x000fc4000f8e00ff */
[----:B------:R-:W-:Y:S02]  /*25840*/  IMAD.U32 R11, RZ, RZ, UR5 ;  /* 0x00000005ff0b7e24 */ /* 0x000fe4000f8e00ff */
[----:B------:R-:W-:Y:S02]  /*25850*/  IMAD.MOV.U32 R8, RZ, RZ, 0x70 ;  /* 0x00000070ff087424 */ /* 0x000fe400078e00ff */
[----:B------:R-:W-:Y:S02]  /*25860*/  IMAD.MOV.U32 R12, RZ, RZ, 0x1 ;  /* 0x00000001ff0c7424 */ /* 0x000fe400078e00ff */
[----:B------:R-:W-:-:S07]  /*25870*/  IMAD.MOV.U32 R13, RZ, RZ, RZ ;  /* 0x000000ffff0d7224 */ /* 0x000fce00078e00ff */
[----:B------:R-:W-:-:S07]  /*25880*/  LEPC R20, `(.L_x_591) ;  /* 0x000000001014794e */ /* 0x000fce0000000000 */
[----:B0-----:R-:W-:Y:S05]  /*25890*/  CALL.ABS.NOINC R2 ;  /* 0x0000000002007343 */ /* 0x001fea0003c00000 */
.L_x_591:
[----:B------:R-:W-:Y:S05]  /*258a0*/  BSYNC B6 ;  /* 0x0000000000067941 */ /* 0x000fea0003800000 */
.L_x_590:
[----:B------:R-:W2:Y:S01]  /*258b0*/  LDL.LU R17, [R1+0x10] ;  /* 0x0000100001117983 */ /* 0x000ea20000300800 */
[----:B------:R-:W-:Y:S01]  /*258c0*/  IADD3 R0, R18, 0x10400, RZ ;  /* 0x0001040012007810 */ /* 0x000fe20007ffe0ff */
[----:B------:R-:W-:Y:S03]  /*258d0*/  BSSY B6, `(.L_x_592) ;  /* 0x0000016000067945 */ /* 0x000fe60003800000 */
        /* <DEDUP_REMOVED lines=20> */
[----:B0-2---:R-:W-:Y:S05]  /*25a20*/  CALL.ABS.NOINC R2 ;  /* 0x0000000002007343 */ /* 0x005fea0003c00000 */
.L_x_593:
[----:B------:R-:W-:Y:S05]  /*25a30*/  BSYNC B6 ;  /* 0x0000000000067941 */ /* 0x000fea0003800000 */
.L_x_592:
        /* <DEDUP_REMOVED lines=20> */
.L_x_595:
[----:B------:R-:W-:Y:S05]  /*25b80*/  BSYNC B6 ;  /* 0x0000000000067941 */ /* 0x000fea0003800000 */
.L_x_594:
[----:B------:R-:W-:Y:S01]  /*25b90*/  LOP3.LUT P6, RZ, R17, 0x1, RZ, 0xc0, !PT ;  /* 0x0000000111ff7812 */ /* 0x000fe200078cc0ff */
[----:B------:R-:W-:-:S12]  /*25ba0*/  BSSY B6, `(.L_x_596) ;  /* 0x0000012000067945 */ /* 0x000fd80003800000 */
[----:B------:R-:W-:Y:S05]  /*25bb0*/  @!P6 BRA `(.L_x_597) ;  /* 0x000000000040e947 */ /* 0x000fea0003800000 */
[----:B------:R-:W-:Y:S01]  /*25bc0*/  MOV R2, 0x0 ;  /* 0x0000000000027802 */ /* 0x000fe20000000f00 */
[----:B------:R-:W-:Y:S01]  /*25bd0*/  ULDC.64 UR4, c[0x4][0xc0] ;  /* 0x0100300000047ab9 */ /* 0x000fe20000000a00 */
[----:B------:R-:W-:Y:S01]  /*25be0*/  ULDC.64 UR6, c[0x4][0xc8] ;  /* 0x0100320000067ab9 */ /* 0x000fe20000000a00 */
[----:B------:R-:W-:Y:S01]  /*25bf0*/  ULDC.64 UR8, c[0x4][0x20] ;  /* 0x0100080000087ab9 */ /* 0x000fe20000000a00 */
[----:B01----:R-:W-:Y:S01]  /*25c00*/  MOV R4, UR4 ;  /* 0x0000000400047c02 */ /* 0x003fe20008000f00 */
[----:B------:R-:W-:Y:S01]  /*25c10*/  IMAD.U32 R5, RZ, RZ, UR5 ;  /* 0x00000005ff057e24 */ /* 0x000fe2000f8e00ff */
        /* <DEDUP_REMOVED lines=9> */
[----:B0-2---:R-:W-:Y:S05]  /*25cb0*/  CALL.ABS.NOINC R2 ;  /* 0x0000000002007343 */ /* 0x005fea0003c00000 */
.L_x_597:
[----:B------:R-:W-:Y:S05]  /*25cc0*/  BSYNC B6 ;  /* 0x0000000000067941 */ /* 0x000fea0003800000 */
.L_x_596:
[----:B------:R-:W3:Y:S01]  /*25cd0*/  LDL.LU R2, [R1+0x30] ;  /* 0x0000300001027983 */ /* 0x000ee20000300800 */
[----:B------:R-:W-:-:S03]  /*25ce0*/  ULDC.64 UR4, c[0x0][0x9f8] ;  /* 0x00027e0000047ab9 */ /* 0x000fc60000000a00 */
[----:B--2---:R-:W2:Y:S04]  /*25cf0*/  LDL.LU R17, [R1+0x44] ;  /* 0x0000440001117983 */ /* 0x004ea80000300800 */
[----:B------:R-:W4:Y:S01]  /*25d00*/  LDL R9, [R1+0x8] ;  /* 0x0000080001097983 */ /* 0x000f220000100800 */
[----:B------:R-:W-:-:S04]  /*25d10*/  ISETP.NE.U32.AND P0, PT, RZ, UR4, PT ;  /* 0x00000004ff007c0c */ /* 0x000fc8000bf05070 */
[----:B------:R-:W-:-:S13]  /*25d20*/  ISETP.NE.AND.EX P0, PT, RZ, UR5, PT, P0 ;  /* 0x00000005ff007c0c */ /* 0x000fda000bf05300 */
[----:B---3--:R-:W-:-:S04]  /*25d30*/  @P0 IADD3 R2, P1, R2, UR4, RZ ;  /* 0x0000000402020c10 */ /* 0x008fc8000ff3e0ff */
[----:B--2---:R-:W-:Y:S01]  /*25d40*/  @P0 IADD3.X R3, R17, UR5, RZ, P1, !PT ;  /* 0x0000000511030c10 */ /* 0x004fe20008ffe4ff */
[----:B------:R-:W-:-:S04]  /*25d50*/  ULDC.64 UR4, c[0x0][0xa08] ;  /* 0x0002820000047ab9 */ /* 0x000fc80000000a00 */
[----:B----4-:R2:W3:Y:S02]  /*25d60*/  @P0 LDG.E R9, desc[UR42][R2.64] ;  /* 0x0000002a02090981 */ /* 0x0104e4000c1e1900 */
[----:B--2---:R-:W2:Y:S01]  /*25d70*/  LDC.64 R2, c[0x0][0x418] ;  /* 0x00010600ff027b82 */ /* 0x004ea20000000a00 */
[----:B---3--:R-:W-:Y:S01]  /*25d80*/  SHF.R.S32.HI R10, RZ, 0x1f, R9 ;  /* 0x0000001fff0a7819 */ /* 0x008fe20000011409 */
[----:B------:R3:W-:Y:S01]  /*25d90*/  @P0 STL [R1+0x8], R9 ;  /* 0x0000080901000387 */ /* 0x0007e20000100800 */
[----:B--2---:R-:W-:Y:S01]  /*25da0*/  LOP3.LUT P0, RZ, R2, UR4, RZ, 0xfc, !PT ;  /* 0x0000000402ff7c12 */ /* 0x004fe2000f80fcff */
[----:B------:R-:W-:Y:S02]  /*25db0*/  UMOV UR4, 0xffffffff ;  /* 0xffffffff00047882 */ /* 0x000fe40000000000 */
[----:B------:R3:W-:Y:S01]  /*25dc0*/  STL [R1+0x30], R10 ;  /* 0x0000300a01007387 */ /* 0x0007e20000100800 */
[----:B------:R-:W-:-:S04]  /*25dd0*/  LOP3.LUT P0, RZ, R3, UR5, RZ, 0xfc, P0 ;  /* 0x0000000503ff7c12 */ /* 0x000fc8000800fcff */
[----:B------:R-:W-:Y:S01]  /*25de0*/  SEL R17, R9, RZ, !P0 ;  /* 0x000000ff09117207 */ /* 0x000fe20004000000 */
[----:B------:R-:W-:Y:S08]  /*25df0*/  BRA.DIV UR4, `(.L_x_598) ;  /* 0x0000009604507947 */ /* 0x000ff0000b800000 */
[----:B------:R-:W2:Y:S02]  /*25e00*/  S2R R0, SR_TID.X ;  /* 0x0000000000007919 */ /* 0x000ea40000002100 */
[----:B--2---:R-:W-:-:S04]  /*25e10*/  SHF.R.U32.HI R0, RZ, 0x5, R0 ;  /* 0x00000005ff007819 */ /* 0x004fc80000011600 */
[----:B------:R-:W-:-:S05]  /*25e20*/  LOP3.LUT R0, R0, 0x3, RZ, 0xc0, !PT ;  /* 0x0000000300007812 */ /* 0x000fca00078ec0ff */
[----:B------:R2:W4:Y:S02]  /*25e30*/  SHFL.IDX PT, R14, R0, RZ, 0x1f ;  /* 0x00001fff000e7589 */ /* 0x00052400000e0000 */
.L_x_870:
[----:B--2---:R-:W2:Y:S01]  /*25e40*/  LDL.LU R0, [R1+0x10] ;  /* 0x0000100001007983 */ /* 0x004ea20000300800 */
[----:B------:R-:W-:Y:S02]  /*25e50*/  PLOP3.LUT P1, PT, PT, PT, PT, 0x8, 0x0 ;  /* 0x000000000000781c */ /* 0x000fe40003f2e170 */
[----:B----4-:R-:W-:Y:S02]  /*25e60*/  ISETP.NE.AND P0, PT, R14, RZ, PT ;  /* 0x000000ff0e00720c */ /* 0x010fe40003f05270 */
[----:B--2---:R-:W-:-:S09]  /*25e70*/  LOP3.LUT R0, R0, 0xfffffffe, RZ, 0xc0, !PT ;  /* 0xfffffffe00007812 */ /* 0x004fd200078ec0ff */
[----:B------:R-:W-:-:S05]  /*25e80*/  @P1 LOP3.LUT R0, R0, 0x1, RZ, 0xfc, !PT ;  /* 0x0000000100001812 */ /* 0x000fca00078efcff */
[----:B------:R2:W-:Y:S01]  /*25e90*/  STL [R1+0x10], R0 ;  /* 0x0000100001007387 */ /* 0x0005e20000100800 */
[----:B------:R-:W-:Y:S05]  /*25ea0*/  @P0 BRA `(.L_x_599) ;  /* 0x0000000400900947 */ /* 0x000fea0003800000 */
[----:B------:R-:W-:-:S03]  /*25eb0*/  UMOV UR4, 0xffffffff ;  /* 0xffffffff00047882 */ /* 0x000fc60000000000 */
[----:B------:R-:W-:Y:S05]  /*25ec0*/  BRA.DIV UR4, `(.L_x_600) ;  /* 0x0000009604507947 */ /* 0x000fea000b800000 */
[----:B------:R-:W-:-:S13]  /*25ed0*/  ELECT P6, URZ, PT ;  /* 0x00000000003f782f */ /* 0x000fda00038c0000 */
.L_x_873:
[----:B------:R-:W-:Y:S05]  /*25ee0*/  @!P6 BRA `(.L_x_599) ;  /* 0x000000040080e947 */ /* 0x000fea0003800000 */
[----:B--2---:R-:W0:Y:S01]  /*25ef0*/  LDL R0, [R1+0x4c] ;  /* 0x00004c0001007983 */ /* 0x004e220000100800 */
[----:B------:R-:W-:-:S04]  /*25f00*/  ISETP.NE.U32.AND P0, PT, R2, RZ, PT ;  /* 0x000000ff0200720c */ /* 0x000fc80003f05070 */
[----:B------:R-:W-:Y:S01]  /*25f10*/  ISETP.NE.AND.EX P0, PT, R3, RZ, PT, P0 ;  /* 0x000000ff0300720c */ /* 0x000fe20003f05300 */
[----:B01----:R-:W-:-:S12]  /*25f20*/  VIADD R4, R0, 0xffffffff ;  /* 0xffffffff00047836 */ /* 0x003fd80000000000 */
[----:B------:R-:W-:Y:S05]  /*25f30*/  @!P0 BRA `(.L_x_601) ;  /* 0x0000000000488947 */ /* 0x000fea0003800000 */
[----:B------:R-:W0:Y:S01]  /*25f40*/  LDC R8, c[0x0][0x43c] ;  /* 0x00010f00ff087b82 */ /* 0x000e220000000800 */
[----:B------:R-:W-:Y:S01]  /*25f50*/  MOV R0, R4 ;  /* 0x0000000400007202 */ /* 0x000fe20000000f00 */
[----:B------:R-:W-:Y:S01]  /*25f60*/  ULDC.64 UR4, c[0x0][0x428] ;  /* 0x00010a0000047ab9 */ /* 0x000fe20000000a00 */
[----:B0-----:R-:W-:-:S13]  /*25f70*/  ISETP.NE.AND P0, PT, R8, 0x1, PT ;  /* 0x000000010800780c */ /* 0x001fda0003f05270 */
[----:B------:R-:W0:Y:S02]  /*25f80*/  @P0 LDC.64 R6, c[0x0][0x440] ;  /* 0x00011000ff060b82 */ /* 0x000e240000000a00 */
[----:B0-----:R-:W-:-:S05]  /*25f90*/  @P0 IMAD.HI.U32 R6, R4, R6, RZ ;  /* 0x0000000604060227 */ /* 0x001fca00078e00ff */
[----:B------:R-:W-:-:S04]  /*25fa0*/  @P0 SHF.R.U32.HI R0, RZ, R7, R6 ;  /* 0x00000007ff000219 */ /* 0x000fc80000011606 */
[--C-:B------:R-:W-:Y:S01]  /*25fb0*/  SHF.R.S32.HI R7, RZ, 0x1f, R0.reuse ;  /* 0x0000001fff077819 */ /* 0x100fe20000011400 */
[--C-:B------:R-:W-:Y:S02]  /*25fc0*/  IMAD.MOV R5, RZ, RZ, -R0.reuse ;  /* 0x000000ffff057224 */ /* 0x100fe400078e0a00 */
[----:B------:R-:W-:Y:S02]  /*25fd0*/  IMAD.MOV.U32 R6, RZ, RZ, R0 ;  /* 0x000000ffff067224 */ /* 0x000fe400078e0000 */
[----:B------:R-:W-:Y:S02]  /*25fe0*/  IMAD R4, R8, R5, R4 ;  /* 0x0000000508047224 */ /* 0x000fe400078e0204 */
[----:B------:R-:W-:Y:S02]  /*25ff0*/  IMAD R5, R10, UR4, RZ ;  /* 0x000000040a057c24 */ /* 0x000fe4000f8e02ff */
[----:B------:R-:W-:-:S04]  /*26000*/  IMAD.WIDE.U32 R6, R9, UR4, R6 ;  /* 0x0000000409067c25 */ /* 0x000fc8000f8e0006 */
[----:B------:R-:W-:Y:S01]  /*26010*/  IMAD R0, R9, UR5, R5 ;  /* 0x0000000509007c24 */ /* 0x000fe2000f8e0205 */
[----:B------:R-:W-:-:S03]  /*26020*/  LEA R2, P0, R6, R2, 0x2 ;  /* 0x0000000206027211 */ /* 0x000fc600078010ff */
[----:B------:R-:W-:-:S05]  /*26030*/  IMAD.IADD R0, R7, 0x1, R0 ;  /* 0x0000000107007824 */ /* 0x000fca00078e0200 */
[----:B------:R-:W-:-:S05]  /*26040*/  LEA.HI.X R3, R6, R3, R0, 0x2, P0 ;  /* 0x0000000306037211 */ /* 0x000fca00000f1400 */
[----:B------:R0:W5:Y:S02]  /*26050*/  LDG.E R17, desc[UR42][R2.64] ;  /* 0x0000002a02117981 */ /* 0x000164000c1e1900 */
.L_x_601:
[----:B------:R-:W2:Y:S04]  /*26060*/  LDL R0, [R1+0x14] ;  /* 0x0000140001007983 */ /* 0x000ea80000100800 */
[----:B0-----:R-:W4:Y:S01]  /*26070*/  LDL R2, [R1+0x1c] ;  /* 0x00001c0001027983 */ /* 0x001f220000100800 */
[----:B---3--:R-:W0:Y:S02]  /*26080*/  S2R R9, SR_TID.X ;  /* 0x0000000000097919 */ /* 0x008e240000002100 */
[----:B0-----:R-:W-:-:S04]  /*26090*/  LOP3.LUT R9, R9, 0x7f, RZ, 0xc0, !PT ;  /* 0x0000007f09097812 */ /* 0x001fc800078ec0ff */
[----:B------:R-:W-:Y:S01]  /*260a0*/  ISETP.NE.AND P1, PT, R9, RZ, PT ;  /* 0x000000ff0900720c */ /* 0x000fe20003f25270 */
[----:B--2---:R-:W-:Y:S01]  /*260b0*/  IMAD R0, R0, 0x8, R18 ;  /* 0x0000000800007824 */ /* 0x004fe200078e0212 */
[----:B----4-:R-:W-:-:S04]  /*260c0*/  SHF.L.U32 R3, R2, 0x1f, RZ ;  /* 0x0000001f02037819 */ /* 0x010fc800000006ff */
[----:B------:R-:W0:Y:S02]  /*260d0*/  SYNCS.PHASECHK.TRANS64.TRYWAIT P0, [R0+URZ+0x38880], R3 ;  /* 0x03888003000075a7 */ /* 0x000e24000800017f */
[----:B0-----:R-:W-:Y:S05]  /*260e0*/  @!P0 BRA `(.L_x_602) ;  /* 0x0000009000e88947 */ /* 0x001fea0003800000 */
.L_x_874:
[----:B------:R-:W-:Y:S05]  /*260f0*/  @P1 BRA `(.L_x_603) ;  /* 0x00000000001c1947 */ /* 0x000fea0003800000 */
[----:B------:R-:W1:Y:S02]  /*26100*/  S2R R2, SR_TID.X ;  /* 0x0000000000027919 */ /* 0x000e640000002100 */
[----:B-1----:R-:W-:Y:S02]  /*26110*/  LOP3.LUT R5, R2, 0x1f, RZ, 0xc0, !PT ;  /* 0x0000001f02057812 */ /* 0x002fe400078ec0ff */
[----:B------:R-:W-:Y:S02]  /*26120*/  MOV R2, 0x8000 ;  /* 0x0000800000027802 */ /* 0x000fe40000000f00 */
[----:B------:R-:W-:Y:S02]  /*26130*/  ISETP.NE.AND P0, PT, R5, RZ, PT ;  /* 0x000000ff0500720c */ /* 0x000fe40003f05270 */
[----:B------:R1:W-:Y:S11]  /*26140*/  SYNCS.ARRIVE.TRANS64 RZ, [R0+URZ+0x38870], R2 ;  /* 0x0388700200ff79a7 */ /* 0x0003f6000800003f */
[----:B-1----:R-:W-:Y:S05]  /*26150*/  @!P0 BRA `(.L_x_603) ;  /* 0x0000000000048947 */ /* 0x002fea0003800000 */
[----:B------:R-:W-:Y:S01]  /*26160*/  BPT.TRAP 0x1 ;  /* 0x000000040000795c */ /* 0x000fe20000300000 */
.L_x_603:
[----:B------:R-:W2:Y:S04]  /*26170*/  LDL R2, [R1+0x14] ;  /* 0x0000140001027983 */ /* 0x000ea80000100800 */
[----:B------:R-:W3:Y:S01]  /*26180*/  LDL R5, [R1+0x34] ;  /* 0x0000340001057983 */ /* 0x000ee20000100800 */
[----:B------:R-:W-:Y:S01]  /*26190*/  R2UR UR9, R0 ;  /* 0x00000000000972ca */ /* 0x000fe200000e0000 */
[----:B------:R-:W-:Y:S01]  /*261a0*/  UIADD3 UR4, UP0, UR40, 0x470, URZ ;  /* 0x0000047028047890 */ /* 0x000fe2000ff1e03f */
[----:B------:R-:W-:Y:S01]  /*261b0*/  R2UR UR12, R16 ;  /* 0x00000000100c72ca */ /* 0x000fe200000e0000 */
[----:B------:R-:W-:Y:S01]  /*261c0*/  UMOV UR10, URZ ;  /* 0x0000003f000a7c82 */ /* 0x000fe20008000000 */
[----:B-----5:R-:W-:Y:S01]  /*261d0*/  R2UR UR13, R17 ;  /* 0x00000000110d72ca */ /* 0x020fe200000e0000 */
[----:B------:R-:W-:Y:S01]  /*261e0*/  UIADD3.X UR5, URZ, UR41, URZ, UP0, !UPT ;  /* 0x000000293f057290 */ /* 0x000fe200087fe43f */
[----:B------:R-:W-:Y:S01]  /*261f0*/  UMOV UR6, 0x0 ;  /* 0x0000000000067882 */ /* 0x000fe20000000000 */
[----:B------:R-:W-:Y:S01]  /*26200*/  UMOV UR7, 0x14f00000 ;  /* 0x14f0000000077882 */ /* 0x000fe20000000000 */
[----:B------:R-:W-:-:S05]  /*26210*/  UMOV UR15, 0x80 ;  /* 0x00000080000f7882 */ /* 0x000fca0000000000 */
[----:B------:R-:W-:Y:S01]  /*26220*/  UIADD3 UR9, UR9, 0x38870, URZ ;  /* 0x0003887009097890 */ /* 0x000fe2000fffe03f */
[----:B--2---:R-:W-:Y:S02]  /*26230*/  IMAD R2, R2, 0x8000, R18 ;  /* 0x0000800002027824 */ /* 0x004fe400078e0212 */
[----:B---3--:R-:W-:-:S03]  /*26240*/  IMAD R4, R4, 0x80, R5 ;  /* 0x0000008004047824 */ /* 0x008fc600078e0205 */
[----:B------:R-:W-:Y:S02]  /*26250*/  R2UR UR14, R2 ;  /* 0x00000000020e72ca */ /* 0x000fe400000e0000 */
[----:B------:R-:W-:-:S11]  /*26260*/  R2UR UR11, R4 ;  /* 0x00000000040b72ca */ /* 0x000fd600000e0000 */
[----:B------:R-:W-:Y:S02]  /*26270*/  UIADD3 UR8, UR14, 0x10400, URZ ;  /* 0x000104000e087890 */ /* 0x000fe4000fffe03f */
[----:B------:R-:W-:-:S07]  /*26280*/  UIADD3 UR14, UR14, 0x14400, URZ ;  /* 0x000144000e0e7890 */ /* 0x000fce000fffe03f */
[----:B------:R1:W-:Y:S02]  /*26290*/  UTMALDG.4D [UR8], [UR4], desc[UR6] ;  /* 0x00000608040075b4 */ /* 0x0003e40008019000 */
[----:B-1----:R-:W-:Y:S01]  /*262a0*/  UMOV UR8, UR14 ;  /* 0x0000000e00087c82 */ /* 0x002fe20008000000 */
[----:B------:R-:W-:Y:S02]  /*262b0*/  UMOV UR10, UR15 ;  /* 0x0000000f000a7c82 */ /* 0x000fe40008000000 */
[----:B------:R1:W-:Y:S01]  /*262c0*/  UTMALDG.4D [UR8], [UR4], desc[UR6] ;  /* 0x00000608040075b4 */ /* 0x0003e20008019000 */
[----:B------:R-:W2:Y:S02]  /*262d0*/  SYNCS.PHASECHK.TRANS64.TRYWAIT P0, [R0+URZ+0x38840], R3 ;  /* 0x03884003000075a7 */ /* 0x000ea4000800017f */
[----:B-12---:R-:W-:Y:S05]  /*262e0*/  @!P0 BRA `(.L_x_604) ;  /* 0x00000090007c8947 */ /* 0x006fea0003800000 */
.L_x_875:
[----:B------:R-:W-:Y:S05]  /*262f0*/  @P1 BRA `(.L_x_605) ;  /* 0x00000000001c1947 */ /* 0x000fea0003800000 */
[----:B------:R-:W2:Y:S01]  /*26300*/  S2R R5, SR_TID.X ;  /* 0x0000000000057919 */ /* 0x000ea20000002100 */
[----:B01----:R-:W-:-:S04]  /*26310*/  IMAD.MOV.U32 R3, RZ, RZ, 0x8000 ;  /* 0x00008000ff037424 */ /* 0x003fc800078e00ff */
[----:B------:R3:W-:Y:S01]  /*26320*/  SYNCS.ARRIVE.TRANS64 RZ, [R0+URZ+0x38830], R3 ;  /* 0x0388300300ff79a7 */ /* 0x0007e2000800003f */
[----:B--2---:R-:W-:-:S04]  /*26330*/  LOP3.LUT R5, R5, 0x1f, RZ, 0xc0, !PT ;  /* 0x0000001f05057812 */ /* 0x004fc800078ec0ff */
[----:B------:R-:W-:-:S13]  /*26340*/  ISETP.NE.AND P0, PT, R5, RZ, PT ;  /* 0x000000ff0500720c */ /* 0x000fda0003f05270 */
[----:B---3--:R-:W-:Y:S05]  /*26350*/  @!P0 BRA `(.L_x_605) ;  /* 0x0000000000048947 */ /* 0x008fea0003800000 */
[----:B------:R-:W-:Y:S01]  /*26360*/  BPT.TRAP 0x1 ;  /* 0x000000040000795c */ /* 0x000fe20000300000 */
.L_x_605:
[----:B01----:R-:W2:Y:S01]  /*26370*/  LDL.LU R3, [R1+0x10] ;  /* 0x0000100001037983 */ /* 0x003ea20000300800 */
[----:B------:R-:W-:Y:S01]  /*26380*/  R2UR UR14, R2 ;  /* 0x00000000020e72ca */ /* 0x000fe200000e0000 */
[----:B------:R-:W-:Y:S01]  /*26390*/  UIADD3 UR4, UP0, UR40, 0x370, URZ ;  /* 0x0000037028047890 */ /* 0x000fe2000ff1e03f */
[----:B------:R-:W-:Y:S01]  /*263a0*/  R2UR UR9, R0 ;  /* 0x00000000000972ca */ /* 0x000fe200000e0000 */
[----:B------:R-:W-:Y:S01]  /*263b0*/  UMOV UR10, URZ ;  /* 0x0000003f000a7c82 */ /* 0x000fe20008000000 */
[----:B------:R-:W-:Y:S01]  /*263c0*/  PLOP3.LUT P0, PT, PT, PT, PT, 0x80, 0x0 ;  /* 0x000000000000781c */ /* 0x000fe20003f0f070 */
[----:B------:R-:W-:Y:S01]  /*263d0*/  UIADD3.X UR5, URZ, UR41, URZ, UP0, !UPT ;  /* 0x000000293f057290 */ /* 0x000fe200087fe43f */
[----:B------:R-:W-:Y:S01]  /*263e0*/  R2UR UR11, R4 ;  /* 0x00000000040b72ca */ /* 0x000fe200000e0000 */
[----:B------:R-:W-:Y:S01]  /*263f0*/  UMOV UR6, 0x0 ;  /* 0x0000000000067882 */ /* 0x000fe20000000000 */
[----:B------:R-:W-:Y:S01]  /*26400*/  R2UR UR12, R16 ;  /* 0x00000000100c72ca */ /* 0x000fe200000e0000 */
[----:B------:R-:W-:Y:S01]  /*26410*/  UMOV UR7, 0x14f00000 ;  /* 0x14f0000000077882 */ /* 0x000fe20000000000 */
[----:B------:R-:W-:Y:S01]  /*26420*/  R2UR UR13, R17 ;  /* 0x00000000110d72ca */ /* 0x000fe200000e0000 */
[----:B------:R-:W-:-:S02]  /*26430*/  UMOV UR15, 0x80 ;  /* 0x00000080000f7882 */ /* 0x000fc40000000000 */
[----:B------:R-:W-:Y:S02]  /*26440*/  UIADD3 UR8, UR14, 0x28400, URZ ;  /* 0x000284000e087890 */ /* 0x000fe4000fffe03f */
[----:B------:R-:W-:Y:S02]  /*26450*/  UIADD3 UR9, UR9, 0x38830, URZ ;  /* 0x0003883009097890 */ /* 0x000fe4000fffe03f */
[----:B------:R-:W-:-:S07]  /*26460*/  UIADD3 UR14, UR14, 0x2c400, URZ ;  /* 0x0002c4000e0e7890 */ /* 0x000fce000fffe03f */
[----:B------:R0:W-:Y:S02]  /*26470*/  UTMALDG.4D [UR8], [UR4], desc[UR6] ;  /* 0x00000608040075b4 */ /* 0x0001e40008019000 */
[----:B0-----:R-:W-:Y:S01]  /*26480*/  UMOV UR8, UR14 ;  /* 0x0000000e00087c82 */ /* 0x001fe20008000000 */
[----:B------:R-:W-:Y:S02]  /*26490*/  UMOV UR10, UR15 ;  /* 0x0000000f000a7c82 */ /* 0x000fe40008000000 */
[----:B------:R4:W-:Y:S01]  /*264a0*/  UTMALDG.4D [UR8], [UR4], desc[UR6] ;  /* 0x00000608040075b4 */ /* 0x0009e20008019000 */
[----:B--2---:R-:W-:-:S04]  /*264b0*/  LOP3.LUT R3, R3, 0xfffffffe, RZ, 0xc0, !PT ;  /* 0xfffffffe03037812 */ /* 0x004fc800078ec0ff */
[----:B------:R-:W-:-:S05]  /*264c0*/  @P0 LOP3.LUT R3, R3, 0x1, RZ, 0xfc, !PT ;  /* 0x0000000103030812 */ /* 0x000fca00078efcff */
[----:B------:R4:W-:Y:S01]  /*264d0*/  STL [R1+0x10], R3 ;  /* 0x0000100301007387 */ /* 0x0009e20000100800 */
[----:B------:R-:W-:Y:S01]  /*264e0*/  NOP ;  /* 0x0000000000007918 */ /* 0x000fe20000000000 */
.L_x_599:
[----:B----4-:R-:W2:Y:S04]  /*264f0*/  LDL.LU R3, [R1+0x48] ;  /* 0x0000480001037983 */ /* 0x010ea80000300800 */
[----:B01----:R-:W4:Y:S01]  /*26500*/  LDL.LU R4, [R1+0x58] ;  /* 0x0000580001047983 */ /* 0x003f220000300800 */
[----:B------:R-:W-:Y:S05]  /*26510*/  WARPSYNC.ALL ;  /* 0x0000000000007948 */ /* 0x000fea0003800000 */
[----:B------:R-:W-:Y:S01]  /*26520*/  ULDC.64 UR4, c[0x0][0x298] ;  /* 0x0000a60000047ab9 */ /* 0x000fe20000000a00 */
[----:B------:R-:W-:Y:S01]  /*26530*/  ULDC.64 UR6, c[0x0][0xa00] ;  /* 0x0002800000067ab9 */ /* 0x000fe20000000a00 */
[----:B------:R-:W-:Y:S01]  /*26540*/  VIADD R2, R18, 0x20400 ;  /* 0x0002040012027836 */ /* 0x000fe20000000000 */
[----:B------:R-:W-:Y:S01]  /*26550*/  BAR.SYNC.DEFER_BLOCKING 0x8, 0x180 ;  /* 0x0206000000007b1d */ /* 0x000fe20000010000 */
[----:B------:R-:W-:-:S03]  /*26560*/  ISETP.NE.U32.AND P0, PT, RZ, UR6, PT ;  /* 0x00000006ff007c0c */ /* 0x000fc6000bf05070 */
[----:B------:R-:W-:Y:S02]  /*26570*/  LOP3.LUT P1, RZ, R2, 0x3ff, RZ, 0xc0, !PT ;  /* 0x000003ff02ff7812 */ /* 0x000fe4000782c0ff */
[----:B------:R-:W-:Y:S01]  /*26580*/  ISETP.NE.AND.EX P0, PT, RZ, UR7, PT, P0 ;  /* 0x00000007ff007c0c */ /* 0x000fe2000bf05300 */
[----:B------:R-:W-:Y:S03]  /*26590*/  BSSY B6, `(.L_x_606) ;  /* 0x000001c000067945 */ /* 0x000fe60003800000 */
[----:B------:R-:W-:Y:S02]  /*265a0*/  SEL R19, R19, RZ, !P0 ;  /* 0x000000ff13137207 */ /* 0x000fe40004000000 */
[----:B--2---:R-:W-:Y:S02]  /*265b0*/  SHF.R.S32.HI R0, RZ, 0x1f, R3 ;  /* 0x0000001fff007819 */ /* 0x004fe40000011403 */
[----:B----4-:R-:W-:-:S03]  /*265c0*/  SEL R4, R4, RZ, !P0 ;  /* 0x000000ff04047207 */ /* 0x010fc60004000000 */
[----:B------:R-:W-:-:S04]  /*265d0*/  IMAD R0, R0, UR4, RZ ;  /* 0x0000000400007c24 */ /* 0x000fc8000f8e02ff */
[C---:B------:R-:W-:Y:S02]  /*265e0*/  IMAD R0, R3.reuse, UR5, R0 ;  /* 0x0000000503007c24 */ /* 0x040fe4000f8e0200 */
[----:B------:R-:W-:-:S05]  /*265f0*/  IMAD.WIDE.U32 R2, R3, UR4, RZ ;  /* 0x0000000403027c25 */ /* 0x000fca000f8e00ff */
[----:B------:R-:W-:Y:S01]  /*26600*/  IADD3 R0, R3, R0, RZ ;  /* 0x0000000003007210 */ /* 0x000fe20007ffe0ff */
[----:B------:R0:W-:Y:S04]  /*26610*/  STL.64 [R1+0x50], R2 ;  /* 0x0000500201007387 */ /* 0x0001e80000100a00 */
[----:B------:R0:W-:Y:S04]  /*26620*/  STL [R1+0x48], R4 ;  /* 0x0000480401007387 */ /* 0x0001e80000100800 */
[----:B------:R0:W-:Y:S01]  /*26630*/  STL [R1+0x44], R0 ;  /* 0x0000440001007387 */ /* 0x0001e20000100800 */
[----:B------:R-:W-:Y:S05]  /*26640*/  @!P1 BRA `(.L_x_607) ;  /* 0x0000000000409947 */ /* 0x000fea0003800000 */
[----:B0-----:R-:W-:Y:S01]  /*26650*/  MOV R2, 0x0 ;  /* 0x0000000000027802 */ /* 0x001fe20000000f00 */
[----:B------:R-:W-:Y:S01]  /*26660*/  ULDC.64 UR4, c[0x4][0xc0] ;  /* 0x0100300000047ab9 */ /* 0x000fe20000000a00 */
[----:B------:R-:W-:Y:S01]  /*26670*/  ULDC.64 UR6, c[0x4][0xc8] ;  /* 0x0100320000067ab9 */ /* 0x000fe20000000a00 */
[----:B------:R-:W-:Y:S01]  /*26680*/  ULDC.64 UR8, c[0x4][0x28] ;  /* 0x01000a0000087ab9 */ /* 0x000fe20000000a00 */
[----:B------:R-:W-:Y:S01]  /*26690*/  IMAD.U32 R4, RZ, RZ, UR4 ;  /* 0x00000004ff047e24 */ /* 0x000fe2000f8e00ff */
[----:B---3--:R-:W-:Y:S01]  /*266a0*/  MOV R10, UR8 ;  /* 0x00000008000a7c02 */ /* 0x008fe20008000f00 */
        /* <DEDUP_REMOVED lines=10> */
.L_x_607:
[----:B------:R-:W-:Y:S05]  /*26750*/  BSYNC B6 ;  /* 0x0000000000067941 */ /* 0x000fea0003800000 */
.L_x_606:
[----:B0-----:R-:W2:Y:S01]  /*26760*/  LDL.LU R0, [R1+0x48] ;  /* 0x0000480001007983 */ /* 0x001ea20000300800 */
[----:B------:R-:W0:Y:S01]  /*26770*/  LDC R8, c[0x0][0x448] ;  /* 0x00011200ff087b82 */ /* 0x000e220000000800 */
[----:B------:R-:W-:Y:S01]  /*26780*/  ULDC.64 UR4, c[0x0][0x2d8] ;  /* 0x0000b60000047ab9 */ /* 0x000fe20000000a00 */
[----:B------:R-:W-:Y:S01]  /*26790*/  ULDC.64 UR6, c[0x0][0x280] ;  /* 0x0000a00000067ab9 */ /* 0x000fe20000000a00 */
[----:B------:R-:W4:Y:S04]  /*267a0*/  LDL.LU R4, [R1+0x44] ;  /* 0x0000440001047983 */ /* 0x000f280000300800 */
[----:B------:R-:W4:Y:S04]  /*267b0*/  LDL.LU.64 R2, [R1+0x50] ;  /* 0x0000500001027983 */ /* 0x000f280000300a00 */
[----:B------:R-:W2:Y:S01]  /*267c0*/  LDL.LU R5, [R1+0x4] ;  /* 0x0000040001057983 */ /* 0x000ea20000300800 */
[----:B0-----:R-:W-:Y:S01]  /*267d0*/  ISETP.NE.AND P0, PT, R8, 0x1, PT ;  /* 0x000000010800780c */ /* 0x001fe20003f05270 */
[----:B---3--:R-:W0:-:S12]  /*267e0*/  S2R R9, SR_TID.X ;  /* 0x0000000000097919 */ /* 0x008e180000002100 */
[----:B------:R-:W1:Y:S01]  /*267f0*/  @P0 LDC R7, c[0x0][0x450] ;  /* 0x00011400ff070b82 */ /* 0x000e620000000800 */
[----:B0-----:R-:W-:-:S05]  /*26800*/  IMAD.SHL.U32 R9, R9, 0x10, RZ ;  /* 0x0000001009097824 */ /* 0x001fca00078e00ff */
[----:B------:R-:W-:-:S04]  /*26810*/  LOP3.LUT R9, R9, 0x70, RZ, 0xc0, !PT ;  /* 0x0000007009097812 */ /* 0x000fc800078ec0ff */
[----:B------:R-:W-:Y:S02]  /*26820*/  LOP3.LUT R9, R9, 0x80, RZ, 0xfc, !PT ;  /* 0x0000008009097812 */ /* 0x000fe400078efcff */
[----:B----4-:R-:W-:Y:S02]  /*26830*/  MOV R3, R4 ;  /* 0x0000000400037202 */ /* 0x010fe40000000f00 */
[----:B------:R-:W0:Y:S01]  /*26840*/  S2R R4, SR_TID.X ;  /* 0x0000000000047919 */ /* 0x000e220000002100 */
[----:B------:R-:W-:-:S04]  /*26850*/  IMAD.WIDE.U32 R2, R16, UR4, R2 ;  /* 0x0000000410027c25 */ /* 0x000fc8000f8e0002 */
[----:B--2---:R-:W-:Y:S01]  /*26860*/  IMAD.SHL.U32 R5, R5, 0x80, RZ ;  /* 0x0000008005057824 */ /* 0x004fe200078e00ff */
[C---:B0-----:R-:W-:Y:S01]  /*26870*/  LOP3.LUT R6, R4.reuse, 0x7f, RZ, 0xc0, !PT ;  /* 0x0000007f04067812 */ /* 0x041fe200078ec0ff */
[----:B------:R-:W-:-:S03]  /*26880*/  IMAD.SHL.U32 R4, R4, 0x10, RZ ;  /* 0x0000001004047824 */ /* 0x000fc600078e00ff */
[----:B------:R-:W-:-:S04]  /*26890*/  SHF.R.U32.HI R6, RZ, 0x3, R6 ;  /* 0x00000003ff067819 */ /* 0x000fc80000011606 */
[----:B------:R-:W-:Y:S02]  /*268a0*/  LOP3.LUT R4, R6, 0x70, R4, 0xf8, !PT ;  /* 0x0000007006047812 */ /* 0x000fe400078ef804 */
[----:B------:R-:W0:Y:S01]  /*268b0*/  @P0 LDC R6, c[0x0][0x44c] ;  /* 0x00011300ff060b82 */ /* 0x000e220000000800 */
[----:B------:R-:W-:Y:S01]  /*268c0*/  IMAD R3, R16, UR5, R3 ;  /* 0x0000000510037c24 */ /* 0x000fe2000f8e0203 */
[----:B------:R-:W-:Y:S01]  /*268d0*/  ULDC.64 UR4, c[0x0][0x2e0] ;  /* 0x0000b80000047ab9 */ /* 0x000fe20000000a00 */
[----:B------:R-:W-:Y:S01]  /*268e0*/  LOP3.LUT R4, R4, R5, RZ, 0xfc, !PT ;  /* 0x0000000504047212 */ /* 0x000fe200078efcff */
[----:B------:R-:W-:Y:S02]  /*268f0*/  IMAD R0, R0, UR4, RZ ;  /* 0x0000000400007c24 */ /* 0x000fe4000f8e02ff */
[----:B------:R-:W-:-:S04]  /*26900*/  IMAD.WIDE.U32 R2, R19, UR4, R2 ;  /* 0x0000000413027c25 */ /* 0x000fc8000f8e0002 */
[----:B------:R-:W-:Y:S01]  /*26910*/  IMAD R0, R19, UR5, R0 ;  /* 0x0000000513007c24 */ /* 0x000fe2000f8e0200 */
[----:B------:R-:W-:Y:S01]  /*26920*/  ULDC.64 UR4, c[0x0][0x2d0] ;  /* 0x0000b40000047ab9 */ /* 0x000fe20000000a00 */
[----:B------:R2:W5:Y:S02]  /*26930*/  LDL R19, [R1+0x5c] ;  /* 0x00005c0001137983 */ /* 0x0005640000100800 */
[----:B------:R-:W-:Y:S02]  /*26940*/  IMAD.IADD R3, R3, 0x1, R0 ;  /* 0x0000000103037824 */ /* 0x000fe400078e0200 */
[----:B------:R-:W-:Y:S02]  /*26950*/  IMAD.MOV.U32 R0, RZ, RZ, R4 ;  /* 0x000000ffff007224 */ /* 0x000fe400078e0004 */
[----:B0-----:R-:W-:-:S05]  /*26960*/  @P0 IMAD.HI.U32 R6, R4, R6, RZ ;  /* 0x0000000604060227 */ /* 0x001fca00078e00ff */
[----:B-1----:R-:W-:-:S04]  /*26970*/  @P0 SHF.R.U32.HI R0, RZ, R7, R6 ;  /* 0x00000007ff000219 */ /* 0x002fc80000011606 */
[----:B------:R-:W-:-:S05]  /*26980*/  IADD3 R6, -R0, RZ, RZ ;  /* 0x000000ff00067210 */ /* 0x000fca0007ffe1ff */
[----:B------:R-:W-:Y:S01]  /*26990*/  IMAD R4, R8, R6, R4 ;  /* 0x0000000608047224 */ /* 0x000fe200078e0204 */
[----:B------:R-:W-:Y:S01]  /*269a0*/  SHF.R.S32.HI R6, RZ, 0x1f, R0 ;  /* 0x0000001fff067819 */ /* 0x000fe20000011400 */
[----:B------:R-:W-:-:S04]  /*269b0*/  IMAD.WIDE.U32 R2, R0, UR4, R2 ;  /* 0x0000000400027c25 */ /* 0x000fc8000f8e0002 */
[----:B------:R-:W-:-:S04]  /*269c0*/  IMAD R6, R6, UR4, RZ ;  /* 0x0000000406067c24 */ /* 0x000fc8000f8e02ff */
[----:B------:R-:W-:Y:S01]  /*269d0*/  IMAD R0, R0, UR5, R6 ;  /* 0x0000000500007c24 */ /* 0x000fe2000f8e0206 */
[----:B------:R-:W-:-:S03]  /*269e0*/  ULDC.64 UR4, c[0x0][0x2c8] ;  /* 0x0000b20000047ab9 */ /* 0x000fc60000000a00 */
[----:B------:R-:W-:Y:S01]  /*269f0*/  IMAD.IADD R3, R3, 0x1, R0 ;  /* 0x0000000103037824 */ /* 0x000fe200078e0200 */
[----:B------:R-:W-:Y:S01]  /*26a00*/  SHF.R.S32.HI R0, RZ, 0x1f, R4 ;  /* 0x0000001fff007819 */ /* 0x000fe20000011404 */
[----:B------:R-:W-:-:S04]  /*26a10*/  IMAD.WIDE.U32 R2, R4, UR4, R2 ;  /* 0x0000000404027c25 */ /* 0x000fc8000f8e0002 */
[----:B------:R-:W-:Y:S01]  /*26a20*/  IMAD R0, R0, UR4, RZ ;  /* 0x0000000400007c24 */ /* 0x000fe2000f8e02ff */
[----:B------:R-:W-:Y:S02]  /*26a30*/  ULDC UR4, c[0x0][0x2b8] ;  /* 0x0000ae0000047ab9 */ /* 0x000fe40000000800 */
[----:B------:R-:W-:Y:S02]  /*26a40*/  ISETP.GE.AND P1, PT, R9, UR4, PT ;  /* 0x0000000409007c0c */ /* 0x000fe4000bf26270 */
[----:B------:R2:W5:Y:S01]  /*26a50*/  LDL R9, [R1+0x40] ;  /* 0x0000400001097983 */ /* 0x0005620000100800 */
[----:B------:R-:W0:Y:S01]  /*26a60*/  S2R R7, SR_TID.X ;  /* 0x0000000000077919 */ /* 0x000e220000002100 */
[----:B------:R-:W-:Y:S01]  /*26a70*/  IMAD R0, R4, UR5, R0 ;  /* 0x0000000504007c24 */ /* 0x000fe2000f8e0200 */
[----:B------:R-:W-:-:S04]  /*26a80*/  IADD3 R4, P2, R2, UR6, RZ ;  /* 0x0000000602047c10 */ /* 0x000fc8000ff5e0ff */
[----:B------:R-:W-:Y:S01]  /*26a90*/  IADD3.X R3, R3, UR7, R0, P2, !PT ;  /* 0x0000000703037c10 */ /* 0x000fe200097fe400 */
[----:B0-----:R-:W-:-:S05]  /*26aa0*/  IMAD.SHL.U32 R10, R7, 0x10, RZ ;  /* 0x00000010070a7824 */ /* 0x001fca00078e00ff */
[----:B------:R-:W-:-:S04]  /*26ab0*/  LOP3.LUT R10, R10, 0x70, RZ, 0xc0, !PT ;  /* 0x000000700a0a7812 */ /* 0x000fc800078ec0ff */
[----:B------:R-:W-:Y:S01]  /*26ac0*/  ISETP.GE.AND P0, PT, R10, UR4, PT ;  /* 0x000000040a007c0c */ /* 0x000fe2000bf06270 */
[----:B------:R-:W-:-:S03]  /*26ad0*/  UMOV UR4, 0xffffffff ;  /* 0xffffffff00047882 */ /* 0x000fc60000000000 */
[----:B--2---:R-:W-:Y:S09]  /*26ae0*/  BRA.DIV UR4, `(.L_x_608) ;  /* 0x0000008a04907947 */ /* 0x004ff2000b800000 */
[----:B------:R-:W0:Y:S01]  /*26af0*/  S2R R6, SR_TID.X ;  /* 0x0000000000067919 */ /* 0x000e220000002100 */
[----:B-----5:R-:W-:Y:S01]  /*26b00*/  IMAD R2, R19, R8, RZ ;  /* 0x0000000813027224 */ /* 0x020fe200078e02ff */
[----:B------:R-:W1:Y:S04]  /*26b10*/  SHFL.IDX PT, R7, R4, RZ, 0x181f ;  /* 0x00181fff04077589 */ /* 0x000e6800000e0000 */
[----:B------:R-:W-:Y:S01]  /*26b20*/  SHFL.IDX PT, R8, R3, 0x1, 0x181f ;  /* 0x00381f0003087f89 */ /* 0x000fe200000e0000 */
[----:B0-----:R-:W-:-:S04]  /*26b30*/  LOP3.LUT R6, R6, 0x7f, RZ, 0xc0, !PT ;  /* 0x0000007f06067812 */ /* 0x001fc800078ec0ff */
[----:B------:R-:W-:-:S05]  /*26b40*/  SHF.R.U32.HI R6, RZ, 0x3, R6 ;  /* 0x00000003ff067819 */ /* 0x000fca0000011606 */
[----:B------:R-:W-:Y:S02]  /*26b50*/  IMAD.IADD R0, R6, 0x1, R5 ;  /* 0x0000000106007824 */ /* 0x000fe400078e0205 */
[----:B------:R-:W0:Y:S03]  /*26b60*/  SHFL.IDX PT, R6, R3, RZ, 0x181f ;  /* 0x00181fff03067589 */ /* 0x000e2600000e0000 */
[C---:B------:R-:W-:Y:S02]  /*26b70*/  ISETP.GE.AND P4, PT, R0.reuse, R2, PT ;  /* 0x000000020000720c */ /* 0x040fe40003f86270 */
[----:B------:R-:W-:-:S04]  /*26b80*/  IADD3 R5, R0, 0x10, RZ ;  /* 0x0000001000057810 */ /* 0x000fc80007ffe0ff */
[----:B------:R-:W-:Y:S02]  /*26b90*/  ISETP.GE.AND P2, PT, R5, R2, PT ;  /* 0x000000020500720c */ /* 0x000fe40003f46270 */
[----:B------:R-:W2:Y:S05]  /*26ba0*/  SHFL.IDX PT, R5, R4, 0x1, 0x181f ;  /* 0x00381f0004057f89 */ /* 0x000eaa00000e0000 */
[----:B-1----:R-:W-:-:S05]  /*26bb0*/  @!P4 IADD3 R7, P3, R10, R7, RZ ;  /* 0x000000070a07c210 */ /* 0x002fca0007f7e0ff */
[----:B0-----:R-:W-:-:S05]  /*26bc0*/  @!P4 IMAD.X R6, RZ, RZ, R6, P3 ;  /* 0x000000ffff06c224 */ /* 0x001fca00018e0606 */
[----:B------:R-:W-:-:S04]  /*26bd0*/  @!P4 LOP3.LUT R7, R7, R6, RZ, 0x3c, !PT ;  /* 0x000000060707c212 */ /* 0x000fc800078e3cff */
[----:B------:R-:W-:-:S04]  /*26be0*/  @!P4 LOP3.LUT R6, R7, R6, RZ, 0x3c, !PT ;  /* 0x000000060706c212 */ /* 0x000fc800078e3cff */
[----:B------:R-:W-:-:S05]  /*26bf0*/  @!P4 LOP3.LUT R7, R7, R6, RZ, 0x3c, !PT ;  /* 0x000000060707c212 */ /* 0x000fca00078e3cff */
[----:B------:R-:W-:Y:S04]  /*26c00*/  @!P4 LDGSTS.E.BYPASS.LTC128B.128 [R9+0x20400], desc[UR42][R6.64], !P0 ;  /* 0x204000000609cfae */ /* 0x000fe8000c101d6a */
[----:B------:R2:W-:Y:S02]  /*26c10*/  @!P4 LDGSTS.E.BYPASS.LTC128B.128 [R9+0x24400], desc[UR42][R6.64+0x80], !P1 ;  /* 0x244000800609cfae */ /* 0x0005e4000c901d6a */
[----:B--2---:R-:W-:Y:S01]  /*26c20*/  @!P2 IADD3 R7, P3, R10, R5, RZ ;  /* 0x000000050a07a210 */ /* 0x004fe20007f7e0ff */
[----:B------:R-:W-:-:S04]  /*26c30*/  VIADD R5, R0, 0x20 ;  /* 0x0000002000057836 */ /* 0x000fc80000000000 */
[----:B------:R-:W-:-:S05]  /*26c40*/  @!P2 IMAD.X R6, RZ, RZ, R8, P3 ;  /* 0x000000ffff06a224 */ /* 0x000fca00018e0608 */
[----:B------:R-:W-:-:S04]  /*26c50*/  @!P2 LOP3.LUT R7, R7, R6, RZ, 0x3c, !PT ;  /* 0x000000060707a212 */ /* 0x000fc800078e3cff */
[----:B------:R-:W-:-:S04]  /*26c60*/  @!P2 LOP3.LUT R6, R7, R6, RZ, 0x3c, !PT ;  /* 0x000000060706a212 */ /* 0x000fc800078e3cff */
[----:B------:R-:W-:-:S05]  /*26c70*/  @!P2 LOP3.LUT R7, R7, R6, RZ, 0x3c, !PT ;  /* 0x000000060707a212 */ /* 0x000fca00078e3cff */
[----:B------:R-:W-:Y:S04]  /*26c80*/  @!P2 LDGSTS.E.BYPASS.LTC128B.128 [R9+0x20c00], desc[UR42][R6.64], !P0 ;  /* 0x20c000000609afae */ /* 0x000fe8000c101d6a */
[----:B------:R0:W-:Y:S01]  /*26c90*/  @!P2 LDGSTS.E.BYPASS.LTC128B.128 [R9+0x24c00], desc[UR42][R6.64+0x80], !P1 ;  /* 0x24c000800609afae */ /* 0x0001e2000c901d6a */
[----:B------:R-:W-:-:S03]  /*26ca0*/  ISETP.GE.AND P2, PT, R5, R2, PT ;  /* 0x000000020500720c */ /* 0x000fc60003f46270 */
[----:B------:R-:W1:Y:S04]  /*26cb0*/  SHFL.IDX PT, R5, R4, 0x2, 0x181f ;  /* 0x00581f0004057f89 */ /* 0x000e6800000e0000 */
[----:B0-----:R-:W0:Y:S06]  /*26cc0*/  SHFL.IDX PT, R6, R3, 0x2, 0x181f ;  /* 0x00581f0003067f89 */ /* 0x001e2c00000e0000 */
[----:B-1----:R-:W-:-:S05]  /*26cd0*/  @!P2 IADD3 R5, P3, R10, R5, RZ ;  /* 0x000000050a05a210 */ /* 0x002fca0007f7e0ff */
[----:B0-----:R-:W-:-:S05]  /*26ce0*/  @!P2 IMAD.X R6, RZ, RZ, R6, P3 ;  /* 0x000000ffff06a224 */ /* 0x001fca00018e0606 */
[----:B------:R-:W-:Y:S01]  /*26cf0*/  @!P2 MOV R7, R6 ;  /* 0x000000060007a202 */ /* 0x000fe20000000f00 */
[----:B------:R-:W-:Y:S02]  /*26d00*/  @!P2 IMAD.MOV.U32 R6, RZ, RZ, R5 ;  /* 0x000000ffff06a224 */ /* 0x000fe400078e0005 */
[----:B------:R-:W-:-:S03]  /*26d10*/  VIADD R5, R0, 0x30 ;  /* 0x0000003000057836 */ /* 0x000fc60000000000 */
[----:B------:R-:W-:Y:S04]  /*26d20*/  @!P2 LDGSTS.E.BYPASS.LTC128B.128 [R9+0x21400], desc[UR42][R6.64], !P0 ;  /* 0x214000000609afae */ /* 0x000fe8000c101d6a */
[----:B------:R0:W-:Y:S01]  /*26d30*/  @!P2 LDGSTS.E.BYPASS.LTC128B.128 [R9+0x25400], desc[UR42][R6.64+0x80], !P1 ;  /* 0x254000800609afae */ /* 0x0001e2000c901d6a */
[----:B------:R-:W-:-:S03]  /*26d40*/  ISETP.GE.AND P2, PT, R5, R2, PT ;  /* 0x000000020500720c */ /* 0x000fc60003f46270 */
[----:B------:R-:W1:Y:S04]  /*26d50*/  SHFL.IDX PT, R5, R4, 0x3, 0x181f ;  /* 0x00781f0004057f89 */ /* 0x000e6800000e0000 */
[----:B0-----:R-:W0:Y:S06]  /*26d60*/  SHFL.IDX PT, R6, R3, 0x3, 0x181f ;  /* 0x00781f0003067f89 */ /* 0x001e2c00000e0000 */
[----:B-1----:R-:W-:-:S05]  /*26d70*/  @!P2 IADD3 R5, P3, R10, R5, RZ ;  /* 0x000000050a05a210 */ /* 0x002fca0007f7e0ff */
[----:B0-----:R-:W-:-:S04]  /*26d80*/  @!P2 IMAD.X R6, RZ, RZ, R6, P3 ;  /* 0x000000ffff06a224 */ /* 0x001fc800018e0606 */
[----:B------:R-:W-:Y:S01]  /*26d90*/  @!P2 IMAD.MOV.U32 R7, RZ, RZ, R6 ;  /* 0x000000ffff07a224 */ /* 0x000fe200078e0006 */
[----:B------:R-:W-:Y:S01]  /*26da0*/  @!P2 MOV R6, R5 ;  /* 0x000000050006a202 */ /* 0x000fe20000000f00 */
[----:B------:R-:W-:-:S04]  /*26db0*/  VIADD R5, R0, 0x40 ;  /* 0x0000004000057836 */ /* 0x000fc80000000000 */
[----:B------:R-:W-:Y:S04]  /*26dc0*/  @!P2 LDGSTS.E.BYPASS.LTC128B.128 [R9+0x21c00], desc[UR42][R6.64], !P0 ;  /* 0x21c000000609afae */ /* 0x000fe8000c101d6a */
[----:B------:R0:W-:Y:S01]  /*26dd0*/  @!P2 LDGSTS.E.BYPASS.LTC128B.128 [R9+0x25c00], desc[UR42][R6.64+0x80], !P1 ;  /* 0x25c000800609afae */ /* 0x0001e2000c901d6a */
[----:B------:R-:W-:-:S03]  /*26de0*/  ISETP.GE.AND P2, PT, R5, R2, PT ;  /* 0x000000020500720c */ /* 0x000fc60003f46270 */
[----:B------:R-:W1:Y:S04]  /*26df0*/  SHFL.IDX PT, R5, R4, 0x4, 0x181f ;  /* 0x00981f0004057f89 */ /* 0x000e6800000e0000 */
[----:B0-----:R-:W0:Y:S06]  /*26e00*/  SHFL.IDX PT, R6, R3, 0x4, 0x181f ;  /* 0x00981f0003067f89 */ /* 0x001e2c00000e0000 */
[----:B-1----:R-:W-:-:S05]  /*26e10*/  @!P2 IADD3 R5, P3, R10, R5, RZ ;  /* 0x000000050a05a210 */ /* 0x002fca0007f7e0ff */
[----:B0-----:R-:W-:-:S04]  /*26e20*/  @!P2 IMAD.X R6, RZ, RZ, R6, P3 ;  /* 0x000000ffff06a224 */ /* 0x001fc800018e0606 */
[----:B------:R-:W-:Y:S02]  /*26e30*/  @!P2 IMAD.MOV.U32 R7, RZ, RZ, R6 ;  /* 0x000000ffff07a224 */ /* 0x000fe400078e0006 */
[----:B------:R-:W-:Y:S01]  /*26e40*/  @!P2 IMAD.MOV.U32 R6, RZ, RZ, R5 ;  /* 0x000000ffff06a224 */ /* 0x000fe200078e0005 */
[----:B------:R-:W-:-:S04]  /*26e50*/  IADD3 R5, R0, 0x50, RZ ;  /* 0x0000005000057810 */ /* 0x000fc80007ffe0ff */
        /* <DEDUP_REMOVED lines=8> */
[----:B------:R-:W-:Y:S02]  /*26ee0*/  @!P2 IMAD.MOV.U32 R6, RZ, RZ, R5 ;  /* 0x000000ffff06a224 */ /* 0x000fe400078e0005 */
[----:B------:R-:W-:-:S03]  /*26ef0*/  VIADD R5, R0, 0x60 ;  /* 0x0000006000057836 */ /* 0x000fc60000000000 */
[----:B------:R-:W-:Y:S04]  /*26f00*/  @!P2 LDGSTS.E.BYPASS.LTC128B.128 [R9+0x22c00], desc[UR42][R6.64], !P0 ;  /* 0x22c000000609afae */ /* 0x000fe8000c101d6a */
[----:B------:R0:W-:Y:S01]  /*26f10*/  @!P2 LDGSTS.E.BYPASS.LTC128B.128 [R9+0x26c00], desc[UR42][R6.64+0x80], !P1 ;  /* 0x26c000800609afae */ /* 0x0001e2000c901d6a */
[----:B------:R-:W-:-:S03]  /*26f20*/  ISETP.GE.AND P2, PT, R5, R2, PT ;  /* 0x000000020500720c */ /* 0x000fc60003f46270 */
[----:B------:R-:W1:Y:S04]  /*26f30*/  SHFL.IDX PT, R5, R4, 0x6, 0x181f ;  /* 0x00d81f0004057f89 */ /* 0x000e6800000e0000 */
[----:B0-----:R-:W0:Y:S06]  /*26f40*/  SHFL.IDX PT, R6, R3, 0x6, 0x181f ;  /* 0x00d81f0003067f89 */ /* 0x001e2c00000e0000 */
[----:B-1----:R-:W-:-:S04]  /*26f50*/  @!P2 IADD3 R5, P3, R10, R5, RZ ;  /* 0x000000050a05a210 */ /* 0x002fc80007f7e0ff */
[----:B0-----:R-:W-:-:S05]  /*26f60*/  @!P2 IADD3.X R6, RZ, R6, RZ, P3, !PT ;  /* 0x00000006ff06a210 */ /* 0x001fca0001ffe4ff */
[----:B------:R-:W-:Y:S02]  /*26f70*/  @!P2 IMAD.MOV.U32 R7, RZ, RZ, R6 ;  /* 0x000000ffff07a224 */ /* 0x000fe400078e0006 */
[----:B------:R-:W-:Y:S02]  /*26f80*/  @!P2 IMAD.MOV.U32 R6, RZ, RZ, R5 ;  /* 0x000000ffff06a224 */ /* 0x000fe400078e0005 */
[----:B------:R0:W1:Y:S04]  /*26f90*/  SHFL.IDX PT, R5, R3, 0x7, 0x181f ;  /* 0x00f81f0003057f89 */ /* 0x00006800000e0000 */
[----:B------:R0:W-:Y:S04]  /*26fa0*/  @!P2 LDGSTS.E.BYPASS.LTC128B.128 [R9+0x23400], desc[UR42][R6.64], !P0 ;  /* 0x234000000609afae */ /* 0x0001e8000c101d6a */
[----:B------:R0:W-:Y:S04]  /*26fb0*/  @!P2 LDGSTS.E.BYPASS.LTC128B.128 [R9+0x27400], desc[UR42][R6.64+0x80], !P1 ;  /* 0x274000800609afae */ /* 0x0001e8000c901d6a */
[----:B------:R0:W2:Y:S02]  /*26fc0*/  SHFL.IDX PT, R3, R4, 0x7, 0x181f ;  /* 0x00f81f0004037f89 */ /* 0x0000a400000e0000 */
.L_x_892:
[----:B------:R-:W-:Y:S01]  /*26fd0*/  VIADD R0, R0, 0x70 ;  /* 0x0000007000007836 */ /* 0x000fe20000000000 */
[----:B------:R-:W-:Y:S04]  /*26fe0*/  BSSY B0, `(.L_x_609) ;  /* 0x000000a000007945 */ /* 0x000fe80003800000 */
[----:B------:R-:W-:-:S13]  /*26ff0*/  ISETP.GE.AND P2, PT, R0, R2, PT ;  /* 0x000000020000720c */ /* 0x000fda0003f46270 */
[----:B------:R-:W-:Y:S05]  /*27000*/  @P2 BRA `(.L_x_610) ;  /* 0x00000000001c2947 */ /* 0x000fea0003800000 */
[----:B--2---:R-:W-:-:S05]  /*27010*/  IADD3 R2, P2, R10, R3, RZ ;  /* 0x000000030a027210 */ /* 0x004fca0007f5e0ff */
[----:B01----:R-:W-:-:S05]  /*27020*/  IMAD.X R3, RZ, RZ, R5, P2 ;  /* 0x000000ffff037224 */ /* 0x003fca00010e0605 */
[----:B------:R-:W-:Y:S01]  /*27030*/  @!PT LDS RZ, [RZ] ;  /* 0x00000000fffff984 */ /* 0x000fe20000000800 */
[----:B------:R-:W-:Y:S01]  /*27040*/  @!PT LDS RZ, [RZ] ;  /* 0x00000000fffff984 */ /* 0x000fe20000000800 */
[----:B------:R-:W-:Y:S01]  /*27050*/  @!PT LDS RZ, [RZ] ;  /* 0x00000000fffff984 */ /* 0x000fe20000000800 */
[----:B------:R3:W-:Y:S04]  /*27060*/  LDGSTS.E.BYPASS.LTC128B.128 [R9+0x23c00], desc[UR42][R2.64], !P0 ;  /* 0x23c0000002097fae */ /* 0x0007e8000c101d6a */
[----:B------:R3:W-:Y:S02]  /*27070*/  LDGSTS.E.BYPASS.LTC128B.128 [R9+0x27c00], desc[UR42][R2.64+0x80], !P1 ;  /* 0x27c0008002097fae */ /* 0x0007e4000c901d6a */
.L_x_610:
[----:B------:R-:W-:Y:S05]  /*27080*/  BSYNC B0 ;  /* 0x0000000000007941 */ /* 0x000fea0003800000 */
.L_x_609:
[----:B------:R-:W-:Y:S01]  /*27090*/  NOP ;  /* 0x0000000000007918 */ /* 0x000fe20000000000 */
[----:B------:R-:W-:-:S13]  /*270a0*/  PLOP3.LUT P0, PT, PT, PT, PT, 0x80, 0x0 ;  /* 0x000000000000781c */ /* 0x000fda0003f0f070 */
.L_x_611:
[----:B------:R-:W-:Y:S02]  /*270b0*/  PLOP3.LUT P1, PT, P1, P0, PT, 0xa2, 0x0 ;  /* 0x000000000000781c */ /* 0x000fe40000f21472 */
[----:B------:R-:W-:-:S08]  /*270c0*/  @P0 R2UR P1, UR4, R18 ;  /* 0x00000000120402ca */ /* 0x000fd00000020000 */
[----:B------:R-:W-:-:S05]  /*270d0*/  @P0 PLOP3.LUT P0, PT, P1, PT, PT, 0x80, 0x0 ;  /* 0x000000000000081c */ /* 0x000fca0000f0f070 */
[----:B------:R-:W-:Y:S01]  /*270e0*/  @!P1 SYNCS.ARRIVE.TRANS64.RED.A0T1 RZ, [UR4+0x38800], RZ ;  /* 0x038800ffffff99a7 */ /* 0x000fe20008200404 */
[----:B------:R-:W-:Y:S07]  /*270f0*/  @!P1 ARRIVES.LDGSTSBAR.64.TRANSCNT [UR4+0x38800] ;  /* 0x03880000ff0099b0 */ /* 0x000fee0008000a84 */
[----:B------:R-:W-:Y:S05]  /*27100*/  @P0 BRA.U.ANY `(.L_x_611) ;  /* 0xfffffffd00e80947 */ /* 0x000fea000393ffff */
[----:B---3--:R-:W3:Y:S02]  /*27110*/  LDL.LU R2, [R1+0x64] ;  /* 0x0000640001027983 */ /* 0x008ee40000300800 */
[----:B---3--:R-:W-:-:S04]  /*27120*/  IADD3 R2, R2, 0x1, RZ ;  /* 0x0000000102027810 */ /* 0x008fc80007ffe0ff */
[----:B------:R-:W-:Y:S01]  /*27130*/  LEA.HI R0, R2, R2, RZ, 0x1 ;  /* 0x0000000202007211 */ /* 0x000fe200078f08ff */
[----:B------:R3:W-:Y:S03]  /*27140*/  STL [R1+0x64], R2 ;  /* 0x0000640201007387 */ /* 0x0007e60000100800 */
[----:B------:R-:W-:-:S05]  /*27150*/  LOP3.LUT R0, R0, 0xfffffffe, RZ, 0xc0, !PT ;  /* 0xfffffffe00007812 */ /* 0x000fca00078ec0ff */
[----:B------:R-:W-:-:S05]  /*27160*/  IMAD.IADD R0, R2, 0x1, -R0 ;  /* 0x0000000102007824 */ /* 0x000fca00078e0a00 */
[----:B------:R-:W-:Y:S01]  /*27170*/  SHF.L.U32 R0, R0, 0x1f, RZ ;  /* 0x0000001f00007819 */ /* 0x000fe200000006ff */
[----:B------:R-:W-:Y:S01]  /*27180*/  NOP ;  /* 0x0000000000007918 */ /* 0x000fe20000000000 */
[----:B------:R3:W-:Y:S01]  /*27190*/  SYNCS.ARRIVE.TRANS64.A1T0 RZ, [R18+URZ+0x38800], RZ ;  /* 0x038800ff12ff79a7 */ /* 0x0007e2000810003f */
[----:B------:R-:W-:Y:S01]  /*271a0*/  BSSY B0, `(.L_x_612) ;  /* 0x0000003000007945 */ /* 0x000fe20003800000 */
[----:B------:R-:W4:Y:S03]  /*271b0*/  SYNCS.PHASECHK.TRANS64.TRYWAIT P0, [R18+URZ+0x38820], R0 ;  /* 0x03882000120075a7 */ /* 0x000f26000800017f */
[----:B---34-:R-:W-:Y:S05]  /*271c0*/  @!P0 BRA `(.L_x_613) ;  /* 0x0000008c008c8947 */ /* 0x018fea0003800000 */
.L_x_893:
[----:B------:R-:W-:Y:S05]  /*271d0*/  BSYNC B0 ;  /* 0x0000000000007941 */ /* 0x000fea0003800000 */
.L_x_612:
[----:B0-2---:R-:W2:Y:S04]  /*271e0*/  LDL.LU R3, [R1+0x4c] ;  /* 0x00004c0001037983 */ /* 0x005ea80000300800 */
[----:B------:R-:W4:Y:S01]  /*271f0*/  LDL R2, [R1+0x2c] ;  /* 0x00002c0001027983 */ /* 0x000f220000100800 */
[----:B--2---:R-:W-:-:S05]  /*27200*/  VIADD R3, R3, 0xfffffffe ;  /* 0xfffffffe03037836 */ /* 0x004fca0000000000 */
[----:B----4-:R-:W-:-:S13]  /*27210*/  ISETP.GE.AND P0, PT, R3, R2, PT ;  /* 0x000000020300720c */ /* 0x010fda0003f06270 */
[----:B------:R-:W-:Y:S05]  /*27220*/  @!P0 BRA `(.L_x_614) ;  /* 0x0000001000d48947 */ /* 0x000fea0003800000 */
[----:B---3--:R0:W5:Y:S04]  /*27230*/  LDL.LU R0, [R1+0x14] ;  /* 0x0000140001007983 */ /* 0x0081680000300800 */
[----:B------:R0:W5:Y:S02]  /*27240*/  LDL.LU R2, [R1+0x1c] ;  /* 0x00001c0001027983 */ /* 0x0001640000300800 */
.L_x_636:
[----:B--2---:R-:W2:Y:S01]  /*27250*/  LDL R4, [R1+0x10] ;  /* 0x0000100001047983 */ /* 0x004ea20000100800 */
[----:B-1---5:R-:W-:Y:S01]  /*27260*/  VIADD R5, R0, 0x1 ;  /* 0x0000000100057836 */ /* 0x022fe20000000000 */
[----:B------:R-:W-:Y:S05]  /*27270*/  YIELD ;  /* 0x0000000000007946 */ /* 0x000fea0003800000 */
[C---:B------:R-:W-:Y:S01]  /*27280*/  ISETP.NE.AND P0, PT, R5.reuse, 0x2, PT ;  /* 0x000000020500780c */ /* 0x040fe20003f05270 */
[----:B------:R-:W-:Y:S03]  /*27290*/  BSSY B0, `(.L_x_615) ;  /* 0x000008b000007945 */ /* 0x000fe60003800000 */
[----:B------:R-:W-:-:S02]  /*272a0*/  SEL R10, R5, RZ, P0 ;  /* 0x000000ff050a7207 */ /* 0x000fc40000000000 */
[----:B--2---:R-:W-:Y:S02]  /*272b0*/  LOP3.LUT P1, RZ, R4, 0x1, RZ, 0xc0, !PT ;  /* 0x0000000104ff7812 */ /* 0x004fe4000782c0ff */
[----:B------:R-:W-:-:S04]  /*272c0*/  SEL R4, RZ, 0x1, P0 ;  /* 0x00000001ff047807 */ /* 0x000fc80000000000 */
[----:B------:R-:W-:-:S05]  /*272d0*/  LOP3.LUT R9, R2, R4, RZ, 0x3c, !PT ;  /* 0x0000000402097212 */ /* 0x000fca00078e3cff */
[----:B------:R1:W-:Y:S04]  /*272e0*/  STL [R1+0x1c], R9 ;  /* 0x00001c0901007387 */ /* 0x0003e80000100800 */
[----:B------:R1:W-:Y:S01]  /*272f0*/  STL [R1+0x14], R10 ;  /* 0x0000140a01007387 */ /* 0x0003e20000100800 */
[----:B------:R-:W-:Y:S05]  /*27300*/  @!P1 BRA `(.L_x_616) ;  /* 0x00000008000c9947 */ /* 0x000fea0003800000 */
[----:B------:R-:W-:Y:S01]  /*27310*/  ULDC.64 UR4, c[0x0][0x418] ;  /* 0x0001060000047ab9 */ /* 0x000fe20000000a00 */
[----:B------:R-:W-:Y:S01]  /*27320*/  IMAD.MOV.U32 R8, RZ, RZ, R3 ;  /* 0x000000ffff087224 */ /* 0x000fe200078e0003 */
[----:B------:R-:W-:-:S04]  /*27330*/  ISETP.NE.U32.AND P0, PT, RZ, UR4, PT ;  /* 0x00000004ff007c0c */ /* 0x000fc8000bf05070 */
[----:B------:R-:W-:-:S13]  /*27340*/  ISETP.NE.AND.EX P0, PT, RZ, UR5, PT, P0 ;  /* 0x00000005ff007c0c */ /* 0x000fda000bf05300 */
[----:B------:R-:W-:Y:S05]  /*27350*/  @!P0 BRA `(.L_x_617) ;  /* 0x00000000004c8947 */ /* 0x000fea0003800000 */
[----:B------:R-:W2:Y:S01]  /*27360*/  LDL R12, [R1+0x30] ;  /* 0x00003000010c7983 */ /* 0x000ea20000100800 */
[----:B------:R-:W3:Y:S01]  /*27370*/  LDC R7, c[0x0][0x43c] ;  /* 0x00010f00ff077b82 */ /* 0x000ee20000000800 */
[----:B------:R-:W-:Y:S02]  /*27380*/  ULDC.64 UR6, c[0x0][0x428] ;  /* 0x00010a0000067ab9 */ /* 0x000fe40000000a00 */
[----:B------:R-:W4:Y:S01]  /*27390*/  LDL R11, [R1+0x8] ;  /* 0x00000800010b7983 */ /* 0x000f220000100800 */
[----:B---3--:R-:W-:-:S13]  /*273a0*/  ISETP.NE.AND P0, PT, R7, 0x1, PT ;  /* 0x000000010700780c */ /* 0x008fda0003f05270 */
[----:B------:R-:W3:Y:S02]  /*273b0*/  @P0 LDC.64 R4, c[0x0][0x440] ;  /* 0x00011000ff040b82 */ /* 0x000ee40000000a00 */
[----:B---3--:R-:W-:Y:S01]  /*273c0*/  @P0 IMAD.HI.U32 R6, R3, R4, RZ ;  /* 0x0000000403060227 */ /* 0x008fe200078e00ff */
[----:B------:R-:W-:-:S04]  /*273d0*/  MOV R4, R3 ;  /* 0x0000000300047202 */ /* 0x000fc80000000f00 */
[----:B------:R-:W-:-:S04]  /*273e0*/  @P0 SHF.R.U32.HI R4, RZ, R5, R6 ;  /* 0x00000005ff040219 */ /* 0x000fc80000011606 */
[--C-:B------:R-:W-:Y:S01]  /*273f0*/  SHF.R.S32.HI R5, RZ, 0x1f, R4.reuse ;  /* 0x0000001fff057819 */ /* 0x100fe20000011404 */
[----:B------:R-:W-:-:S04]  /*27400*/  IMAD.MOV R8, RZ, RZ, -R4 ;  /* 0x000000ffff087224 */ /* 0x000fc800078e0a04 */
[----:B------:R-:W-:Y:S02]  /*27410*/  IMAD R8, R7, R8, R3 ;  /* 0x0000000807087224 */ /* 0x000fe400078e0203 */
[----:B--2---:R-:W-:-:S04]  /*27420*/  IMAD R6, R12, UR6, RZ ;  /* 0x000000060c067c24 */ /* 0x004fc8000f8e02ff */
[C---:B----4-:R-:W-:Y:S02]  /*27430*/  IMAD R6, R11.reuse, UR7, R6 ;  /* 0x000000070b067c24 */ /* 0x050fe4000f8e0206 */
[----:B------:R-:W-:-:S04]  /*27440*/  IMAD.WIDE.U32 R4, R11, UR6, R4 ;  /* 0x000000060b047c25 */ /* 0x000fc8000f8e0004 */
[----:B------:R-:W-:Y:S01]  /*27450*/  IMAD.IADD R5, R6, 0x1, R5 ;  /* 0x0000000106057824 */ /* 0x000fe200078e0205 */
[----:B------:R-:W-:-:S04]  /*27460*/  LEA R6, P0, R4, UR4, 0x2 ;  /* 0x0000000404067c11 */ /* 0x000fc8000f8010ff */
[----:B------:R-:W-:-:S05]  /*27470*/  LEA.HI.X R7, R4, UR5, R5, 0x2, P0 ;  /* 0x0000000504077c11 */ /* 0x000fca00080f1405 */
[----:B------:R2:W5:Y:S04]  /*27480*/  LDG.E R17, desc[UR42][R6.64] ;  /* 0x0000002a06117981 */ /* 0x000568000c1e1900 */
.L_x_617:
[----:B--2---:R-:W-:Y:S01]  /*27490*/  IMAD R6, R10, 0x8, R18 ;  /* 0x000000080a067824 */ /* 0x004fe200078e0212 */
[----:B------:R-:W-:Y:S01]  /*274a0*/  SHF.L.U32 R5, R9, 0x1f, RZ ;  /* 0x0000001f09057819 */ /* 0x000fe200000006ff */
[----:B------:R-:W2:Y:S01]  /*274b0*/  S2R R4, SR_TID.X ;  /* 0x0000000000047919 */ /* 0x000ea20000002100 */
[----:B------:R-:W-:Y:S02]  /*274c0*/  BSSY B1, `(.L_x_618) ;  /* 0x0000005000017945 */ /* 0x000fe40003800000 */
[----:B------:R-:W3:Y:S01]  /*274d0*/  SYNCS.PHASECHK.TRANS64.TRYWAIT P0, [R6+URZ+0x38880], R5 ;  /* 0x03888005060075a7 */ /* 0x000ee2000800017f */
[----:B--2---:R-:W-:-:S04]  /*274e0*/  LOP3.LUT R4, R4, 0x7f, RZ, 0xc0, !PT ;  /* 0x0000007f04047812 */ /* 0x004fc800078ec0ff */
[----:B------:R-:W-:Y:S01]  /*274f0*/  ISETP.NE.AND P1, PT, R4, RZ, PT ;  /* 0x000000ff0400720c */ /* 0x000fe20003f25270 */
[----:B---3--:R-:W-:-:S12]  /*27500*/  @!P0 BRA `(.L_x_619) ;  /* 0x0000008800d08947 */ /* 0x008fd80003800000 */
.L_x_894:
[----:B------:R-:W-:Y:S05]  /*27510*/  BSYNC B1 ;  /* 0x0000000000017941 */ /* 0x000fea0003800000 */
.L_x_618:
[----:B------:R-:W-:Y:S04]  /*27520*/  BSSY B1, `(.L_x_620) ;  /* 0x0000009000017945 */ /* 0x000fe80003800000 */
[----:B------:R-:W-:Y:S05]  /*27530*/  @P1 BRA `(.L_x_621) ;  /* 0x00000000001c1947 */ /* 0x000fea0003800000 */
[----:B------:R-:W3:Y:S02]  /*27540*/  S2R R4, SR_TID.X ;  /* 0x0000000000047919 */ /* 0x000ee40000002100 */
[----:B---3--:R-:W-:Y:S01]  /*27550*/  LOP3.LUT R7, R4, 0x1f, RZ, 0xc0, !PT ;  /* 0x0000001f04077812 */ /* 0x008fe200078ec0ff */
[----:B------:R-:W-:-:S03]  /*27560*/  IMAD.MOV.U32 R4, RZ, RZ, 0x8000 ;  /* 0x00008000ff047424 */ /* 0x000fc600078e00ff */
[----:B------:R-:W-:Y:S01]  /*27570*/  ISETP.NE.AND P0, PT, R7, RZ, PT ;  /* 0x000000ff0700720c */ /* 0x000fe20003f05270 */
[----:B------:R3:W-:-:S12]  /*27580*/  SYNCS.ARRIVE.TRANS64 RZ, [R6+URZ+0x38870], R4 ;  /* 0x0388700406ff79a7 */ /* 0x0007d8000800003f */
[----:B---3--:R-:W-:Y:S05]  /*27590*/  @!P0 BRA `(.L_x_621) ;  /* 0x0000000000048947 */ /* 0x008fea0003800000 */
[----:B------:R-:W-:Y:S01]  /*275a0*/  BPT.TRAP 0x1 ;  /* 0x000000040000795c */ /* 0x000fe20000300000 */
.L_x_621:
[----:B------:R-:W-:Y:S05]  /*275b0*/  BSYNC B1 ;  /* 0x0000000000017941 */ /* 0x000fea0003800000 */
.L_x_620:
[----:B------:R-:W3:Y:S04]  /*275c0*/  LDL R4, [R1+0x14] ;  /* 0x0000140001047983 */ /* 0x000ee80000100800 */
[----:B------:R-:W4:Y:S01]  /*275d0*/  LDL R7, [R1+0x34] ;  /* 0x0000340001077983 */ /* 0x000f220000100800 */
[----:B------:R-:W-:Y:S01]  /*275e0*/  MOV R13, RZ ;  /* 0x000000ff000d7202 */ /* 0x000fe20000000f00 */
[----:B------:R-:W-:Y:S01]  /*275f0*/  UIADD3 UR4, UP0, UR40, 0x470, URZ ;  /* 0x0000047028047890 */ /* 0x000fe2000ff1e03f */
[----:B------:R-:W-:Y:S01]  /*27600*/  PLOP3.LUT P0, PT, PT, PT, PT, 0x80, 0x0 ;  /* 0x000000000000781c */ /* 0x000fe20003f0f070 */
[----:B------:R-:W-:Y:S01]  /*27610*/  UMOV UR6, 0x0 ;  /* 0x0000000000067882 */ /* 0x000fe20000000000 */
[----:B------:R-:W-:Y:S01]  /*27620*/  R2UR UR10, R13 ;  /* 0x000000000d0a72ca */ /* 0x000fe200000e0000 */
[----:B------:R-:W-:Y:S01]  /*27630*/  UIADD3.X UR5, URZ, UR41, URZ, UP0, !UPT ;  /* 0x000000293f057290 */ /* 0x000fe200087fe43f */
[----:B------:R-:W-:Y:S01]  /*27640*/  UMOV UR7, 0x14f00000 ;  /* 0x14f0000000077882 */ /* 0x000fe20000000000 */
[----:B---3--:R-:W-:-:S02]  /*27650*/  IMAD R4, R4, 0x8000, R18 ;  /* 0x0000800004047824 */ /* 0x008fc400078e0212 */
[----:B----4-:R-:W-:Y:S02]  /*27660*/  IMAD R8, R8, 0x80, R7 ;  /* 0x0000008008087824 */ /* 0x010fe400078e0207 */
[----:B------:R-:W-:Y:S02]  /*27670*/  VIADD R7, R6, 0x38870 ;  /* 0x0003887006077836 */ /* 0x000fe40000000000 */
[----:B-1----:R-:W-:-:S07]  /*27680*/  VIADD R9, R4, 0x10400 ;  /* 0x0001040004097836 */ /* 0x002fce0000000000 */
.L_x_622:
[----:B------:R-:W-:-:S13]  /*27690*/  @P0 ELECT P2, URZ, PT ;  /* 0x00000000003f082f */ /* 0x000fda0003840000 */
[----:B-----5:R-:W-:Y:S02]  /*276a0*/  @P2 R2UR UR13, R17 ;  /* 0x00000000110d22ca */ /* 0x020fe400000e0000 */
        /* <DEDUP_REMOVED lines=14> */
.L_x_623:
        /* <DEDUP_REMOVED lines=13> */
.L_x_895:
[----:B------:R-:W-:Y:S05]  /*27860*/  BSYNC B1 ;  /* 0x0000000000017941 */ /* 0x000fea0003800000 */
.L_x_624:
[----:B------:R-:W-:Y:S01]  /*27870*/  BSSY B1, `(.L_x_626) ;  /* 0x000000b000017945 */ /* 0x000fe20003800000 */
[----:B------:R-:W-:Y:S02]  /*27880*/  IMAD.MOV.U32 R10, RZ, RZ, 0x0 ;  /* 0x00000000ff0a7424 */ /* 0x000fe400078e00ff */
[----:B------:R-:W-:Y:S01]  /*27890*/  IMAD.MOV.U32 R11, RZ, RZ, 0x14f00000 ;  /* 0x14f00000ff0b7424 */ /* 0x000fe200078e00ff */
[----:B------:R-:W-:Y:S06]  /*278a0*/  @P1 BRA `(.L_x_627) ;  /* 0x00000000001c1947 */ /* 0x000fec0003800000 */
[----:B------:R-:W3:Y:S01]  /*278b0*/  S2R R7, SR_TID.X ;  /* 0x0000000000077919 */ /* 0x000ee20000002100 */
[----:B-12---:R-:W-:-:S04]  /*278c0*/  IMAD.MOV.U32 R5, RZ, RZ, 0x8000 ;  /* 0x00008000ff057424 */ /* 0x006fc800078e00ff */
[----:B------:R4:W-:Y:S01]  /*278d0*/  SYNCS.ARRIVE.TRANS64 RZ, [R6+URZ+0x38830], R5 ;  /* 0x0388300506ff79a7 */ /* 0x0009e2000800003f */
[----:B---3--:R-:W-:-:S04]  /*278e0*/  LOP3.LUT R7, R7, 0x1f, RZ, 0xc0, !PT ;  /* 0x0000001f07077812 */ /* 0x008fc800078ec0ff */
[----:B------:R-:W-:-:S13]  /*278f0*/  ISETP.NE.AND P0, PT, R7, RZ, PT ;  /* 0x000000ff0700720c */ /* 0x000fda0003f05270 */
[----:B----4-:R-:W-:Y:S05]  /*27900*/  @!P0 BRA `(.L_x_627) ;  /* 0x0000000000048947 */ /* 0x010fea0003800000 */
[----:B------:R-:W-:Y:S01]  /*27910*/  BPT.TRAP 0x1 ;  /* 0x000000040000795c */ /* 0x000fe20000300000 */
.L_x_627:
[----:B------:R-:W-:Y:S05]  /*27920*/  BSYNC B1 ;  /* 0x0000000000017941 */ /* 0x000fea0003800000 */
.L_x_626:
[----:B------:R-:W-:Y:S01]  /*27930*/  R2UR UR10, R13 ;  /* 0x000000000d0a72ca */ /* 0x000fe200000e0000 */
[----:B------:R-:W-:Y:S01]  /*27940*/  UIADD3 UR4, UP0, UR40, 0x370, URZ ;  /* 0x0000037028047890 */ /* 0x000fe2000ff1e03f */
[----:B------:R-:W-:Y:S01]  /*27950*/  R2UR UR6, R10 ;  /* 0x000000000a0672ca */ /* 0x000fe200000e0000 */
[----:B-12---:R-:W-:Y:S01]  /*27960*/  VIADD R5, R4, 0x28400 ;  /* 0x0002840004057836 */ /* 0x006fe20000000000 */
[----:B------:R-:W-:Y:S01]  /*27970*/  R2UR UR7, R11 ;  /* 0x000000000b0772ca */ /* 0x000fe200000e0000 */
[----:B------:R-:W-:Y:S01]  /*27980*/  UIADD3.X UR5, URZ, UR41, URZ, UP0, !UPT ;  /* 0x000000293f057290 */ /* 0x000fe200087fe43f */
[----:B------:R-:W-:Y:S02]  /*27990*/  PLOP3.LUT P0, PT, PT, PT, PT, 0x80, 0x0 ;  /* 0x000000000000781c */ /* 0x000fe40003f0f070 */
[----:B------:R-:W-:-:S11]  /*279a0*/  IADD3 R6, R6, 0x38830, RZ ;  /* 0x0003883006067810 */ /* 0x000fd60007ffe0ff */
.L_x_628:
        /* <DEDUP_REMOVED lines=15> */
.L_x_629:
        /* <DEDUP_REMOVED lines=9> */
[----:B--2---:R-:W-:Y:S05]  /*27b30*/  @P0 BRA.U.ANY `(.L_x_629) ;  /* 0xfffffffd00d80947 */ /* 0x004fea000393ffff */
.L_x_616:
[----:B------:R-:W-:Y:S05]  /*27b40*/  BSYNC B0 ;  /* 0x0000000000007941 */ /* 0x000fea0003800000 */
.L_x_615:
[----:B------:R-:W-:-:S06]  /*27b50*/  UISETP.NE.AND UP0, UPT, UR36, 0x3, UPT ;  /* 0x000000032400788c */ /* 0x000fcc000bf05270 */
[----:B------:R-:W-:-:S13]  /*27b60*/  PLOP3.LUT P0, PT, PT, PT, UP0, 0x80, 0x0 ;  /* 0x000000000000781c */ /* 0x000fda0003f0f008 */
[----:B------:R-:W-:Y:S05]  /*27b70*/  @!P0 BRA `(.L_x_630) ;  /* 0x0000000000048947 */ /* 0x000fea0003800000 */
[----:B------:R-:W-:Y:S01]  /*27b80*/  BPT.TRAP 0x1 ;  /* 0x000000040000795c */ /* 0x000fe20000300000 */
.L_x_630:
[----:B------:R-:W-:Y:S01]  /*27b90*/  IMAD.U32 R4, RZ, RZ, UR39 ;  /* 0x00000027ff047e24 */ /* 0x000fe2000f8e00ff */
[----:B------:R-:W-:Y:S01]  /*27ba0*/  BSSY B0, `(.L_x_631) ;  /* 0x0000007000007945 */ /* 0x000fe20003800000 */
[----:B------:R-:W-:-:S03]  /*27bb0*/  IMAD R20, R0, 0x8, R18 ;  /* 0x0000000800147824 */ /* 0x000fc600078e0212 */
[----:B------:R-:W-:Y:S02]  /*27bc0*/  ISETP.NE.AND P1, PT, R4, 0x3, PT ;  /* 0x000000030400780c */ /* 0x000fe40003f25270 */
[----:B------:R-:W-:-:S04]  /*27bd0*/  LOP3.LUT R4, R2, 0x1, RZ, 0x3c, !PT ;  /* 0x0000000102047812 */ /* 0x000fc800078e3cff */
[----:B------:R-:W-:-:S04]  /*27be0*/  SHF.L.U32 R4, R4, 0x1f, RZ ;  /* 0x0000001f04047819 */ /* 0x000fc800000006ff */
[----:B------:R-:W2:Y:S02]  /*27bf0*/  SYNCS.PHASECHK.TRANS64.TRYWAIT P0, [R20+URZ+0x38870], R4 ;  /* 0x03887004140075a7 */ /* 0x000ea4000800017f */
[----:B--2---:R-:W-:Y:S05]  /*27c00*/  @!P0 BRA `(.L_x_632) ;  /* 0x0000008400388947 */ /* 0x004fea0003800000 */
.L_x_896:
[----:B------:R-:W-:Y:S05]  /*27c10*/  BSYNC B0 ;  /* 0x0000000000007941 */ /* 0x000fea0003800000 */
.L_x_631:
[----:B------:R-:W-:Y:S05]  /*27c20*/  @!P1 BRA `(.L_x_633) ;  /* 0x0000000000049947 */ /* 0x000fea0003800000 */
[----:B------:R-:W-:Y:S01]  /*27c30*/  BPT.TRAP 0x1 ;  /* 0x000000040000795c */ /* 0x000fe20000300000 */
.L_x_633:
[----:B------:R-:W-:Y:S02]  /*27c40*/  SHF.L.U32 R2, R2, 0x1f, RZ ;  /* 0x0000001f02027819 */ /* 0x000fe400000006ff */
[----:B------:R-:W-:Y:S02]  /*27c50*/  SHF.L.U32 R12, R0, 0xf, RZ ;  /* 0x0000000f000c7819 */ /* 0x000fe400000006ff */
[----:B------:R-:W3:Y:S02]  /*27c60*/  SYNCS.PHASECHK.TRANS64.TRYWAIT P0, [R20+URZ+0x38860], R2 ;  /* 0x03886002140075a7 */ /* 0x000ee4000800017f */
[----:B---3--:R-:W-:Y:S05]  /*27c70*/  @!P0 BRA `(.L_x_634) ;  /* 0x0000008400308947 */ /* 0x008fea0003800000 */
.L_x_897:
[----:B------:R-:W4:Y:S04]  /*27c80*/  LDL R0, [R1+0x3c] ;  /* 0x00003c0001007983 */ /* 0x000f280000100800 */
[----:B------:R-:W3:Y:S04]  /*27c90*/  LDL R19, [R1+0x28] ;  /* 0x0000280001137983 */ /* 0x000ee80000100800 */
[----:B------:R-:W5:Y:S01]  /*27ca0*/  LDL R13, [R1+0x38] ;  /* 0x00003800010d7983 */ /* 0x000f620000100800 */
[----:B------:R-:W-:Y:S05]  /*27cb0*/  WARPSYNC.ALL ;  /* 0x0000000000007948 */ /* 0x000fea0003800000 */
[----:B----4-:R-:W-:-:S05]  /*27cc0*/  LOP3.LUT R0, R12, R0, RZ, 0xfc, !PT ;  /* 0x000000000c007212 */ /* 0x010fca00078efcff */
[----:B------:R-:W-:-:S05]  /*27cd0*/  IMAD.IADD R0, R18, 0x1, R0 ;  /* 0x0000000112007824 */ /* 0x000fca00078e0200 */
[----:B--2---:R-:W2:Y:S01]  /*27ce0*/  LDSM.16.MT88.4 R4, [R0+0x10400] ;  /* 0x010400000004783b */ /* 0x004ea20000004200 */
[----:B---3--:R-:W-:Y:S01]  /*27cf0*/  IMAD.IADD R2, R19, 0x1, R0 ;  /* 0x0000000113027824 */ /* 0x008fe200078e0200 */
[----:B-----5:R-:W-:Y:S02]  /*27d00*/  LOP3.LUT R21, R12, R13, RZ, 0xfc, !PT ;  /* 0x0000000d0c157212 */ /* 0x020fe400078efcff */
[C-C-:B--2---:R-:W-:Y:S02]  /*27d10*/  PRMT R8, R4.reuse, 0x6420, R5.reuse ;  /* 0x0000642004087816 */ /* 0x144fe40000000005 */
[----:B-1----:R-:W-:Y:S02]  /*27d20*/  PRMT R9, R4, 0x7531, R5 ;  /* 0x0000753104097816 */ /* 0x002fe40000000005 */
[C-C-:B------:R-:W-:Y:S02]  /*27d30*/  PRMT R10, R6.reuse, 0x6420, R7.reuse ;  /* 0x00006420060a7816 */ /* 0x140fe40000000007 */
[----:B------:R-:W-:-:S02]  /*27d40*/  PRMT R11, R6, 0x7531, R7 ;  /* 0x00007531060b7816 */ /* 0x000fc40000000007 */
[----:B------:R-:W1:Y:S01]  /*27d50*/  LDSM.16.MT88.4 R4, [R2+0x10400] ;  /* 0x010400000204783b */ /* 0x000e620000004200 */
[----:B------:R-:W-:-:S05]  /*27d60*/  IMAD.IADD R21, R18, 0x1, R21 ;  /* 0x0000000112157824 */ /* 0x000fca00078e0215 */
[----:B------:R1:W-:Y:S02]  /*27d70*/  STSM.16.M88.4 [R21+0x400], R8 ;  /* 0x0004000815007844 */ /* 0x0003e40000000200 */
        /* <DEDUP_REMOVED lines=29> */
[----:B-1----:R-:W-:Y:S01]  /*27f50*/  MOV R14, R10 ;  /* 0x0000000a000e7202 */ /* 0x002fe20000000f00 */
[----:B------:R-:W-:Y:S01]  /*27f60*/  IMAD.MOV.U32 R15, RZ, RZ, R11 ;  /* 0x000000ffff0f7224 */ /* 0x000fe200078e000b */
        /* <DEDUP_REMOVED lines=12> */
[----:B--2---:R-:W-:Y:S01]  /*28030*/  IMAD.MOV.U32 R14, RZ, RZ, R10 ;  /* 0x000000ffff0e7224 */ /* 0x004fe200078e000a */
[----:B------:R-:W-:-:S02]  /*28040*/  MOV R15, R11 ;  /* 0x0000000b000f7202 */ /* 0x000fc40000000f00 */
        /* <DEDUP_REMOVED lines=14> */
[----:B------:R2:W-:Y:S02]  /*28130*/  STSM.16.M88.4 [R19], R12 ;  /* 0x0000000c13007844 */ /* 0x0005e40000000200 */
[----:B--2---:R-:W-:Y:S01]  /*28140*/  IMAD.MOV.U32 R15, RZ, RZ, R11 ;  /* 0x000000ffff0f7224 */ /* 0x004fe200078e000b */
[C-C-:B-1----:R-:W-:Y:S02]  /*28150*/  PRMT R8, R4.reuse, 0x6420, R5.reuse ;  /* 0x0000642004087816 */ /* 0x142fe40000000005 */
[----:B------:R-:W-:Y:S02]  /*28160*/  PRMT R9, R4, 0x7531, R5 ;  /* 0x0000753104097816 */ /* 0x000fe40000000005 */
[C-C-:B------:R-:W-:Y:S02]  /*28170*/  PRMT R10, R6.reuse, 0x6420, R7.reuse ;  /* 0x00006420060a7816 */ /* 0x140fe40000000007 */
[----:B------:R-:W-:-:S05]  /*28180*/  PRMT R11, R6, 0x7531, R7 ;  /* 0x00007531060b7816 */ /* 0x000fca0000000007 */
[----:B------:R1:W-:Y:S04]  /*28190*/  STSM.16.M88.4 [R19+0x2000], R8 ;  /* 0x0020000813007844 */ /* 0x0003e80000000200 */
[----:B------:R-:W2:Y:S01]  /*281a0*/  LDSM.16.MT88.4 R4, [R0+0x16400] ;  /* 0x016400000004783b */ /* 0x000ea20000004200 */
[----:B-1----:R-:W-:Y:S01]  /*281b0*/  IMAD.MOV.U32 R11, RZ, RZ, R15 ;  /* 0x000000ffff0b7224 */ /* 0x002fe200078e000f */
[C-C-:B--2---:R-:W-:Y:S02]  /*281c0*/  PRMT R12, R4.reuse, 0x6420, R5.reuse ;  /* 0x00006420040c7816 */ /* 0x144fe40000000005 */
[----:B------:R-:W-:Y:S02]  /*281d0*/  PRMT R13, R4, 0x7531, R5 ;  /* 0x00007531040d7816 */ /* 0x000fe40000000005 */
[----:B------:R-:W-:-:S02]  /*281e0*/  PRMT R14, R6, 0x6420, R7 ;  /* 0x00006420060e7816 */ /* 0x000fc40000000007 */
[----:B------:R-:W-:Y:S02]  /*281f0*/  PRMT R15, R6, 0x7531, R7 ;  /* 0x00007531060f7816 */ /* 0x000fe40000000007 */
[----:B------:R-:W1:Y:S04]  /*28200*/  LDSM.16.MT88.4 R4, [R2+0x16400] ;  /* 0x016400000204783b */ /* 0x000e680000004200 */
[----:B------:R2:W-:Y:S02]  /*28210*/  STSM.16.M88.4 [R19+0x4000], R12 ;  /* 0x0040000c13007844 */ /* 0x0005e40000000200 */
[----:B--2---:R-:W-:Y:S02]  /*28220*/  MOV R15, R11 ;  /* 0x0000000b000f7202 */ /* 0x004fe40000000f00 */
[----:B-1----:R-:W-:-:S02]  /*28230*/  PRMT R8, R4, 0x6420, R5 ;  /* 0x0000642004087816 */ /* 0x002fc40000000005 */
        /* <DEDUP_REMOVED lines=10> */
[----:B------:R-:W1:Y:S01]  /*282e0*/  LDSM.16.MT88.4 R4, [R2+0x13400] ;  /* 0x013400000204783b */ /* 0x000e620000004200 */
[----:B------:R-:W-:-:S05]  /*282f0*/  IMAD.IADD R19, R11, 0x1, R19 ;  /* 0x000000010b137824 */ /* 0x000fca00078e0213 */
        /* <DEDUP_REMOVED lines=12> */
[----:B------:R2:W-:Y:S01]  /*283c0*/  STSM.16.M88.4 [R19+0x4000], R12 ;  /* 0x0040000c13007844 */ /* 0x0005e20000000200 */
[C-C-:B-1----:R-:W-:Y:S02]  /*283d0*/  PRMT R8, R4.reuse, 0x6420, R5.reuse ;  /* 0x0000642004087816 */ /* 0x142fe40000000005 */
        /* <DEDUP_REMOVED lines=12> */
.L_x_635:
[----:B------:R-:W3:Y:S01]  /*284a0*/  S2R R0, SR_TID.X ;  /* 0x0000000000007919 */ /* 0x000ee20000002100 */
[----:B-1----:R1:W-:Y:S01]  /*284b0*/  SYNCS.ARRIVE.TRANS64.A1T0 RZ, [R20+URZ+0x38850], RZ ;  /* 0x038850ff14ff79a7 */ /* 0x0023e2000810003f */
[----:B---3--:R-:W-:Y:S02]  /*284c0*/  LOP3.LUT R2, R0, 0x7f, RZ, 0xc0, !PT ;  /* 0x0000007f00027812 */ /* 0x008fe400078ec0ff */
[----:B------:R-:W3:Y:S01]  /*284d0*/  LDL R0, [R1+0x2c] ;  /* 0x00002c0001007983 */ /* 0x000ee20000100800 */
[----:B------:R-:W-:Y:S01]  /*284e0*/  BAR.SYNC.DEFER_BLOCKING 0x2, 0x80 ;  /* 0x0082000000007b1d */ /* 0x000fe20000010000 */
[----:B------:R-:W-:-:S05]  /*284f0*/  ISETP.NE.AND P0, PT, R2, RZ, PT ;  /* 0x000000ff0200720c */ /* 0x000fca0003f05270 */
[----:B------:R4:W5:Y:S08]  /*28500*/  LDL R2, [R1+0x1c] ;  /* 0x00001c0001027983 */ /* 0x0009700000100800 */
[----:B-1----:R-:W-:-:S05]  /*28510*/  @!P0 VIADD R20, R20, 0x38880 ;  /* 0x0003888014148836 */ /* 0x002fca0000000000 */
[----:B------:R-:W-:-:S04]  /*28520*/  @!P0 PRMT R20, RZ, 0x654, R20 ;  /* 0x00000654ff148816 */ /* 0x000fc80000000014 */
[----:B------:R4:W-:Y:S01]  /*28530*/  @!P0 SYNCS.ARRIVE.TRANS64.RED.A1T0 RZ, [R20+URZ], RZ ;  /* 0x000000ff14ff89a7 */ /* 0x0009e2000810043f */
[C---:B---3--:R-:W-:Y:S01]  /*28540*/  ISETP.GT.AND P0, PT, R3.reuse, R0, PT ;  /* 0x000000000300720c */ /* 0x048fe20003f04270 */
[----:B------:R-:W-:Y:S01]  /*28550*/  VIADD R3, R3, 0xffffffff ;  /* 0xffffffff03037836 */ /* 0x000fe20000000000 */
[----:B------:R4:W5:Y:S11]  /*28560*/  LDL R0, [R1+0x14] ;  /* 0x0000140001007983 */ /* 0x0009760000100800 */
[----:B----4-:R-:W-:Y:S05]  /*28570*/  @P0 BRA `(.L_x_636) ;  /* 0xffffffec00340947 */ /* 0x010fea000383ffff */
.L_x_614:
[----:B------:R-:W4:Y:S01]  /*28580*/  S2R R4, SR_TID.X ;  /* 0x0000000000047919 */ /* 0x000f220000002100 */
[----:B------:R-:W-:Y:S01]  /*28590*/  BSSY B0, `(.L_x_637) ;  /* 0x0000011000007945 */ /* 0x000fe20003800000 */
[----:B----4-:R-:W-:-:S04]  /*285a0*/  LOP3.LUT R4, R4, 0x7f, RZ, 0xc0, !PT ;  /* 0x0000007f04047812 */ /* 0x010fc800078ec0ff */
[----:B------:R-:W-:-:S13]  /*285b0*/  ISETP.NE.AND P0, PT, R4, RZ, PT ;  /* 0x000000ff0400720c */ /* 0x000fda0003f05270 */
[----:B------:R-:W-:Y:S05]  /*285c0*/  @P0 BRA `(.L_x_638) ;  /* 0x0000000000340947 */ /* 0x000fea0003800000 */
[----:B-----5:R-:W4:Y:S01]  /*285d0*/  S2R R2, SR_LANEID ;  /* 0x0000000000027919 */ /* 0x020f220000000000 */
[----:B------:R-:W-:Y:S01]  /*285e0*/  VOTEU.ANY UR4, UPT, PT ;  /* 0x0000000000047886 */ /* 0x000fe200038e0100 */
[----:B-1----:R-:W1:Y:S01]  /*285f0*/  LDC.64 R4, c[0x0][0xc60] ;  /* 0x00031800ff047b82 */ /* 0x002e620000000a00 */
[----:B---3--:R-:W4:Y:S02]  /*28600*/  FLO.U32 R0, UR4 ;  /* 0x0000000400007d00 */ /* 0x008f2400080e0000 */
[----:B----4-:R-:W-:-:S06]  /*28610*/  ISETP.EQ.U32.AND P1, PT, R0, R2, PT ;  /* 0x000000020000720c */ /* 0x010fcc0003f22070 */
[----:B------:R-:W1:Y:S07]  /*28620*/  POPC R2, UR4 ;  /* 0x0000000400027d09 */ /* 0x000e6e0008000000 */
[----:B-1----:R-:W3:Y:S04]  /*28630*/  @P1 ATOMG.E.ADD.STRONG.GPU PT, R2, desc[UR42][R4.64], R2 ;  /* 0x00000002040219a8 */ /* 0x002ee800081ee1ea */
[----:B---3--:R1:W3:Y:S02]  /*28640*/  SHFL.IDX PT, R2, R2, R0, 0x1f ;  /* 0x00001f0002027589 */ /* 0x0082e400000e0000 */
[----:B-1----:R-:W1:Y:S02]  /*28650*/  S2R R0, SR_LTMASK ;  /* 0x0000000000007919 */ /* 0x002e640000003900 */
[----:B-1----:R-:W-:-:S06]  /*28660*/  LOP3.LUT R0, R0, UR4, RZ, 0xc0, !PT ;  /* 0x0000000400007c12 */ /* 0x002fcc000f8ec0ff */
[----:B------:R-:W3:Y:S02]  /*28670*/  POPC R0, R0 ;  /* 0x0000000000007309 */ /* 0x000ee40000000000 */
[----:B---3--:R-:W-:-:S05]  /*28680*/  IADD3 R0, R2, UR38, R0 ;  /* 0x0000002602007c10 */ /* 0x008fca000fffe000 */
[----:B------:R4:W-:Y:S02]  /*28690*/  STL [R1], R0 ;  /* 0x0000000001007387 */ /* 0x0009e40000100800 */
.L_x_638:
[----:B------:R-:W-:Y:S05]  /*286a0*/  BSYNC B0 ;  /* 0x0000000000007941 */ /* 0x000fea0003800000 */
.L_x_637:
[----:B------:R-:W-:-:S06]  /*286b0*/  UISETP.NE.AND UP0, UPT, UR36, 0x3, UPT ;  /* 0x000000032400788c */ /* 0x000fcc000bf05270 */
[----:B------:R-:W-:-:S13]  /*286c0*/  PLOP3.LUT P1, PT, PT, PT, UP0, 0x80, 0x0 ;  /* 0x000000000000781c */ /* 0x000fda0003f2f008 */
[----:B------:R-:W-:Y:S05]  /*286d0*/  @!P1 BRA `(.L_x_639) ;  /* 0x0000000000049947 */ /* 0x000fea0003800000 */
[----:B------:R-:W-:Y:S01]  /*286e0*/  BPT.TRAP 0x1 ;  /* 0x000000040000795c */ /* 0x000fe20000300000 */
.L_x_639:
[----:B------:R-:W2:Y:S04]  /*286f0*/  LDL R3, [R1+0x1c] ;  /* 0x00001c0001037983 */ /* 0x000ea80000100800 */
[----:B-----5:R-:W2:Y:S01]  /*28700*/  LDL R2, [R1+0x14] ;  /* 0x0000140001027983 */ /* 0x020ea20000100800 */
[----:B---34-:R-:W-:Y:S01]  /*28710*/  MOV R0, UR39 ;  /* 0x0000002700007c02 */ /* 0x018fe20008000f00 */
[----:B------:R-:W-:Y:S03]  /*28720*/  BSSY B0, `(.L_x_640) ;  /* 0x0000007000007945 */ /* 0x000fe60003800000 */
[----:B------:R-:W-:Y:S02]  /*28730*/  ISETP.NE.AND P2, PT, R0, 0x3, PT ;  /* 0x000000030000780c */ /* 0x000fe40003f45270 */
[----:B--2---:R-:W-:-:S04]  /*28740*/  LOP3.LUT R0, R3, 0x1, RZ, 0x3c, !PT ;  /* 0x0000000103007812 */ /* 0x004fc800078e3cff */
[----:B------:R-:W-:Y:S01]  /*28750*/  SHF.L.U32 R0, R0, 0x1f, RZ ;  /* 0x0000001f00007819 */ /* 0x000fe200000006ff */
[----:B------:R-:W-:-:S04]  /*28760*/  IMAD R17, R2, 0x8, R18 ;  /* 0x0000000802117824 */ /* 0x000fc800078e0212 */
[----:B------:R-:W2:Y:S02]  /*28770*/  SYNCS.PHASECHK.TRANS64.TRYWAIT P1, [R17+URZ+0x38870], R0 ;  /* 0x03887000110075a7 */ /* 0x000ea4000802017f */
[----:B--2---:R-:W-:Y:S05]  /*28780*/  @!P1 BRA `(.L_x_641) ;  /* 0x0000007800809947 */ /* 0x004fea0003800000 */
.L_x_898:
[----:B------:R-:W-:Y:S05]  /*28790*/  BSYNC B0 ;  /* 0x0000000000007941 */ /* 0x000fea0003800000 */
.L_x_640:
[----:B------:R-:W-:Y:S05]  /*287a0*/  @!P2 BRA `(.L_x_642) ;  /* 0x000000000004a947 */ /* 0x000fea0003800000 */
[----:B------:R-:W-:Y:S01]  /*287b0*/  BPT.TRAP 0x1 ;  /* 0x000000040000795c */ /* 0x000fe20000300000 */
.L_x_642:
[----:B--2---:R-:W2:Y:S02]  /*287c0*/  LDL R0, [R1+0x1c] ;  /* 0x00001c0001007983 */ /* 0x004ea40000100800 */
[----:B--2---:R-:W-:-:S04]  /*287d0*/  SHF.L.U32 R0, R0, 0x1f, RZ ;  /* 0x0000001f00007819 */ /* 0x004fc800000006ff */
[----:B------:R-:W2:Y:S02]  /*287e0*/  SYNCS.PHASECHK.TRANS64.TRYWAIT P1, [R17+URZ+0x38860], R0 ;  /* 0x03886000110075a7 */ /* 0x000ea4000802017f */
[----:B--2---:R-:W-:Y:S05]  /*287f0*/  @!P1 BRA `(.L_x_643) ;  /* 0x0000007800789947 */ /* 0x004fea0003800000 */
.L_x_899:
[----:B------:R-:W3:Y:S04]  /*28800*/  LDL R19, [R1+0x14] ;  /* 0x0000140001137983 */ /* 0x000ee80000100800 */
[----:B------:R-:W2:Y:S04]  /*28810*/  LDL R2, [R1+0x3c] ;  /* 0x00003c0001027983 */ /* 0x000ea80000100800 */
[----:B------:R-:W4:Y:S04]  /*28820*/  LDL R16, [R1+0x28] ;  /* 0x0000280001107983 */ /* 0x000f280000100800 */
[----:B------:R-:W5:Y:S01]  /*28830*/  LDL R12, [R1+0x38] ;  /* 0x00003800010c7983 */ /* 0x000f620000100800 */
[----:B------:R-:W-:Y:S05]  /*28840*/  WARPSYNC.ALL ;  /* 0x0000000000007948 */ /* 0x000fea0003800000 */
[----:B---3--:R-:W-:-:S05]  /*28850*/  IMAD.SHL.U32 R3, R19, 0x8000, RZ ;  /* 0x0000800013037824 */ /* 0x008fca00078e00ff */
[----:B--2---:R-:W-:-:S05]  /*28860*/  LOP3.LUT R0, R3, R2, RZ, 0xfc, !PT ;  /* 0x0000000203007212 */ /* 0x004fca00078efcff */
[----:B------:R-:W-:-:S05]  /*28870*/  IMAD.IADD R0, R18, 0x1, R0 ;  /* 0x0000000112007824 */ /* 0x000fca00078e0200 */
[----:B-1----:R-:W1:Y:S01]  /*28880*/  LDSM.16.MT88.4 R4, [R0+0x10400] ;  /* 0x010400000004783b */ /* 0x002e620000004200 */
[----:B----4-:R-:W-:Y:S01]  /*28890*/  IMAD.IADD R2, R16, 0x1, R0 ;  /* 0x0000000110027824 */ /* 0x010fe200078e0200 */
[----:B-----5:R-:W-:Y:S02]  /*288a0*/  LOP3.LUT R3, R3, R12, RZ, 0xfc, !PT ;  /* 0x0000000c03037212 */ /* 0x020fe400078efcff */
[C-C-:B-1----:R-:W-:Y:S02]  /*288b0*/  PRMT R8, R4.reuse, 0x6420, R5.reuse ;  /* 0x0000642004087816 */ /* 0x142fe40000000005 */
[----:B------:R-:W-:Y:S02]  /*288c0*/  PRMT R9, R4, 0x7531, R5 ;  /* 0x0000753104097816 */ /* 0x000fe40000000005 */
[C-C-:B------:R-:W-:Y:S02]  /*288d0*/  PRMT R10, R6.reuse, 0x6420, R7.reuse ;  /* 0x00006420060a7816 */ /* 0x140fe40000000007 */
[----:B------:R-:W-:-:S02]  /*288e0*/  PRMT R11, R6, 0x7531, R7 ;  /* 0x00007531060b7816 */ /* 0x000fc40000000007 */
[----:B------:R-:W1:Y:S01]  /*288f0*/  LDSM.16.MT88.4 R4, [R2+0x10400] ;  /* 0x010400000204783b */ /* 0x000e620000004200 */
[----:B------:R-:W-:-:S05]  /*28900*/  IADD3 R3, R18, R3, RZ ;  /* 0x0000000312037210 */ /* 0x000fca0007ffe0ff */
        /* <DEDUP_REMOVED lines=36> */
[----:B-1----:R-:W-:Y:S01]  /*28b50*/  IMAD.MOV.U32 R10, RZ, RZ, R14 ;  /* 0x000000ffff0a7224 */ /* 0x002fe200078e000e */
[----:B------:R-:W-:Y:S02]  /*28b60*/  MOV R11, R15 ;  /* 0x0000000f000b7202 */ /* 0x000fe40000000f00 */
        /* <DEDUP_REMOVED lines=46> */
[----:B------:R-:W-:-:S05]  /*28e50*/  IADD3 R3, R16, R3, RZ ;  /* 0x0000000310037210 */ /* 0x000fca0007ffe0ff */
        /* <DEDUP_REMOVED lines=26> */
.L_x_644:
[----:B--2---:R-:W2:Y:S01]  /*29000*/  LDL.LU R3, [R1+0x1c] ;  /* 0x00001c0001037983 */ /* 0x004ea20000300800 */
[----:B-1----:R1:W-:Y:S01]  /*29010*/  SYNCS.ARRIVE.TRANS64.A1T0 RZ, [R17+URZ+0x38850], RZ ;  /* 0x038850ff11ff79a7 */ /* 0x0023e2000810003f */
[----:B------:R-:W-:Y:S02]  /*29020*/  VIADD R0, R19, 0x1 ;  /* 0x0000000113007836 */ /* 0x000fe40000000000 */
[----:B-1----:R-:W-:-:S05]  /*29030*/  @!P0 VIADD R17, R17, 0x38880 ;  /* 0x0003888011118836 */ /* 0x002fca0000000000 */
[----:B------:R-:W-:Y:S01]  /*29040*/  @!P0 PRMT R17, RZ, 0x654, R17 ;  /* 0x00000654ff118816 */ /* 0x000fe20000000011 */
[----:B------:R-:W-:Y:S06]  /*29050*/  BAR.SYNC.DEFER_BLOCKING 0x2, 0x80 ;  /* 0x0082000000007b1d */ /* 0x000fec0000010000 */
[----:B------:R1:W-:Y:S01]  /*29060*/  @!P0 SYNCS.ARRIVE.TRANS64.RED.A1T0 RZ, [R17+URZ], RZ ;  /* 0x000000ff11ff89a7 */ /* 0x0003e2000810043f */
[----:B------:R-:W-:-:S04]  /*29070*/  ISETP.NE.AND P0, PT, R0, 0x2, PT ;  /* 0x000000020000780c */ /* 0x000fc80003f05270 */
[----:B------:R-:W-:Y:S02]  /*29080*/  SEL R2, RZ, 0x1, P0 ;  /* 0x00000001ff027807 */ /* 0x000fe40000000000 */
[----:B------:R-:W-:-:S05]  /*29090*/  SEL R0, R0, RZ, P0 ;  /* 0x000000ff00007207 */ /* 0x000fca0000000000 */
[----:B------:R1:W-:Y:S01]  /*290a0*/  STL [R1+0x14], R0 ;  /* 0x0000140001007387 */ /* 0x0003e20000100800 */
[----:B--2---:R-:W-:-:S05]  /*290b0*/  LOP3.LUT R3, R3, R2, RZ, 0x3c, !PT ;  /* 0x0000000203037212 */ /* 0x004fca00078e3cff */
[----:B------:R1:W-:Y:S02]  /*290c0*/  STL [R1+0x1c], R3 ;  /* 0x00001c0301007387 */ /* 0x0003e40000100800 */
.L_x_589:
[----:B-12---:R-:W2:Y:S02]  /*290d0*/  LDL R0, [R1+0x10] ;  /* 0x0000100001007983 */ /* 0x006ea40000100800 */
[----:B--2---:R-:W-:-:S13]  /*290e0*/  LOP3.LUT P0, RZ, R0, 0x2, RZ, 0xc0, !PT ;  /* 0x0000000200ff7812 */ /* 0x004fda000780c0ff */
[----:B------:R-:W-:Y:S05]  /*290f0*/  @!P0 BRA `(.L_x_645) ;  /* 0x00000000002c8947 */ /* 0x000fea0003800000 */
[----:B------:R-:W-:Y:S05]  /*29100*/  WARPSYNC.ALL ;  /* 0x0000000000007948 */ /* 0x000fea0003800000 */
[----:B------:R-:W1:Y:S08]  /*29110*/  S2UR UR5, SR_CgaCtaId ;  /* 0x00000000000579c3 */ /* 0x000e700000008800 */
[----:B------:R-:W-:Y:S06]  /*29120*/  BAR.SYNC.DEFER_BLOCKING 0x5, 0x180 ;  /* 0x0146000000007b1d */ /* 0x000fec0000010000 */
[----:B------:R-:W-:-:S02]  /*29130*/  UMOV UR4, 0x400 ;  /* 0x0000040000047882 */ /* 0x000fc40000000000 */
[----:B-1----:R-:W-:-:S06]  /*29140*/  ULEA UR4, UR5, UR4, 0x18 ;  /* 0x0000000405047291 */ /* 0x002fcc000f8ec03f */
[----:B------:R-:W-:-:S05]  /*29150*/  IMAD.U32 R18, RZ, RZ, UR4 ;  /* 0x00000004ff127e24 */ /* 0x000fca000f8e00ff */
[----:B0-----:R-:W0:Y:S04]  /*29160*/  LDS.128 R4, [R18+0x388d0] ;  /* 0x0388d00012047984 */ /* 0x001e280000000c00 */
[----:B0-----:R1:W-:Y:S04]  /*29170*/  STL.64 [R1], R4 ;  /* 0x0000000401007387 */ /* 0x0013e80000100a00 */
[----:B------:R1:W-:Y:S01]  /*29180*/  STL.64 [R1+0x8], R6 ;  /* 0x0000080601007387 */ /* 0x0003e20000100a00 */
[----:B------:R-:W-:Y:S06]  /*29190*/  BAR.ARV 0x4, 0x180 ;  /* 0x0106000000007b1d */ /* 0x000fec0000002000 */
[----:B------:R-:W-:Y:S05]  /*291a0*/  BRA `(.L_x_646) ;  /* 0x0000000c00287947 */ /* 0x000fea0003800000 */
.L_x_645:
[----:B------:R-:W1:Y:S01]  /*291b0*/  S2R R0, SR_TID.X ;  /* 0x0000000000007919 */ /* 0x000e620000002100 */
[----:B------:R-:W-:Y:S01]  /*291c0*/  UMOV UR4, 0xffffffff ;  /* 0xffffffff00047882 */ /* 0x000fe20000000000 */
[----:B-1----:R-:W-:-:S04]  /*291d0*/  LOP3.LUT R16, R0, 0x1f, RZ, 0xc0, !PT ;  /* 0x0000001f00107812 */ /* 0x002fc800078ec0ff */
[----:B------:R-:W-:Y:S01]  /*291e0*/  ISETP.NE.AND P0, PT, R16, 0x1f, PT ;  /* 0x0000001f1000780c */ /* 0x000fe20003f05270 */
[----:B------:R-:W-:-:S12]  /*291f0*/  BRA.DIV UR4, `(.L_x_647) ;  /* 0x00000072040c7947 */ /* 0x000fd8000b800000 */
[----:B------:R-:W2:Y:S01]  /*29200*/  LDL.LU R0, [R1] ;  /* 0x0000000001007983 */ /* 0x000ea20000300800 */
[----:B------:R-:W-:-:S03]  /*29210*/  ULDC UR4, c[0x0][0xc3c] ;  /* 0x00030f0000047ab9 */ /* 0x000fc60000000800 */
[----:B------:R-:W0:Y:S01]  /*29220*/  LDL R2, [R1+0xc] ;  /* 0x00000c0001027983 */ /* 0x000e220000100800 */
[----:B--2---:R-:W-:Y:S01]  /*29230*/  MOV R11, R0 ;  /* 0x00000000000b7202 */ /* 0x004fe20000000f00 */
[----:B0-----:R-:W-:-:S05]  /*29240*/  IMAD.IADD R4, R2, 0x1, R16 ;  /* 0x0000000102047824 */ /* 0x001fca00078e0210 */
[----:B------:R-:W-:-:S13]  /*29250*/  ISETP.GE.OR P1, PT, R4, UR4, !P0 ;  /* 0x0000000404007c0c */ /* 0x000fda000c726670 */
[----:B------:R-:W0:Y:S08]  /*29260*/  @!P1 LDC.64 R2, c[0x0][0xc80] ;  /* 0x00032000ff029b82 */ /* 0x000e300000000a00 */
[----:B------:R-:W1:Y:S01]  /*29270*/  @!P1 LDC.64 R6, c[0x0][0xc78] ;  /* 0x00031e00ff069b82 */ /* 0x000e620000000a00 */
[----:B0-----:R-:W-:-:S05]  /*29280*/  @!P1 IMAD.WIDE R2, R4, 0x4, R2 ;  /* 0x0000000404029825 */ /* 0x001fca00078e0202 */
[----:B------:R1:W2:Y:S02]  /*29290*/  @!P1 LDG.E R0, desc[UR42][R2.64] ;  /* 0x0000002a02009981 */ /* 0x0002a4000c1e1900 */
[----:B-1----:R-:W-:-:S06]  /*292a0*/  @!P1 IMAD.WIDE R2, R4, 0x4, R6 ;  /* 0x0000000404029825 */ /* 0x002fcc00078e0206 */
[----:B------:R-:W3:Y:S01]  /*292b0*/  @!P1 LDG.E R2, desc[UR42][R2.64] ;  /* 0x0000002a02029981 */ /* 0x000ee2000c1e1900 */
[----:B------:R-:W-:Y:S01]  /*292c0*/  IMAD.MOV.U32 R4, RZ, RZ, RZ ;  /* 0x000000ffff047224 */ /* 0x000fe200078e00ff */
[C---:B------:R-:W-:Y:S01]  /*292d0*/  ISETP.GE.U32.AND P2, PT, R16.reuse, 0x2, PT ;  /* 0x000000021000780c */ /* 0x040fe20003f46070 */
[----:B------:R-:W-:Y:S01]  /*292e0*/  IMAD.MOV.U32 R6, RZ, RZ, RZ ;  /* 0x000000ffff067224 */ /* 0x000fe200078e00ff */
[C---:B------:R-:W-:Y:S01]  /*292f0*/  ISETP.GE.U32.AND P3, PT, R16.reuse, 0x4, PT ;  /* 0x000000041000780c */ /* 0x040fe20003f66070 */
[----:B------:R-:W-:Y:S01]  /*29300*/  SHFL.IDX PT, R5, R11, RZ, 0x1f ;  /* 0x00001fff0b057589 */ /* 0x000fe200000e0000 */
[C---:B------:R-:W-:Y:S02]  /*29310*/  ISETP.GE.U32.AND P4, PT, R16.reuse, 0x8, PT ;  /* 0x000000081000780c */ /* 0x040fe40003f86070 */
[----:B------:R-:W-:Y:S01]  /*29320*/  ISETP.GE.U32.AND P5, PT, R16, 0x10, PT ;  /* 0x000000101000780c */ /* 0x000fe20003fa6070 */
[----:B------:R-:W-:Y:S01]  /*29330*/  SHFL.IDX PT, R10, R11, 0x1, 0x1f ;  /* 0x00201f000b0a7f89 */ /* 0x000fe200000e0000 */
[----:B------:R-:W-:Y:S01]  /*29340*/  MOV R8, RZ ;  /* 0x000000ff00087202 */ /* 0x000fe20000000f00 */
[----:B--2---:R-:W-:-:S02]  /*29350*/  @!P1 IMAD.MOV.U32 R4, RZ, RZ, R0 ;  /* 0x000000ffff049224 */ /* 0x004fc400078e0000 */
[----:B---3--:R-:W-:Y:S01]  /*29360*/  @!P1 IMAD.MOV.U32 R6, RZ, RZ, R2 ;  /* 0x000000ffff069224 */ /* 0x008fe200078e0002 */
[----:B------:R-:W-:-:S03]  /*29370*/  ISETP.NE.AND P1, PT, R16, RZ, PT ;  /* 0x000000ff1000720c */ /* 0x000fc60003f25270 */
[----:B------:R-:W-:-:S05]  /*29380*/  IMAD R0, R6, R4, RZ ;  /* 0x0000000406007224 */ /* 0x000fca00078e02ff */
[----:B------:R-:W0:Y:S02]  /*29390*/  SHFL.UP PT, R2, R0, 0x1, RZ ;  /* 0x0420000000027989 */ /* 0x000e2400000e00ff */
[----:B0-----:R-:W-:-:S04]  /*293a0*/  SEL R2, R2, RZ, P1 ;  /* 0x000000ff02027207 */ /* 0x001fc80000800000 */
[----:B------:R-:W-:-:S05]  /*293b0*/  IADD3 R0, R0, R2, RZ ;  /* 0x0000000200007210 */ /* 0x000fca0007ffe0ff */
        /* <DEDUP_REMOVED lines=12> */
[----:B------:R0:W1:Y:S02]  /*29480*/  SHFL.IDX PT, R9, R3, 0x1f, 0x1f ;  /* 0x03e01f0003097f89 */ /* 0x00006400000e0000 */
.L_x_909:
[----:B------:R-:W-:Y:S01]  /*29490*/  ULDC UR4, c[0x0][0xc38] ;  /* 0x00030e0000047ab9 */ /* 0x000fe20000000800 */
[----:B------:R-:W-:Y:S02]  /*294a0*/  IMAD.MOV.U32 R7, RZ, RZ, R3 ;  /* 0x000000ffff077224 */ /* 0x000fe400078e0003 */
[----:B------:R-:W-:-:S04]  /*294b0*/  IMAD.U32 R2, RZ, RZ, UR4 ;  /* 0x00000004ff027e24 */ /* 0x000fc8000f8e00ff */
[----:B-1----:R-:W-:-:S04]  /*294c0*/  IMAD R9, R9, R2, RZ ;  /* 0x0000000209097224 */ /* 0x002fc800078e02ff */
[----:B------:R-:W-:-:S05]  /*294d0*/  IMAD.IADD R0, R10, 0x1, R9 ;  /* 0x000000010a007824 */ /* 0x000fca00078e0209 */
[----:B------:R-:W-:-:S13]  /*294e0*/  ISETP.GT.AND P6, PT, R0, R5, PT ;  /* 0x000000050000720c */ /* 0x000fda0003fc4270 */
[----:B------:R-:W-:Y:S05]  /*294f0*/  @P6 BRA `(.L_x_648) ;  /* 0x0000000000b06947 */ /* 0x000fea0003800000 */
.L_x_651:
[----:B0-----:R-:W2:Y:S01]  /*29500*/  LDL.LU R3, [R1+0xc] ;  /* 0x00000c0001037983 */ /* 0x001ea20000300800 */
[----:B------:R-:W0:Y:S01]  /*29510*/  LDC R2, c[0x0][0xc3c] ;  /* 0x00030f00ff027b82 */ /* 0x000e220000000800 */
[----:B--2---:R-:W-:-:S05]  /*29520*/  VIADD R3, R3, 0x1f ;  /* 0x0000001f03037836 */ /* 0x004fca0000000000 */
[----:B0-----:R-:W-:-:S13]  /*29530*/  ISETP.GE.AND P6, PT, R3, R2, PT ;  /* 0x000000020300720c */ /* 0x001fda0003fc6270 */
[----:B------:R-:W-:Y:S05]  /*29540*/  @P6 BRA `(.L_x_649) ;  /* 0x0000000400d86947 */ /* 0x000fea0003800000 */
[----:B------:R-:W0:Y:S01]  /*29550*/  S2R R4, SR_TID.X ;  /* 0x0000000000047919 */ /* 0x000e220000002100 */
[----:B------:R1:W-:Y:S01]  /*29560*/  STL [R1+0xc], R3 ;  /* 0x00000c0301007387 */ /* 0x0003e20000100800 */
[----:B0-----:R-:W-:-:S04]  /*29570*/  LOP3.LUT R4, R4, 0x1f, RZ, 0xc0, !PT ;  /* 0x0000001f04047812 */ /* 0x001fc800078ec0ff */
[----:B------:R-:W-:Y:S01]  /*29580*/  IADD3 R6, R3, R4, RZ ;  /* 0x0000000403067210 */ /* 0x000fe20007ffe0ff */
[----:B------:R-:W-:-:S03]  /*29590*/  IMAD.MOV.U32 R4, RZ, RZ, RZ ;  /* 0x000000ffff047224 */ /* 0x000fc600078e00ff */
[----:B------:R-:W-:-:S13]  /*295a0*/  ISETP.GE.OR P6, PT, R6, R2, !P0 ;  /* 0x000000020600720c */ /* 0x000fda00047c6670 */
[----:B-1----:R-:W0:Y:S02]  /*295b0*/  @!P6 LDC.64 R2, c[0x0][0xc80] ;  /* 0x00032000ff02eb82 */ /* 0x002e240000000a00 */
[----:B0-----:R-:W-:-:S05]  /*295c0*/  @!P6 IMAD.WIDE R2, R6, 0x4, R2 ;  /* 0x000000040602e825 */ /* 0x001fca00078e0202 */
[----:B------:R0:W2:Y:S02]  /*295d0*/  @!P6 LDG.E R4, desc[UR42][R2.64] ;  /* 0x0000002a0204e981 */ /* 0x0000a4000c1e1900 */
[----:B0-----:R-:W0:Y:S02]  /*295e0*/  @!P6 LDC.64 R2, c[0x0][0xc78] ;  /* 0x00031e00ff02eb82 */ /* 0x001e240000000a00 */
[----:B0-----:R-:W-:-:S04]  /*295f0*/  @!P6 IMAD.WIDE R2, R6, 0x4, R2 ;  /* 0x000000040602e825 */ /* 0x001fc800078e0202 */
[----:B------:R-:W-:-:S06]  /*29600*/  IMAD.MOV.U32 R6, RZ, RZ, RZ ;  /* 0x000000ffff067224 */ /* 0x000fcc00078e00ff */
[----:B------:R-:W2:Y:S01]  /*29610*/  @!P6 LDG.E R6, desc[UR42][R2.64] ;  /* 0x0000002a0206e981 */ /* 0x000ea2000c1e1900 */
[----:B------:R-:W-:Y:S01]  /*29620*/  UMOV UR4, 0xffffffff ;  /* 0xffffffff00047882 */ /* 0x000fe20000000000 */
[----:B--2---:R-:W-:Y:S02]  /*29630*/  IMAD R2, R6, R4, RZ ;  /* 0x0000000406027224 */ /* 0x004fe400078e02ff */
[----:B------:R-:W-:Y:S05]  /*29640*/  BRA.DIV UR4, `(.L_x_650) ;  /* 0x0000007204587947 */ /* 0x000fea000b800000 */
        /* <DEDUP_REMOVED lines=15> */
[----:B------:R0:W1:Y:S02]  /*29740*/  SHFL.IDX PT, R9, R3, 0x1f, 0x1f ;  /* 0x03e01f0003097f89 */ /* 0x00006400000e0000 */
.L_x_917:
[----:B------:R-:W-:Y:S02]  /*29750*/  ULDC UR4, c[0x0][0xc38] ;  /* 0x00030e0000047ab9 */ /* 0x000fe40000000800 */
[----:B------:R-:W-:-:S04]  /*29760*/  IMAD.U32 R2, RZ, RZ, UR4 ;  /* 0x00000004ff027e24 */ /* 0x000fc8000f8e00ff */
[----:B-1----:R-:W-:-:S04]  /*29770*/  IMAD R9, R9, R2, RZ ;  /* 0x0000000209097224 */ /* 0x002fc800078e02ff */
[----:B------:R-:W-:-:S05]  /*29780*/  IMAD.IADD R0, R9, 0x1, R0 ;  /* 0x0000000109007824 */ /* 0x000fca00078e0200 */
[----:B------:R-:W-:-:S13]  /*29790*/  ISETP.GT.AND P6, PT, R0, R5, PT ;  /* 0x000000050000720c */ /* 0x000fda0003fc4270 */
[----:B------:R-:W-:Y:S05]  /*297a0*/  @!P6 BRA `(.L_x_651) ;  /* 0xfffffffc0054e947 */ /* 0x000fea000383ffff */
[----:B------:R-:W-:-:S07]  /*297b0*/  MOV R7, R3 ;  /* 0x0000000300077202 */ /* 0x000fce0000000f00 */
.L_x_648:
[----:B------:R-:W-:Y:S01]  /*297c0*/  IMAD.IADD R9, R0, 0x1, -R9 ;  /* 0x0000000100097824 */ /* 0x000fe200078e0a09 */
[----:B------:R-:W-:-:S03]  /*297d0*/  UMOV UR4, 0xffffffff ;  /* 0xffffffff00047882 */ /* 0x000fc60000000000 */
[----:B------:R-:W-:-:S05]  /*297e0*/  IMAD R0, R7, R2, R9 ;  /* 0x0000000207007224 */ /* 0x000fca00078e0209 */
[----:B------:R-:W-:Y:S01]  /*297f0*/  ISETP.GT.AND P6, PT, R0, R5, PT ;  /* 0x000000050000720c */ /* 0x000fe20003fc4270 */
[----:B------:R-:W-:-:S12]  /*29800*/  BRA.DIV UR4, `(.L_x_652) ;  /* 0x0000007204c07947 */ /* 0x000fd8000b800000 */
[----:B0-----:R-:W-:-:S04]  /*29810*/  VOTE.ANY R3, PT, !P6 ;  /* 0x0000000000037806 */ /* 0x001fc800070e0100 */
[----:B------:R-:W0:Y:S02]  /*29820*/  POPC R0, R3 ;  /* 0x0000000300007309 */ /* 0x000e240000000000 */
[----:B0-----:R0:W1:Y:S04]  /*29830*/  SHFL.IDX PT, R4, R4, R0, 0x1f ;  /* 0x00001f0004047589 */ /* 0x00106800000e0000 */
[----:B------:R0:W2:Y:S02]  /*29840*/  SHFL.IDX PT, R6, R6, R0, 0x1f ;  /* 0x00001f0006067589 */ /* 0x0000a400000e0000 */
.L_x_922:
[----:B------:R-:W-:-:S13]  /*29850*/  ISETP.NE.AND P0, PT, R3, RZ, PT ;  /* 0x000000ff0300720c */ /* 0x000fda0003f05270 */
[----:B------:R-:W-:Y:S05]  /*29860*/  @!P0 BRA `(.L_x_653) ;  /* 0x0000000000148947 */ /* 0x000fea0003800000 */
[----:B------:R-:W-:Y:S01]  /*29870*/  UMOV UR4, 0xffffffff ;  /* 0xffffffff00047882 */ /* 0x000fe20000000000 */
[----:B------:R-:W-:Y:S02]  /*29880*/  VIADD R12, R0, 0xffffffff ;  /* 0xffffffff000c7836 */ /* 0x000fe40000000000 */
[----:B------:R-:W-:Y:S05]  /*29890*/  BRA.DIV UR4, `(.L_x_654) ;  /* 0x0000007204f87947 */ /* 0x000fea000b800000 */
[----:B------:R3:W4:Y:S02]  /*298a0*/  SHFL.IDX PT, R7, R7, R12, 0x1f ;  /* 0x00001f0c07077589 */ /* 0x00072400000e0000 */
.L_x_925:
[----:B----4-:R-:W-:-:S07]  /*298b0*/  IMAD.MOV.U32 R8, RZ, RZ, R7 ;  /* 0x000000ffff087224 */ /* 0x010fce00078e0007 */
.L_x_653:
[----:B------:R-:W4:Y:S01]  /*298c0*/  LDL.LU R10, [R1+0xc] ;  /* 0x00000c00010a7983 */ /* 0x000f220000300800 */
[----:B-1----:R-:W-:Y:S01]  /*298d0*/  IABS R7, R4 ;  /* 0x0000000400077213 */ /* 0x002fe20000000000 */
[----:B------:R-:W-:-:S03]  /*298e0*/  IMAD R8, R8, R2, R9 ;  /* 0x0000000208087224 */ /* 0x000fc600078e0209 */
[----:B------:R-:W1:Y:S02]  /*298f0*/  I2F.RP R2, R7 ;  /* 0x0000000700027306 */ /* 0x000e640000209400 */
[----:B------:R5:W-:Y:S02]  /*29900*/  STL [R1], R8 ;  /* 0x0000000801007387 */ /* 0x000be40000100800 */
[----:B-----5:R-:W-:-:S04]  /*29910*/  IMAD.IADD R8, R5, 0x1, -R8 ;  /* 0x0000000105087824 */ /* 0x020fc800078e0a08 */
[----:B-1----:R-:W1:Y:S02]  /*29920*/  MUFU.RCP R2, R2 ;  /* 0x0000000200027308 */ /* 0x002e640000001000 */
[----:B-1----:R-:W-:-:S06]  /*29930*/  VIADD R2, R2, 0xffffffe ;  /* 0x0ffffffe02027836 */ /* 0x002fcc0000000000 */
[----:B------:R-:W1:Y:S02]  /*29940*/  F2I.FTZ.U32.TRUNC.NTZ R3, R2 ;  /* 0x0000000200037305 */ /* 0x000e64000021f000 */
[----:B-1----:R-:W-:-:S05]  /*29950*/  IADD3 R2, RZ, -R3, RZ ;  /* 0x80000003ff027210 */ /* 0x002fca0007ffe0ff */
[----:B------:R-:W-:Y:S02]  /*29960*/  IMAD R9, R2, R7, RZ ;  /* 0x0000000702097224 */ /* 0x000fe400078e02ff */
[----:B------:R-:W-:-:S04]  /*29970*/  IMAD.MOV.U32 R2, RZ, RZ, RZ ;  /* 0x000000ffff027224 */ /* 0x000fc800078e00ff */
[----:B------:R-:W-:Y:S01]  /*29980*/  IMAD.HI.U32 R9, R3, R9, R2 ;  /* 0x0000000903097227 */ /* 0x000fe200078e0002 */
[----:B------:R-:W-:Y:S02]  /*29990*/  IABS R3, R4 ;  /* 0x0000000400037213 */ /* 0x000fe40000000000 */
[----:B------:R-:W-:-:S03]  /*299a0*/  IABS R2, R8 ;  /* 0x0000000800027213 */ /* 0x000fc60000000000 */
[----:B------:R-:W-:Y:S02]  /*299b0*/  IMAD.MOV R3, RZ, RZ, -R3 ;  /* 0x000000ffff037224 */ /* 0x000fe400078e0a03 */
[----:B------:R-:W-:-:S04]  /*299c0*/  IMAD.HI.U32 R5, R9, R2, RZ ;  /* 0x0000000209057227 */ /* 0x000fc800078e00ff */
[----:B------:R-:W-:-:S05]  /*299d0*/  IMAD R2, R5, R3, R2 ;  /* 0x0000000305027224 */ /* 0x000fca00078e0202 */
[----:B------:R-:W-:-:S13]  /*299e0*/  ISETP.GT.U32.AND P1, PT, R7, R2, PT ;  /* 0x000000020700720c */ /* 0x000fda0003f24070 */
[----:B------:R-:W-:Y:S02]  /*299f0*/  @!P1 IMAD.IADD R2, R2, 0x1, -R7 ;  /* 0x0000000102029824 */ /* 0x000fe400078e0a07 */
[----:B------:R-:W-:Y:S01]  /*29a00*/  @!P1 VIADD R5, R5, 0x1 ;  /* 0x0000000105059836 */ /* 0x000fe20000000000 */
[----:B------:R-:W-:Y:S02]  /*29a10*/  ISETP.NE.AND P1, PT, R4, RZ, PT ;  /* 0x000000ff0400720c */ /* 0x000fe40003f25270 */
[----:B------:R-:W-:Y:S02]  /*29a20*/  ISETP.GE.U32.AND P0, PT, R2, R7, PT ;  /* 0x000000070200720c */ /* 0x000fe40003f06070 */
[----:B--2---:R-:W-:-:S04]  /*29a30*/  IABS R7, R6 ;  /* 0x0000000600077213 */ /* 0x004fc80000000000 */
[----:B------:R-:W1:Y:S07]  /*29a40*/  I2F.RP R2, R7 ;  /* 0x0000000700027306 */ /* 0x000e6e0000209400 */
[----:B------:R-:W-:Y:S01]  /*29a50*/  @P0 VIADD R5, R5, 0x1 ;  /* 0x0000000105050836 */ /* 0x000fe20000000000 */
[----:B-1----:R-:W1:Y:S02]  /*29a60*/  MUFU.RCP R2, R2 ;  /* 0x0000000200027308 */ /* 0x002e640000001000 */
[----:B-1----:R-:W-:-:S06]  /*29a70*/  IADD3 R2, R2, 0xffffffe, RZ ;  /* 0x0ffffffe02027810 */ /* 0x002fcc0007ffe0ff */
[----:B------:R-:W1:Y:S02]  /*29a80*/  F2I.FTZ.U32.TRUNC.NTZ R3, R2 ;  /* 0x0000000200037305 */ /* 0x000e64000021f000 */
[----:B-1----:R-:W-:-:S04]  /*29a90*/  IMAD.MOV R2, RZ, RZ, -R3 ;  /* 0x000000ffff027224 */ /* 0x002fc800078e0a03 */
[----:B------:R-:W-:Y:S02]  /*29aa0*/  IMAD R9, R2, R7, RZ ;  /* 0x0000000702097224 */ /* 0x000fe400078e02ff */
[----:B------:R-:W-:-:S04]  /*29ab0*/  IMAD.MOV.U32 R2, RZ, RZ, RZ ;  /* 0x000000ffff027224 */ /* 0x000fc800078e00ff */
[----:B------:R-:W-:Y:S01]  /*29ac0*/  IMAD.HI.U32 R2, R3, R9, R2 ;  /* 0x0000000903027227 */ /* 0x000fe200078e0002 */
[----:B------:R-:W-:Y:S02]  /*29ad0*/  LOP3.LUT R3, R8, R4, RZ, 0x3c, !PT ;  /* 0x0000000408037212 */ /* 0x000fe400078e3cff */
[----:B------:R-:W-:Y:S02]  /*29ae0*/  IABS R9, R6 ;  /* 0x0000000600097213 */ /* 0x000fe40000000000 */
[----:B------:R-:W-:-:S03]  /*29af0*/  ISETP.GE.AND P2, PT, R3, RZ, PT ;  /* 0x000000ff0300720c */ /* 0x000fc60003f46270 */
[----:B------:R-:W-:-:S10]  /*29b00*/  IMAD.MOV R9, RZ, RZ, -R9 ;  /* 0x000000ffff097224 */ /* 0x000fd400078e0a09 */
[----:B------:R-:W-:Y:S02]  /*29b10*/  @!P2 IADD3 R5, -R5, RZ, RZ ;  /* 0x000000ff0505a210 */ /* 0x000fe40007ffe1ff */
        /* <DEDUP_REMOVED lines=14> */
[----:B------:R-:W-:Y:S02]  /*29c00*/  @!P2 IADD3 R2, -R2, RZ, RZ ;  /* 0x000000ff0202a210 */ /* 0x000fe40007ffe1ff */
[----:B------:R-:W-:-:S05]  /*29c10*/  @!P1 LOP3.LUT R2, RZ, R6, RZ, 0x33, !PT ;  /* 0x00000006ff029212 */ /* 0x000fca00078e33ff */
[--C-:B------:R-:W-:Y:S02]  /*29c20*/  IMAD.MOV R3, RZ, RZ, -R2.reuse ;  /* 0x000000ffff037224 */ /* 0x100fe400078e0a02 */
[C---:B------:R-:W-:Y:S02]  /*29c30*/  IMAD R2, R6.reuse, 0x1000000, R2 ;  /* 0x0100000006027824 */ /* 0x040fe400078e0202 */
[----:B------:R-:W-:Y:S02]  /*29c40*/  IMAD R3, R6, R3, R5 ;  /* 0x0000000306037224 */ /* 0x000fe400078e0205 */
[----:B----4-:R-:W-:-:S03]  /*29c50*/  IMAD.IADD R10, R0, 0x1, R10 ;  /* 0x00000001000a7824 */ /* 0x010fc600078e020a */
[----:B0-----:R-:W-:-:S05]  /*29c60*/  LEA R0, R3, R2, 0x10 ;  /* 0x0000000203007211 */ /* 0x001fca00078e80ff */
[----:B------:R1:W-:Y:S04]  /*29c70*/  STL [R1+0x8], R0 ;  /* 0x0000080001007387 */ /* 0x0003e80000100800 */
[----:B------:R1:W-:Y:S04]  /*29c80*/  STL [R1+0xc], R10 ;  /* 0x00000c0a01007387 */ /* 0x0003e80000100800 */
[----:B------:R1:W-:Y:S01]  /*29c90*/  STL [R1+0x4], R4 ;  /* 0x0000040401007387 */ /* 0x0003e20000100800 */
[----:B------:R-:W-:Y:S05]  /*29ca0*/  BRA `(.L_x_655) ;  /* 0x0000000000287947 */ /* 0x000fea0003800000 */
.L_x_649:
[----:B------:R-:W-:Y:S01]  /*29cb0*/  UMOV UR4, URZ ;  /* 0x0000003f00047c82 */ /* 0x000fe20008000000 */
[----:B------:R-:W-:Y:S01]  /*29cc0*/  ULDC UR6, c[0x0][0xc3c] ;  /* 0x00030f0000067ab9 */ /* 0x000fe20000000800 */
[----:B------:R-:W-:Y:S01]  /*29cd0*/  UMOV UR5, URZ ;  /* 0x0000003f00057c82 */ /* 0x000fe20008000000 */
[----:B------:R-:W-:Y:S01]  /*29ce0*/  IMAD.U32 R3, RZ, RZ, UR4 ;  /* 0x00000004ff037e24 */ /* 0x000fe2000f8e00ff */
[----:B------:R0:W-:Y:S01]  /*29cf0*/  STL [R1], R5 ;  /* 0x0000000501007387 */ /* 0x0001e20000100800 */
[----:B------:R-:W-:Y:S02]  /*29d00*/  IMAD.U32 R0, RZ, RZ, UR6 ;  /* 0x00000006ff007e24 */ /* 0x000fe4000f8e00ff */
[----:B------:R-:W-:Y:S01]  /*29d10*/  IMAD.U32 R2, RZ, RZ, UR5 ;  /* 0x00000005ff027e24 */ /* 0x000fe2000f8e00ff */
[----:B------:R0:W-:Y:S04]  /*29d20*/  STL [R1+0x4], R3 ;  /* 0x0000040301007387 */ /* 0x0001e80000100800 */
[----:B------:R0:W-:Y:S04]  /*29d30*/  STL [R1+0xc], R0 ;  /* 0x00000c0001007387 */ /* 0x0001e80000100800 */
[----:B------:R0:W-:Y:S02]  /*29d40*/  STL [R1+0x8], R2 ;  /* 0x0000080201007387 */ /* 0x0001e40000100800 */
.L_x_655:
[----:B0-----:R-:W2:Y:S04]  /*29d50*/  LDL R2, [R1+0xc] ;  /* 0x00000c0001027983 */ /* 0x001ea80000100800 */
[----:B------:R-:W4:Y:S04]  /*29d60*/  LDL R3, [R1+0x8] ;  /* 0x0000080001037983 */ /* 0x000f280000100800 */
[----:B-1----:R-:W5:Y:S04]  /*29d70*/  LDL R4, [R1] ;  /* 0x0000000001047983 */ /* 0x002f680000100800 */
[----:B------:R-:W5:Y:S01]  /*29d80*/  LDL R5, [R1+0x4] ;  /* 0x0000040001057983 */ /* 0x000f620000100800 */
[----:B------:R-:W0:Y:S01]  /*29d90*/  S2R R0, SR_TID.X ;  /* 0x0000000000007919 */ /* 0x000e220000002100 */
[----:B------:R-:W-:Y:S05]  /*29da0*/  WARPSYNC.ALL ;  /* 0x0000000000007948 */ /* 0x000fea0003800000 */
[----:B0-----:R-:W-:Y:S01]  /*29db0*/  LOP3.LUT R0, R0, 0x1f, RZ, 0xc0, !PT ;  /* 0x0000001f00007812 */ /* 0x001fe200078ec0ff */
[----:B------:R-:W-:Y:S03]  /*29dc0*/  BAR.SYNC.DEFER_BLOCKING 0x4, 0x180 ;  /* 0x0106000000007b1d */ /* 0x000fe60000010000 */
[----:B------:R-:W-:-:S13]  /*29dd0*/  ISETP.NE.AND P0, PT, R0, RZ, PT ;  /* 0x000000ff0000720c */ /* 0x000fda0003f05270 */
[----:B------:R-:W0:Y:S01]  /*29de0*/  @!P0 S2R R0, SR_CgaCtaId ;  /* 0x0000000000008919 */ /* 0x000e220000008800 */
[----:B--2---:R-:W-:Y:S02]  /*29df0*/  MOV R7, R2 ;  /* 0x0000000200077202 */ /* 0x004fe40000000f00 */
[----:B------:R-:W-:Y:S01]  /*29e00*/  @!P0 MOV R2, 0x400 ;  /* 0x0000040000028802 */ /* 0x000fe20000000f00 */
[----:B----4-:R-:W-:-:S03]  /*29e10*/  IMAD.MOV.U32 R6, RZ, RZ, R3 ;  /* 0x000000ffff067224 */ /* 0x010fc600078e0003 */
[----:B0-----:R-:W-:-:S05]  /*29e20*/  @!P0 LEA R18, R0, R2, 0x18 ;  /* 0x0000000200128211 */ /* 0x001fca00078ec0ff */
[----:B-----5:R0:W-:Y:S01]  /*29e30*/  @!P0 STS.128 [R18+0x388d0], R4 ;  /* 0x0388d00412008388 */ /* 0x0201e20000000c00 */
[----:B------:R-:W-:Y:S06]  /*29e40*/  BAR.ARV 0x5, 0x180 ;  /* 0x0146000000007b1d */ /* 0x000fec0000002000 */
.L_x_646:
[----:B------:R-:W2:Y:S01]  /*29e50*/  LDL R0, [R1+0xc] ;  /* 0x00000c0001007983 */ /* 0x000ea20000100800 */
[----:B------:R-:W-:Y:S02]  /*29e60*/  ULDC UR4, c[0x0][0xc3c] ;  /* 0x00030f0000047ab9 */ /* 0x000fe40000000800 */
[----:B--2---:R-:W-:-:S13]  /*29e70*/  ISETP.GE.AND P0, PT, R0, UR4, PT ;  /* 0x0000000400007c0c */ /* 0x004fda000bf06270 */
[----:B------:R-:W-:Y:S05]  /*29e80*/  @!P0 BRA `(.L_x_656) ;  /* 0xffffff9800b88947 */ /* 0x000fea000383ffff */
[----:B------:R-:W-:Y:S05]  /*29e90*/  BSYNC B7 ;  /* 0x0000000000077941 */ /* 0x000fea0003800000 */
.L_x_544:
[----:B---3--:R-:W2:Y:S01]  /*29ea0*/  LDL.LU R0, [R1+0x64] ;  /* 0x0000640001007983 */ /* 0x008ea20000300800 */
[----:B------:R-:W-:Y:S01]  /*29eb0*/  BSSY B0, `(.L_x_657) ;  /* 0x000000b000007945 */ /* 0x000fe20003800000 */
[----:B01----:R-:W0:Y:S01]  /*29ec0*/  S2R R5, SR_CgaCtaId ;  /* 0x0000000000057919 */ /* 0x003e220000008800 */
[----:B--2---:R-:W-:-:S05]  /*29ed0*/  VIADD R0, R0, 0x1 ;  /* 0x0000000100007836 */ /* 0x004fca0000000000 */
        /* <DEDUP_REMOVED lines=8> */
.L_x_926:
[----:B------:R-:W-:Y:S05]  /*29f60*/  BSYNC B0 ;  /* 0x0000000000007941 */ /* 0x000fea0003800000 */
.L_x_657:
[----:B------:R-:W-:-:S03]  /*29f70*/  UMOV UR4, 0xffffffff ;  /* 0xffffffff00047882 */ /* 0x000fc60000000000 */
[----:B------:R-:W-:Y:S05]  /*29f80*/  BRA.DIV UR4, `(.L_x_659) ;  /* 0x0000006e04787947 */ /* 0x000fea000b800000 */
[----:B------:R-:W1:Y:S02]  /*29f90*/  S2R R2, SR_TID.X ;  /* 0x0000000000027919 */ /* 0x000e640000002100 */
[----:B-1----:R-:W-:-:S04]  /*29fa0*/  SHF.R.U32.HI R2, RZ, 0x5, R2 ;  /* 0x00000005ff027819 */ /* 0x002fc80000011602 */
[----:B------:R-:W-:-:S05]  /*29fb0*/  LOP3.LUT R2, R2, 0x3, RZ, 0xc0, !PT ;  /* 0x0000000302027812 */ /* 0x000fca00078ec0ff */
[----:B------:R1:W2:Y:S02]  /*29fc0*/  SHFL.IDX PT, R14, R2, RZ, 0x1f ;  /* 0x00001fff020e7589 */ /* 0x0002a400000e0000 */
.L_x_929:
[----:B--2---:R-:W-:-:S13]  /*29fd0*/  ISETP.NE.AND P0, PT, R14, RZ, PT ;  /* 0x000000ff0e00720c */ /* 0x004fda0003f05270 */
[----:B------:R-:W-:Y:S05]  /*29fe0*/  @P0 BRA `(.L_x_340) ;  /* 0x0000000000b00947 */ /* 0x000fea0003800000 */
[----:B------:R-:W-:-:S03]  /*29ff0*/  UMOV UR4, 0xffffffff ;  /* 0xffffffff00047882 */ /* 0x000fc60000000000 */
[----:B------:R-:W-:Y:S05]  /*2a000*/  BRA.DIV UR4, `(.L_x_660) ;  /* 0x0000006e048c7947 */ /* 0x000fea000b800000 */
[----:B------:R-:W-:-:S13]  /*2a010*/  ELECT P6, URZ, PT ;  /* 0x00000000003f782f */ /* 0x000fda00038c0000 */
.L_x_932:
[----:B------:R-:W-:Y:S05]  /*2a020*/  @!P6 BRA `(.L_x_340) ;  /* 0x0000000000a0e947 */ /* 0x000fea0003800000 */
[----:B------:R-:W-:-:S06]  /*2a030*/  ULOP3.LUT UR4, UR37, 0x2, URZ, 0xfc, !UPT ;  /* 0x0000000225047892 */ /* 0x000fcc000f8efc3f */
[----:B-1----:R-:W-:-:S05]  /*2a040*/  IMAD.U32 R2, RZ, RZ, UR4 ;  /* 0x00000004ff027e24 */ /* 0x002fca000f8e00ff */
[----:B------:R-:W-:-:S13]  /*2a050*/  ISETP.NE.AND P0, PT, R2, 0x3, PT ;  /* 0x000000030200780c */ /* 0x000fda0003f05270 */
[----:B------:R-:W-:Y:S05]  /*2a060*/  @!P0 BRA `(.L_x_661) ;  /* 0x0000000000048947 */ /* 0x000fea0003800000 */
[----:B------:R-:W-:Y:S01]  /*2a070*/  BPT.TRAP 0x1 ;  /* 0x000000040000795c */ /* 0x000fe20000300000 */
.L_x_661:
[----:B0-----:R-:W2:Y:S04]  /*2a080*/  LDL R3, [R1+0x14] ;  /* 0x0000140001037983 */ /* 0x001ea80000100800 */
[----:B------:R-:W3:Y:S01]  /*2a090*/  LDL.LU R7, [R1+0x1c] ;  /* 0x00001c0001077983 */ /* 0x000ee20000300800 */
[----:B------:R-:W-:-:S05]  /*2a0a0*/  VIADD R2, R0, 0x38840 ;  /* 0x0003884000027836 */ /* 0x000fca0000000000 */
[C---:B--2---:R-:W-:Y:S01]  /*2a0b0*/  LEA R6, R3.reuse, R2, 0x3 ;  /* 0x0000000203067211 */ /* 0x044fe200078e18ff */
        /* <DEDUP_REMOVED lines=10> */
.L_x_933:
[----:B------:R-:W1:Y:S02]  /*2a160*/  SYNCS.PHASECHK.TRANS64.TRYWAIT P1, [R7+URZ], R2 ;  /* 0x00000002070075a7 */ /* 0x000e64000802017f */
[----:B-1----:R-:W-:Y:S05]  /*2a170*/  @!P1 BRA `(.L_x_663) ;  /* 0x0000006c00649947 */ /* 0x002fea0003800000 */
.L_x_934:
[----:B------:R-:W-:Y:S05]  /*2a180*/  @!P0 BRA `(.L_x_664) ;  /* 0x0000000000048947 */ /* 0x000fea0003800000 */
[----:B------:R-:W-:Y:S01]  /*2a190*/  BPT.TRAP 0x1 ;  /* 0x000000040000795c */ /* 0x000fe20000300000 */
.L_x_664:
[----:B------:R-:W2:Y:S02]  /*2a1a0*/  LDL.LU R4, [R1+0x14] ;  /* 0x0000140001047983 */ /* 0x000ea40000300800 */
[----:B--2---:R-:W-:-:S04]  /*2a1b0*/  IMAD R4, R4, 0x8, R0 ;  /* 0x0000000804047824 */ /* 0x004fc800078e0200 */
[----:B------:R-:W2:Y:S02]  /*2a1c0*/  SYNCS.PHASECHK.TRANS64.TRYWAIT P1, [R4+URZ+0x38860], R5 ;  /* 0x03886005040075a7 */ /* 0x000ea4000802017f */
[----:B--2---:R-:W-:Y:S05]  /*2a1d0*/  @!P1 BRA `(.L_x_665) ;  /* 0x0000006c00609947 */ /* 0x004fea0003800000 */
.L_x_935:
[----:B------:R-:W-:Y:S05]  /*2a1e0*/  @!P0 BRA `(.L_x_666) ;  /* 0x0000000000048947 */ /* 0x000fea0003800000 */
[----:B------:R-:W-:Y:S01]  /*2a1f0*/  BPT.TRAP 0x1 ;  /* 0x000000040000795c */ /* 0x000fe20000300000 */
.L_x_666:
[----:B------:R-:W-:-:S04]  /*2a200*/  IMAD R3, R3, 0x8, R0 ;  /* 0x0000000803037824 */ /* 0x000fc800078e0200 */
[----:B------:R-:W3:Y:S02]  /*2a210*/  SYNCS.PHASECHK.TRANS64.TRYWAIT P1, [R3+URZ+0x38860], R2 ;  /* 0x03886002030075a7 */ /* 0x000ee4000802017f */
[----:B---3--:R-:W-:Y:S05]  /*2a220*/  @!P1 BRA `(.L_x_667) ;  /* 0x0000006c00609947 */ /* 0x008fea0003800000 */
.L_x_936:
[----:B------:R-:W-:Y:S05]  /*2a230*/  @!P0 BRA `(.L_x_668) ;  /* 0x0000000000048947 */ /* 0x000fea0003800000 */
[----:B------:R-:W-:Y:S01]  /*2a240*/  BPT.TRAP 0x1 ;  /* 0x000000040000795c */ /* 0x000fe20000300000 */
.L_x_668:
[----:B------:R-:W4:Y:S02]  /*2a250*/  SYNCS.PHASECHK.TRANS64.TRYWAIT P0, [R4+URZ+0x38880], R5 ;  /* 0x03888005040075a7 */ /* 0x000f24000800017f */
[----:B----4-:R-:W-:Y:S05]  /*2a260*/  @!P0 BRA `(.L_x_669) ;  /* 0x0000006c00648947 */ /* 0x010fea0003800000 */
.L_x_670:
[----:B------:R0:W0:Y:S02]  /*2a270*/  SYNCS.PHASECHK.TRANS64.TRYWAIT P0, [R3+URZ+0x38880], R2 ;  /* 0x03888002030075a7 */ /* 0x000024000800017f */
[----:B0-----:R-:W-:Y:S05]  /*2a280*/  @!P0 NANOSLEEP.SYNCS 0x989680 ;  /* 0x009896800000895d */ /* 0x001fea0003900000 */
[----:B------:R-:W0:Y:S02]  /*2a290*/  @!P0 SYNCS.PHASECHK.TRANS64 P0, [R3+URZ+0x38880], R2 ;  /* 0x03888002030085a7 */ /* 0x000e24000800007f */
[----:B0-----:R-:W-:Y:S05]  /*2a2a0*/  @!P0 BRA `(.L_x_670) ;  /* 0xfffffffc00f08947 */ /* 0x001fea000383ffff */
.L_x_340:
[----:B------:R-:W-:Y:S05]  /*2a2b0*/  BSYNC B8 ;  /* 0x0000000000087941 */ /* 0x000fea0003800000 */
.L_x_337:
[----:B------:R-:W-:Y:S05]  /*2a2c0*/  EXIT ;  /* 0x000000000000794d */ /* 0x000fea0003800000 */
.L_x_364:
[----:B-1----:R1:W2:Y:S02]  /*2a2d0*/  SYNCS.PHASECHK.TRANS64.TRYWAIT P6, [R112+URZ+0x38890], R126 ;  /* 0x0388907e700075a7 */ /* 0x0022a400080c017f */
[----:B--2---:R-:W-:Y:S05]  /*2a2e0*/  @!P6 NANOSLEEP.SYNCS 0x989680 ;  /* 0x009896800000e95d */ /* 0x004fea0003900000 */
[----:B------:R-:W2:Y:S02]  /*2a2f0*/  @!P6 SYNCS.PHASECHK.TRANS64 P6, [R112+URZ+0x38890], R126 ;  /* 0x0388907e7000e5a7 */ /* 0x000ea400080c007f */
[----:B--2---:R-:W-:Y:S05]  /*2a300*/  @!P6 BRA `(.L_x_364) ;  /* 0xfffffffc00f0e947 */ /* 0x004fea000383ffff */
[----:B------:R-:W-:Y:S05]  /*2a310*/  BRA `(.L_x_671) ;  /* 0xfffffd98006c7947 */ /* 0x000fea000383ffff */
.L_x_398:
[----:B-1----:R1:W2:Y:S02]  /*2a320*/  SYNCS.PHASECHK.TRANS64.TRYWAIT P3, [R112+URZ+0x38890], R126 ;  /* 0x0388907e700075a7 */ /* 0x0022a4000806017f */
[----:B--2---:R-:W-:Y:S05]  /*2a330*/  @!P3 NANOSLEEP.SYNCS 0x989680 ;  /* 0x009896800000b95d */ /* 0x004fea0003900000 */
[----:B------:R-:W2:Y:S02]  /*2a340*/  @!P3 SYNCS.PHASECHK.TRANS64 P3, [R112+URZ+0x38890], R126 ;  /* 0x0388907e7000b5a7 */ /* 0x000ea4000806007f */
[----:B--2---:R-:W-:Y:S05]  /*2a350*/  @!P3 BRA `(.L_x_398) ;  /* 0xfffffffc00f0b947 */ /* 0x004fea000383ffff */
[----:B------:R-:W-:Y:S05]  /*2a360*/  BRA `(.L_x_672) ;  /* 0xfffffdd800f87947 */ /* 0x000fea000383ffff */
.L_x_415:
[----:B-1----:R1:W2:Y:S02]  /*2a370*/  SYNCS.PHASECHK.TRANS64.TRYWAIT P2, [R112+URZ+0x38890], R126 ;  /* 0x0388907e700075a7 */ /* 0x0022a4000804017f */
[----:B--2---:R-:W-:Y:S05]  /*2a380*/  @!P2 NANOSLEEP.SYNCS 0x989680 ;  /* 0x009896800000a95d */ /* 0x004fea0003900000 */
[----:B------:R-:W2:Y:S02]  /*2a390*/  @!P2 SYNCS.PHASECHK.TRANS64 P2, [R112+URZ+0x38890], R126 ;  /* 0x0388907e7000a5a7 */ /* 0x000ea4000804007f */
[----:B--2---:R-:W-:Y:S05]  /*2a3a0*/  @!P2 BRA `(.L_x_415) ;  /* 0xfffffffc00f0a947 */ /* 0x004fea000383ffff */
[----:B------:R-:W-:Y:S05]  /*2a3b0*/  BRA `(.L_x_673) ;  /* 0xfffffe1c00ac7947 */ /* 0x000fea000383ffff */
.L_x_425:
[----:B--2---:R2:W3:Y:S02]  /*2a3c0*/  SYNCS.PHASECHK.TRANS64.TRYWAIT P3, [R112+URZ+0x388b0], R126 ;  /* 0x0388b07e700075a7 */ /* 0x0044e4000806017f */
[----:B---3--:R-:W-:Y:S05]  /*2a3d0*/  @!P3 NANOSLEEP.SYNCS 0x989680 ;  /* 0x009896800000b95d */ /* 0x008fea0003900000 */
[----:B------:R-:W3:Y:S02]  /*2a3e0*/  @!P3 SYNCS.PHASECHK.TRANS64 P3, [R112+URZ+0x388b0], R126 ;  /* 0x0388b07e7000b5a7 */ /* 0x000ee4000806007f */
[----:B---3--:R-:W-:Y:S05]  /*2a3f0*/  @!P3 BRA `(.L_x_425) ;  /* 0xfffffffc00f0b947 */ /* 0x008fea000383ffff */
[----:B------:R-:W-:Y:S05]  /*2a400*/  BRA `(.L_x_674) ;  /* 0xfffffe2400107947 */ /* 0x000fea000383ffff */
.L_x_439:
[----:B------:R-:W-:Y:S01]  /*2a410*/  BSSY B0, `(.L_x_675) ;  /* 0x0000007000007945 */ /* 0x000fe20003800000 */
[----:B------:R-:W-:Y:S01]  /*2a420*/  MOV R12, RZ ;  /* 0x000000ff000c7202 */ /* 0x000fe20000000f00 */
[----:B------:R-:W-:Y:S02]  /*2a430*/  IMAD.MOV.U32 R11, RZ, RZ, 0x1f ;  /* 0x0000001fff0b7424 */ /* 0x000fe400078e00ff */
[----:B------:R-:W-:-:S07]  /*2a440*/  IMAD.MOV.U32 R15, RZ, RZ, -0x1 ;  /* 0xffffffffff0f7424 */ /* 0x000fce00078e00ff */
[----:B-----5:R-:W-:Y:S05]  /*2a450*/  WARPSYNC.COLLECTIVE R15, `(.L_x_676) ;  /* 0x000000000f087348 */ /* 0x020fea0003c00000 */
[----:B------:R0:W1:Y:S02]  /*2a460*/  SHFL.IDX P6, R14, R13, R12, R11 ;  /* 0x0000000c0d0e7389 */ /* 0x00006400000c000b */
[----:B01---5:R-:W-:Y:S01]  /*2a470*/  ENDCOLLECTIVE ;  /* 0x000000000000791b */ /* 0x023fe20003800000 */
.L_x_676:
[----:B------:R-:W-:Y:S05]  /*2a480*/  BSYNC B0 ;  /* 0x0000000000007941 */ /* 0x000fea0003800000 */
.L_x_675:
[----:B------:R1:W-:Y:S01]  /*2a490*/  STL [R1+0x30], R14 ;  /* 0x0000300e01007387 */ /* 0x0003e20000100800 */
[----:B------:R-:W-:Y:S05]  /*2a4a0*/  BRA `(.L_x_677) ;  /* 0xfffffe3400047947 */ /* 0x000fea000383ffff */
.L_x_451:
[----:B------:R-:W-:Y:S01]  /*2a4b0*/  BSSY B1, `(.L_x_678) ;  /* 0x0000008000017945 */ /* 0x000fe20003800000 */
[----:B------:R-:W-:Y:S01]  /*2a4c0*/  IMAD.MOV.U32 R13, RZ, RZ, R24 ;  /* 0x000000ffff0d7224 */ /* 0x000fe200078e0018 */
[----:B------:R-:W-:Y:S01]  /*2a4d0*/  MOV R11, 0x181f ;  /* 0x0000181f000b7802 */ /* 0x000fe20000000f00 */
[----:B------:R-:W-:Y:S02]  /*2a4e0*/  IMAD.MOV.U32 R12, RZ, RZ, RZ ;  /* 0x000000ffff0c7224 */ /* 0x000fe400078e00ff */
[----:B------:R-:W-:-:S07]  /*2a4f0*/  IMAD.MOV.U32 R15, RZ, RZ, -0x1 ;  /* 0xffffffffff0f7424 */ /* 0x000fce00078e00ff */
[----:B-1----:R-:W-:Y:S05]  /*2a500*/  WARPSYNC.COLLECTIVE R15, `(.L_x_679) ;  /* 0x000000000f087348 */ /* 0x002fea0003c00000 */
[----:B-1----:R0:W1:Y:S02]  /*2a510*/  SHFL.IDX P6, R14, R13, R12, R11 ;  /* 0x0000000c0d0e7389 */ /* 0x00206400000c000b */
[----:B01----:R-:W-:Y:S01]  /*2a520*/  ENDCOLLECTIVE ;  /* 0x000000000000791b */ /* 0x003fe20003800000 */
.L_x_679:
[----:B------:R-:W-:Y:S05]  /*2a530*/  BSYNC B1 ;  /* 0x0000000000017941 */ /* 0x000fea0003800000 */
.L_x_678:
[----:B------:R-:W-:Y:S01]  /*2a540*/  IMAD.MOV.U32 R13, RZ, RZ, R26 ;  /* 0x000000ffff0d7224 */ /* 0x000fe200078e001a */
[----:B------:R-:W-:Y:S01]  /*2a550*/  MOV R11, 0x181f ;  /* 0x0000181f000b7802 */ /* 0x000fe20000000f00 */
[----:B------:R-:W-:Y:S02]  /*2a560*/  IMAD.MOV.U32 R12, RZ, RZ, RZ ;  /* 0x000000ffff0c7224 */ /* 0x000fe400078e00ff */
[----:B------:R-:W-:Y:S02]  /*2a570*/  IMAD.MOV.U32 R15, RZ, RZ, -0x1 ;  /* 0xffffffffff0f7424 */ /* 0x000fe400078e00ff */
[----:B------:R-:W-:-:S07]  /*2a580*/  IMAD.MOV.U32 R3, RZ, RZ, R14 ;  /* 0x000000ffff037224 */ /* 0x000fce00078e000e */
[----:B------:R-:W-:Y:S05]  /*2a590*/  WARPSYNC.COLLECTIVE R15, `(.L_x_680) ;  /* 0x000000000f087348 */ /* 0x000fea0003c00000 */
[----:B------:R0:W1:Y:S02]  /*2a5a0*/  SHFL.IDX P6, R14, R13, R12, R11 ;  /* 0x0000000c0d0e7389 */ /* 0x00006400000c000b */
[----:B01----:R-:W-:Y:S01]  /*2a5b0*/  ENDCOLLECTIVE ;  /* 0x000000000000791b */ /* 0x003fe20003800000 */
.L_x_680:
[----:B------:R-:W-:Y:S02]  /*2a5c0*/  IMAD.MOV.U32 R13, RZ, RZ, R28 ;  /* 0x000000ffff0d7224 */ /* 0x000fe400078e001c */
[----:B------:R-:W-:-:S07]  /*2a5d0*/  IMAD.MOV.U32 R26, RZ, RZ, R14 ;  /* 0x000000ffff1a7224 */ /* 0x000fce00078e000e */
[----:B------:R-:W-:Y:S05]  /*2a5e0*/  WARPSYNC.COLLECTIVE R15, `(.L_x_681) ;  /* 0x000000000f087348 */ /* 0x000fea0003c00000 */
[----:B------:R0:W1:Y:S02]  /*2a5f0*/  SHFL.IDX P6, R14, R13, R12, R11 ;  /* 0x0000000c0d0e7389 */ /* 0x00006400000c000b */
[----:B01----:R-:W-:Y:S01]  /*2a600*/  ENDCOLLECTIVE ;  /* 0x000000000000791b */ /* 0x003fe20003800000 */
.L_x_681:
[----:B------:R-:W-:Y:S01]  /*2a610*/  MOV R13, R30 ;  /* 0x0000001e000d7202 */ /* 0x000fe20000000f00 */
[----:B------:R-:W-:-:S07]  /*2a620*/  IMAD.MOV.U32 R27, RZ, RZ, R14 ;  /* 0x000000ffff1b7224 */ /* 0x000fce00078e000e */
[----:B------:R-:W-:Y:S05]  /*2a630*/  WARPSYNC.COLLECTIVE R15, `(.L_x_682) ;  /* 0x000000000f087348 */ /* 0x000fea0003c00000 */
[----:B------:R0:W1:Y:S02]  /*2a640*/  SHFL.IDX P6, R14, R13, R12, R11 ;  /* 0x0000000c0d0e7389 */ /* 0x00006400000c000b */
[----:B01----:R-:W-:Y:S01]  /*2a650*/  ENDCOLLECTIVE ;  /* 0x000000000000791b */ /* 0x003fe20003800000 */
.L_x_682:
[----:B------:R-:W-:Y:S01]  /*2a660*/  IMAD.MOV.U32 R20, RZ, RZ, R14 ;  /* 0x000000ffff147224 */ /* 0x000fe200078e000e */
[----:B------:R-:W-:Y:S06]  /*2a670*/  BRA `(.L_x_683) ;  /* 0xfffffe3400fc7947 */ /* 0x000fec000383ffff */
.L_x_455:
[----:B0-----:R0:W1:Y:S02]  /*2a680*/  SYNCS.PHASECHK.TRANS64.TRYWAIT P0, [R22+URZ+0x38800], R35 ;  /* 0x03880023160075a7 */ /* 0x001064000800017f */
[----:B-1----:R-:W-:Y:S05]  /*2a690*/  @!P0 NANOSLEEP.SYNCS 0x989680 ;  /* 0x009896800000895d */ /* 0x002fea0003900000 */
[----:B------:R-:W1:Y:S02]  /*2a6a0*/  @!P0 SYNCS.PHASECHK.TRANS64 P0, [R22+URZ+0x38800], R35 ;  /* 0x03880023160085a7 */ /* 0x000e64000800007f */
[----:B-1----:R-:W-:Y:S05]  /*2a6b0*/  @!P0 BRA `(.L_x_455) ;  /* 0xfffffffc00f08947 */ /* 0x002fea000383ffff */
[----:B------:R-:W-:Y:S05]  /*2a6c0*/  BRA `(.L_x_684) ;  /* 0xfffffe3c005c7947 */ /* 0x000fea000383ffff */
.L_x_471:
[----:B------:R-:W-:Y:S01]  /*2a6d0*/  BSSY B1, `(.L_x_685) ;  /* 0x0000008000017945 */ /* 0x000fe20003800000 */
[----:B------:R-:W-:Y:S01]  /*2a6e0*/  IMAD.MOV.U32 R13, RZ, RZ, R24 ;  /* 0x000000ffff0d7224 */ /* 0x000fe200078e0018 */
[----:B------:R-:W-:Y:S01]  /*2a6f0*/  MOV R15, 0xffffffff ;  /* 0xffffffff000f7802 */ /* 0x000fe20000000f00 */
[----:B------:R-:W-:Y:S02]  /*2a700*/  IMAD.MOV.U32 R12, RZ, RZ, RZ ;  /* 0x000000ffff0c7224 */ /* 0x000fe400078e00ff */
[----:B------:R-:W-:-:S07]  /*2a710*/  IMAD.MOV.U32 R11, RZ, RZ, 0x181f ;  /* 0x0000181fff0b7424 */ /* 0x000fce00078e00ff */
[----:B-1----:R-:W-:Y:S05]  /*2a720*/  WARPSYNC.COLLECTIVE R15, `(.L_x_686) ;  /* 0x000000000f087348 */ /* 0x002fea0003c00000 */
[----:B-1----:R0:W1:Y:S02]  /*2a730*/  SHFL.IDX P6, R14, R13, R12, R11 ;  /* 0x0000000c0d0e7389 */ /* 0x00206400000c000b */
[----:B01----:R-:W-:Y:S01]  /*2a740*/  ENDCOLLECTIVE ;  /* 0x000000000000791b */ /* 0x003fe20003800000 */
.L_x_686:
[----:B------:R-:W-:Y:S05]  /*2a750*/  BSYNC B1 ;  /* 0x0000000000017941 */ /* 0x000fea0003800000 */
.L_x_685:
[----:B------:R-:W-:Y:S01]  /*2a760*/  IMAD.MOV.U32 R13, RZ, RZ, R26 ;  /* 0x000000ffff0d7224 */ /* 0x000fe200078e001a */
[----:B------:R-:W-:Y:S01]  /*2a770*/  MOV R15, 0xffffffff ;  /* 0xffffffff000f7802 */ /* 0x000fe20000000f00 */
[----:B------:R-:W-:Y:S02]  /*2a780*/  IMAD.MOV.U32 R12, RZ, RZ, RZ ;  /* 0x000000ffff0c7224 */ /* 0x000fe400078e00ff */
[----:B------:R-:W-:Y:S02]  /*2a790*/  IMAD.MOV.U32 R11, RZ, RZ, 0x181f ;  /* 0x0000181fff0b7424 */ /* 0x000fe400078e00ff */
[----:B------:R-:W-:-:S07]  /*2a7a0*/  IMAD.MOV.U32 R3, RZ, RZ, R14 ;  /* 0x000000ffff037224 */ /* 0x000fce00078e000e */
[----:B------:R-:W-:Y:S05]  /*2a7b0*/  WARPSYNC.COLLECTIVE R15, `(.L_x_687) ;  /* 0x000000000f087348 */ /* 0x000fea0003c00000 */
[----:B------:R0:W1:Y:S02]  /*2a7c0*/  SHFL.IDX P6, R14, R13, R12, R11 ;  /* 0x0000000c0d0e7389 */ /* 0x00006400000c000b */
[----:B01----:R-:W-:Y:S01]  /*2a7d0*/  ENDCOLLECTIVE ;  /* 0x000000000000791b */ /* 0x003fe20003800000 */
.L_x_687:
[----:B------:R-:W-:Y:S02]  /*2a7e0*/  IMAD.MOV.U32 R13, RZ, RZ, R28 ;  /* 0x000000ffff0d7224 */ /* 0x000fe400078e001c */
[----:B------:R-:W-:-:S07]  /*2a7f0*/  IMAD.MOV.U32 R27, RZ, RZ, R14 ;  /* 0x000000ffff1b7224 */ /* 0x000fce00078e000e */
[----:B------:R-:W-:Y:S05]  /*2a800*/  WARPSYNC.COLLECTIVE R15, `(.L_x_688) ;  /* 0x000000000f087348 */ /* 0x000fea0003c00000 */
[----:B------:R0:W1:Y:S02]  /*2a810*/  SHFL.IDX P6, R14, R13, R12, R11 ;  /* 0x0000000c0d0e7389 */ /* 0x00006400000c000b */
[----:B01----:R-:W-:Y:S01]  /*2a820*/  ENDCOLLECTIVE ;  /* 0x000000000000791b */ /* 0x003fe20003800000 */
.L_x_688:
[----:B------:R-:W-:Y:S02]  /*2a830*/  IMAD.MOV.U32 R13, RZ, RZ, R30 ;  /* 0x000000ffff0d7224 */ /* 0x000fe400078e001e */
[----:B------:R-:W-:-:S07]  /*2a840*/  IMAD.MOV.U32 R21, RZ, RZ, R14 ;  /* 0x000000ffff157224 */ /* 0x000fce00078e000e */
[----:B------:R-:W-:Y:S05]  /*2a850*/  WARPSYNC.COLLECTIVE R15, `(.L_x_689) ;  /* 0x000000000f087348 */ /* 0x000fea0003c00000 */
[----:B------:R0:W1:Y:S02]  /*2a860*/  SHFL.IDX P6, R14, R13, R12, R11 ;  /* 0x0000000c0d0e7389 */ /* 0x00006400000c000b */
[----:B01----:R-:W-:Y:S01]  /*2a870*/  ENDCOLLECTIVE ;  /* 0x000000000000791b */ /* 0x003fe20003800000 */
.L_x_689:
[----:B------:R-:W-:Y:S05]  /*2a880*/  BRA `(.L_x_690) ;  /* 0xfffffe6c00147947 */ /* 0x000fea000383ffff */
.L_x_475:
[----:B0-----:R0:W1:Y:S02]  /*2a890*/  SYNCS.PHASECHK.TRANS64.TRYWAIT P4, [R22+URZ+0x38800], R39 ;  /* 0x03880027160075a7 */ /* 0x001064000808017f */
[----:B-1----:R-:W-:Y:S05]  /*2a8a0*/  @!P4 NANOSLEEP.SYNCS 0x989680 ;  /* 0x009896800000c95d */ /* 0x002fea0003900000 */
[----:B------:R-:W1:Y:S02]  /*2a8b0*/  @!P4 SYNCS.PHASECHK.TRANS64 P4, [R22+URZ+0x38800], R39 ;  /* 0x038800271600c5a7 */ /* 0x000e64000808007f */
[----:B-1----:R-:W-:Y:S05]  /*2a8c0*/  @!P4 BRA `(.L_x_475) ;  /* 0xfffffffc00f0c947 */ /* 0x002fea000383ffff */
[----:B------:R-:W-:Y:S05]  /*2a8d0*/  BRA `(.L_x_691) ;  /* 0xfffffe70007c7947 */ /* 0x000fea000383ffff */
.L_x_485:
[----:B-1----:R1:W3:Y:S02]  /*2a8e0*/  SYNCS.PHASECHK.TRANS64.TRYWAIT P1, [R3+URZ+0x38830], R6 ;  /* 0x03883006030075a7 */ /* 0x0022e4000802017f */
[----:B---3--:R-:W-:Y:S05]  /*2a8f0*/  @!P1 NANOSLEEP.SYNCS 0x989680 ;  /* 0x009896800000995d */ /* 0x008fea0003900000 */
[----:B------:R-:W3:Y:S02]  /*2a900*/  @!P1 SYNCS.PHASECHK.TRANS64 P1, [R3+URZ+0x38830], R6 ;  /* 0x03883006030095a7 */ /* 0x000ee4000802007f */
[----:B---3--:R-:W-:Y:S05]  /*2a910*/  @!P1 BRA `(.L_x_485) ;  /* 0xfffffffc00f09947 */ /* 0x008fea000383ffff */
[----:B------:R-:W-:Y:S05]  /*2a920*/  BRA `(.L_x_484) ;  /* 0xfffffea4009c7947 */ /* 0x000fea000383ffff */
.L_x_491:
[----:B-1----:R1:W2:Y:S02]  /*2a930*/  SYNCS.PHASECHK.TRANS64.TRYWAIT P2, [R0+URZ+0x38830], R8 ;  /* 0x03883008000075a7 */ /* 0x0022a4000804017f */
[----:B--2---:R-:W-:Y:S05]  /*2a940*/  @!P2 NANOSLEEP.SYNCS 0x989680 ;  /* 0x009896800000a95d */ /* 0x004fea0003900000 */
[----:B------:R-:W2:Y:S02]  /*2a950*/  @!P2 SYNCS.PHASECHK.TRANS64 P2, [R0+URZ+0x38830], R8 ;  /* 0x038830080000a5a7 */ /* 0x000ea4000804007f */
[----:B--2---:R-:W-:Y:S05]  /*2a960*/  @!P2 BRA `(.L_x_491) ;  /* 0xfffffffc00f0a947 */ /* 0x004fea000383ffff */
[----:B------:R-:W-:Y:S05]  /*2a970*/  BRA `(.L_x_490) ;  /* 0xfffffed000e47947 */ /* 0x000fea000383ffff */
.L_x_495:
[----:B-1----:R1:W2:Y:S02]  /*2a980*/  SYNCS.PHASECHK.TRANS64.TRYWAIT P1, [R8+URZ+0x38850], R0 ;  /* 0x03885000080075a7 */ /* 0x0022a4000802017f */
[----:B--2---:R-:W-:Y:S05]  /*2a990*/  @!P1 NANOSLEEP.SYNCS 0x989680 ;  /* 0x009896800000995d */ /* 0x004fea0003900000 */
[----:B------:R-:W2:Y:S02]  /*2a9a0*/  @!P1 SYNCS.PHASECHK.TRANS64 P1, [R8+URZ+0x38850], R0 ;  /* 0x03885000080095a7 */ /* 0x000ea4000802007f */
[----:B--2---:R-:W-:Y:S05]  /*2a9b0*/  @!P1 BRA `(.L_x_495) ;  /* 0xfffffffc00f09947 */ /* 0x004fea000383ffff */
[----:B------:R-:W-:Y:S05]  /*2a9c0*/  BRA `(.L_x_492) ;  /* 0xfffffed800687947 */ /* 0x000fea000383ffff */
.L_x_501:
[----:B-1----:R1:W2:Y:S02]  /*2a9d0*/  SYNCS.PHASECHK.TRANS64.TRYWAIT P1, [R7+URZ+0x38850], R4 ;  /* 0x03885004070075a7 */ /* 0x0022a4000802017f */
[----:B--2---:R-:W-:Y:S05]  /*2a9e0*/  @!P1 NANOSLEEP.SYNCS 0x989680 ;  /* 0x009896800000995d */ /* 0x004fea0003900000 */
[----:B------:R-:W2:Y:S02]  /*2a9f0*/  @!P1 SYNCS.PHASECHK.TRANS64 P1, [R7+URZ+0x38850], R4 ;  /* 0x03885004070095a7 */ /* 0x000ea4000802007f */
[----:B--2---:R-:W-:Y:S05]  /*2aa00*/  @!P1 BRA `(.L_x_501) ;  /* 0xfffffffc00f09947 */ /* 0x004fea000383ffff */
[----:B------:R-:W-:Y:S05]  /*2aa10*/  BRA `(.L_x_500) ;  /* 0xfffffef800747947 */ /* 0x000fea000383ffff */
.L_x_505:
        /* <DEDUP_REMOVED lines=10> */
[----:B------:R-:W-:Y:S01]  /*2aac0*/  SEL R35, R57, R12, P0 ;  /* 0x0000000c39237207 */ /* 0x000fe20000000000 */
[----:B-----5:R-:W-:Y:S01]  /*2aad0*/  IMAD.MOV.U32 R12, RZ, RZ, R0 ;  /* 0x000000ffff0c7224 */ /* 0x020fe200078e0000 */
[----:B------:R-:W-:Y:S02]  /*2aae0*/  SEL R60, R13, R60, P0 ;  /* 0x0000003c0d3c7207 */ /* 0x000fe40000000000 */
[----:B------:R-:W-:Y:S01]  /*2aaf0*/  SEL R68, R15, R68, P0 ;  /* 0x000000440f447207 */ /* 0x000fe20000000000 */
[----:B------:R-:W-:Y:S01]  /*2ab00*/  IMAD.MOV.U32 R15, RZ, RZ, -0x1 ;  /* 0xffffffffff0f7424 */ /* 0x000fe200078e00ff */
[----:B------:R-:W-:-:S02]  /*2ab10*/  MOV R13, R55 ;  /* 0x00000037000d7202 */ /* 0x000fc40000000f00 */
[----:B------:R-:W-:Y:S02]  /*2ab20*/  SEL R34, R14, R33, P0 ;  /* 0x000000210e227207 */ /* 0x000fe40000000000 */
[----:B------:R-:W-:-:S07]  /*2ab30*/  SEL R33, R33, R14, P0 ;  /* 0x0000000e21217207 */ /* 0x000fce0000000000 */
[----:B01----:R-:W-:Y:S05]  /*2ab40*/  WARPSYNC.COLLECTIVE R15, `(.L_x_692) ;  /* 0x000000000f087348 */ /* 0x003fea0003c00000 */
[----:B------:R2:W3:Y:S02]  /*2ab50*/  SHFL.IDX P6, R14, R13, R12, R11 ;  /* 0x0000000c0d0e7389 */ /* 0x0004e400000c000b */
[----:B0123--:R-:W-:Y:S01]  /*2ab60*/  ENDCOLLECTIVE ;  /* 0x000000000000791b */ /* 0x00ffe20003800000 */
.L_x_692:
[----:B------:R-:W-:Y:S02]  /*2ab70*/  LOP3.LUT R2, R0, 0x2, RZ, 0x3c, !PT ;  /* 0x0000000200027812 */ /* 0x000fe400078e3cff */
[----:B------:R-:W-:Y:S02]  /*2ab80*/  SEL R39, R9, R8, P0 ;  /* 0x0000000809277207 */ /* 0x000fe40000000000 */
[----:B------:R-:W-:Y:S02]  /*2ab90*/  SEL R9, R8, R9, P0 ;  /* 0x0000000908097207 */ /* 0x000fe40000000000 */
[----:B------:R-:W-:Y:S02]  /*2aba0*/  SEL R210, R10, R147, P0 ;  /* 0x000000930ad27207 */ /* 0x000fe40000000000 */
[----:B------:R-:W-:Y:S02]  /*2abb0*/  SEL R211, R147, R10, P0 ;  /* 0x0000000a93d37207 */ /* 0x000fe40000000000 */
[----:B------:R-:W-:-:S02]  /*2abc0*/  SEL R21, R32, R25, P0 ;  /* 0x0000001920157207 */ /* 0x000fc40000000000 */
[----:B------:R-:W-:Y:S02]  /*2abd0*/  SEL R24, R25, R32, P0 ;  /* 0x0000002019187207 */ /* 0x000fe40000000000 */
[----:B------:R-:W-:Y:S02]  /*2abe0*/  MOV R13, R4 ;  /* 0x00000004000d7202 */ /* 0x000fe40000000f00 */
[----:B------:R-:W-:Y:S02]  /*2abf0*/  SEL R25, R44, R20, P0 ;  /* 0x000000142c197207 */ /* 0x000fe40000000000 */
[----:B------:R-:W-:Y:S02]  /*2ac00*/  SEL R51, R20, R44, P0 ;  /* 0x0000002c14337207 */ /* 0x000fe40000000000 */
[----:B------:R-:W-:Y:S02]  /*2ac10*/  SEL R44, R76, R48, P0 ;  /* 0x000000304c2c7207 */ /* 0x000fe40000000000 */
[----:B------:R-:W-:Y:S01]  /*2ac20*/  SEL R32, R45, R73, P0 ;  /* 0x000000492d207207 */ /* 0x000fe20000000000 */
[----:B------:R-:W-:Y:S01]  /*2ac30*/  IMAD.MOV.U32 R3, RZ, RZ, R14 ;  /* 0x000000ffff037224 */ /* 0x000fe200078e000e */
[----:B------:R-:W-:-:S07]  /*2ac40*/  SEL R48, R48, R76, P0 ;  /* 0x0000004c30307207 */ /* 0x000fce0000000000 */
[----:B------:R-:W-:Y:S05]  /*2ac50*/  WARPSYNC.COLLECTIVE R15, `(.L_x_693) ;  /* 0x000000000f087348 */ /* 0x000fea0003c00000 */
[----:B------:R0:W1:Y:S02]  /*2ac60*/  SHFL.IDX P6, R14, R13, R12, R11 ;  /* 0x0000000c0d0e7389 */ /* 0x00006400000c000b */
[----:B01----:R-:W-:Y:S01]  /*2ac70*/  ENDCOLLECTIVE ;  /* 0x000000000000791b */ /* 0x003fe20003800000 */
.L_x_693:
[----:B------:R-:W-:Y:S02]  /*2ac80*/  SEL R28, R73, R45, P0 ;  /* 0x0000002d491c7207 */ /* 0x000fe40000000000 */
[----:B------:R-:W-:Y:S02]  /*2ac90*/  SEL R43, R84, R56, P0 ;  /* 0x00000038542b7207 */ /* 0x000fe40000000000 */
[----:B------:R-:W-:Y:S02]  /*2aca0*/  SEL R27, R53, R81, P0 ;  /* 0x00000051351b7207 */ /* 0x000fe40000000000 */
[----:B------:R-:W-:Y:S02]  /*2acb0*/  SEL R56, R56, R84, P0 ;  /* 0x0000005438387207 */ /* 0x000fe40000000000 */
[----:B------:R-:W-:Y:S02]  /*2acc0*/  SEL R26, R81, R53, P0 ;  /* 0x00000035511a7207 */ /* 0x000fe40000000000 */
[----:B------:R-:W-:-:S02]  /*2acd0*/  SEL R45, R92, R64, P0 ;  /* 0x000000405c2d7207 */ /* 0x000fc40000000000 */
[----:B------:R-:W-:Y:S01]  /*2ace0*/  SEL R42, R61, R89, P0 ;  /* 0x000000593d2a7207 */ /* 0x000fe20000000000 */
[----:B------:R-:W-:Y:S01]  /*2acf0*/  IMAD.MOV.U32 R13, RZ, RZ, R6 ;  /* 0x000000ffff0d7224 */ /* 0x000fe200078e0006 */
[----:B------:R-:W-:Y:S01]  /*2ad00*/  SEL R64, R64, R92, P0 ;  /* 0x0000005c40407207 */ /* 0x000fe20000000000 */
[----:B------:R-:W-:Y:S01]  /*2ad10*/  IMAD.MOV.U32 R12, RZ, RZ, R2 ;  /* 0x000000ffff0c7224 */ /* 0x000fe200078e0002 */
        /* <DEDUP_REMOVED lines=9> */
.L_x_694:
[----:B------:R-:W-:Y:S02]  /*2adb0*/  SEL R59, R108, R80, P0 ;  /* 0x000000506c3b7207 */ /* 0x000fe40000000000 */
        /* <DEDUP_REMOVED lines=16> */
.L_x_695:
        /* <DEDUP_REMOVED lines=19> */
.L_x_696:
        /* <DEDUP_REMOVED lines=17> */
.L_x_697:
        /* <DEDUP_REMOVED lines=19> */
.L_x_698:
        /* <DEDUP_REMOVED lines=17> */
.L_x_699:
        /* <DEDUP_REMOVED lines=19> */
.L_x_700:
        /* <DEDUP_REMOVED lines=17> */
.L_x_701:
[----:B------:R-:W-:Y:S02]  /*2b580*/  SEL R209, R5, R4, P0 ;  /* 0x0000000405d17207 */ /* 0x000fe40000000000 */
[----:B------:R-:W-:Y:S02]  /*2b590*/  SEL R206, R3, R6, P0 ;  /* 0x0000000603ce7207 */ /* 0x000fe40000000000 */
[----:B------:R-:W-:Y:S02]  /*2b5a0*/  SEL R207, R6, R3, P0 ;  /* 0x0000000306cf7207 */ /* 0x000fe40000000000 */
[----:B------:R-:W-:Y:S02]  /*2b5b0*/  SEL R204, R8, R9, P0 ;  /* 0x0000000908cc7207 */ /* 0x000fe40000000000 */
[----:B------:R-:W-:Y:S02]  /*2b5c0*/  SEL R205, R9, R8, P0 ;  /* 0x0000000809cd7207 */ /* 0x000fe40000000000 */
[----:B------:R-:W-:-:S02]  /*2b5d0*/  SEL R202, R7, R10, P0 ;  /* 0x0000000a07ca7207 */ /* 0x000fc40000000000 */
[----:B------:R-:W-:Y:S01]  /*2b5e0*/  SEL R203, R10, R7, P0 ;  /* 0x000000070acb7207 */ /* 0x000fe20000000000 */
[----:B------:R-:W-:Y:S02]  /*2b5f0*/  IMAD.MOV.U32 R13, RZ, RZ, R51 ;  /* 0x000000ffff0d7224 */ /* 0x000fe400078e0033 */
[----:B------:R-:W-:Y:S02]  /*2b600*/  IMAD.MOV.U32 R12, RZ, RZ, R2 ;  /* 0x000000ffff0c7224 */ /* 0x000fe400078e0002 */
[----:B------:R-:W-:-:S07]  /*2b610*/  IMAD.MOV.U32 R21, RZ, RZ, R14 ;  /* 0x000000ffff157224 */ /* 0x000fce00078e000e */
[----:B------:R-:W-:Y:S05]  /*2b620*/  WARPSYNC.COLLECTIVE R15, `(.L_x_702) ;  /* 0x000000000f087348 */ /* 0x000fea0003c00000 */
[----:B------:R0:W1:Y:S02]  /*2b630*/  SHFL.IDX P6, R14, R13, R12, R11 ;  /* 0x0000000c0d0e7389 */ /* 0x00006400000c000b */
[----:B01----:R-:W-:Y:S01]  /*2b640*/  ENDCOLLECTIVE ;  /* 0x000000000000791b */ /* 0x003fe20003800000 */
.L_x_702:
[----:B------:R-:W-:Y:S01]  /*2b650*/  MOV R13, R24 ;  /* 0x00000018000d7202 */ /* 0x000fe20000000f00 */
[----:B------:R-:W-:-:S07]  /*2b660*/  IMAD.MOV.U32 R25, RZ, RZ, R14 ;  /* 0x000000ffff197224 */ /* 0x000fce00078e000e */
[----:B------:R-:W-:Y:S05]  /*2b670*/  WARPSYNC.COLLECTIVE R15, `(.L_x_703) ;  /* 0x000000000f087348 */ /* 0x000fea0003c00000 */
[----:B------:R0:W1:Y:S02]  /*2b680*/  SHFL.IDX P6, R14, R13, R12, R11 ;  /* 0x0000000c0d0e7389 */ /* 0x00006400000c000b */
[----:B01----:R-:W-:Y:S01]  /*2b690*/  ENDCOLLECTIVE ;  /* 0x000000000000791b */ /* 0x003fe20003800000 */
.L_x_703:
[----:B------:R-:W-:Y:S02]  /*2b6a0*/  SEL R198, R20, R25, P0 ;  /* 0x0000001914c67207 */ /* 0x000fe40000000000 */
[----:B------:R-:W-:Y:S01]  /*2b6b0*/  SEL R199, R25, R20, P0 ;  /* 0x0000001419c77207 */ /* 0x000fe20000000000 */
[----:B------:R-:W-:Y:S02]  /*2b6c0*/  IMAD.MOV.U32 R13, RZ, RZ, R49 ;  /* 0x000000ffff0d7224 */ /* 0x000fe400078e0031 */
[----:B------:R-:W-:Y:S02]  /*2b6d0*/  IMAD.MOV.U32 R12, RZ, RZ, R0 ;  /* 0x000000ffff0c7224 */ /* 0x000fe400078e0000 */
[----:B------:R-:W-:-:S07]  /*2b6e0*/  IMAD.MOV.U32 R24, RZ, RZ, R14 ;  /* 0x000000ffff187224 */ /* 0x000fce00078e000e */
[----:B------:R-:W-:Y:S05]  /*2b6f0*/  WARPSYNC.COLLECTIVE R15, `(.L_x_704) ;  /* 0x000000000f087348 */ /* 0x000fea0003c00000 */
[----:B------:R0:W1:Y:S02]  /*2b700*/  SHFL.IDX P6, R14, R13, R12, R11 ;  /* 0x0000000c0d0e7389 */ /* 0x00006400000c000b */
[----:B01----:R-:W-:Y:S01]  /*2b710*/  ENDCOLLECTIVE ;  /* 0x000000000000791b */ /* 0x003fe20003800000 */
.L_x_704:
[----:B------:R-:W-:Y:S02]  /*2b720*/  SEL R200, R21, R24, P0 ;  /* 0x0000001815c87207 */ /* 0x000fe40000000000 */
[----:B------:R-:W-:Y:S02]  /*2b730*/  SEL R201, R24, R21, P0 ;  /* 0x0000001518c97207 */ /* 0x000fe40000000000 */
[----:B------:R-:W-:Y:S01]  /*2b740*/  MOV R13, R38 ;  /* 0x00000026000d7202 */ /* 0x000fe20000000f00 */
[----:B------:R-:W-:-:S07]  /*2b750*/  IMAD.MOV.U32 R39, RZ, RZ, R14 ;  /* 0x000000ffff277224 */ /* 0x000fce00078e000e */
[----:B------:R-:W-:Y:S05]  /*2b760*/  WARPSYNC.COLLECTIVE R15, `(.L_x_705) ;  /* 0x000000000f087348 */ /* 0x000fea0003c00000 */
[----:B------:R0:W1:Y:S02]  /*2b770*/  SHFL.IDX P6, R14, R13, R12, R11 ;  /* 0x0000000c0d0e7389 */ /* 0x00006400000c000b */
[----:B01----:R-:W-:Y:S01]  /*2b780*/  ENDCOLLECTIVE ;  /* 0x000000000000791b */ /* 0x003fe20003800000 */
.L_x_705:
[----:B------:R-:W-:Y:S02]  /*2b790*/  IMAD.MOV.U32 R13, RZ, RZ, R52 ;  /* 0x000000ffff0d7224 */ /* 0x000fe400078e0034 */
[----:B------:R-:W-:Y:S02]  /*2b7a0*/  IMAD.MOV.U32 R12, RZ, RZ, R2 ;  /* 0x000000ffff0c7224 */ /* 0x000fe400078e0002 */
[----:B------:R-:W-:-:S07]  /*2b7b0*/  IMAD.MOV.U32 R38, RZ, RZ, R14 ;  /* 0x000000ffff267224 */ /* 0x000fce00078e000e */
[----:B------:R-:W-:Y:S05]  /*2b7c0*/  WARPSYNC.COLLECTIVE R15, `(.L_x_706) ;  /* 0x000000000f087348 */ /* 0x000fea0003c00000 */
[----:B------:R0:W1:Y:S02]  /*2b7d0*/  SHFL.IDX P6, R14, R13, R12, R11 ;  /* 0x0000000c0d0e7389 */ /* 0x00006400000c000b */
[----:B01----:R-:W-:Y:S01]  /*2b7e0*/  ENDCOLLECTIVE ;  /* 0x000000000000791b */ /* 0x003fe20003800000 */
.L_x_706:
[----:B------:R-:W-:Y:S01]  /*2b7f0*/  MOV R13, R37 ;  /* 0x00000025000d7202 */ /* 0x000fe20000000f00 */
[----:B------:R-:W-:-:S07]  /*2b800*/  IMAD.MOV.U32 R52, RZ, RZ, R14 ;  /* 0x000000ffff347224 */ /* 0x000fce00078e000e */
[----:B------:R-:W-:Y:S05]  /*2b810*/  WARPSYNC.COLLECTIVE R15, `(.L_x_707) ;  /* 0x000000000f087348 */ /* 0x000fea0003c00000 */
[----:B------:R0:W1:Y:S02]  /*2b820*/  SHFL.IDX P6, R14, R13, R12, R11 ;  /* 0x0000000c0d0e7389 */ /* 0x00006400000c000b */
[----:B01----:R-:W-:Y:S01]  /*2b830*/  ENDCOLLECTIVE ;  /* 0x000000000000791b */ /* 0x003fe20003800000 */
.L_x_707:
        /* <DEDUP_REMOVED lines=8> */
.L_x_708:
[----:B------:R-:W-:Y:S02]  /*2b8c0*/  SEL R196, R38, R37, P0 ;  /* 0x0000002526c47207 */ /* 0x000fe40000000000 */
[----:B------:R-:W-:Y:S02]  /*2b8d0*/  SEL R197, R37, R38, P0 ;  /* 0x0000002625c57207 */ /* 0x000fe40000000000 */
[----:B------:R-:W-:Y:S01]  /*2b8e0*/  MOV R13, R36 ;  /* 0x00000024000d7202 */ /* 0x000fe20000000f00 */
[----:B------:R-:W-:-:S07]  /*2b8f0*/  IMAD.MOV.U32 R47, RZ, RZ, R14 ;  /* 0x000000ffff2f7224 */ /* 0x000fce00078e000e */
[----:B------:R-:W-:Y:S05]  /*2b900*/  WARPSYNC.COLLECTIVE R15, `(.L_x_709) ;  /* 0x000000000f087348 */ /* 0x000fea0003c00000 */
[----:B------:R0:W1:Y:S02]  /*2b910*/  SHFL.IDX P6, R14, R13, R12, R11 ;  /* 0x0000000c0d0e7389 */ /* 0x00006400000c000b */
[----:B01----:R-:W-:Y:S01]  /*2b920*/  ENDCOLLECTIVE ;  /* 0x000000000000791b */ /* 0x003fe20003800000 */
.L_x_709:
[----:B------:R-:W-:Y:S02]  /*2b930*/  IMAD.MOV.U32 R13, RZ, RZ, R60 ;  /* 0x000000ffff0d7224 */ /* 0x000fe400078e003c */
[----:B------:R-:W-:Y:S02]  /*2b940*/  IMAD.MOV.U32 R12, RZ, RZ, R2 ;  /* 0x000000ffff0c7224 */ /* 0x000fe400078e0002 */
[----:B------:R-:W-:-:S07]  /*2b950*/  IMAD.MOV.U32 R36, RZ, RZ, R14 ;  /* 0x000000ffff247224 */ /* 0x000fce00078e000e */
[----:B------:R-:W-:Y:S05]  /*2b960*/  WARPSYNC.COLLECTIVE R15, `(.L_x_710) ;  /* 0x000000000f087348 */ /* 0x000fea0003c00000 */
[----:B------:R0:W1:Y:S02]  /*2b970*/  SHFL.IDX P6, R14, R13, R12, R11 ;  /* 0x0000000c0d0e7389 */ /* 0x00006400000c000b */
[----:B01----:R-:W-:Y:S01]  /*2b980*/  ENDCOLLECTIVE ;  /* 0x000000000000791b */ /* 0x003fe20003800000 */
.L_x_710:
[----:B------:R-:W-:Y:S01]  /*2b990*/  MOV R13, R35 ;  /* 0x00000023000d7202 */ /* 0x000fe20000000f00 */
[----:B------:R-:W-:-:S07]  /*2b9a0*/  IMAD.MOV.U32 R60, RZ, RZ, R14 ;  /* 0x000000ffff3c7224 */ /* 0x000fce00078e000e */
[----:B------:R-:W-:Y:S05]  /*2b9b0*/  WARPSYNC.COLLECTIVE R15, `(.L_x_711) ;  /* 0x000000000f087348 */ /* 0x000fea0003c00000 */
[----:B------:R0:W1:Y:S02]  /*2b9c0*/  SHFL.IDX P6, R14, R13, R12, R11 ;  /* 0x0000000c0d0e7389 */ /* 0x00006400000c000b */
[----:B01----:R-:W-:Y:S01]  /*2b9d0*/  ENDCOLLECTIVE ;  /* 0x000000000000791b */ /* 0x003fe20003800000 */
.L_x_711:
        /* <DEDUP_REMOVED lines=8> */
.L_x_712:
[----:B------:R-:W-:Y:S02]  /*2ba60*/  SEL R192, R36, R35, P0 ;  /* 0x0000002324c07207 */ /* 0x000fe40000000000 */
[----:B------:R-:W-:Y:S02]  /*2ba70*/  SEL R193, R35, R36, P0 ;  /* 0x0000002423c17207 */ /* 0x000fe40000000000 */
[----:B------:R-:W-:Y:S01]  /*2ba80*/  MOV R13, R34 ;  /* 0x00000022000d7202 */ /* 0x000fe20000000f00 */
[----:B------:R-:W-:-:S07]  /*2ba90*/  IMAD.MOV.U32 R46, RZ, RZ, R14 ;  /* 0x000000ffff2e7224 */ /* 0x000fce00078e000e */
[----:B------:R-:W-:Y:S05]  /*2baa0*/  WARPSYNC.COLLECTIVE R15, `(.L_x_713) ;  /* 0x000000000f087348 */ /* 0x000fea0003c00000 */
[----:B------:R0:W1:Y:S02]  /*2bab0*/  SHFL.IDX P6, R14, R13, R12, R11 ;  /* 0x0000000c0d0e7389 */ /* 0x00006400000c000b */
[----:B01----:R-:W-:Y:S01]  /*2bac0*/  ENDCOLLECTIVE ;  /* 0x000000000000791b */ /* 0x003fe20003800000 */
.L_x_713:
[----:B------:R-:W-:Y:S02]  /*2bad0*/  IMAD.MOV.U32 R13, RZ, RZ, R68 ;  /* 0x000000ffff0d7224 */ /* 0x000fe400078e0044 */
[----:B------:R-:W-:Y:S02]  /*2bae0*/  IMAD.MOV.U32 R12, RZ, RZ, R2 ;  /* 0x000000ffff0c7224 */ /* 0x000fe400078e0002 */
[----:B------:R-:W-:-:S07]  /*2baf0*/  IMAD.MOV.U32 R34, RZ, RZ, R14 ;  /* 0x000000ffff227224 */ /* 0x000fce00078e000e */
[----:B------:R-:W-:Y:S05]  /*2bb00*/  WARPSYNC.COLLECTIVE R15, `(.L_x_714) ;  /* 0x000000000f087348 */ /* 0x000fea0003c00000 */
[----:B------:R0:W1:Y:S02]  /*2bb10*/  SHFL.IDX P6, R14, R13, R12, R11 ;  /* 0x0000000c0d0e7389 */ /* 0x00006400000c000b */
[----:B01----:R-:W-:Y:S01]  /*2bb20*/  ENDCOLLECTIVE ;  /* 0x000000000000791b */ /* 0x003fe20003800000 */
.L_x_714:
[----:B------:R-:W-:Y:S01]  /*2bb30*/  MOV R13, R33 ;  /* 0x00000021000d7202 */ /* 0x000fe20000000f00 */
[----:B------:R-:W-:-:S07]  /*2bb40*/  IMAD.MOV.U32 R68, RZ, RZ, R14 ;  /* 0x000000ffff447224 */ /* 0x000fce00078e000e */
[----:B------:R-:W-:Y:S05]  /*2bb50*/  WARPSYNC.COLLECTIVE R15, `(.L_x_715) ;  /* 0x000000000f087348 */ /* 0x000fea0003c00000 */
[----:B------:R0:W1:Y:S02]  /*2bb60*/  SHFL.IDX P6, R14, R13, R12, R11 ;  /* 0x0000000c0d0e7389 */ /* 0x00006400000c000b */
[----:B01----:R-:W-:Y:S01]  /*2bb70*/  ENDCOLLECTIVE ;  /* 0x000000000000791b */ /* 0x003fe20003800000 */
.L_x_715:
        /* <DEDUP_REMOVED lines=8> */
.L_x_716:
[----:B------:R-:W-:Y:S02]  /*2bc00*/  SEL R189, R34, R33, P0 ;  /* 0x0000002122bd7207 */ /* 0x000fe40000000000 */
[----:B------:R-:W-:Y:S02]  /*2bc10*/  SEL R188, R33, R34, P0 ;  /* 0x0000002221bc7207 */ /* 0x000fe40000000000 */
[----:B------:R-:W-:Y:S01]  /*2bc20*/  MOV R13, R32 ;  /* 0x00000020000d7202 */ /* 0x000fe20000000f00 */
[----:B------:R-:W-:-:S07]  /*2bc30*/  IMAD.MOV.U32 R44, RZ, RZ, R14 ;  /* 0x000000ffff2c7224 */ /* 0x000fce00078e000e */
[----:B------:R-:W-:Y:S05]  /*2bc40*/  WARPSYNC.COLLECTIVE R15, `(.L_x_717) ;  /* 0x000000000f087348 */ /* 0x000fea0003c00000 */
[----:B------:R0:W1:Y:S02]  /*2bc50*/  SHFL.IDX P6, R14, R13, R12, R11 ;  /* 0x0000000c0d0e7389 */ /* 0x00006400000c000b */
[----:B01----:R-:W-:Y:S01]  /*2bc60*/  ENDCOLLECTIVE ;  /* 0x000000000000791b */ /* 0x003fe20003800000 */
.L_x_717:
[----:B------:R-:W-:Y:S02]  /*2bc70*/  IMAD.MOV.U32 R13, RZ, RZ, R48 ;  /* 0x000000ffff0d7224 */ /* 0x000fe400078e0030 */
[----:B------:R-:W-:Y:S02]  /*2bc80*/  IMAD.MOV.U32 R12, RZ, RZ, R2 ;  /* 0x000000ffff0c7224 */ /* 0x000fe400078e0002 */
[----:B------:R-:W-:-:S07]  /*2bc90*/  IMAD.MOV.U32 R32, RZ, RZ, R14 ;  /* 0x000000ffff207224 */ /* 0x000fce00078e000e */
[----:B------:R-:W-:Y:S05]  /*2bca0*/  WARPSYNC.COLLECTIVE R15, `(.L_x_718) ;  /* 0x000000000f087348 */ /* 0x000fea0003c00000 */
[----:B------:R0:W1:Y:S02]  /*2bcb0*/  SHFL.IDX P6, R14, R13, R12, R11 ;  /* 0x0000000c0d0e7389 */ /* 0x00006400000c000b */
[----:B01----:R-:W-:Y:S01]  /*2bcc0*/  ENDCOLLECTIVE ;  /* 0x000000000000791b */ /* 0x003fe20003800000 */
.L_x_718:
[----:B------:R-:W-:Y:S01]  /*2bcd0*/  MOV R13, R28 ;  /* 0x0000001c000d7202 */ /* 0x000fe20000000f00 */
[----:B------:R-:W-:-:S07]  /*2bce0*/  IMAD.MOV.U32 R48, RZ, RZ, R14 ;  /* 0x000000ffff307224 */ /* 0x000fce00078e000e */
[----:B------:R-:W-:Y:S05]  /*2bcf0*/  WARPSYNC.COLLECTIVE R15, `(.L_x_719) ;  /* 0x000000000f087348 */ /* 0x000fea0003c00000 */
[----:B------:R0:W1:Y:S02]  /*2bd00*/  SHFL.IDX P6, R14, R13, R12, R11 ;  /* 0x0000000c0d0e7389 */ /* 0x00006400000c000b */
[----:B01----:R-:W-:Y:S01]  /*2bd10*/  ENDCOLLECTIVE ;  /* 0x000000000000791b */ /* 0x003fe20003800000 */
.L_x_719:
        /* <DEDUP_REMOVED lines=8> */
.L_x_720:
[----:B------:R-:W-:Y:S02]  /*2bda0*/  SEL R185, R32, R28, P0 ;  /* 0x0000001c20b97207 */ /* 0x000fe40000000000 */
[----:B------:R-:W-:Y:S02]  /*2bdb0*/  SEL R184, R28, R32, P0 ;  /* 0x000000201cb87207 */ /* 0x000fe40000000000 */
[----:B------:R-:W-:Y:S01]  /*2bdc0*/  MOV R13, R27 ;  /* 0x0000001b000d7202 */ /* 0x000fe20000000f00 */
[----:B------:R-:W-:-:S07]  /*2bdd0*/  IMAD.MOV.U32 R43, RZ, RZ, R14 ;  /* 0x000000ffff2b7224 */ /* 0x000fce00078e000e */
[----:B------:R-:W-:Y:S05]  /*2bde0*/  WARPSYNC.COLLECTIVE R15, `(.L_x_721) ;  /* 0x000000000f087348 */ /* 0x000fea0003c00000 */
[----:B------:R0:W1:Y:S02]  /*2bdf0*/  SHFL.IDX P6, R14, R13, R12, R11 ;  /* 0x0000000c0d0e7389 */ /* 0x00006400000c000b */
[----:B01----:R-:W-:Y:S01]  /*2be00*/  ENDCOLLECTIVE ;  /* 0x000000000000791b */ /* 0x003fe20003800000 */
.L_x_721:
[----:B------:R-:W-:Y:S02]  /*2be10*/  IMAD.MOV.U32 R13, RZ, RZ, R56 ;  /* 0x000000ffff0d7224 */ /* 0x000fe400078e0038 */
[----:B------:R-:W-:Y:S02]  /*2be20*/  IMAD.MOV.U32 R12, RZ, RZ, R2 ;  /* 0x000000ffff0c7224 */ /* 0x000fe400078e0002 */
[----:B------:R-:W-:-:S07]  /*2be30*/  IMAD.MOV.U32 R27, RZ, RZ, R14 ;  /* 0x000000ffff1b7224 */ /* 0x000fce00078e000e */
[----:B------:R-:W-:Y:S05]  /*2be40*/  WARPSYNC.COLLECTIVE R15, `(.L_x_722) ;  /* 0x000000000f087348 */ /* 0x000fea0003c00000 */
[----:B------:R0:W1:Y:S02]  /*2be50*/  SHFL.IDX P6, R14, R13, R12, R11 ;  /* 0x0000000c0d0e7389 */ /* 0x00006400000c000b */
[----:B01----:R-:W-:Y:S01]  /*2be60*/  ENDCOLLECTIVE ;  /* 0x000000000000791b */ /* 0x003fe20003800000 */
.L_x_722:
[----:B------:R-:W-:Y:S01]  /*2be70*/  MOV R13, R26 ;  /* 0x0000001a000d7202 */ /* 0x000fe20000000f00 */
[----:B------:R-:W-:-:S07]  /*2be80*/  IMAD.MOV.U32 R56, RZ, RZ, R14 ;  /* 0x000000ffff387224 */ /* 0x000fce00078e000e */
[----:B------:R-:W-:Y:S05]  /*2be90*/  WARPSYNC.COLLECTIVE R15, `(.L_x_723) ;  /* 0x000000000f087348 */ /* 0x000fea0003c00000 */
[----:B------:R0:W1:Y:S02]  /*2bea0*/  SHFL.IDX P6, R14, R13, R12, R11 ;  /* 0x0000000c0d0e7389 */ /* 0x00006400000c000b */
[----:B01----:R-:W-:Y:S01]  /*2beb0*/  ENDCOLLECTIVE ;  /* 0x000000000000791b */ /* 0x003fe20003800000 */
.L_x_723:
        /* <DEDUP_REMOVED lines=8> */
.L_x_724:
[----:B------:R-:W-:Y:S02]  /*2bf40*/  SEL R181, R27, R26, P0 ;  /* 0x0000001a1bb57207 */ /* 0x000fe40000000000 */
[----:B------:R-:W-:Y:S02]  /*2bf50*/  SEL R180, R26, R27, P0 ;  /* 0x0000001b1ab47207 */ /* 0x000fe40000000000 */
[----:B------:R-:W-:Y:S01]  /*2bf60*/  MOV R13, R42 ;  /* 0x0000002a000d7202 */ /* 0x000fe20000000f00 */
[----:B------:R-:W-:-:S07]  /*2bf70*/  IMAD.MOV.U32 R45, RZ, RZ, R14 ;  /* 0x000000ffff2d7224 */ /* 0x000fce00078e000e */
[----:B------:R-:W-:Y:S05]  /*2bf80*/  WARPSYNC.COLLECTIVE R15, `(.L_x_725) ;  /* 0x000000000f087348 */ /* 0x000fea0003c00000 */
[----:B------:R0:W1:Y:S02]  /*2bf90*/  SHFL.IDX P6, R14, R13, R12, R11 ;  /* 0x0000000c0d0e7389 */ /* 0x00006400000c000b */
[----:B01----:R-:W-:Y:S01]  /*2bfa0*/  ENDCOLLECTIVE ;  /* 0x000000000000791b */ /* 0x003fe20003800000 */
.L_x_725:
[----:B------:R-:W-:Y:S02]  /*2bfb0*/  IMAD.MOV.U32 R13, RZ, RZ, R64 ;  /* 0x000000ffff0d7224 */ /* 0x000fe400078e0040 */
[----:B------:R-:W-:Y:S02]  /*2bfc0*/  IMAD.MOV.U32 R12, RZ, RZ, R2 ;  /* 0x000000ffff0c7224 */ /* 0x000fe400078e0002 */
[----:B------:R-:W-:-:S07]  /*2bfd0*/  IMAD.MOV.U32 R42, RZ, RZ, R14 ;  /* 0x000000ffff2a7224 */ /* 0x000fce00078e000e */
[----:B------:R-:W-:Y:S05]  /*2bfe0*/  WARPSYNC.COLLECTIVE R15, `(.L_x_726) ;  /* 0x000000000f087348 */ /* 0x000fea0003c00000 */
[----:B------:R0:W1:Y:S02]  /*2bff0*/  SHFL.IDX P6, R14, R13, R12, R11 ;  /* 0x0000000c0d0e7389 */ /* 0x00006400000c000b */
[----:B01----:R-:W-:Y:S01]  /*2c000*/  ENDCOLLECTIVE ;  /* 0x000000000000791b */ /* 0x003fe20003800000 */
.L_x_726:
[----:B------:R-:W-:Y:S01]  /*2c010*/  MOV R13, R61 ;  /* 0x0000003d000d7202 */ /* 0x000fe20000000f00 */
[----:B------:R-:W-:-:S07]  /*2c020*/  IMAD.MOV.U32 R64, RZ, RZ, R14 ;  /* 0x000000ffff407224 */ /* 0x000fce00078e000e */
[----:B------:R-:W-:Y:S05]  /*2c030*/  WARPSYNC.COLLECTIVE R15, `(.L_x_727) ;  /* 0x000000000f087348 */ /* 0x000fea0003c00000 */
[----:B------:R0:W1:Y:S02]  /*2c040*/  SHFL.IDX P6, R14, R13, R12, R11 ;  /* 0x0000000c0d0e7389 */ /* 0x00006400000c000b */
[----:B01----:R-:W-:Y:S01]  /*2c050*/  ENDCOLLECTIVE ;  /* 0x000000000000791b */ /* 0x003fe20003800000 */
.L_x_727:
        /* <DEDUP_REMOVED lines=8> */
.L_x_728:
[----:B------:R-:W-:Y:S02]  /*2c0e0*/  SEL R177, R42, R61, P0 ;  /* 0x0000003d2ab17207 */ /* 0x000fe40000000000 */
[----:B------:R-:W-:Y:S02]  /*2c0f0*/  SEL R176, R61, R42, P0 ;  /* 0x0000002a3db07207 */ /* 0x000fe40000000000 */
[----:B------:R-:W-:Y:S01]  /*2c100*/  MOV R13, R53 ;  /* 0x00000035000d7202 */ /* 0x000fe20000000f00 */
[----:B------:R-:W-:-:S07]  /*2c110*/  IMAD.MOV.U32 R57, RZ, RZ, R14 ;  /* 0x000000ffff397224 */ /* 0x000fce00078e000e */
[----:B------:R-:W-:Y:S05]  /*2c120*/  WARPSYNC.COLLECTIVE R15, `(.L_x_729) ;  /* 0x000000000f087348 */ /* 0x000fea0003c00000 */
[----:B------:R0:W1:Y:S02]  /*2c130*/  SHFL.IDX P6, R14, R13, R12, R11 ;  /* 0x0000000c0d0e7389 */ /* 0x00006400000c000b */
[----:B01----:R-:W-:Y:S01]  /*2c140*/  ENDCOLLECTIVE ;  /* 0x000000000000791b */ /* 0x003fe20003800000 */
.L_x_729:
[----:B------:R-:W-:Y:S02]  /*2c150*/  IMAD.MOV.U32 R13, RZ, RZ, R72 ;  /* 0x000000ffff0d7224 */ /* 0x000fe400078e0048 */
[----:B------:R-:W-:Y:S02]  /*2c160*/  IMAD.MOV.U32 R12, RZ, RZ, R2 ;  /* 0x000000ffff0c7224 */ /* 0x000fe400078e0002 */
[----:B------:R-:W-:-:S07]  /*2c170*/  IMAD.MOV.U32 R53, RZ, RZ, R14 ;  /* 0x000000ffff357224 */ /* 0x000fce00078e000e */
[----:B------:R-:W-:Y:S05]  /*2c180*/  WARPSYNC.COLLECTIVE R15, `(.L_x_730) ;  /* 0x000000000f087348 */ /* 0x000fea0003c00000 */
[----:B------:R0:W1:Y:S02]  /*2c190*/  SHFL.IDX P6, R14, R13, R12, R11 ;  /* 0x0000000c0d0e7389 */ /* 0x00006400000c000b */
[----:B01----:R-:W-:Y:S01]  /*2c1a0*/  ENDCOLLECTIVE ;  /* 0x000000000000791b */ /* 0x003fe20003800000 */
.L_x_730:
[----:B------:R-:W-:Y:S01]  /*2c1b0*/  MOV R13, R69 ;  /* 0x00000045000d7202 */ /* 0x000fe20000000f00 */
[----:B------:R-:W-:-:S07]  /*2c1c0*/  IMAD.MOV.U32 R72, RZ, RZ, R14 ;  /* 0x000000ffff487224 */ /* 0x000fce00078e000e */
[----:B------:R-:W-:Y:S05]  /*2c1d0*/  WARPSYNC.COLLECTIVE R15, `(.L_x_731) ;  /* 0x000000000f087348 */ /* 0x000fea0003c00000 */
[----:B------:R0:W1:Y:S02]  /*2c1e0*/  SHFL.IDX P6, R14, R13, R12, R11 ;  /* 0x0000000c0d0e7389 */ /* 0x00006400000c000b */
[----:B01----:R-:W-:Y:S01]  /*2c1f0*/  ENDCOLLECTIVE ;  /* 0x000000000000791b */ /* 0x003fe20003800000 */
.L_x_731:
        /* <DEDUP_REMOVED lines=8> */
.L_x_732:
[----:B------:R-:W-:Y:S02]  /*2c280*/  SEL R173, R53, R69, P0 ;  /* 0x0000004535ad7207 */ /* 0x000fe40000000000 */
[----:B------:R-:W-:Y:S02]  /*2c290*/  SEL R147, R69, R53, P0 ;  /* 0x0000003545937207 */ /* 0x000fe40000000000 */
[----:B------:R-:W-:Y:S01]  /*2c2a0*/  MOV R13, R58 ;  /* 0x0000003a000d7202 */ /* 0x000fe20000000f00 */
[----:B------:R-:W-:-:S07]  /*2c2b0*/  IMAD.MOV.U32 R59, RZ, RZ, R14 ;  /* 0x000000ffff3b7224 */ /* 0x000fce00078e000e */
[----:B------:R-:W-:Y:S05]  /*2c2c0*/  WARPSYNC.COLLECTIVE R15, `(.L_x_733) ;  /* 0x000000000f087348 */ /* 0x000fea0003c00000 */
[----:B------:R0:W1:Y:S02]  /*2c2d0*/  SHFL.IDX P6, R14, R13, R12, R11 ;  /* 0x0000000c0d0e7389 */ /* 0x00006400000c000b */
[----:B01----:R-:W-:Y:S01]  /*2c2e0*/  ENDCOLLECTIVE ;  /* 0x000000000000791b */ /* 0x003fe20003800000 */
.L_x_733:
[----:B------:R-:W-:Y:S02]  /*2c2f0*/  IMAD.MOV.U32 R13, RZ, RZ, R80 ;  /* 0x000000ffff0d7224 */ /* 0x000fe400078e0050 */
[----:B------:R-:W-:Y:S02]  /*2c300*/  IMAD.MOV.U32 R12, RZ, RZ, R2 ;  /* 0x000000ffff0c7224 */ /* 0x000fe400078e0002 */
[----:B------:R-:W-:-:S07]  /*2c310*/  IMAD.MOV.U32 R58, RZ, RZ, R14 ;  /* 0x000000ffff3a7224 */ /* 0x000fce00078e000e */
[----:B------:R-:W-:Y:S05]  /*2c320*/  WARPSYNC.COLLECTIVE R15, `(.L_x_734) ;  /* 0x000000000f087348 */ /* 0x000fea0003c00000 */
[----:B------:R0:W1:Y:S02]  /*2c330*/  SHFL.IDX P6, R14, R13, R12, R11 ;  /* 0x0000000c0d0e7389 */ /* 0x00006400000c000b */
[----:B01----:R-:W-:Y:S01]  /*2c340*/  ENDCOLLECTIVE ;  /* 0x000000000000791b */ /* 0x003fe20003800000 */
.L_x_734:
[----:B------:R-:W-:Y:S01]  /*2c350*/  MOV R13, R77 ;  /* 0x0000004d000d7202 */ /* 0x000fe20000000f00 */
[----:B------:R-:W-:-:S07]  /*2c360*/  IMAD.MOV.U32 R80, RZ, RZ, R14 ;  /* 0x000000ffff507224 */ /* 0x000fce00078e000e */
[----:B------:R-:W-:Y:S05]  /*2c370*/  WARPSYNC.COLLECTIVE R15, `(.L_x_735) ;  /* 0x000000000f087348 */ /* 0x000fea0003c00000 */
[----:B------:R0:W1:Y:S02]  /*2c380*/  SHFL.IDX P6, R14, R13, R12, R11 ;  /* 0x0000000c0d0e7389 */ /* 0x00006400000c000b */
[----:B01----:R-:W-:Y:S01]  /*2c390*/  ENDCOLLECTIVE ;  /* 0x000000000000791b */ /* 0x003fe20003800000 */
.L_x_735:
        /* <DEDUP_REMOVED lines=8> */
.L_x_736:
[----:B------:R-:W-:Y:S02]  /*2c420*/  SEL R4, R58, R77, P0 ;  /* 0x0000004d3a047207 */ /* 0x000fe40000000000 */
[----:B------:R-:W-:Y:S02]  /*2c430*/  SEL R58, R77, R58, P0 ;  /* 0x0000003a4d3a7207 */ /* 0x000fe40000000000 */
[----:B------:R-:W-:Y:S01]  /*2c440*/  MOV R13, R62 ;  /* 0x0000003e000d7202 */ /* 0x000fe20000000f00 */
[----:B------:R-:W-:-:S07]  /*2c450*/  IMAD.MOV.U32 R63, RZ, RZ, R14 ;  /* 0x000000ffff3f7224 */ /* 0x000fce00078e000e */
[----:B------:R-:W-:Y:S05]  /*2c460*/  WARPSYNC.COLLECTIVE R15, `(.L_x_737) ;  /* 0x000000000f087348 */ /* 0x000fea0003c00000 */
[----:B------:R0:W1:Y:S02]  /*2c470*/  SHFL.IDX P6, R14, R13, R12, R11 ;  /* 0x0000000c0d0e7389 */ /* 0x00006400000c000b */
[----:B01----:R-:W-:Y:S01]  /*2c480*/  ENDCOLLECTIVE ;  /* 0x000000000000791b */ /* 0x003fe20003800000 */
.L_x_737:
[----:B------:R-:W-:Y:S02]  /*2c490*/  IMAD.MOV.U32 R13, RZ, RZ, R88 ;  /* 0x000000ffff0d7224 */ /* 0x000fe400078e0058 */
[----:B------:R-:W-:Y:S02]  /*2c4a0*/  IMAD.MOV.U32 R12, RZ, RZ, R2 ;  /* 0x000000ffff0c7224 */ /* 0x000fe400078e0002 */
[----:B------:R-:W-:-:S07]  /*2c4b0*/  IMAD.MOV.U32 R62, RZ, RZ, R14 ;  /* 0x000000ffff3e7224 */ /* 0x000fce00078e000e */
[----:B------:R-:W-:Y:S05]  /*2c4c0*/  WARPSYNC.COLLECTIVE R15, `(.L_x_738) ;  /* 0x000000000f087348 */ /* 0x000fea0003c00000 */
[----:B------:R0:W1:Y:S02]  /*2c4d0*/  SHFL.IDX P6, R14, R13, R12, R11 ;  /* 0x0000000c0d0e7389 */ /* 0x00006400000c000b */
[----:B01----:R-:W-:Y:S01]  /*2c4e0*/  ENDCOLLECTIVE ;  /* 0x000000000000791b */ /* 0x003fe20003800000 */
.L_x_738:
[----:B------:R-:W-:Y:S01]  /*2c4f0*/  MOV R13, R85 ;  /* 0x00000055000d7202 */ /* 0x000fe20000000f00 */
[----:B------:R-:W-:-:S07]  /*2c500*/  IMAD.MOV.U32 R88, RZ, RZ, R14 ;  /* 0x000000ffff587224 */ /* 0x000fce00078e000e */
[----:B------:R-:W-:Y:S05]  /*2c510*/  WARPSYNC.COLLECTIVE R15, `(.L_x_739) ;  /* 0x000000000f087348 */ /* 0x000fea0003c00000 */
[----:B------:R0:W1:Y:S02]  /*2c520*/  SHFL.IDX P6, R14, R13, R12, R11 ;  /* 0x0000000c0d0e7389 */ /* 0x00006400000c000b */
[----:B01----:R-:W-:Y:S01]  /*2c530*/  ENDCOLLECTIVE ;  /* 0x000000000000791b */ /* 0x003fe20003800000 */
.L_x_739:
        /* <DEDUP_REMOVED lines=8> */
.L_x_740:
[----:B------:R-:W-:Y:S02]  /*2c5c0*/  SEL R6, R62, R85, P0 ;  /* 0x000000553e067207 */ /* 0x000fe40000000000 */
[----:B------:R-:W-:Y:S02]  /*2c5d0*/  SEL R62, R85, R62, P0 ;  /* 0x0000003e553e7207 */ /* 0x000fe40000000000 */
[----:B------:R-:W-:Y:S01]  /*2c5e0*/  MOV R13, R66 ;  /* 0x00000042000d7202 */ /* 0x000fe20000000f00 */
[----:B------:R-:W-:-:S07]  /*2c5f0*/  IMAD.MOV.U32 R67, RZ, RZ, R14 ;  /* 0x000000ffff437224 */ /* 0x000fce00078e000e */
[----:B------:R-:W-:Y:S05]  /*2c600*/  WARPSYNC.COLLECTIVE R15, `(.L_x_741) ;  /* 0x000000000f087348 */ /* 0x000fea0003c00000 */
[----:B------:R0:W1:Y:S02]  /*2c610*/  SHFL.IDX P6, R14, R13, R12, R11 ;  /* 0x0000000c0d0e7389 */ /* 0x00006400000c000b */
[----:B01----:R-:W-:Y:S01]  /*2c620*/  ENDCOLLECTIVE ;  /* 0x000000000000791b */ /* 0x003fe20003800000 */
.L_x_741:
[----:B------:R-:W-:Y:S02]  /*2c630*/  IMAD.MOV.U32 R13, RZ, RZ, R96 ;  /* 0x000000ffff0d7224 */ /* 0x000fe400078e0060 */
[----:B------:R-:W-:Y:S02]  /*2c640*/  IMAD.MOV.U32 R12, RZ, RZ, R2 ;  /* 0x000000ffff0c7224 */ /* 0x000fe400078e0002 */
[----:B------:R-:W-:-:S07]  /*2c650*/  IMAD.MOV.U32 R66, RZ, RZ, R14 ;  /* 0x000000ffff427224 */ /* 0x000fce00078e000e */
[----:B------:R-:W-:Y:S05]  /*2c660*/  WARPSYNC.COLLECTIVE R15, `(.L_x_742) ;  /* 0x000000000f087348 */ /* 0x000fea0003c00000 */
[----:B------:R0:W1:Y:S02]  /*2c670*/  SHFL.IDX P6, R14, R13, R12, R11 ;  /* 0x0000000c0d0e7389 */ /* 0x00006400000c000b */
[----:B01----:R-:W-:Y:S01]  /*2c680*/  ENDCOLLECTIVE ;  /* 0x000000000000791b */ /* 0x003fe20003800000 */
.L_x_742:
[----:B------:R-:W-:Y:S01]  /*2c690*/  MOV R13, R93 ;  /* 0x0000005d000d7202 */ /* 0x000fe20000000f00 */
[----:B------:R-:W-:-:S07]  /*2c6a0*/  IMAD.MOV.U32 R96, RZ, RZ, R14 ;  /* 0x000000ffff607224 */ /* 0x000fce00078e000e */
[----:B------:R-:W-:Y:S05]  /*2c6b0*/  WARPSYNC.COLLECTIVE R15, `(.L_x_743) ;  /* 0x000000000f087348 */ /* 0x000fea0003c00000 */
[----:B------:R0:W1:Y:S02]  /*2c6c0*/  SHFL.IDX P6, R14, R13, R12, R11 ;  /* 0x0000000c0d0e7389 */ /* 0x00006400000c000b */
[----:B01----:R-:W-:Y:S01]  /*2c6d0*/  ENDCOLLECTIVE ;  /* 0x000000000000791b */ /* 0x003fe20003800000 */
.L_x_743:
        /* <DEDUP_REMOVED lines=8> */
.L_x_744:
[----:B------:R-:W-:Y:S02]  /*2c760*/  SEL R8, R66, R93, P0 ;  /* 0x0000005d42087207 */ /* 0x000fe40000000000 */
[----:B------:R-:W-:Y:S02]  /*2c770*/  SEL R66, R93, R66, P0 ;  /* 0x000000425d427207 */ /* 0x000fe40000000000 */
[----:B------:R-:W-:Y:S01]  /*2c780*/  MOV R13, R70 ;  /* 0x00000046000d7202 */ /* 0x000fe20000000f00 */
[----:B------:R-:W-:-:S07]  /*2c790*/  IMAD.MOV.U32 R71, RZ, RZ, R14 ;  /* 0x000000ffff477224 */ /* 0x000fce00078e000e */
[----:B------:R-:W-:Y:S05]  /*2c7a0*/  WARPSYNC.COLLECTIVE R15, `(.L_x_745) ;  /* 0x000000000f087348 */ /* 0x000fea0003c00000 */
[----:B------:R0:W1:Y:S02]  /*2c7b0*/  SHFL.IDX P6, R14, R13, R12, R11 ;  /* 0x0000000c0d0e7389 */ /* 0x00006400000c000b */
[----:B01----:R-:W-:Y:S01]  /*2c7c0*/  ENDCOLLECTIVE ;  /* 0x000000000000791b */ /* 0x003fe20003800000 */
.L_x_745:
[----:B------:R-:W-:Y:S02]  /*2c7d0*/  IMAD.MOV.U32 R13, RZ, RZ, R104 ;  /* 0x000000ffff0d7224 */ /* 0x000fe400078e0068 */
[----:B------:R-:W-:Y:S02]  /*2c7e0*/  IMAD.MOV.U32 R12, RZ, RZ, R2 ;  /* 0x000000ffff0c7224 */ /* 0x000fe400078e0002 */
[----:B------:R-:W-:-:S07]  /*2c7f0*/  IMAD.MOV.U32 R70, RZ, RZ, R14 ;  /* 0x000000ffff467224 */ /* 0x000fce00078e000e */
[----:B------:R-:W-:Y:S05]  /*2c800*/  WARPSYNC.COLLECTIVE R15, `(.L_x_746) ;  /* 0x000000000f087348 */ /* 0x000fea0003c00000 */
[----:B------:R0:W1:Y:S02]  /*2c810*/  SHFL.IDX P6, R14, R13, R12, R11 ;  /* 0x0000000c0d0e7389 */ /* 0x00006400000c000b */
[----:B01----:R-:W-:Y:S01]  /*2c820*/  ENDCOLLECTIVE ;  /* 0x000000000000791b */ /* 0x003fe20003800000 */
.L_x_746:
[----:B------:R-:W-:Y:S01]  /*2c830*/  MOV R13, R101 ;  /* 0x00000065000d7202 */ /* 0x000fe20000000f00 */
[----:B------:R-:W-:-:S07]  /*2c840*/  IMAD.MOV.U32 R104, RZ, RZ, R14 ;  /* 0x000000ffff687224 */ /* 0x000fce00078e000e */
[----:B------:R-:W-:Y:S05]  /*2c850*/  WARPSYNC.COLLECTIVE R15, `(.L_x_747) ;  /* 0x000000000f087348 */ /* 0x000fea0003c00000 */
[----:B------:R0:W1:Y:S02]  /*2c860*/  SHFL.IDX P6, R14, R13, R12, R11 ;  /* 0x0000000c0d0e7389 */ /* 0x00006400000c000b */
[----:B01----:R-:W-:Y:S01]  /*2c870*/  ENDCOLLECTIVE ;  /* 0x000000000000791b */ /* 0x003fe20003800000 */
.L_x_747:
        /* <DEDUP_REMOVED lines=8> */
.L_x_748:
[----:B------:R-:W-:Y:S02]  /*2c900*/  SEL R10, R70, R101, P0 ;  /* 0x00000065460a7207 */ /* 0x000fe40000000000 */
[----:B------:R-:W-:Y:S02]  /*2c910*/  SEL R70, R101, R70, P0 ;  /* 0x0000004665467207 */ /* 0x000fe40000000000 */
[----:B------:R-:W-:Y:S01]  /*2c920*/  MOV R13, R73 ;  /* 0x00000049000d7202 */ /* 0x000fe20000000f00 */
[----:B------:R-:W-:-:S07]  /*2c930*/  IMAD.MOV.U32 R76, RZ, RZ, R14 ;  /* 0x000000ffff4c7224 */ /* 0x000fce00078e000e */
[----:B------:R-:W-:Y:S05]  /*2c940*/  WARPSYNC.COLLECTIVE R15, `(.L_x_749) ;  /* 0x000000000f087348 */ /* 0x000fea0003c00000 */
[----:B------:R0:W1:Y:S02]  /*2c950*/  SHFL.IDX P6, R14, R13, R12, R11 ;  /* 0x0000000c0d0e7389 */ /* 0x00006400000c000b */
[----:B01----:R-:W-:Y:S01]  /*2c960*/  ENDCOLLECTIVE ;  /* 0x000000000000791b */ /* 0x003fe20003800000 */
.L_x_749:
[----:B------:R-:W-:Y:S02]  /*2c970*/  IMAD.MOV.U32 R13, RZ, RZ, R112 ;  /* 0x000000ffff0d7224 */ /* 0x000fe400078e0070 */
[----:B------:R-:W-:Y:S02]  /*2c980*/  IMAD.MOV.U32 R12, RZ, RZ, R2 ;  /* 0x000000ffff0c7224 */ /* 0x000fe400078e0002 */
[----:B------:R-:W-:-:S07]  /*2c990*/  IMAD.MOV.U32 R73, RZ, RZ, R14 ;  /* 0x000000ffff497224 */ /* 0x000fce00078e000e */
[----:B------:R-:W-:Y:S05]  /*2c9a0*/  WARPSYNC.COLLECTIVE R15, `(.L_x_750) ;  /* 0x000000000f087348 */ /* 0x000fea0003c00000 */
[----:B------:R0:W1:Y:S02]  /*2c9b0*/  SHFL.IDX P6, R14, R13, R12, R11 ;  /* 0x0000000c0d0e7389 */ /* 0x00006400000c000b */
[----:B01----:R-:W-:Y:S01]  /*2c9c0*/  ENDCOLLECTIVE ;  /* 0x000000000000791b */ /* 0x003fe20003800000 */
.L_x_750:
[----:B------:R-:W-:Y:S01]  /*2c9d0*/  MOV R13, R109 ;  /* 0x0000006d000d7202 */ /* 0x000fe20000000f00 */
[----:B------:R-:W-:-:S07]  /*2c9e0*/  IMAD.MOV.U32 R112, RZ, RZ, R14 ;  /* 0x000000ffff707224 */ /* 0x000fce00078e000e */
[----:B------:R-:W-:Y:S05]  /*2c9f0*/  WARPSYNC.COLLECTIVE R15, `(.L_x_751) ;  /* 0x000000000f087348 */ /* 0x000fea0003c00000 */
[----:B------:R0:W1:Y:S02]  /*2ca00*/  SHFL.IDX P6, R14, R13, R12, R11 ;  /* 0x0000000c0d0e7389 */ /* 0x00006400000c000b */
[----:B01----:R-:W-:Y:S01]  /*2ca10*/  ENDCOLLECTIVE ;  /* 0x000000000000791b */ /* 0x003fe20003800000 */
.L_x_751:
        /* <DEDUP_REMOVED lines=8> */
.L_x_752:
[----:B------:R-:W-:Y:S02]  /*2caa0*/  SEL R21, R73, R109, P0 ;  /* 0x0000006d49157207 */ /* 0x000fe40000000000 */
[----:B------:R-:W-:Y:S02]  /*2cab0*/  SEL R73, R109, R73, P0 ;  /* 0x000000496d497207 */ /* 0x000fe40000000000 */
[----:B------:R-:W-:Y:S01]  /*2cac0*/  MOV R13, R81 ;  /* 0x00000051000d7202 */ /* 0x000fe20000000f00 */
[----:B------:R-:W-:-:S07]  /*2cad0*/  IMAD.MOV.U32 R84, RZ, RZ, R14 ;  /* 0x000000ffff547224 */ /* 0x000fce00078e000e */
[----:B------:R-:W-:Y:S05]  /*2cae0*/  WARPSYNC.COLLECTIVE R15, `(.L_x_753) ;  /* 0x000000000f087348 */ /* 0x000fea0003c00000 */
[----:B------:R0:W1:Y:S02]  /*2caf0*/  SHFL.IDX P6, R14, R13, R12, R11 ;  /* 0x0000000c0d0e7389 */ /* 0x00006400000c000b */
[----:B01----:R-:W-:Y:S01]  /*2cb00*/  ENDCOLLECTIVE ;  /* 0x000000000000791b */ /* 0x003fe20003800000 */
.L_x_753:
[----:B------:R-:W-:Y:S02]  /*2cb10*/  IMAD.MOV.U32 R13, RZ, RZ, R120 ;  /* 0x000000ffff0d7224 */ /* 0x000fe400078e0078 */
[----:B------:R-:W-:Y:S02]  /*2cb20*/  IMAD.MOV.U32 R12, RZ, RZ, R2 ;  /* 0x000000ffff0c7224 */ /* 0x000fe400078e0002 */
[----:B------:R-:W-:-:S07]  /*2cb30*/  IMAD.MOV.U32 R81, RZ, RZ, R14 ;  /* 0x000000ffff517224 */ /* 0x000fce00078e000e */
[----:B------:R-:W-:Y:S05]  /*2cb40*/  WARPSYNC.COLLECTIVE R15, `(.L_x_754) ;  /* 0x000000000f087348 */ /* 0x000fea0003c00000 */
[----:B------:R0:W1:Y:S02]  /*2cb50*/  SHFL.IDX P6, R14, R13, R12, R11 ;  /* 0x0000000c0d0e7389 */ /* 0x00006400000c000b */
[----:B01----:R-:W-:Y:S01]  /*2cb60*/  ENDCOLLECTIVE ;  /* 0x000000000000791b */ /* 0x003fe20003800000 */
.L_x_754:
[----:B------:R-:W-:Y:S01]  /*2cb70*/  MOV R13, R117 ;  /* 0x00000075000d7202 */ /* 0x000fe20000000f00 */
[----:B------:R-:W-:-:S07]  /*2cb80*/  IMAD.MOV.U32 R120, RZ, RZ, R14 ;  /* 0x000000ffff787224 */ /* 0x000fce00078e000e */
[----:B------:R-:W-:Y:S05]  /*2cb90*/  WARPSYNC.COLLECTIVE R15, `(.L_x_755) ;  /* 0x000000000f087348 */ /* 0x000fea0003c00000 */
[----:B------:R0:W1:Y:S02]  /*2cba0*/  SHFL.IDX P6, R14, R13, R12, R11 ;  /* 0x0000000c0d0e7389 */ /* 0x00006400000c000b */
[----:B01----:R-:W-:Y:S01]  /*2cbb0*/  ENDCOLLECTIVE ;  /* 0x000000000000791b */ /* 0x003fe20003800000 */
.L_x_755:
        /* <DEDUP_REMOVED lines=8> */
.L_x_756:
[----:B------:R-:W-:Y:S02]  /*2cc40*/  SEL R25, R81, R117, P0 ;  /* 0x0000007551197207 */ /* 0x000fe40000000000 */
[----:B------:R-:W-:Y:S02]  /*2cc50*/  SEL R81, R117, R81, P0 ;  /* 0x0000005175517207 */ /* 0x000fe40000000000 */
[----:B------:R-:W-:Y:S01]  /*2cc60*/  MOV R13, R119 ;  /* 0x00000077000d7202 */ /* 0x000fe20000000f00 */
[----:B------:R-:W-:-:S07]  /*2cc70*/  IMAD.MOV.U32 R65, RZ, RZ, R14 ;  /* 0x000000ffff417224 */ /* 0x000fce00078e000e */
[----:B------:R-:W-:Y:S05]  /*2cc80*/  WARPSYNC.COLLECTIVE R15, `(.L_x_757) ;  /* 0x000000000f087348 */ /* 0x000fea0003c00000 */
[----:B------:R0:W1:Y:S02]  /*2cc90*/  SHFL.IDX P6, R14, R13, R12, R11 ;  /* 0x0000000c0d0e7389 */ /* 0x00006400000c000b */
[----:B01----:R-:W-:Y:S01]  /*2cca0*/  ENDCOLLECTIVE ;  /* 0x000000000000791b */ /* 0x003fe20003800000 */
.L_x_757:
[----:B------:R-:W-:Y:S02]  /*2ccb0*/  IMAD.MOV.U32 R13, RZ, RZ, R125 ;  /* 0x000000ffff0d7224 */ /* 0x000fe400078e007d */
[----:B------:R-:W-:Y:S02]  /*2ccc0*/  IMAD.MOV.U32 R12, RZ, RZ, R2 ;  /* 0x000000ffff0c7224 */ /* 0x000fe400078e0002 */
[----:B------:R-:W-:-:S07]  /*2ccd0*/  IMAD.MOV.U32 R119, RZ, RZ, R14 ;  /* 0x000000ffff777224 */ /* 0x000fce00078e000e */
[----:B------:R-:W-:Y:S05]  /*2cce0*/  WARPSYNC.COLLECTIVE R15, `(.L_x_758) ;  /* 0x000000000f087348 */ /* 0x000fea0003c00000 */
[----:B------:R0:W1:Y:S02]  /*2ccf0*/  SHFL.IDX P6, R14, R13, R12, R11 ;  /* 0x0000000c0d0e7389 */ /* 0x00006400000c000b */
[----:B01----:R-:W-:Y:S01]  /*2cd00*/  ENDCOLLECTIVE ;  /* 0x000000000000791b */ /* 0x003fe20003800000 */
.L_x_758:
[----:B------:R-:W-:Y:S01]  /*2cd10*/  MOV R13, R159 ;  /* 0x0000009f000d7202 */ /* 0x000fe20000000f00 */
[----:B------:R-:W-:-:S07]  /*2cd20*/  IMAD.MOV.U32 R125, RZ, RZ, R14 ;  /* 0x000000ffff7d7224 */ /* 0x000fce00078e000e */
[----:B------:R-:W-:Y:S05]  /*2cd30*/  WARPSYNC.COLLECTIVE R15, `(.L_x_759) ;  /* 0x000000000f087348 */ /* 0x000fea0003c00000 */
[----:B------:R0:W1:Y:S02]  /*2cd40*/  SHFL.IDX P6, R14, R13, R12, R11 ;  /* 0x0000000c0d0e7389 */ /* 0x00006400000c000b */
[----:B01----:R-:W-:Y:S01]  /*2cd50*/  ENDCOLLECTIVE ;  /* 0x000000000000791b */ /* 0x003fe20003800000 */
.L_x_759:
        /* <DEDUP_REMOVED lines=8> */
.L_x_760:
[----:B------:R-:W-:Y:S02]  /*2cde0*/  SEL R27, R119, R159, P0 ;  /* 0x0000009f771b7207 */ /* 0x000fe40000000000 */
[----:B------:R-:W-:Y:S02]  /*2cdf0*/  SEL R119, R159, R119, P0 ;  /* 0x000000779f777207 */ /* 0x000fe40000000000 */
[----:B------:R-:W-:Y:S01]  /*2ce00*/  MOV R13, R89 ;  /* 0x00000059000d7202 */ /* 0x000fe20000000f00 */
[----:B------:R-:W-:-:S07]  /*2ce10*/  IMAD.MOV.U32 R92, RZ, RZ, R14 ;  /* 0x000000ffff5c7224 */ /* 0x000fce00078e000e */
[----:B------:R-:W-:Y:S05]  /*2ce20*/  WARPSYNC.COLLECTIVE R15, `(.L_x_761) ;  /* 0x000000000f087348 */ /* 0x000fea0003c00000 */
[----:B------:R0:W1:Y:S02]  /*2ce30*/  SHFL.IDX P6, R14, R13, R12, R11 ;  /* 0x0000000c0d0e7389 */ /* 0x00006400000c000b */
[----:B01----:R-:W-:Y:S01]  /*2ce40*/  ENDCOLLECTIVE ;  /* 0x000000000000791b */ /* 0x003fe20003800000 */
.L_x_761:
[----:B------:R-:W-:Y:S02]  /*2ce50*/  IMAD.MOV.U32 R13, RZ, RZ, R133 ;  /* 0x000000ffff0d7224 */ /* 0x000fe400078e0085 */
[----:B------:R-:W-:Y:S02]  /*2ce60*/  IMAD.MOV.U32 R12, RZ, RZ, R2 ;  /* 0x000000ffff0c7224 */ /* 0x000fe400078e0002 */
[----:B------:R-:W-:-:S07]  /*2ce70*/  IMAD.MOV.U32 R89, RZ, RZ, R14 ;  /* 0x000000ffff597224 */ /* 0x000fce00078e000e */
[----:B------:R-:W-:Y:S05]  /*2ce80*/  WARPSYNC.COLLECTIVE R15, `(.L_x_762) ;  /* 0x000000000f087348 */ /* 0x000fea0003c00000 */
[----:B------:R0:W1:Y:S02]  /*2ce90*/  SHFL.IDX P6, R14, R13, R12, R11 ;  /* 0x0000000c0d0e7389 */ /* 0x00006400000c000b */
[----:B01----:R-:W-:Y:S01]  /*2cea0*/  ENDCOLLECTIVE ;  /* 0x000000000000791b */ /* 0x003fe20003800000 */
.L_x_762:
[----:B------:R-:W-:Y:S01]  /*2ceb0*/  MOV R13, R128 ;  /* 0x00000080000d7202 */ /* 0x000fe20000000f00 */
[----:B------:R-:W-:-:S07]  /*2cec0*/  IMAD.MOV.U32 R133, RZ, RZ, R14 ;  /* 0x000000ffff857224 */ /* 0x000fce00078e000e */
[----:B------:R-:W-:Y:S05]  /*2ced0*/  WARPSYNC.COLLECTIVE R15, `(.L_x_763) ;  /* 0x000000000f087348 */ /* 0x000fea0003c00000 */
[----:B------:R0:W1:Y:S02]  /*2cee0*/  SHFL.IDX P6, R14, R13, R12, R11 ;  /* 0x0000000c0d0e7389 */ /* 0x00006400000c000b */
[----:B01----:R-:W-:Y:S01]  /*2cef0*/  ENDCOLLECTIVE ;  /* 0x000000000000791b */ /* 0x003fe20003800000 */
.L_x_763:
        /* <DEDUP_REMOVED lines=8> */
.L_x_764:
[----:B------:R-:W-:Y:S02]  /*2cf80*/  SEL R42, R89, R128, P0 ;  /* 0x00000080592a7207 */ /* 0x000fe40000000000 */
[----:B------:R-:W-:Y:S02]  /*2cf90*/  SEL R89, R128, R89, P0 ;  /* 0x0000005980597207 */ /* 0x000fe40000000000 */
[----:B------:R-:W-:Y:S01]  /*2cfa0*/  MOV R13, R124 ;  /* 0x0000007c000d7202 */ /* 0x000fe20000000f00 */
[----:B------:R-:W-:-:S07]  /*2cfb0*/  IMAD.MOV.U32 R97, RZ, RZ, R14 ;  /* 0x000000ffff617224 */ /* 0x000fce00078e000e */
[----:B------:R-:W-:Y:S05]  /*2cfc0*/  WARPSYNC.COLLECTIVE R15, `(.L_x_765) ;  /* 0x000000000f087348 */ /* 0x000fea0003c00000 */
[----:B------:R0:W1:Y:S02]  /*2cfd0*/  SHFL.IDX P6, R14, R13, R12, R11 ;  /* 0x0000000c0d0e7389 */ /* 0x00006400000c000b */
[----:B01----:R-:W-:Y:S01]  /*2cfe0*/  ENDCOLLECTIVE ;  /* 0x000000000000791b */ /* 0x003fe20003800000 */
.L_x_765:
[----:B------:R-:W-:Y:S02]  /*2cff0*/  IMAD.MOV.U32 R13, RZ, RZ, R141 ;  /* 0x000000ffff0d7224 */ /* 0x000fe400078e008d */
[----:B------:R-:W-:Y:S02]  /*2d000*/  IMAD.MOV.U32 R12, RZ, RZ, R2 ;  /* 0x000000ffff0c7224 */ /* 0x000fe400078e0002 */
[----:B------:R-:W-:-:S07]  /*2d010*/  IMAD.MOV.U32 R50, RZ, RZ, R14 ;  /* 0x000000ffff327224 */ /* 0x000fce00078e000e */
[----:B------:R-:W-:Y:S05]  /*2d020*/  WARPSYNC.COLLECTIVE R15, `(.L_x_766) ;  /* 0x000000000f087348 */ /* 0x000fea0003c00000 */
[----:B------:R0:W1:Y:S02]  /*2d030*/  SHFL.IDX P6, R14, R13, R12, R11 ;  /* 0x0000000c0d0e7389 */ /* 0x00006400000c000b */
[----:B01----:R-:W-:Y:S01]  /*2d040*/  ENDCOLLECTIVE ;  /* 0x000000000000791b */ /* 0x003fe20003800000 */
.L_x_766:
[----:B------:R-:W-:Y:S01]  /*2d050*/  MOV R13, R136 ;  /* 0x00000088000d7202 */ /* 0x000fe20000000f00 */
[----:B------:R-:W-:-:S07]  /*2d060*/  IMAD.MOV.U32 R141, RZ, RZ, R14 ;  /* 0x000000ffff8d7224 */ /* 0x000fce00078e000e */
[----:B------:R-:W-:Y:S05]  /*2d070*/  WARPSYNC.COLLECTIVE R15, `(.L_x_767) ;  /* 0x000000000f087348 */ /* 0x000fea0003c00000 */
[----:B------:R0:W1:Y:S02]  /*2d080*/  SHFL.IDX P6, R14, R13, R12, R11 ;  /* 0x0000000c0d0e7389 */ /* 0x00006400000c000b */
[----:B01----:R-:W-:Y:S01]  /*2d090*/  ENDCOLLECTIVE ;  /* 0x000000000000791b */ /* 0x003fe20003800000 */
.L_x_767:
        /* <DEDUP_REMOVED lines=8> */
.L_x_768:
[----:B------:R-:W-:Y:S02]  /*2d120*/  SEL R44, R50, R49, P0 ;  /* 0x00000031322c7207 */ /* 0x000fe40000000000 */
[----:B------:R-:W-:Y:S02]  /*2d130*/  SEL R49, R49, R50, P0 ;  /* 0x0000003231317207 */ /* 0x000fe40000000000 */
[----:B------:R-:W-:Y:S01]  /*2d140*/  MOV R13, R121 ;  /* 0x00000079000d7202 */ /* 0x000fe20000000f00 */
[----:B------:R-:W-:-:S07]  /*2d150*/  IMAD.MOV.U32 R100, RZ, RZ, R14 ;  /* 0x000000ffff647224 */ /* 0x000fce00078e000e */
[----:B------:R-:W-:Y:S05]  /*2d160*/  WARPSYNC.COLLECTIVE R15, `(.L_x_769) ;  /* 0x000000000f087348 */ /* 0x000fea0003c00000 */
[----:B------:R0:W1:Y:S02]  /*2d170*/  SHFL.IDX P6, R14, R13, R12, R11 ;  /* 0x0000000c0d0e7389 */ /* 0x00006400000c000b */
[----:B01----:R-:W-:Y:S01]  /*2d180*/  ENDCOLLECTIVE ;  /* 0x000000000000791b */ /* 0x003fe20003800000 */
.L_x_769:
[----:B------:R-:W-:Y:S02]  /*2d190*/  IMAD.MOV.U32 R13, RZ, RZ, R149 ;  /* 0x000000ffff0d7224 */ /* 0x000fe400078e0095 */
[----:B------:R-:W-:Y:S02]  /*2d1a0*/  IMAD.MOV.U32 R12, RZ, RZ, R2 ;  /* 0x000000ffff0c7224 */ /* 0x000fe400078e0002 */
[----:B------:R-:W-:-:S07]  /*2d1b0*/  IMAD.MOV.U32 R121, RZ, RZ, R14 ;  /* 0x000000ffff797224 */ /* 0x000fce00078e000e */
[----:B------:R-:W-:Y:S05]  /*2d1c0*/  WARPSYNC.COLLECTIVE R15, `(.L_x_770) ;  /* 0x000000000f087348 */ /* 0x000fea0003c00000 */
[----:B------:R0:W1:Y:S02]  /*2d1d0*/  SHFL.IDX P6, R14, R13, R12, R11 ;  /* 0x0000000c0d0e7389 */ /* 0x00006400000c000b */
[----:B01----:R-:W-:Y:S01]  /*2d1e0*/  ENDCOLLECTIVE ;  /* 0x000000000000791b */ /* 0x003fe20003800000 */
.L_x_770:
[----:B------:R-:W-:Y:S01]  /*2d1f0*/  MOV R13, R144 ;  /* 0x00000090000d7202 */ /* 0x000fe20000000f00 */
[----:B------:R-:W-:-:S07]  /*2d200*/  IMAD.MOV.U32 R149, RZ, RZ, R14 ;  /* 0x000000ffff957224 */ /* 0x000fce00078e000e */
[----:B------:R-:W-:Y:S05]  /*2d210*/  WARPSYNC.COLLECTIVE R15, `(.L_x_771) ;  /* 0x000000000f087348 */ /* 0x000fea0003c00000 */
[----:B------:R0:W1:Y:S02]  /*2d220*/  SHFL.IDX P6, R14, R13, R12, R11 ;  /* 0x0000000c0d0e7389 */ /* 0x00006400000c000b */
[----:B01----:R-:W-:Y:S01]  /*2d230*/  ENDCOLLECTIVE ;  /* 0x000000000000791b */ /* 0x003fe20003800000 */
.L_x_771:
        /* <DEDUP_REMOVED lines=8> */
.L_x_772:
[----:B------:R-:W-:Y:S02]  /*2d2c0*/  SEL R46, R121, R144, P0 ;  /* 0x00000090792e7207 */ /* 0x000fe40000000000 */
[----:B------:R-:W-:Y:S02]  /*2d2d0*/  SEL R121, R144, R121, P0 ;  /* 0x0000007990797207 */ /* 0x000fe40000000000 */
[----:B------:R-:W-:Y:S01]  /*2d2e0*/  MOV R13, R105 ;  /* 0x00000069000d7202 */ /* 0x000fe20000000f00 */
[----:B------:R-:W-:-:S07]  /*2d2f0*/  IMAD.MOV.U32 R108, RZ, RZ, R14 ;  /* 0x000000ffff6c7224 */ /* 0x000fce00078e000e */
[----:B------:R-:W-:Y:S05]  /*2d300*/  WARPSYNC.COLLECTIVE R15, `(.L_x_773) ;  /* 0x000000000f087348 */ /* 0x000fea0003c00000 */
[----:B------:R0:W1:Y:S02]  /*2d310*/  SHFL.IDX P6, R14, R13, R12, R11 ;  /* 0x0000000c0d0e7389 */ /* 0x00006400000c000b */
[----:B01----:R-:W-:Y:S01]  /*2d320*/  ENDCOLLECTIVE ;  /* 0x000000000000791b */ /* 0x003fe20003800000 */
.L_x_773:
[----:B------:R-:W-:Y:S02]  /*2d330*/  IMAD.MOV.U32 R13, RZ, RZ, R154 ;  /* 0x000000ffff0d7224 */ /* 0x000fe400078e009a */
[----:B------:R-:W-:Y:S02]  /*2d340*/  IMAD.MOV.U32 R12, RZ, RZ, R2 ;  /* 0x000000ffff0c7224 */ /* 0x000fe400078e0002 */
[----:B------:R-:W-:-:S07]  /*2d350*/  IMAD.MOV.U32 R105, RZ, RZ, R14 ;  /* 0x000000ffff697224 */ /* 0x000fce00078e000e */
[----:B------:R-:W-:Y:S05]  /*2d360*/  WARPSYNC.COLLECTIVE R15, `(.L_x_774) ;  /* 0x000000000f087348 */ /* 0x000fea0003c00000 */
[----:B------:R0:W1:Y:S02]  /*2d370*/  SHFL.IDX P6, R14, R13, R12, R11 ;  /* 0x0000000c0d0e7389 */ /* 0x00006400000c000b */
[----:B01----:R-:W-:Y:S01]  /*2d380*/  ENDCOLLECTIVE ;  /* 0x000000000000791b */ /* 0x003fe20003800000 */
.L_x_774:
[----:B------:R-:W-:Y:S01]  /*2d390*/  MOV R13, R153 ;  /* 0x00000099000d7202 */ /* 0x000fe20000000f00 */
[----:B------:R-:W-:-:S07]  /*2d3a0*/  IMAD.MOV.U32 R154, RZ, RZ, R14 ;  /* 0x000000ffff9a7224 */ /* 0x000fce00078e000e */
[----:B------:R-:W-:Y:S05]  /*2d3b0*/  WARPSYNC.COLLECTIVE R15, `(.L_x_775) ;  /* 0x000000000f087348 */ /* 0x000fea0003c00000 */
[----:B------:R0:W1:Y:S02]  /*2d3c0*/  SHFL.IDX P6, R14, R13, R12, R11 ;  /* 0x0000000c0d0e7389 */ /* 0x00006400000c000b */
[----:B01----:R-:W-:Y:S01]  /*2d3d0*/  ENDCOLLECTIVE ;  /* 0x000000000000791b */ /* 0x003fe20003800000 */
.L_x_775:
        /* <DEDUP_REMOVED lines=8> */
.L_x_776:
[----:B------:R-:W-:Y:S02]  /*2d460*/  SEL R48, R105, R153, P0 ;  /* 0x0000009969307207 */ /* 0x000fe40000000000 */
[----:B------:R-:W-:Y:S02]  /*2d470*/  SEL R105, R153, R105, P0 ;  /* 0x0000006999697207 */ /* 0x000fe40000000000 */
[----:B------:R-:W-:Y:S01]  /*2d480*/  MOV R13, R113 ;  /* 0x00000071000d7202 */ /* 0x000fe20000000f00 */
[----:B------:R-:W-:-:S07]  /*2d490*/  IMAD.MOV.U32 R116, RZ, RZ, R14 ;  /* 0x000000ffff747224 */ /* 0x000fce00078e000e */
[----:B------:R-:W-:Y:S05]  /*2d4a0*/  WARPSYNC.COLLECTIVE R15, `(.L_x_777) ;  /* 0x000000000f087348 */ /* 0x000fea0003c00000 */
[----:B------:R0:W1:Y:S02]  /*2d4b0*/  SHFL.IDX P6, R14, R13, R12, R11 ;  /* 0x0000000c0d0e7389 */ /* 0x00006400000c000b */
[----:B01----:R-:W-:Y:S01]  /*2d4c0*/  ENDCOLLECTIVE ;  /* 0x000000000000791b */ /* 0x003fe20003800000 */
.L_x_777:
[----:B------:R-:W-:Y:S02]  /*2d4d0*/  IMAD.MOV.U32 R13, RZ, RZ, R156 ;  /* 0x000000ffff0d7224 */ /* 0x000fe400078e009c */
[----:B------:R-:W-:Y:S02]  /*2d4e0*/  IMAD.MOV.U32 R12, RZ, RZ, R2 ;  /* 0x000000ffff0c7224 */ /* 0x000fe400078e0002 */
[----:B------:R-:W-:-:S07]  /*2d4f0*/  IMAD.MOV.U32 R113, RZ, RZ, R14 ;  /* 0x000000ffff717224 */ /* 0x000fce00078e000e */
[----:B------:R-:W-:Y:S05]  /*2d500*/  WARPSYNC.COLLECTIVE R15, `(.L_x_778) ;  /* 0x000000000f087348 */ /* 0x000fea0003c00000 */
[----:B------:R0:W1:Y:S02]  /*2d510*/  SHFL.IDX P6, R14, R13, R12, R11 ;  /* 0x0000000c0d0e7389 */ /* 0x00006400000c000b */
[----:B01----:R-:W-:Y:S01]  /*2d520*/  ENDCOLLECTIVE ;  /* 0x000000000000791b */ /* 0x003fe20003800000 */
.L_x_778:
[----:B------:R-:W-:Y:S01]  /*2d530*/  MOV R13, R155 ;  /* 0x0000009b000d7202 */ /* 0x000fe20000000f00 */
[----:B------:R-:W-:-:S07]  /*2d540*/  IMAD.MOV.U32 R156, RZ, RZ, R14 ;  /* 0x000000ffff9c7224 */ /* 0x000fce00078e000e */
[----:B------:R-:W-:Y:S05]  /*2d550*/  WARPSYNC.COLLECTIVE R15, `(.L_x_779) ;  /* 0x000000000f087348 */ /* 0x000fea0003c00000 */
[----:B------:R0:W1:Y:S02]  /*2d560*/  SHFL.IDX P6, R14, R13, R12, R11 ;  /* 0x0000000c0d0e7389 */ /* 0x00006400000c000b */
[----:B01----:R-:W-:Y:S01]  /*2d570*/  ENDCOLLECTIVE ;  /* 0x000000000000791b */ /* 0x003fe20003800000 */
.L_x_779:
        /* <DEDUP_REMOVED lines=8> */
.L_x_780:
[----:B------:R-:W-:Y:S02]  /*2d600*/  SEL R52, R113, R155, P0 ;  /* 0x0000009b71347207 */ /* 0x000fe40000000000 */
[----:B------:R-:W-:Y:S02]  /*2d610*/  SEL R113, R155, R113, P0 ;  /* 0x000000719b717207 */ /* 0x000fe40000000000 */
[----:B------:R-:W-:Y:S01]  /*2d620*/  MOV R13, R118 ;  /* 0x00000076000d7202 */ /* 0x000fe20000000f00 */
[----:B------:R-:W-:-:S07]  /*2d630*/  IMAD.MOV.U32 R74, RZ, RZ, R14 ;  /* 0x000000ffff4a7224 */ /* 0x000fce00078e000e */
[----:B------:R-:W-:Y:S05]  /*2d640*/  WARPSYNC.COLLECTIVE R15, `(.L_x_781) ;  /* 0x000000000f087348 */ /* 0x000fea0003c00000 */
[----:B------:R0:W1:Y:S02]  /*2d650*/  SHFL.IDX P6, R14, R13, R12, R11 ;  /* 0x0000000c0d0e7389 */ /* 0x00006400000c000b */
[----:B01----:R-:W-:Y:S01]  /*2d660*/  ENDCOLLECTIVE ;  /* 0x000000000000791b */ /* 0x003fe20003800000 */
.L_x_781:
[----:B------:R-:W-:Y:S02]  /*2d670*/  IMAD.MOV.U32 R13, RZ, RZ, R78 ;  /* 0x000000ffff0d7224 */ /* 0x000fe400078e004e */
[----:B------:R-:W-:Y:S02]  /*2d680*/  IMAD.MOV.U32 R12, RZ, RZ, R2 ;  /* 0x000000ffff0c7224 */ /* 0x000fe400078e0002 */
[----:B------:R-:W-:-:S07]  /*2d690*/  IMAD.MOV.U32 R118, RZ, RZ, R14 ;  /* 0x000000ffff767224 */ /* 0x000fce00078e000e */
[----:B------:R-:W-:Y:S05]  /*2d6a0*/  WARPSYNC.COLLECTIVE R15, `(.L_x_782) ;  /* 0x000000000f087348 */ /* 0x000fea0003c00000 */
[----:B------:R0:W1:Y:S02]  /*2d6b0*/  SHFL.IDX P6, R14, R13, R12, R11 ;  /* 0x0000000c0d0e7389 */ /* 0x00006400000c000b */
[----:B01----:R-:W-:Y:S01]  /*2d6c0*/  ENDCOLLECTIVE ;  /* 0x000000000000791b */ /* 0x003fe20003800000 */
.L_x_782:
[----:B------:R-:W-:Y:S01]  /*2d6d0*/  MOV R13, R75 ;  /* 0x0000004b000d7202 */ /* 0x000fe20000000f00 */
[----:B------:R-:W-:-:S07]  /*2d6e0*/  IMAD.MOV.U32 R78, RZ, RZ, R14 ;  /* 0x000000ffff4e7224 */ /* 0x000fce00078e000e */
[----:B------:R-:W-:Y:S05]  /*2d6f0*/  WARPSYNC.COLLECTIVE R15, `(.L_x_783) ;  /* 0x000000000f087348 */ /* 0x000fea0003c00000 */
[----:B------:R0:W1:Y:S02]  /*2d700*/  SHFL.IDX P6, R14, R13, R12, R11 ;  /* 0x0000000c0d0e7389 */ /* 0x00006400000c000b */
[----:B01----:R-:W-:Y:S01]  /*2d710*/  ENDCOLLECTIVE ;  /* 0x000000000000791b */ /* 0x003fe20003800000 */
.L_x_783:
        /* <DEDUP_REMOVED lines=8> */
.L_x_784:
[----:B------:R-:W-:Y:S02]  /*2d7a0*/  SEL R56, R118, R75, P0 ;  /* 0x0000004b76387207 */ /* 0x000fe40000000000 */
[----:B------:R-:W-:Y:S02]  /*2d7b0*/  SEL R75, R75, R118, P0 ;  /* 0x000000764b4b7207 */ /* 0x000fe40000000000 */
[----:B------:R-:W-:Y:S01]  /*2d7c0*/  MOV R13, R127 ;  /* 0x0000007f000d7202 */ /* 0x000fe20000000f00 */
[----:B------:R-:W-:-:S07]  /*2d7d0*/  IMAD.MOV.U32 R79, RZ, RZ, R14 ;  /* 0x000000ffff4f7224 */ /* 0x000fce00078e000e */
[----:B------:R-:W-:Y:S05]  /*2d7e0*/  WARPSYNC.COLLECTIVE R15, `(.L_x_785) ;  /* 0x000000000f087348 */ /* 0x000fea0003c00000 */
[----:B------:R0:W1:Y:S02]  /*2d7f0*/  SHFL.IDX P6, R14, R13, R12, R11 ;  /* 0x0000000c0d0e7389 */ /* 0x00006400000c000b */
[----:B01----:R-:W-:Y:S01]  /*2d800*/  ENDCOLLECTIVE ;  /* 0x000000000000791b */ /* 0x003fe20003800000 */
.L_x_785:
[----:B------:R-:W-:Y:S02]  /*2d810*/  IMAD.MOV.U32 R13, RZ, RZ, R86 ;  /* 0x000000ffff0d7224 */ /* 0x000fe400078e0056 */
[----:B------:R-:W-:Y:S02]  /*2d820*/  IMAD.MOV.U32 R12, RZ, RZ, R2 ;  /* 0x000000ffff0c7224 */ /* 0x000fe400078e0002 */
[----:B------:R-:W-:-:S07]  /*2d830*/  IMAD.MOV.U32 R54, RZ, RZ, R14 ;  /* 0x000000ffff367224 */ /* 0x000fce00078e000e */
[----:B------:R-:W-:Y:S05]  /*2d840*/  WARPSYNC.COLLECTIVE R15, `(.L_x_786) ;  /* 0x000000000f087348 */ /* 0x000fea0003c00000 */
[----:B------:R0:W1:Y:S02]  /*2d850*/  SHFL.IDX P6, R14, R13, R12, R11 ;  /* 0x0000000c0d0e7389 */ /* 0x00006400000c000b */
[----:B01----:R-:W-:Y:S01]  /*2d860*/  ENDCOLLECTIVE ;  /* 0x000000000000791b */ /* 0x003fe20003800000 */
.L_x_786:
[----:B------:R-:W-:Y:S01]  /*2d870*/  MOV R13, R129 ;  /* 0x00000081000d7202 */ /* 0x000fe20000000f00 */
[----:B------:R-:W-:-:S07]  /*2d880*/  IMAD.MOV.U32 R86, RZ, RZ, R14 ;  /* 0x000000ffff567224 */ /* 0x000fce00078e000e */
[----:B------:R-:W-:Y:S05]  /*2d890*/  WARPSYNC.COLLECTIVE R15, `(.L_x_787) ;  /* 0x000000000f087348 */ /* 0x000fea0003c00000 */
[----:B------:R0:W1:Y:S02]  /*2d8a0*/  SHFL.IDX P6, R14, R13, R12, R11 ;  /* 0x0000000c0d0e7389 */ /* 0x00006400000c000b */
[----:B01----:R-:W-:Y:S01]  /*2d8b0*/  ENDCOLLECTIVE ;  /* 0x000000000000791b */ /* 0x003fe20003800000 */
.L_x_787:
[----:B------:R-:W-:Y:S02]  /*2d8c0*/  IMAD.MOV.U32 R13, RZ, RZ, R83 ;  /* 0x000000ffff0d7224 */ /* 0x000fe400078e0053 */
[----:B------:R-:W-:Y:S02]  /*2d8d0*/  IMAD.MOV.U32 R12, RZ, RZ, R0 ;  /* 0x000000ffff0c7224 */ /* 0x000fe400078e0000 */
[----:B------:R-:W-:-:S07]  /*2d8e0*/  IMAD.MOV.U32 R55, RZ, RZ, R14 ;  /* 0x000000ffff377224 */ /* 0x000fce00078e000e */
[----:B------:R-:W-:Y:S05]  /*2d8f0*/  WARPSYNC.COLLECTIVE R15, `(.L_x_788) ;  /* 0x000000000f087348 */ /* 0x000fea0003c00000 */
[----:B------:R0:W1:Y:S02]  /*2d900*/  SHFL.IDX P6, R14, R13, R12, R11 ;  /* 0x0000000c0d0e7389 */ /* 0x00006400000c000b */
[----:B01----:R-:W-:Y:S01]  /*2d910*/  ENDCOLLECTIVE ;  /* 0x000000000000791b */ /* 0x003fe20003800000 */
.L_x_788:
[----:B------:R-:W-:Y:S02]  /*2d920*/  SEL R61, R54, R55, P0 ;  /* 0x00000037363d7207 */ /* 0x000fe40000000000 */
[----:B------:R-:W-:Y:S02]  /*2d930*/  SEL R54, R55, R54, P0 ;  /* 0x0000003637367207 */ /* 0x000fe40000000000 */
[----:B------:R-:W-:Y:S02]  /*2d940*/  SEL R55, R79, R86, P0 ;  /* 0x000000564f377207 */ /* 0x000fe40000000000 */
[----:B------:R-:W-:Y:S02]  /*2d950*/  SEL R79, R86, R79, P0 ;  /* 0x0000004f564f7207 */ /* 0x000fe40000000000 */
[----:B------:R-:W-:Y:S01]  /*2d960*/  MOV R13, R82 ;  /* 0x00000052000d7202 */ /* 0x000fe20000000f00 */
[----:B------:R-:W-:-:S07]  /*2d970*/  IMAD.MOV.U32 R83, RZ, RZ, R14 ;  /* 0x000000ffff537224 */ /* 0x000fce00078e000e */
[----:B------:R-:W-:Y:S05]  /*2d980*/  WARPSYNC.COLLECTIVE R15, `(.L_x_789) ;  /* 0x000000000f087348 */ /* 0x000fea0003c00000 */
[----:B------:R0:W1:Y:S02]  /*2d990*/  SHFL.IDX P6, R14, R13, R12, R11 ;  /* 0x0000000c0d0e7389 */ /* 0x00006400000c000b */
[----:B01----:R-:W-:Y:S01]  /*2d9a0*/  ENDCOLLECTIVE ;  /* 0x000000000000791b */ /* 0x003fe20003800000 */
.L_x_789:
[----:B------:R-:W-:Y:S02]  /*2d9b0*/  IMAD.MOV.U32 R13, RZ, RZ, R94 ;  /* 0x000000ffff0d7224 */ /* 0x000fe400078e005e */
[----:B------:R-:W-:Y:S02]  /*2d9c0*/  IMAD.MOV.U32 R12, RZ, RZ, R2 ;  /* 0x000000ffff0c7224 */ /* 0x000fe400078e0002 */
[----:B------:R-:W-:-:S07]  /*2d9d0*/  IMAD.MOV.U32 R82, RZ, RZ, R14 ;  /* 0x000000ffff527224 */ /* 0x000fce00078e000e */
[----:B------:R-:W-:Y:S05]  /*2d9e0*/  WARPSYNC.COLLECTIVE R15, `(.L_x_790) ;  /* 0x000000000f087348 */ /* 0x000fea0003c00000 */
[----:B------:R0:W1:Y:S02]  /*2d9f0*/  SHFL.IDX P6, R14, R13, R12, R11 ;  /* 0x0000000c0d0e7389 */ /* 0x00006400000c000b */
[----:B01----:R-:W-:Y:S01]  /*2da00*/  ENDCOLLECTIVE ;  /* 0x000000000000791b */ /* 0x003fe20003800000 */
.L_x_790:
[----:B------:R-:W-:Y:S01]  /*2da10*/  MOV R13, R90 ;  /* 0x0000005a000d7202 */ /* 0x000fe20000000f00 */
[----:B------:R-:W-:-:S07]  /*2da20*/  IMAD.MOV.U32 R94, RZ, RZ, R14 ;  /* 0x000000ffff5e7224 */ /* 0x000fce00078e000e */
[----:B------:R-:W-:Y:S05]  /*2da30*/  WARPSYNC.COLLECTIVE R15, `(.L_x_791) ;  /* 0x000000000f087348 */ /* 0x000fea0003c00000 */
[----:B------:R0:W1:Y:S02]  /*2da40*/  SHFL.IDX P6, R14, R13, R12, R11 ;  /* 0x0000000c0d0e7389 */ /* 0x00006400000c000b */
[----:B01----:R-:W-:Y:S01]  /*2da50*/  ENDCOLLECTIVE ;  /* 0x000000000000791b */ /* 0x003fe20003800000 */
.L_x_791:
        /* <DEDUP_REMOVED lines=8> */
.L_x_792:
[----:B------:R-:W-:Y:S02]  /*2dae0*/  SEL R64, R82, R90, P0 ;  /* 0x0000005a52407207 */ /* 0x000fe40000000000 */
[----:B------:R-:W-:Y:S02]  /*2daf0*/  SEL R82, R90, R82, P0 ;  /* 0x000000525a527207 */ /* 0x000fe40000000000 */
[----:B------:R-:W-:Y:S01]  /*2db00*/  MOV R13, R132 ;  /* 0x00000084000d7202 */ /* 0x000fe20000000f00 */
[----:B------:R-:W-:-:S07]  /*2db10*/  IMAD.MOV.U32 R87, RZ, RZ, R14 ;  /* 0x000000ffff577224 */ /* 0x000fce00078e000e */
[----:B------:R-:W-:Y:S05]  /*2db20*/  WARPSYNC.COLLECTIVE R15, `(.L_x_793) ;  /* 0x000000000f087348 */ /* 0x000fea0003c00000 */
[----:B------:R0:W1:Y:S02]  /*2db30*/  SHFL.IDX P6, R14, R13, R12, R11 ;  /* 0x0000000c0d0e7389 */ /* 0x00006400000c000b */
[----:B01----:R-:W-:Y:S01]  /*2db40*/  ENDCOLLECTIVE ;  /* 0x000000000000791b */ /* 0x003fe20003800000 */
.L_x_793:
[----:B------:R-:W-:Y:S02]  /*2db50*/  IMAD.MOV.U32 R13, RZ, RZ, R102 ;  /* 0x000000ffff0d7224 */ /* 0x000fe400078e0066 */
[----:B------:R-:W-:Y:S02]  /*2db60*/  IMAD.MOV.U32 R12, RZ, RZ, R2 ;  /* 0x000000ffff0c7224 */ /* 0x000fe400078e0002 */
[----:B------:R-:W-:-:S07]  /*2db70*/  IMAD.MOV.U32 R127, RZ, RZ, R14 ;  /* 0x000000ffff7f7224 */ /* 0x000fce00078e000e */
[----:B------:R-:W-:Y:S05]  /*2db80*/  WARPSYNC.COLLECTIVE R15, `(.L_x_794) ;  /* 0x000000000f087348 */ /* 0x000fea0003c00000 */
[----:B------:R0:W1:Y:S02]  /*2db90*/  SHFL.IDX P6, R14, R13, R12, R11 ;  /* 0x0000000c0d0e7389 */ /* 0x00006400000c000b */
[----:B01----:R-:W-:Y:S01]  /*2dba0*/  ENDCOLLECTIVE ;  /* 0x000000000000791b */ /* 0x003fe20003800000 */
.L_x_794:
[----:B------:R-:W-:Y:S01]  /*2dbb0*/  MOV R13, R137 ;  /* 0x00000089000d7202 */ /* 0x000fe20000000f00 */
[----:B------:R-:W-:-:S07]  /*2dbc0*/  IMAD.MOV.U32 R102, RZ, RZ, R14 ;  /* 0x000000ffff667224 */ /* 0x000fce00078e000e */
[----:B------:R-:W-:Y:S05]  /*2dbd0*/  WARPSYNC.COLLECTIVE R15, `(.L_x_795) ;  /* 0x000000000f087348 */ /* 0x000fea0003c00000 */
[----:B------:R0:W1:Y:S02]  /*2dbe0*/  SHFL.IDX P6, R14, R13, R12, R11 ;  /* 0x0000000c0d0e7389 */ /* 0x00006400000c000b */
[----:B01----:R-:W-:Y:S01]  /*2dbf0*/  ENDCOLLECTIVE ;  /* 0x000000000000791b */ /* 0x003fe20003800000 */
.L_x_795:
        /* <DEDUP_REMOVED lines=8> */
.L_x_796:
[----:B------:R-:W-:Y:S02]  /*2dc80*/  SEL R69, R127, R124, P0 ;  /* 0x0000007c7f457207 */ /* 0x000fe40000000000 */
[----:B------:R-:W-:Y:S02]  /*2dc90*/  SEL R124, R124, R127, P0 ;  /* 0x0000007f7c7c7207 */ /* 0x000fe40000000000 */
[----:B------:R-:W-:Y:S01]  /*2dca0*/  MOV R13, R140 ;  /* 0x0000008c000d7202 */ /* 0x000fe20000000f00 */
[----:B------:R-:W-:-:S07]  /*2dcb0*/  IMAD.MOV.U32 R91, RZ, RZ, R14 ;  /* 0x000000ffff5b7224 */ /* 0x000fce00078e000e */
[----:B------:R-:W-:Y:S05]  /*2dcc0*/  WARPSYNC.COLLECTIVE R15, `(.L_x_797) ;  /* 0x000000000f087348 */ /* 0x000fea0003c00000 */
[----:B------:R0:W1:Y:S02]  /*2dcd0*/  SHFL.IDX P6, R14, R13, R12, R11 ;  /* 0x0000000c0d0e7389 */ /* 0x00006400000c000b */
[----:B01----:R-:W-:Y:S01]  /*2dce0*/  ENDCOLLECTIVE ;  /* 0x000000000000791b */ /* 0x003fe20003800000 */
.L_x_797:
[----:B------:R-:W-:Y:S02]  /*2dcf0*/  IMAD.MOV.U32 R13, RZ, RZ, R110 ;  /* 0x000000ffff0d7224 */ /* 0x000fe400078e006e */
[----:B------:R-:W-:Y:S02]  /*2dd00*/  IMAD.MOV.U32 R12, RZ, RZ, R2 ;  /* 0x000000ffff0c7224 */ /* 0x000fe400078e0002 */
[----:B------:R-:W-:-:S07]  /*2dd10*/  IMAD.MOV.U32 R106, RZ, RZ, R14 ;  /* 0x000000ffff6a7224 */ /* 0x000fce00078e000e */
[----:B------:R-:W-:Y:S05]  /*2dd20*/  WARPSYNC.COLLECTIVE R15, `(.L_x_798) ;  /* 0x000000000f087348 */ /* 0x000fea0003c00000 */
[----:B------:R0:W1:Y:S02]  /*2dd30*/  SHFL.IDX P6, R14, R13, R12, R11 ;  /* 0x0000000c0d0e7389 */ /* 0x00006400000c000b */
[----:B01----:R-:W-:Y:S01]  /*2dd40*/  ENDCOLLECTIVE ;  /* 0x000000000000791b */ /* 0x003fe20003800000 */
.L_x_798:
[----:B------:R-:W-:Y:S01]  /*2dd50*/  MOV R13, R107 ;  /* 0x0000006b000d7202 */ /* 0x000fe20000000f00 */
[----:B------:R-:W-:-:S07]  /*2dd60*/  IMAD.MOV.U32 R110, RZ, RZ, R14 ;  /* 0x000000ffff6e7224 */ /* 0x000fce00078e000e */
[----:B------:R-:W-:Y:S05]  /*2dd70*/  WARPSYNC.COLLECTIVE R15, `(.L_x_799) ;  /* 0x000000000f087348 */ /* 0x000fea0003c00000 */
[----:B------:R0:W1:Y:S02]  /*2dd80*/  SHFL.IDX P6, R14, R13, R12, R11 ;  /* 0x0000000c0d0e7389 */ /* 0x00006400000c000b */
[----:B01----:R-:W-:Y:S01]  /*2dd90*/  ENDCOLLECTIVE ;  /* 0x000000000000791b */ /* 0x003fe20003800000 */
.L_x_799:
        /* <DEDUP_REMOVED lines=8> */
.L_x_800:
[----:B------:R-:W-:Y:S02]  /*2de20*/  SEL R77, R106, R107, P0 ;  /* 0x0000006b6a4d7207 */ /* 0x000fe40000000000 */
[----:B------:R-:W-:Y:S02]  /*2de30*/  SEL R106, R107, R106, P0 ;  /* 0x0000006a6b6a7207 */ /* 0x000fe40000000000 */
[----:B------:R-:W-:Y:S01]  /*2de40*/  MOV R13, R111 ;  /* 0x0000006f000d7202 */ /* 0x000fe20000000f00 */
[----:B------:R-:W-:-:S07]  /*2de50*/  IMAD.MOV.U32 R95, RZ, RZ, R14 ;  /* 0x000000ffff5f7224 */ /* 0x000fce00078e000e */
[----:B------:R-:W-:Y:S05]  /*2de60*/  WARPSYNC.COLLECTIVE R15, `(.L_x_801) ;  /* 0x000000000f087348 */ /* 0x000fea0003c00000 */
[----:B------:R0:W1:Y:S02]  /*2de70*/  SHFL.IDX P6, R14, R13, R12, R11 ;  /* 0x0000000c0d0e7389 */ /* 0x00006400000c000b */
[----:B01----:R-:W-:Y:S01]  /*2de80*/  ENDCOLLECTIVE ;  /* 0x000000000000791b */ /* 0x003fe20003800000 */
.L_x_801:
[----:B------:R-:W-:Y:S02]  /*2de90*/  IMAD.MOV.U32 R13, RZ, RZ, R157 ;  /* 0x000000ffff0d7224 */ /* 0x000fe400078e009d */
[----:B------:R-:W-:Y:S02]  /*2dea0*/  IMAD.MOV.U32 R12, RZ, RZ, R2 ;  /* 0x000000ffff0c7224 */ /* 0x000fe400078e0002 */
[----:B------:R-:W-:-:S07]  /*2deb0*/  IMAD.MOV.U32 R114, RZ, RZ, R14 ;  /* 0x000000ffff727224 */ /* 0x000fce00078e000e */
[----:B------:R-:W-:Y:S05]  /*2dec0*/  WARPSYNC.COLLECTIVE R15, `(.L_x_802) ;  /* 0x000000000f087348 */ /* 0x000fea0003c00000 */
[----:B------:R0:W1:Y:S02]  /*2ded0*/  SHFL.IDX P6, R14, R13, R12, R11 ;  /* 0x0000000c0d0e7389 */ /* 0x00006400000c000b */
[----:B01----:R-:W-:Y:S01]  /*2dee0*/  ENDCOLLECTIVE ;  /* 0x000000000000791b */ /* 0x003fe20003800000 */
.L_x_802:
[----:B------:R-:W-:Y:S01]  /*2def0*/  MOV R13, R115 ;  /* 0x00000073000d7202 */ /* 0x000fe20000000f00 */
[----:B------:R-:W-:-:S07]  /*2df00*/  IMAD.MOV.U32 R157, RZ, RZ, R14 ;  /* 0x000000ffff9d7224 */ /* 0x000fce00078e000e */
[----:B------:R-:W-:Y:S05]  /*2df10*/  WARPSYNC.COLLECTIVE R15, `(.L_x_803) ;  /* 0x000000000f087348 */ /* 0x000fea0003c00000 */
[----:B------:R0:W1:Y:S02]  /*2df20*/  SHFL.IDX P6, R14, R13, R12, R11 ;  /* 0x0000000c0d0e7389 */ /* 0x00006400000c000b */
[----:B01----:R-:W-:Y:S01]  /*2df30*/  ENDCOLLECTIVE ;  /* 0x000000000000791b */ /* 0x003fe20003800000 */
.L_x_803:
        /* <DEDUP_REMOVED lines=8> */
.L_x_804:
[----:B------:R-:W-:Y:S02]  /*2dfc0*/  SEL R80, R114, R111, P0 ;  /* 0x0000006f72507207 */ /* 0x000fe40000000000 */
[----:B------:R-:W-:Y:S02]  /*2dfd0*/  SEL R111, R111, R114, P0 ;  /* 0x000000726f6f7207 */ /* 0x000fe40000000000 */
[----:B------:R-:W-:Y:S01]  /*2dfe0*/  MOV R13, R145 ;  /* 0x00000091000d7202 */ /* 0x000fe20000000f00 */
[----:B------:R-:W-:-:S07]  /*2dff0*/  IMAD.MOV.U32 R98, RZ, RZ, R14 ;  /* 0x000000ffff627224 */ /* 0x000fce00078e000e */
[----:B------:R-:W-:Y:S05]  /*2e000*/  WARPSYNC.COLLECTIVE R15, `(.L_x_805) ;  /* 0x000000000f087348 */ /* 0x000fea0003c00000 */
[----:B------:R0:W1:Y:S02]  /*2e010*/  SHFL.IDX P6, R14, R13, R12, R11 ;  /* 0x0000000c0d0e7389 */ /* 0x00006400000c000b */
[----:B01----:R-:W-:Y:S01]  /*2e020*/  ENDCOLLECTIVE ;  /* 0x000000000000791b */ /* 0x003fe20003800000 */
.L_x_805:
[----:B------:R-:W-:Y:S02]  /*2e030*/  IMAD.MOV.U32 R13, RZ, RZ, R126 ;  /* 0x000000ffff0d7224 */ /* 0x000fe400078e007e */
[----:B------:R-:W-:Y:S02]  /*2e040*/  IMAD.MOV.U32 R12, RZ, RZ, R2 ;  /* 0x000000ffff0c7224 */ /* 0x000fe400078e0002 */
[----:B------:R-:W-:-:S07]  /*2e050*/  IMAD.MOV.U32 R115, RZ, RZ, R14 ;  /* 0x000000ffff737224 */ /* 0x000fce00078e000e */
[----:B------:R-:W-:Y:S05]  /*2e060*/  WARPSYNC.COLLECTIVE R15, `(.L_x_806) ;  /* 0x000000000f087348 */ /* 0x000fea0003c00000 */
[----:B------:R0:W1:Y:S02]  /*2e070*/  SHFL.IDX P6, R14, R13, R12, R11 ;  /* 0x0000000c0d0e7389 */ /* 0x00006400000c000b */
[----:B01----:R-:W-:Y:S01]  /*2e080*/  ENDCOLLECTIVE ;  /* 0x000000000000791b */ /* 0x003fe20003800000 */
.L_x_806:
[----:B------:R-:W-:Y:S01]  /*2e090*/  MOV R13, R122 ;  /* 0x0000007a000d7202 */ /* 0x000fe20000000f00 */
[----:B------:R-:W-:-:S07]  /*2e0a0*/  IMAD.MOV.U32 R126, RZ, RZ, R14 ;  /* 0x000000ffff7e7224 */ /* 0x000fce00078e000e */
[----:B------:R-:W-:Y:S05]  /*2e0b0*/  WARPSYNC.COLLECTIVE R15, `(.L_x_807) ;  /* 0x000000000f087348 */ /* 0x000fea0003c00000 */
[----:B------:R0:W1:Y:S02]  /*2e0c0*/  SHFL.IDX P6, R14, R13, R12, R11 ;  /* 0x0000000c0d0e7389 */ /* 0x00006400000c000b */
[----:B01----:R-:W-:Y:S01]  /*2e0d0*/  ENDCOLLECTIVE ;  /* 0x000000000000791b */ /* 0x003fe20003800000 */
.L_x_807:
        /* <DEDUP_REMOVED lines=8> */
.L_x_808:
[----:B------:R-:W-:Y:S02]  /*2e160*/  SEL R86, R115, R122, P0 ;  /* 0x0000007a73567207 */ /* 0x000fe40000000000 */
[----:B------:R-:W-:Y:S02]  /*2e170*/  SEL R115, R122, R115, P0 ;  /* 0x000000737a737207 */ /* 0x000fe40000000000 */
[----:B------:R-:W-:Y:S01]  /*2e180*/  MOV R13, R123 ;  /* 0x0000007b000d7202 */ /* 0x000fe20000000f00 */
[----:B------:R-:W-:-:S07]  /*2e190*/  IMAD.MOV.U32 R99, RZ, RZ, R14 ;  /* 0x000000ffff637224 */ /* 0x000fce00078e000e */
[----:B------:R-:W-:Y:S05]  /*2e1a0*/  WARPSYNC.COLLECTIVE R15, `(.L_x_809) ;  /* 0x000000000f087348 */ /* 0x000fea0003c00000 */
[----:B------:R0:W1:Y:S02]  /*2e1b0*/  SHFL.IDX P6, R14, R13, R12, R11 ;  /* 0x0000000c0d0e7389 */ /* 0x00006400000c000b */
[----:B01----:R-:W-:Y:S01]  /*2e1c0*/  ENDCOLLECTIVE ;  /* 0x000000000000791b */ /* 0x003fe20003800000 */
.L_x_809:
[----:B------:R-:W-:Y:S02]  /*2e1d0*/  IMAD.MOV.U32 R13, RZ, RZ, R134 ;  /* 0x000000ffff0d7224 */ /* 0x000fe400078e0086 */
[----:B------:R-:W-:Y:S02]  /*2e1e0*/  IMAD.MOV.U32 R12, RZ, RZ, R2 ;  /* 0x000000ffff0c7224 */ /* 0x000fe400078e0002 */
[----:B------:R-:W-:-:S07]  /*2e1f0*/  IMAD.MOV.U32 R129, RZ, RZ, R14 ;  /* 0x000000ffff817224 */ /* 0x000fce00078e000e */
[----:B------:R-:W-:Y:S05]  /*2e200*/  WARPSYNC.COLLECTIVE R15, `(.L_x_810) ;  /* 0x000000000f087348 */ /* 0x000fea0003c00000 */
[----:B------:R0:W1:Y:S02]  /*2e210*/  SHFL.IDX P6, R14, R13, R12, R11 ;  /* 0x0000000c0d0e7389 */ /* 0x00006400000c000b */
[----:B01----:R-:W-:Y:S01]  /*2e220*/  ENDCOLLECTIVE ;  /* 0x000000000000791b */ /* 0x003fe20003800000 */
.L_x_810:
[----:B------:R-:W-:Y:S01]  /*2e230*/  MOV R13, R130 ;  /* 0x00000082000d7202 */ /* 0x000fe20000000f00 */
[----:B------:R-:W-:-:S07]  /*2e240*/  IMAD.MOV.U32 R134, RZ, RZ, R14 ;  /* 0x000000ffff867224 */ /* 0x000fce00078e000e */
[----:B------:R-:W-:Y:S05]  /*2e250*/  WARPSYNC.COLLECTIVE R15, `(.L_x_811) ;  /* 0x000000000f087348 */ /* 0x000fea0003c00000 */
[----:B------:R0:W1:Y:S02]  /*2e260*/  SHFL.IDX P6, R14, R13, R12, R11 ;  /* 0x0000000c0d0e7389 */ /* 0x00006400000c000b */
[----:B01----:R-:W-:Y:S01]  /*2e270*/  ENDCOLLECTIVE ;  /* 0x000000000000791b */ /* 0x003fe20003800000 */
.L_x_811:
        /* <DEDUP_REMOVED lines=8> */
.L_x_812:
[----:B------:R-:W-:Y:S02]  /*2e300*/  SEL R90, R129, R123, P0 ;  /* 0x0000007b815a7207 */ /* 0x000fe40000000000 */
[----:B------:R-:W-:Y:S02]  /*2e310*/  SEL R123, R123, R129, P0 ;  /* 0x000000817b7b7207 */ /* 0x000fe40000000000 */
[----:B------:R-:W-:Y:S01]  /*2e320*/  MOV R13, R135 ;  /* 0x00000087000d7202 */ /* 0x000fe20000000f00 */
[----:B------:R-:W-:-:S07]  /*2e330*/  IMAD.MOV.U32 R131, RZ, RZ, R14 ;  /* 0x000000ffff837224 */ /* 0x000fce00078e000e */
[----:B------:R-:W-:Y:S05]  /*2e340*/  WARPSYNC.COLLECTIVE R15, `(.L_x_813) ;  /* 0x000000000f087348 */ /* 0x000fea0003c00000 */
[----:B------:R0:W1:Y:S02]  /*2e350*/  SHFL.IDX P6, R14, R13, R12, R11 ;  /* 0x0000000c0d0e7389 */ /* 0x00006400000c000b */
[----:B01----:R-:W-:Y:S01]  /*2e360*/  ENDCOLLECTIVE ;  /* 0x000000000000791b */ /* 0x003fe20003800000 */
.L_x_813:
[----:B------:R-:W-:Y:S02]  /*2e370*/  IMAD.MOV.U32 R13, RZ, RZ, R142 ;  /* 0x000000ffff0d7224 */ /* 0x000fe400078e008e */
[----:B------:R-:W-:Y:S02]  /*2e380*/  IMAD.MOV.U32 R12, RZ, RZ, R2 ;  /* 0x000000ffff0c7224 */ /* 0x000fe400078e0002 */
[----:B------:R-:W-:-:S07]  /*2e390*/  IMAD.MOV.U32 R130, RZ, RZ, R14 ;  /* 0x000000ffff827224 */ /* 0x000fce00078e000e */
[----:B------:R-:W-:Y:S05]  /*2e3a0*/  WARPSYNC.COLLECTIVE R15, `(.L_x_814) ;  /* 0x000000000f087348 */ /* 0x000fea0003c00000 */
[----:B------:R0:W1:Y:S02]  /*2e3b0*/  SHFL.IDX P6, R14, R13, R12, R11 ;  /* 0x0000000c0d0e7389 */ /* 0x00006400000c000b */
[----:B01----:R-:W-:Y:S01]  /*2e3c0*/  ENDCOLLECTIVE ;  /* 0x000000000000791b */ /* 0x003fe20003800000 */
.L_x_814:
[----:B------:R-:W-:Y:S01]  /*2e3d0*/  MOV R13, R138 ;  /* 0x0000008a000d7202 */ /* 0x000fe20000000f00 */
[----:B------:R-:W-:-:S07]  /*2e3e0*/  IMAD.MOV.U32 R142, RZ, RZ, R14 ;  /* 0x000000ffff8e7224 */ /* 0x000fce00078e000e */
[----:B------:R-:W-:Y:S05]  /*2e3f0*/  WARPSYNC.COLLECTIVE R15, `(.L_x_815) ;  /* 0x000000000f087348 */ /* 0x000fea0003c00000 */
[----:B------:R0:W1:Y:S02]  /*2e400*/  SHFL.IDX P6, R14, R13, R12, R11 ;  /* 0x0000000c0d0e7389 */ /* 0x00006400000c000b */
[----:B01----:R-:W-:Y:S01]  /*2e410*/  ENDCOLLECTIVE ;  /* 0x000000000000791b */ /* 0x003fe20003800000 */
.L_x_815:
        /* <DEDUP_REMOVED lines=8> */
.L_x_816:
[----:B------:R-:W-:Y:S02]  /*2e4a0*/  SEL R94, R130, R132, P0 ;  /* 0x00000084825e7207 */ /* 0x000fe40000000000 */
[----:B------:R-:W-:Y:S02]  /*2e4b0*/  SEL R130, R132, R130, P0 ;  /* 0x0000008284827207 */ /* 0x000fe40000000000 */
[----:B------:R-:W-:Y:S01]  /*2e4c0*/  MOV R13, R210 ;  /* 0x000000d2000d7202 */ /* 0x000fe20000000f00 */
[----:B------:R-:W-:-:S07]  /*2e4d0*/  IMAD.MOV.U32 R103, RZ, RZ, R14 ;  /* 0x000000ffff677224 */ /* 0x000fce00078e000e */
[----:B------:R-:W-:Y:S05]  /*2e4e0*/  WARPSYNC.COLLECTIVE R15, `(.L_x_817) ;  /* 0x000000000f087348 */ /* 0x000fea0003c00000 */
[----:B------:R0:W1:Y:S02]  /*2e4f0*/  SHFL.IDX P6, R14, R13, R12, R11 ;  /* 0x0000000c0d0e7389 */ /* 0x00006400000c000b */
[----:B01----:R-:W-:Y:S01]  /*2e500*/  ENDCOLLECTIVE ;  /* 0x000000000000791b */ /* 0x003fe20003800000 */
.L_x_817:
[----:B------:R-:W-:Y:S02]  /*2e510*/  IMAD.MOV.U32 R13, RZ, RZ, R150 ;  /* 0x000000ffff0d7224 */ /* 0x000fe400078e0096 */
[----:B------:R-:W-:Y:S02]  /*2e520*/  IMAD.MOV.U32 R12, RZ, RZ, R2 ;  /* 0x000000ffff0c7224 */ /* 0x000fe400078e0002 */
[----:B------:R-:W-:Y:S02]  /*2e530*/  IMAD.MOV.U32 R2, RZ, RZ, RZ ;  /* 0x000000ffff027224 */ /* 0x000fe400078e00ff */
[----:B------:R-:W-:-:S07]  /*2e540*/  IMAD.MOV.U32 R51, RZ, RZ, R14 ;  /* 0x000000ffff337224 */ /* 0x000fce00078e000e */
[----:B------:R-:W-:Y:S05]  /*2e550*/  WARPSYNC.COLLECTIVE R15, `(.L_x_818) ;  /* 0x000000000f087348 */ /* 0x000fea0003c00000 */
[----:B------:R0:W1:Y:S02]  /*2e560*/  SHFL.IDX P6, R14, R13, R12, R11 ;  /* 0x0000000c0d0e7389 */ /* 0x00006400000c000b */
[----:B01----:R-:W-:Y:S01]  /*2e570*/  ENDCOLLECTIVE ;  /* 0x000000000000791b */ /* 0x003fe20003800000 */
.L_x_818:
[----:B------:R-:W-:Y:S01]  /*2e580*/  MOV R13, R211 ;  /* 0x000000d3000d7202 */ /* 0x000fe20000000f00 */
[----:B------:R-:W-:-:S07]  /*2e590*/  IMAD.MOV.U32 R150, RZ, RZ, R14 ;  /* 0x000000ffff967224 */ /* 0x000fce00078e000e */
[----:B------:R-:W-:Y:S05]  /*2e5a0*/  WARPSYNC.COLLECTIVE R15, `(.L_x_819) ;  /* 0x000000000f087348 */ /* 0x000fea0003c00000 */
[----:B------:R0:W1:Y:S02]  /*2e5b0*/  SHFL.IDX P6, R14, R13, R12, R11 ;  /* 0x0000000c0d0e7389 */ /* 0x00006400000c000b */
[----:B01----:R-:W-:Y:S01]  /*2e5c0*/  ENDCOLLECTIVE ;  /* 0x000000000000791b */ /* 0x003fe20003800000 */
.L_x_819:
[----:B------:R-:W-:Y:S01]  /*2e5d0*/  IMAD.MOV.U32 R0, RZ, RZ, R14 ;  /* 0x000000ffff007224 */ /* 0x000fe200078e000e */
[----:B------:R-:W-:Y:S06]  /*2e5e0*/  BRA `(.L_x_820) ;  /* 0xfffffee800e47947 */ /* 0x000fec000383ffff */
.L_x_508:
[----:B------:R-:W-:Y:S01]  /*2e5f0*/  IMAD.MOV.U32 R13, RZ, RZ, R28 ;  /* 0x000000ffff0d7224 */ /* 0x000fe200078e001c */
[----:B------:R-:W-:Y:S01]  /*2e600*/  MOV R11, 0x181f ;  /* 0x0000181f000b7802 */ /* 0x000fe20000000f00 */
[----:B------:R-:W-:Y:S02]  /*2e610*/  IMAD.MOV.U32 R12, RZ, RZ, RZ ;  /* 0x000000ffff0c7224 */ /* 0x000fe400078e00ff */
[----:B------:R-:W-:-:S07]  /*2e620*/  IMAD.MOV.U32 R15, RZ, RZ, -0x1 ;  /* 0xffffffffff0f7424 */ /* 0x000fce00078e00ff */
[----:B-----5:R-:W-:Y:S05]  /*2e630*/  WARPSYNC.COLLECTIVE R15, `(.L_x_821) ;  /* 0x000000000f087348 */ /* 0x020fea0003c00000 */
[----:B------:R0:W1:Y:S02]  /*2e640*/  SHFL.IDX P6, R14, R13, R12, R11 ;  /* 0x0000000c0d0e7389 */ /* 0x00006400000c000b */
[----:B01---5:R-:W-:Y:S01]  /*2e650*/  ENDCOLLECTIVE ;  /* 0x000000000000791b */ /* 0x023fe20003800000 */
.L_x_821:
[----:B------:R-:W-:Y:S02]  /*2e660*/  IMAD.MOV.U32 R13, RZ, RZ, R21 ;  /* 0x000000ffff0d7224 */ /* 0x000fe400078e0015 */
[----:B------:R-:W-:-:S07]  /*2e670*/  IMAD.MOV.U32 R20, RZ, RZ, R14 ;  /* 0x000000ffff147224 */ /* 0x000fce00078e000e */
[----:B------:R-:W-:Y:S05]  /*2e680*/  WARPSYNC.COLLECTIVE R15, `(.L_x_822) ;  /* 0x000000000f087348 */ /* 0x000fea0003c00000 */
[----:B------:R0:W1:Y:S02]  /*2e690*/  SHFL.IDX P6, R14, R13, R12, R11 ;  /* 0x0000000c0d0e7389 */ /* 0x00006400000c000b */
[----:B01----:R-:W-:Y:S01]  /*2e6a0*/  ENDCOLLECTIVE ;  /* 0x000000000000791b */ /* 0x003fe20003800000 */
.L_x_822:
[----:B------:R-:W-:Y:S05]  /*2e6b0*/  BRA `(.L_x_823) ;  /* 0xfffffefc00dc7947 */ /* 0x000fea000383ffff */
.L_x_511:
[----:B------:R-:W-:Y:S01]  /*2e6c0*/  BSSY B1, `(.L_x_824) ;  /* 0x0000008000017945 */ /* 0x000fe20003800000 */
[----:B-1----:R-:W-:Y:S01]  /*2e6d0*/  IMAD.MOV.U32 R13, RZ, RZ, R28 ;  /* 0x000000ffff0d7224 */ /* 0x002fe200078e001c */
[----:B------:R-:W-:Y:S01]  /*2e6e0*/  MOV R12, 0x1 ;  /* 0x00000001000c7802 */ /* 0x000fe20000000f00 */
[----:B------:R-:W-:Y:S02]  /*2e6f0*/  IMAD.MOV.U32 R11, RZ, RZ, 0x181f ;  /* 0x0000181fff0b7424 */ /* 0x000fe400078e00ff */
[----:B------:R-:W-:-:S07]  /*2e700*/  IMAD.MOV.U32 R15, RZ, RZ, -0x1 ;  /* 0xffffffffff0f7424 */ /* 0x000fce00078e00ff */
[----:B0-2--5:R-:W-:Y:S05]  /*2e710*/  WARPSYNC.COLLECTIVE R15, `(.L_x_825) ;  /* 0x000000000f087348 */ /* 0x025fea0003c00000 */
[----:B--2---:R1:W2:Y:S02]  /*2e720*/  SHFL.IDX P6, R14, R13, R12, R11 ;  /* 0x0000000c0d0e7389 */ /* 0x0042a400000c000b */
[----:B012--5:R-:W-:Y:S01]  /*2e730*/  ENDCOLLECTIVE ;  /* 0x000000000000791b */ /* 0x027fe20003800000 */
.L_x_825:
[----:B------:R-:W-:Y:S05]  /*2e740*/  BSYNC B1 ;  /* 0x0000000000017941 */ /* 0x000fea0003800000 */
.L_x_824:
[----:B------:R-:W-:Y:S01]  /*2e750*/  IMAD.MOV.U32 R13, RZ, RZ, R21 ;  /* 0x000000ffff0d7224 */ /* 0x000fe200078e0015 */
[----:B------:R-:W-:Y:S01]  /*2e760*/  MOV R12, 0x1 ;  /* 0x00000001000c7802 */ /* 0x000fe20000000f00 */
[----:B------:R-:W-:Y:S02]  /*2e770*/  IMAD.MOV.U32 R11, RZ, RZ, 0x181f ;  /* 0x0000181fff0b7424 */ /* 0x000fe400078e00ff */
[----:B------:R-:W-:Y:S02]  /*2e780*/  IMAD.MOV.U32 R15, RZ, RZ, -0x1 ;  /* 0xffffffffff0f7424 */ /* 0x000fe400078e00ff */
[----:B------:R-:W-:-:S07]  /*2e790*/  IMAD.MOV.U32 R9, RZ, RZ, R14 ;  /* 0x000000ffff097224 */ /* 0x000fce00078e000e */
[----:B------:R-:W-:Y:S05]  /*2e7a0*/  WARPSYNC.COLLECTIVE R15, `(.L_x_826) ;  /* 0x000000000f087348 */ /* 0x000fea0003c00000 */
[----:B------:R0:W1:Y:S02]  /*2e7b0*/  SHFL.IDX P6, R14, R13, R12, R11 ;  /* 0x0000000c0d0e7389 */ /* 0x00006400000c000b */
[----:B01----:R-:W-:Y:S01]  /*2e7c0*/  ENDCOLLECTIVE ;  /* 0x000000000000791b */ /* 0x003fe20003800000 */
.L_x_826:
[----:B------:R-:W-:Y:S05]  /*2e7d0*/  BRA `(.L_x_827) ;  /* 0xffffff00000c7947 */ /* 0x000fea000383ffff */
.L_x_514:
[----:B------:R-:W-:Y:S01]  /*2e7e0*/  BSSY B1, `(.L_x_828) ;  /* 0x0000008000017945 */ /* 0x000fe20003800000 */
[----:B------:R-:W-:Y:S01]  /*2e7f0*/  IMAD.MOV.U32 R13, RZ, RZ, R28 ;  /* 0x000000ffff0d7224 */ /* 0x000fe200078e001c */
[----:B------:R-:W-:Y:S01]  /*2e800*/  MOV R11, 0x181f ;  /* 0x0000181f000b7802 */ /* 0x000fe20000000f00 */
[----:B------:R-:W-:Y:S02]  /*2e810*/  IMAD.MOV.U32 R12, RZ, RZ, 0x2 ;  /* 0x00000002ff0c7424 */ /* 0x000fe400078e00ff */
[----:B------:R-:W-:-:S07]  /*2e820*/  IMAD.MOV.U32 R15, RZ, RZ, -0x1 ;  /* 0xffffffffff0f7424 */ /* 0x000fce00078e00ff */
[----:B0123-5:R-:W-:Y:S05]  /*2e830*/  WARPSYNC.COLLECTIVE R15, `(.L_x_829) ;  /* 0x000000000f087348 */ /* 0x02ffea0003c00000 */
[----:B--2---:R2:W4:Y:S02]  /*2e840*/  SHFL.IDX P6, R14, R13, R12, R11 ;  /* 0x0000000c0d0e7389 */ /* 0x00452400000c000b */
[----:B012345:R-:W-:Y:S01]  /*2e850*/  ENDCOLLECTIVE ;  /* 0x000000000000791b */ /* 0x03ffe20003800000 */
.L_x_829:
[----:B------:R-:W-:Y:S05]  /*2e860*/  BSYNC B1 ;  /* 0x0000000000017941 */ /* 0x000fea0003800000 */
.L_x_828:
        /* <DEDUP_REMOVED lines=8> */
.L_x_830:
[----:B------:R-:W-:Y:S05]  /*2e8f0*/  BRA `(.L_x_831) ;  /* 0xffffff0000447947 */ /* 0x000fea000383ffff */
.L_x_517:
[----:B------:R-:W-:Y:S01]  /*2e900*/  BSSY B1, `(.L_x_832) ;  /* 0x0000008000017945 */ /* 0x000fe20003800000 */
[----:B------:R-:W-:Y:S01]  /*2e910*/  IMAD.MOV.U32 R13, RZ, RZ, R28 ;  /* 0x000000ffff0d7224 */ /* 0x000fe200078e001c */
[----:B------:R-:W-:Y:S01]  /*2e920*/  MOV R15, 0xffffffff ;  /* 0xffffffff000f7802 */ /* 0x000fe20000000f00 */
[----:B------:R-:W-:Y:S02]  /*2e930*/  IMAD.MOV.U32 R12, RZ, RZ, 0x3 ;  /* 0x00000003ff0c7424 */ /* 0x000fe400078e00ff */
[----:B------:R-:W-:-:S07]  /*2e940*/  IMAD.MOV.U32 R11, RZ, RZ, 0x181f ;  /* 0x0000181fff0b7424 */ /* 0x000fce00078e00ff */
[----:B012345:R-:W-:Y:S05]  /*2e950*/  WARPSYNC.COLLECTIVE R15, `(.L_x_833) ;  /* 0x000000000f087348 */ /* 0x03ffea0003c00000 */
[----:B----4-:R4:W0:Y:S02]  /*2e960*/  SHFL.IDX P6, R14, R13, R12, R11 ;  /* 0x0000000c0d0e7389 */ /* 0x01082400000c000b */
[----:B012345:R-:W-:Y:S01]  /*2e970*/  ENDCOLLECTIVE ;  /* 0x000000000000791b */ /* 0x03ffe20003800000 */
.L_x_833:
[----:B------:R-:W-:Y:S05]  /*2e980*/  BSYNC B1 ;  /* 0x0000000000017941 */ /* 0x000fea0003800000 */
.L_x_832:
[----:B------:R-:W-:Y:S01]  /*2e990*/  IMAD.MOV.U32 R13, RZ, RZ, R21 ;  /* 0x000000ffff0d7224 */ /* 0x000fe200078e0015 */
[----:B------:R-:W-:Y:S01]  /*2e9a0*/  MOV R15, 0xffffffff ;  /* 0xffffffff000f7802 */ /* 0x000fe20000000f00 */
[----:B------:R-:W-:Y:S02]  /*2e9b0*/  IMAD.MOV.U32 R12, RZ, RZ, 0x3 ;  /* 0x00000003ff0c7424 */ /* 0x000fe400078e00ff */
[----:B------:R-:W-:Y:S02]  /*2e9c0*/  IMAD.MOV.U32 R11, RZ, RZ, 0x181f ;  /* 0x0000181fff0b7424 */ /* 0x000fe400078e00ff */
[----:B------:R-:W-:-:S07]  /*2e9d0*/  IMAD.MOV.U32 R8, RZ, RZ, R14 ;  /* 0x000000ffff087224 */ /* 0x000fce00078e000e */
[----:B------:R-:W-:Y:S05]  /*2e9e0*/  WARPSYNC.COLLECTIVE R15, `(.L_x_834) ;  /* 0x000000000f087348 */ /* 0x000fea0003c00000 */
[----:B------:R0:W1:Y:S02]  /*2e9f0*/  SHFL.IDX P6, R14, R13, R12, R11 ;  /* 0x0000000c0d0e7389 */ /* 0x00006400000c000b */
[----:B01----:R-:W-:Y:S01]  /*2ea00*/  ENDCOLLECTIVE ;  /* 0x000000000000791b */ /* 0x003fe20003800000 */
.L_x_834:
[----:B------:R-:W-:Y:S05]  /*2ea10*/  BRA `(.L_x_835) ;  /* 0xffffff0000747947 */ /* 0x000fea000383ffff */
.L_x_519:
[----:B------:R-:W-:Y:S02]  /*2ea20*/  IMAD.MOV.U32 R13, RZ, RZ, R40 ;  /* 0x000000ffff0d7224 */ /* 0x000fe400078e0028 */
[----:B------:R-:W-:Y:S02]  /*2ea30*/  IMAD.MOV.U32 R12, RZ, RZ, RZ ;  /* 0x000000ffff0c7224 */ /* 0x000fe400078e00ff */
[----:B------:R-:W-:Y:S02]  /*2ea40*/  IMAD.MOV.U32 R11, RZ, RZ, 0x1c1f ;  /* 0x00001c1fff0b7424 */ /* 0x000fe400078e00ff */
[----:B------:R-:W-:-:S07]  /*2ea50*/  IMAD.MOV.U32 R15, RZ, RZ, -0x1 ;  /* 0xffffffffff0f7424 */ /* 0x000fce00078e00ff */
[----:B------:R-:W-:Y:S05]  /*2ea60*/  WARPSYNC.COLLECTIVE R15, `(.L_x_836) ;  /* 0x000000000f087348 */ /* 0x000fea0003c00000 */
[----:B------:R0:W1:Y:S02]  /*2ea70*/  SHFL.IDX P6, R14, R13, R12, R11 ;  /* 0x0000000c0d0e7389 */ /* 0x00006400000c000b */
[----:B01----:R-:W-:Y:S01]  /*2ea80*/  ENDCOLLECTIVE ;  /* 0x000000000000791b */ /* 0x003fe20003800000 */
.L_x_836:
[----:B------:R-:W-:Y:S01]  /*2ea90*/  IMAD.MOV.U32 R13, RZ, RZ, R39 ;  /* 0x000000ffff0d7224 */ /* 0x000fe200078e0027 */
[----:B------:R-:W-:-:S07]  /*2eaa0*/  MOV R41, R14 ;  /* 0x0000000e00297202 */ /* 0x000fce0000000f00 */
[----:B------:R-:W-:Y:S05]  /*2eab0*/  WARPSYNC.COLLECTIVE R15, `(.L_x_837) ;  /* 0x000000000f087348 */ /* 0x000fea0003c00000 */
[----:B------:R0:W1:Y:S02]  /*2eac0*/  SHFL.IDX P6, R14, R13, R12, R11 ;  /* 0x0000000c0d0e7389 */ /* 0x00006400000c000b */
[----:B01----:R-:W-:Y:S01]  /*2ead0*/  ENDCOLLECTIVE ;  /* 0x000000000000791b */ /* 0x003fe20003800000 */
.L_x_837:
[----:B------:R-:W-:Y:S01]  /*2eae0*/  IMAD.MOV.U32 R11, RZ, RZ, R14 ;  /* 0x000000ffff0b7224 */ /* 0x000fe200078e000e */
[----:B------:R-:W-:Y:S06]  /*2eaf0*/  BRA `(.L_x_838) ;  /* 0xffffff04005c7947 */ /* 0x000fec000383ffff */
.L_x_522:
[----:B------:R-:W-:Y:S01]  /*2eb00*/  BSSY B1, `(.L_x_839) ;  /* 0x0000008000017945 */ /* 0x000fe20003800000 */
[----:B------:R-:W-:Y:S01]  /*2eb10*/  IMAD.MOV.U32 R13, RZ, RZ, R40 ;  /* 0x000000ffff0d7224 */ /* 0x000fe200078e0028 */
[----:B--2---:R-:W-:Y:S01]  /*2eb20*/  MOV R11, 0x1c1f ;  /* 0x00001c1f000b7802 */ /* 0x004fe20000000f00 */
[----:B------:R-:W-:Y:S02]  /*2eb30*/  IMAD.MOV.U32 R12, RZ, RZ, 0x1 ;  /* 0x00000001ff0c7424 */ /* 0x000fe400078e00ff */
[----:B------:R-:W-:-:S07]  /*2eb40*/  IMAD.MOV.U32 R15, RZ, RZ, -0x1 ;  /* 0xffffffffff0f7424 */ /* 0x000fce00078e00ff */
[----:B01-3--:R-:W-:Y:S05]  /*2eb50*/  WARPSYNC.COLLECTIVE R15, `(.L_x_840) ;  /* 0x000000000f087348 */ /* 0x00bfea0003c00000 */
[----:B------:R2:W4:Y:S02]  /*2eb60*/  SHFL.IDX P6, R14, R13, R12, R11 ;  /* 0x0000000c0d0e7389 */ /* 0x00052400000c000b */
[----:B01234-:R-:W-:Y:S01]  /*2eb70*/  ENDCOLLECTIVE ;  /* 0x000000000000791b */ /* 0x01ffe20003800000 */
.L_x_840:
[----:B------:R-:W-:Y:S05]  /*2eb80*/  BSYNC B1 ;  /* 0x0000000000017941 */ /* 0x000fea0003800000 */
.L_x_839:
        /* <DEDUP_REMOVED lines=8> */
.L_x_841:
[----:B------:R-:W-:Y:S01]  /*2ec10*/  IMAD.MOV.U32 R39, RZ, RZ, R14 ;  /* 0x000000ffff277224 */ /* 0x000fe200078e000e */
[----:B------:R-:W-:Y:S06]  /*2ec20*/  BRA `(.L_x_842) ;  /* 0xffffff1000fc7947 */ /* 0x000fec000383ffff */
.L_x_526:
[----:B------:R-:W-:Y:S01]  /*2ec30*/  IMAD.MOV.U32 R13, RZ, RZ, R3 ;  /* 0x000000ffff0d7224 */ /* 0x000fe200078e0003 */
[----:B------:R-:W-:Y:S01]  /*2ec40*/  MOV R11, 0x181f ;  /* 0x0000181f000b7802 */ /* 0x000fe20000000f00 */
[----:B------:R-:W-:Y:S02]  /*2ec50*/  IMAD.MOV.U32 R12, RZ, RZ, RZ ;  /* 0x000000ffff0c7224 */ /* 0x000fe400078e00ff */
[----:B------:R-:W-:-:S07]  /*2ec60*/  IMAD.MOV.U32 R15, RZ, RZ, -0x1 ;  /* 0xffffffffff0f7424 */ /* 0x000fce00078e00ff */
[----:B0-----:R-:W-:Y:S05]  /*2ec70*/  WARPSYNC.COLLECTIVE R15, `(.L_x_843) ;  /* 0x000000000f087348 */ /* 0x001fea0003c00000 */
[----:B------:R1:W2:Y:S02]  /*2ec80*/  SHFL.IDX P6, R14, R13, R12, R11 ;  /* 0x0000000c0d0e7389 */ /* 0x0002a400000c000b */
[----:B012---:R-:W-:Y:S01]  /*2ec90*/  ENDCOLLECTIVE ;  /* 0x000000000000791b */ /* 0x007fe20003800000 */
.L_x_843:
[----:B------:R-:W-:Y:S02]  /*2eca0*/  IMAD.MOV.U32 R13, RZ, RZ, R2 ;  /* 0x000000ffff0d7224 */ /* 0x000fe400078e0002 */
[----:B------:R-:W-:-:S07]  /*2ecb0*/  IMAD.MOV.U32 R0, RZ, RZ, R14 ;  /* 0x000000ffff007224 */ /* 0x000fce00078e000e */
[----:B------:R-:W-:Y:S05]  /*2ecc0*/  WARPSYNC.COLLECTIVE R15, `(.L_x_844) ;  /* 0x000000000f087348 */ /* 0x000fea0003c00000 */
[----:B------:R0:W1:Y:S02]  /*2ecd0*/  SHFL.IDX P6, R14, R13, R12, R11 ;  /* 0x0000000c0d0e7389 */ /* 0x00006400000c000b */
[----:B01----:R-:W-:Y:S01]  /*2ece0*/  ENDCOLLECTIVE ;  /* 0x000000000000791b */ /* 0x003fe20003800000 */
.L_x_844:
[----:B------:R-:W-:Y:S05]  /*2ecf0*/  BRA `(.L_x_845) ;  /* 0xffffff34005c7947 */ /* 0x000fea000383ffff */
.L_x_529:
[----:B------:R-:W-:Y:S01]  /*2ed00*/  BSSY B1, `(.L_x_846) ;  /* 0x0000008000017945 */ /* 0x000fe20003800000 */
[----:B--2---:R-:W-:Y:S01]  /*2ed10*/  IMAD.MOV.U32 R13, RZ, RZ, R3 ;  /* 0x000000ffff0d7224 */ /* 0x004fe200078e0003 */
[----:B------:R-:W-:Y:S01]  /*2ed20*/  MOV R12, 0x1 ;  /* 0x00000001000c7802 */ /* 0x000fe20000000f00 */
[----:B------:R-:W-:Y:S02]  /*2ed30*/  IMAD.MOV.U32 R11, RZ, RZ, 0x181f ;  /* 0x0000181fff0b7424 */ /* 0x000fe400078e00ff */
[----:B------:R-:W-:-:S07]  /*2ed40*/  IMAD.MOV.U32 R15, RZ, RZ, -0x1 ;  /* 0xffffffffff0f7424 */ /* 0x000fce00078e00ff */
[----:B01-3--:R-:W-:Y:S05]  /*2ed50*/  WARPSYNC.COLLECTIVE R15, `(.L_x_847) ;  /* 0x000000000f087348 */ /* 0x00bfea0003c00000 */
[----:B---3--:R2:W3:Y:S02]  /*2ed60*/  SHFL.IDX P6, R14, R13, R12, R11 ;  /* 0x0000000c0d0e7389 */ /* 0x0084e400000c000b */
[----:B0123--:R-:W-:Y:S01]  /*2ed70*/  ENDCOLLECTIVE ;  /* 0x000000000000791b */ /* 0x00ffe20003800000 */
.L_x_847:
[----:B------:R-:W-:Y:S05]  /*2ed80*/  BSYNC B1 ;  /* 0x0000000000017941 */ /* 0x000fea0003800000 */
.L_x_846:
        /* <DEDUP_REMOVED lines=8> */
.L_x_848:
[----:B------:R-:W-:Y:S05]  /*2ee10*/  BRA `(.L_x_849) ;  /* 0xffffff34008c7947 */ /* 0x000fea000383ffff */
.L_x_532:
[----:B------:R-:W-:Y:S01]  /*2ee20*/  BSSY B1, `(.L_x_850) ;  /* 0x0000008000017945 */ /* 0x000fe20003800000 */
[----:B---3--:R-:W-:Y:S01]  /*2ee30*/  IMAD.MOV.U32 R13, RZ, RZ, R3 ;  /* 0x000000ffff0d7224 */ /* 0x008fe200078e0003 */
[----:B------:R-:W-:Y:S01]  /*2ee40*/  MOV R11, 0x181f ;  /* 0x0000181f000b7802 */ /* 0x000fe20000000f00 */
[----:B------:R-:W-:Y:S02]  /*2ee50*/  IMAD.MOV.U32 R12, RZ, RZ, 0x2 ;  /* 0x00000002ff0c7424 */ /* 0x000fe400078e00ff */
[----:B------:R-:W-:-:S07]  /*2ee60*/  IMAD.MOV.U32 R15, RZ, RZ, -0x1 ;  /* 0xffffffffff0f7424 */ /* 0x000fce00078e00ff */
[----:B012-4-:R-:W-:Y:S05]  /*2ee70*/  WARPSYNC.COLLECTIVE R15, `(.L_x_851) ;  /* 0x000000000f087348 */ /* 0x017fea0003c00000 */
[----:B------:R3:W0:Y:S02]  /*2ee80*/  SHFL.IDX P6, R14, R13, R12, R11 ;  /* 0x0000000c0d0e7389 */ /* 0x00062400000c000b */
[----:B01234-:R-:W-:Y:S01]  /*2ee90*/  ENDCOLLECTIVE ;  /* 0x000000000000791b */ /* 0x01ffe20003800000 */
.L_x_851:
[----:B------:R-:W-:Y:S05]  /*2eea0*/  BSYNC B1 ;  /* 0x0000000000017941 */ /* 0x000fea0003800000 */
.L_x_850:
        /* <DEDUP_REMOVED lines=8> */
.L_x_852:
[----:B------:R-:W-:Y:S05]  /*2ef30*/  BRA `(.L_x_853) ;  /* 0xffffff3400bc7947 */ /* 0x000fea000383ffff */
.L_x_535:
[----:B------:R-:W-:Y:S01]  /*2ef40*/  BSSY B1, `(.L_x_854) ;  /* 0x0000008000017945 */ /* 0x000fe20003800000 */
[----:B0-----:R-:W-:Y:S01]  /*2ef50*/  IMAD.MOV.U32 R13, RZ, RZ, R3 ;  /* 0x000000ffff0d7224 */ /* 0x001fe200078e0003 */
[----:B------:R-:W-:Y:S01]  /*2ef60*/  MOV R15, 0xffffffff ;  /* 0xffffffff000f7802 */ /* 0x000fe20000000f00 */
[----:B------:R-:W-:Y:S02]  /*2ef70*/  IMAD.MOV.U32 R12, RZ, RZ, 0x3 ;  /* 0x00000003ff0c7424 */ /* 0x000fe400078e00ff */
[----:B------:R-:W-:-:S07]  /*2ef80*/  IMAD.MOV.U32 R11, RZ, RZ, 0x181f ;  /* 0x0000181fff0b7424 */ /* 0x000fce00078e00ff */
[----:B-1234-:R-:W-:Y:S05]  /*2ef90*/  WARPSYNC.COLLECTIVE R15, `(.L_x_855) ;  /* 0x000000000f087348 */ /* 0x01efea0003c00000 */
[----:B---3--:R0:W3:Y:S02]  /*2efa0*/  SHFL.IDX P6, R14, R13, R12, R11 ;  /* 0x0000000c0d0e7389 */ /* 0x0080e400000c000b */
[----:B01234-:R-:W-:Y:S01]  /*2efb0*/  ENDCOLLECTIVE ;  /* 0x000000000000791b */ /* 0x01ffe20003800000 */
.L_x_855:
[----:B------:R-:W-:Y:S05]  /*2efc0*/  BSYNC B1 ;  /* 0x0000000000017941 */ /* 0x000fea0003800000 */
.L_x_854:
        /* <DEDUP_REMOVED lines=8> */
.L_x_856:
[----:B------:R-:W-:Y:S05]  /*2f050*/  BRA `(.L_x_857) ;  /* 0xffffff3400ec7947 */ /* 0x000fea000383ffff */
.L_x_552:
[----:B------:R-:W0:Y:S01]  /*2f060*/  S2R R4, SR_TID.X ;  /* 0x0000000000047919 */ /* 0x000e220000002100 */
[----:B------:R-:W-:Y:S01]  /*2f070*/  BSSY B1, `(.L_x_858) ;  /* 0x000000a000017945 */ /* 0x000fe20003800000 */
[----:B------:R-:W-:Y:S02]  /*2f080*/  IMAD.MOV.U32 R12, RZ, RZ, RZ ;  /* 0x000000ffff0c7224 */ /* 0x000fe400078e00ff */
[----:B------:R-:W-:Y:S02]  /*2f090*/  IMAD.MOV.U32 R11, RZ, RZ, 0x1f ;  /* 0x0000001fff0b7424 */ /* 0x000fe400078e00ff */
[----:B------:R-:W-:Y:S01]  /*2f0a0*/  IMAD.MOV.U32 R15, RZ, RZ, -0x1 ;  /* 0xffffffffff0f7424 */ /* 0x000fe200078e00ff */
[----:B0-----:R-:W-:-:S04]  /*2f0b0*/  SHF.R.U32.HI R4, RZ, 0x5, R4 ;  /* 0x00000005ff047819 */ /* 0x001fc80000011604 */
[----:B------:R-:W-:-:S05]  /*2f0c0*/  LOP3.LUT R4, R4, 0x3, RZ, 0xc0, !PT ;  /* 0x0000000304047812 */ /* 0x000fca00078ec0ff */
[----:B------:R-:W-:-:S07]  /*2f0d0*/  IMAD.MOV.U32 R13, RZ, RZ, R4 ;  /* 0x000000ffff0d7224 */ /* 0x000fce00078e0004 */
[----:B------:R-:W-:Y:S05]  /*2f0e0*/  WARPSYNC.COLLECTIVE R15, `(.L_x_859) ;  /* 0x000000000f087348 */ /* 0x000fea0003c00000 */
[----:B------:R0:W1:Y:S02]  /*2f0f0*/  SHFL.IDX P6, R14, R13, R12, R11 ;  /* 0x0000000c0d0e7389 */ /* 0x00006400000c000b */
[----:B01----:R-:W-:Y:S01]  /*2f100*/  ENDCOLLECTIVE ;  /* 0x000000000000791b */ /* 0x003fe20003800000 */
.L_x_859:
[----:B------:R-:W-:Y:S05]  /*2f110*/  BSYNC B1 ;  /* 0x0000000000017941 */ /* 0x000fea0003800000 */
.L_x_858:
[----:B------:R-:W-:Y:S05]  /*2f120*/  BRA `(.L_x_860) ;  /* 0xffffff50007c7947 */ /* 0x000fea000383ffff */
.L_x_554:
[----:B------:R-:W-:Y:S01]  /*2f130*/  BSSY B1, `(.L_x_861) ;  /* 0x0000006000017945 */ /* 0x000fe20003800000 */
[----:B------:R-:W-:-:S07]  /*2f140*/  MOV R15, 0xffffffff ;  /* 0xffffffff000f7802 */ /* 0x000fce0000000f00 */
[----:B0-----:R-:W-:Y:S05]  /*2f150*/  WARPSYNC.COLLECTIVE R15, `(.L_x_862) ;  /* 0x000000000f0c7348 */ /* 0x001fea0003c00000 */
[----:B------:R-:W-:Y:S02]  /*2f160*/  ELECT P6, UR62, PT ;  /* 0x00000000003e782f */ /* 0x000fe400038c0000 */
[----:B------:R-:W-:Y:S01]  /*2f170*/  MOV R14, UR62 ;  /* 0x0000003e000e7c02 */ /* 0x000fe20008000f00 */
[----:B0-----:R-:W-:Y:S10]  /*2f180*/  ENDCOLLECTIVE ;  /* 0x000000000000791b */ /* 0x001ff40003800000 */
.L_x_862:
[----:B------:R-:W-:Y:S05]  /*2f190*/  BSYNC B1 ;  /* 0x0000000000017941 */ /* 0x000fea0003800000 */
.L_x_861:
[----:B------:R-:W-:Y:S05]  /*2f1a0*/  BRA `(.L_x_553) ;  /* 0xffffff5000747947 */ /* 0x000fea000383ffff */
.L_x_556:
[----:B0-----:R0:W1:Y:S02]  /*2f1b0*/  SYNCS.PHASECHK.TRANS64.TRYWAIT P0, [R18+URZ+0x38820], R4 ;  /* 0x03882004120075a7 */ /* 0x001064000800017f */
[----:B-1----:R-:W-:Y:S05]  /*2f1c0*/  @!P0 NANOSLEEP.SYNCS 0x989680 ;  /* 0x009896800000895d */ /* 0x002fea0003900000 */
[----:B------:R-:W1:Y:S02]  /*2f1d0*/  @!P0 SYNCS.PHASECHK.TRANS64 P0, [R18+URZ+0x38820], R4 ;  /* 0x03882004120085a7 */ /* 0x000e64000800007f */
[----:B-1----:R-:W-:Y:S05]  /*2f1e0*/  @!P0 BRA `(.L_x_556) ;  /* 0xfffffffc00f08947 */ /* 0x002fea000383ffff */
[----:B------:R-:W-:Y:S05]  /*2f1f0*/  BRA `(.L_x_863) ;  /* 0xffffff5000847947 */ /* 0x000fea000383ffff */
.L_x_560:
[----:B-1----:R1:W2:Y:S02]  /*2f200*/  SYNCS.PHASECHK.TRANS64.TRYWAIT P0, [R7+URZ+0x388a0], R10 ;  /* 0x0388a00a070075a7 */ /* 0x0022a4000800017f */
[----:B--2---:R-:W-:Y:S05]  /*2f210*/  @!P0 NANOSLEEP.SYNCS 0x989680 ;  /* 0x009896800000895d */ /* 0x004fea0003900000 */
[----:B------:R-:W2:Y:S02]  /*2f220*/  @!P0 SYNCS.PHASECHK.TRANS64 P0, [R7+URZ+0x388a0], R10 ;  /* 0x0388a00a070085a7 */ /* 0x000ea4000800007f */
[----:B--2---:R-:W-:Y:S05]  /*2f230*/  @!P0 BRA `(.L_x_560) ;  /* 0xfffffffc00f08947 */ /* 0x004fea000383ffff */
[----:B------:R-:W-:Y:S05]  /*2f240*/  BRA `(.L_x_864) ;  /* 0xffffff5000a47947 */ /* 0x000fea000383ffff */
.L_x_566:
[----:B0-----:R0:W2:Y:S02]  /*2f250*/  SYNCS.PHASECHK.TRANS64.TRYWAIT P0, [R7+URZ+0x388c0], R10 ;  /* 0x0388c00a070075a7 */ /* 0x0010a4000800017f */
[----:B--2---:R-:W-:Y:S05]  /*2f260*/  @!P0 NANOSLEEP.SYNCS 0x989680 ;  /* 0x009896800000895d */ /* 0x004fea0003900000 */
[----:B------:R-:W2:Y:S02]  /*2f270*/  @!P0 SYNCS.PHASECHK.TRANS64 P0, [R7+URZ+0x388c0], R10 ;  /* 0x0388c00a070085a7 */ /* 0x000ea4000800007f */
[----:B--2---:R-:W-:Y:S05]  /*2f280*/  @!P0 BRA `(.L_x_566) ;  /* 0xfffffffc00f08947 */ /* 0x004fea000383ffff */
[----:B------:R-:W-:Y:S05]  /*2f290*/  BRA `(.L_x_865) ;  /* 0xffffff5400647947 */ /* 0x000fea000383ffff */
.L_x_574:
[----:B0-----:R0:W1:Y:S02]  /*2f2a0*/  SYNCS.PHASECHK.TRANS64.TRYWAIT P2, [R8+URZ+0x388a0], R7 ;  /* 0x0388a007080075a7 */ /* 0x001064000804017f */
[----:B-1----:R-:W-:Y:S05]  /*2f2b0*/  @!P2 NANOSLEEP.SYNCS 0x989680 ;  /* 0x009896800000a95d */ /* 0x002fea0003900000 */
[----:B------:R-:W1:Y:S02]  /*2f2c0*/  @!P2 SYNCS.PHASECHK.TRANS64 P2, [R8+URZ+0x388a0], R7 ;  /* 0x0388a0070800a5a7 */ /* 0x000e64000804007f */
[----:B-1----:R-:W-:Y:S05]  /*2f2d0*/  @!P2 BRA `(.L_x_574) ;  /* 0xfffffffc00f0a947 */ /* 0x002fea000383ffff */
[----:B------:R-:W-:Y:S05]  /*2f2e0*/  BRA `(.L_x_866) ;  /* 0xffffff5800747947 */ /* 0x000fea000383ffff */
.L_x_580:
[----:B-1----:R1:W2:Y:S02]  /*2f2f0*/  SYNCS.PHASECHK.TRANS64.TRYWAIT P2, [R8+URZ+0x388c0], R7 ;  /* 0x0388c007080075a7 */ /* 0x0022a4000804017f */
[----:B--2---:R-:W-:Y:S05]  /*2f300*/  @!P2 NANOSLEEP.SYNCS 0x989680 ;  /* 0x009896800000a95d */ /* 0x004fea0003900000 */
[----:B------:R-:W2:Y:S02]  /*2f310*/  @!P2 SYNCS.PHASECHK.TRANS64 P2, [R8+URZ+0x388c0], R7 ;  /* 0x0388c0070800a5a7 */ /* 0x000ea4000804007f */
[----:B--2---:R-:W-:Y:S05]  /*2f320*/  @!P2 BRA `(.L_x_580) ;  /* 0xfffffffc00f0a947 */ /* 0x004fea000383ffff */
[----:B------:R-:W-:Y:S05]  /*2f330*/  BRA `(.L_x_867) ;  /* 0xffffff5c00307947 */ /* 0x000fea000383ffff */
.L_x_598:
[----:B------:R-:W2:Y:S01]  /*2f340*/  S2R R0, SR_TID.X ;  /* 0x0000000000007919 */ /* 0x000ea20000002100 */
[----:B------:R-:W-:Y:S01]  /*2f350*/  BSSY B0, `(.L_x_868) ;  /* 0x000000a000007945 */ /* 0x000fe20003800000 */
[----:B------:R-:W-:Y:S02]  /*2f360*/  IMAD.MOV.U32 R12, RZ, RZ, RZ ;  /* 0x000000ffff0c7224 */ /* 0x000fe400078e00ff */
[----:B------:R-:W-:Y:S02]  /*2f370*/  IMAD.MOV.U32 R11, RZ, RZ, 0x1f ;  /* 0x0000001fff0b7424 */ /* 0x000fe400078e00ff */
[----:B------:R-:W-:Y:S01]  /*2f380*/  IMAD.MOV.U32 R15, RZ, RZ, -0x1 ;  /* 0xffffffffff0f7424 */ /* 0x000fe200078e00ff */
[----:B--2---:R-:W-:-:S04]  /*2f390*/  SHF.R.U32.HI R0, RZ, 0x5, R0 ;  /* 0x00000005ff007819 */ /* 0x004fc80000011600 */
[----:B------:R-:W-:-:S05]  /*2f3a0*/  LOP3.LUT R0, R0, 0x3, RZ, 0xc0, !PT ;  /* 0x0000000300007812 */ /* 0x000fca00078ec0ff */
[----:B------:R-:W-:-:S07]  /*2f3b0*/  IMAD.MOV.U32 R13, RZ, RZ, R0 ;  /* 0x000000ffff0d7224 */ /* 0x000fce00078e0000 */
[----:B01-3--:R-:W-:Y:S05]  /*2f3c0*/  WARPSYNC.COLLECTIVE R15, `(.L_x_869) ;  /* 0x000000000f087348 */ /* 0x00bfea0003c00000 */
[----:B------:R2:W4:Y:S02]  /*2f3d0*/  SHFL.IDX P6, R14, R13, R12, R11 ;  /* 0x0000000c0d0e7389 */ /* 0x00052400000c000b */
[----:B01234-:R-:W-:Y:S01]  /*2f3e0*/  ENDCOLLECTIVE ;  /* 0x000000000000791b */ /* 0x01ffe20003800000 */
.L_x_869:
[----:B------:R-:W-:Y:S05]  /*2f3f0*/  BSYNC B0 ;  /* 0x0000000000007941 */ /* 0x000fea0003800000 */
.L_x_868:
[----:B------:R-:W-:Y:S05]  /*2f400*/  BRA `(.L_x_870) ;  /* 0xffffff68008c7947 */ /* 0x000fea000383ffff */
.L_x_600:
[----:B------:R-:W-:Y:S01]  /*2f410*/  BSSY B0, `(.L_x_871) ;  /* 0x0000006000007945 */ /* 0x000fe20003800000 */
[----:B------:R-:W-:-:S07]  /*2f420*/  MOV R15, 0xffffffff ;  /* 0xffffffff000f7802 */ /* 0x000fce0000000f00 */
[----:B0123--:R-:W-:Y:S05]  /*2f430*/  WARPSYNC.COLLECTIVE R15, `(.L_x_872) ;  /* 0x000000000f0c7348 */ /* 0x00ffea0003c00000 */
[----:B------:R-:W-:Y:S02]  /*2f440*/  ELECT P6, UR62, PT ;  /* 0x00000000003e782f */ /* 0x000fe400038c0000 */
[----:B------:R-:W-:Y:S01]  /*2f450*/  MOV R14, UR62 ;  /* 0x0000003e000e7c02 */ /* 0x000fe20008000f00 */
[----:B0123--:R-:W-:Y:S10]  /*2f460*/  ENDCOLLECTIVE ;  /* 0x000000000000791b */ /* 0x00fff40003800000 */
.L_x_872:
[----:B------:R-:W-:Y:S05]  /*2f470*/  BSYNC B0 ;  /* 0x0000000000007941 */ /* 0x000fea0003800000 */
.L_x_871:
[----:B------:R-:W-:Y:S05]  /*2f480*/  BRA `(.L_x_873) ;  /* 0xffffff6800947947 */ /* 0x000fea000383ffff */
.L_x_602:
[----:B0-----:R0:W1:Y:S02]  /*2f490*/  SYNCS.PHASECHK.TRANS64.TRYWAIT P0, [R0+URZ+0x38880], R3 ;  /* 0x03888003000075a7 */ /* 0x001064000800017f */
[----:B-1----:R-:W-:Y:S05]  /*2f4a0*/  @!P0 NANOSLEEP.SYNCS 0x989680 ;  /* 0x009896800000895d */ /* 0x002fea0003900000 */
[----:B------:R-:W1:Y:S02]  /*2f4b0*/  @!P0 SYNCS.PHASECHK.TRANS64 P0, [R0+URZ+0x38880], R3 ;  /* 0x03888003000085a7 */ /* 0x000e64000800007f */
[----:B-1----:R-:W-:Y:S05]  /*2f4c0*/  @!P0 BRA `(.L_x_602) ;  /* 0xfffffffc00f08947 */ /* 0x002fea000383ffff */
[----:B------:R-:W-:Y:S05]  /*2f4d0*/  BRA `(.L_x_874) ;  /* 0xffffff6c00047947 */ /* 0x000fea000383ffff */
.L_x_604:
[----:B-1----:R1:W2:Y:S02]  /*2f4e0*/  SYNCS.PHASECHK.TRANS64.TRYWAIT P0, [R0+URZ+0x38840], R3 ;  /* 0x03884003000075a7 */ /* 0x0022a4000800017f */
[----:B--2---:R-:W-:Y:S05]  /*2f4f0*/  @!P0 NANOSLEEP.SYNCS 0x989680 ;  /* 0x009896800000895d */ /* 0x004fea0003900000 */
[----:B------:R-:W2:Y:S02]  /*2f500*/  @!P0 SYNCS.PHASECHK.TRANS64 P0, [R0+URZ+0x38840], R3 ;  /* 0x03884003000085a7 */ /* 0x000ea4000800007f */
[----:B--2---:R-:W-:Y:S05]  /*2f510*/  @!P0 BRA `(.L_x_604) ;  /* 0xfffffffc00f08947 */ /* 0x004fea000383ffff */
[----:B------:R-:W-:Y:S05]  /*2f520*/  BRA `(.L_x_875) ;  /* 0xffffff6c00707947 */ /* 0x000fea000383ffff */
.L_x_608:
[----:B------:R-:W-:Y:S01]  /*2f530*/  IMAD.MOV.U32 R13, RZ, RZ, R3 ;  /* 0x000000ffff0d7224 */ /* 0x000fe200078e0003 */
[----:B------:R-:W-:Y:S01]  /*2f540*/  LOP3.LUT R7, R7, 0x7f, RZ, 0xc0, !PT ;  /* 0x0000007f07077812 */ /* 0x000fe200078ec0ff */
[----:B------:R-:W-:Y:S02]  /*2f550*/  IMAD.MOV.U32 R12, RZ, RZ, RZ ;  /* 0x000000ffff0c7224 */ /* 0x000fe400078e00ff */
[----:B------:R-:W-:Y:S01]  /*2f560*/  IMAD.MOV.U32 R11, RZ, RZ, 0x181f ;  /* 0x0000181fff0b7424 */ /* 0x000fe200078e00ff */
[----:B------:R-:W-:Y:S01]  /*2f570*/  SHF.R.U32.HI R0, RZ, 0x3, R7 ;  /* 0x00000003ff007819 */ /* 0x000fe20000011607 */
[----:B------:R-:W-:Y:S02]  /*2f580*/  IMAD.MOV.U32 R15, RZ, RZ, -0x1 ;  /* 0xffffffffff0f7424 */ /* 0x000fe400078e00ff */
[----:B-----5:R-:W-:Y:S02]  /*2f590*/  IMAD R2, R19, R8, RZ ;  /* 0x0000000813027224 */ /* 0x020fe400078e02ff */
[----:B------:R-:W-:-:S07]  /*2f5a0*/  IMAD.IADD R0, R0, 0x1, R5 ;  /* 0x0000000100007824 */ /* 0x000fce00078e0205 */
[----:B------:R-:W-:Y:S05]  /*2f5b0*/  WARPSYNC.COLLECTIVE R15, `(.L_x_876) ;  /* 0x000000000f087348 */ /* 0x000fea0003c00000 */
[----:B------:R0:W1:Y:S02]  /*2f5c0*/  SHFL.IDX P6, R14, R13, R12, R11 ;  /* 0x0000000c0d0e7389 */ /* 0x00006400000c000b */
[----:B01----:R-:W-:Y:S01]  /*2f5d0*/  ENDCOLLECTIVE ;  /* 0x000000000000791b */ /* 0x003fe20003800000 */
.L_x_876:
[C---:B------:R-:W-:Y:S02]  /*2f5e0*/  ISETP.GE.AND P2, PT, R0.reuse, R2, PT ;  /* 0x000000020000720c */ /* 0x040fe40003f46270 */
[----:B------:R-:W-:Y:S01]  /*2f5f0*/  IADD3 R5, R0, 0x10, RZ ;  /* 0x0000001000057810 */ /* 0x000fe20007ffe0ff */
[----:B------:R-:W-:Y:S01]  /*2f600*/  IMAD.MOV.U32 R13, RZ, RZ, R4 ;  /* 0x000000ffff0d7224 */ /* 0x000fe200078e0004 */
[----:B------:R-:W-:-:S09]  /*2f610*/  MOV R6, R14 ;  /* 0x0000000e00067202 */ /* 0x000fd20000000f00 */
[----:B------:R-:W-:Y:S05]  /*2f620*/  WARPSYNC.COLLECTIVE R15, `(.L_x_877) ;  /* 0x000000000f087348 */ /* 0x000fea0003c00000 */
[----:B------:R0:W1:Y:S02]  /*2f630*/  SHFL.IDX P6, R14, R13, R12, R11 ;  /* 0x0000000c0d0e7389 */ /* 0x00006400000c000b */
[----:B01----:R-:W-:Y:S01]  /*2f640*/  ENDCOLLECTIVE ;  /* 0x000000000000791b */ /* 0x003fe20003800000 */
.L_x_877:
[----:B------:R-:W-:Y:S02]  /*2f650*/  IMAD.MOV.U32 R13, RZ, RZ, R3 ;  /* 0x000000ffff0d7224 */ /* 0x000fe400078e0003 */
[----:B------:R-:W-:Y:S02]  /*2f660*/  IMAD.MOV.U32 R12, RZ, RZ, 0x1 ;  /* 0x00000001ff0c7424 */ /* 0x000fe400078e00ff */
[----:B------:R-:W-:-:S07]  /*2f670*/  IMAD.MOV.U32 R7, RZ, RZ, R14 ;  /* 0x000000ffff077224 */ /* 0x000fce00078e000e */
[----:B------:R-:W-:Y:S05]  /*2f680*/  WARPSYNC.COLLECTIVE R15, `(.L_x_878) ;  /* 0x000000000f087348 */ /* 0x000fea0003c00000 */
[----:B------:R0:W1:Y:S02]  /*2f690*/  SHFL.IDX P6, R14, R13, R12, R11 ;  /* 0x0000000c0d0e7389 */ /* 0x00006400000c000b */
[----:B01----:R-:W-:Y:S01]  /*2f6a0*/  ENDCOLLECTIVE ;  /* 0x000000000000791b */ /* 0x003fe20003800000 */
.L_x_878:
        /* <DEDUP_REMOVED lines=10> */
.L_x_879:
[----:B------:R-:W-:Y:S01]  /*2f750*/  @!PT LDS RZ, [RZ] ;  /* 0x00000000fffff984 */ /* 0x000fe20000000800 */
[----:B------:R-:W-:Y:S01]  /*2f760*/  @!PT LDS RZ, [RZ] ;  /* 0x00000000fffff984 */ /* 0x000fe20000000800 */
[----:B------:R-:W-:Y:S01]  /*2f770*/  @!PT LDS RZ, [RZ] ;  /* 0x00000000fffff984 */ /* 0x000fe20000000800 */
[----:B------:R0:W-:Y:S04]  /*2f780*/  @!P2 LDGSTS.E.BYPASS.LTC128B.128 [R9+0x20400], desc[UR42][R6.64], !P0 ;  /* 0x204000000609afae */ /* 0x0001e8000c101d6a */
[----:B------:R0:W-:Y:S01]  /*2f790*/  @!P2 LDGSTS.E.BYPASS.LTC128B.128 [R9+0x24400], desc[UR42][R6.64+0x80], !P1 ;  /* 0x244000800609afae */ /* 0x0001e2000c901d6a */
[----:B------:R-:W-:Y:S01]  /*2f7a0*/  ISETP.GE.AND P2, PT, R5, R2, PT ;  /* 0x000000020500720c */ /* 0x000fe20003f46270 */
[----:B------:R-:W-:Y:S02]  /*2f7b0*/  IMAD.MOV.U32 R13, RZ, RZ, R3 ;  /* 0x000000ffff0d7224 */ /* 0x000fe400078e0003 */
[----:B------:R-:W-:Y:S01]  /*2f7c0*/  IMAD.MOV.U32 R12, RZ, RZ, 0x2 ;  /* 0x00000002ff0c7424 */ /* 0x000fe200078e00ff */
[----:B------:R-:W-:-:S09]  /*2f7d0*/  MOV R5, R14 ;  /* 0x0000000e00057202 */ /* 0x000fd20000000f00 */
[----:B0-----:R-:W-:Y:S05]  /*2f7e0*/  WARPSYNC.COLLECTIVE R15, `(.L_x_880) ;  /* 0x000000000f087348 */ /* 0x001fea0003c00000 */
[----:B------:R1:W2:Y:S02]  /*2f7f0*/  SHFL.IDX P6, R14, R13, R12, R11 ;  /* 0x0000000c0d0e7389 */ /* 0x0002a400000c000b */
[----:B012---:R-:W-:Y:S01]  /*2f800*/  ENDCOLLECTIVE ;  /* 0x000000000000791b */ /* 0x007fe20003800000 */
.L_x_880:
[----:B------:R-:W-:Y:S01]  /*2f810*/  @!P2 IADD3 R7, P3, R10, R5, RZ ;  /* 0x000000050a07a210 */ /* 0x000fe20007f7e0ff */
[----:B------:R-:W-:-:S04]  /*2f820*/  VIADD R5, R0, 0x20 ;  /* 0x0000002000057836 */ /* 0x000fc80000000000 */
        /* <DEDUP_REMOVED lines=10> */
[----:B------:R-:W-:Y:S02]  /*2f8d0*/  ISETP.GE.AND P2, PT, R5, R2, PT ;  /* 0x000000020500720c */ /* 0x000fe40003f46270 */
[----:B0-----:R-:W-:-:S11]  /*2f8e0*/  MOV R6, R14 ;  /* 0x0000000e00067202 */ /* 0x001fd60000000f00 */
[----:B------:R-:W-:Y:S05]  /*2f8f0*/  WARPSYNC.COLLECTIVE R15, `(.L_x_881) ;  /* 0x000000000f087348 */ /* 0x000fea0003c00000 */
[----:B------:R0:W1:Y:S02]  /*2f900*/  SHFL.IDX P6, R14, R13, R12, R11 ;  /* 0x0000000c0d0e7389 */ /* 0x00006400000c000b */
[----:B01----:R-:W-:Y:S01]  /*2f910*/  ENDCOLLECTIVE ;  /* 0x000000000000791b */ /* 0x003fe20003800000 */
.L_x_881:
[----:B------:R-:W-:Y:S02]  /*2f920*/  IMAD.MOV.U32 R13, RZ, RZ, R3 ;  /* 0x000000ffff0d7224 */ /* 0x000fe400078e0003 */
[----:B------:R-:W-:Y:S02]  /*2f930*/  IMAD.MOV.U32 R12, RZ, RZ, 0x3 ;  /* 0x00000003ff0c7424 */ /* 0x000fe400078e00ff */
[----:B------:R-:W-:-:S07]  /*2f940*/  IMAD.MOV.U32 R5, RZ, RZ, R14 ;  /* 0x000000ffff057224 */ /* 0x000fce00078e000e */
[----:B------:R-:W-:Y:S05]  /*2f950*/  WARPSYNC.COLLECTIVE R15, `(.L_x_882) ;  /* 0x000000000f087348 */ /* 0x000fea0003c00000 */
[----:B------:R0:W1:Y:S02]  /*2f960*/  SHFL.IDX P6, R14, R13, R12, R11 ;  /* 0x0000000c0d0e7389 */ /* 0x00006400000c000b */
[----:B01----:R-:W-:Y:S01]  /*2f970*/  ENDCOLLECTIVE ;  /* 0x000000000000791b */ /* 0x003fe20003800000 */
.L_x_882:
[----:B------:R-:W-:-:S05]  /*2f980*/  @!P2 IADD3 R5, P3, R10, R5, RZ ;  /* 0x000000050a05a210 */ /* 0x000fca0007f7e0ff */
[----:B------:R-:W-:-:S04]  /*2f990*/  @!P2 IMAD.X R6, RZ, RZ, R6, P3 ;  /* 0x000000ffff06a224 */ /* 0x000fc800018e0606 */
[----:B------:R-:W-:Y:S01]  /*2f9a0*/  @!P2 IMAD.MOV.U32 R7, RZ, RZ, R6 ;  /* 0x000000ffff07a224 */ /* 0x000fe200078e0006 */
[----:B------:R-:W-:Y:S01]  /*2f9b0*/  @!P2 MOV R6, R5 ;  /* 0x000000050006a202 */ /* 0x000fe20000000f00 */
[----:B------:R-:W-:Y:S01]  /*2f9c0*/  VIADD R5, R0, 0x30 ;  /* 0x0000003000057836 */ /* 0x000fe20000000000 */
[----:B------:R-:W-:-:S03]  /*2f9d0*/  MOV R13, R4 ;  /* 0x00000004000d7202 */ /* 0x000fc60000000f00 */
        /* <DEDUP_REMOVED lines=10> */
.L_x_883:
[----:B------:R-:W-:Y:S02]  /*2fa80*/  IMAD.MOV.U32 R13, RZ, RZ, R3 ;  /* 0x000000ffff0d7224 */ /* 0x000fe400078e0003 */
[----:B------:R-:W-:Y:S02]  /*2fa90*/  IMAD.MOV.U32 R12, RZ, RZ, 0x4 ;  /* 0x00000004ff0c7424 */ /* 0x000fe400078e00ff */
[----:B------:R-:W-:-:S07]  /*2faa0*/  IMAD.MOV.U32 R5, RZ, RZ, R14 ;  /* 0x000000ffff057224 */ /* 0x000fce00078e000e */
[----:B------:R-:W-:Y:S05]  /*2fab0*/  WARPSYNC.COLLECTIVE R15, `(.L_x_884) ;  /* 0x000000000f087348 */ /* 0x000fea0003c00000 */
[----:B------:R0:W1:Y:S02]  /*2fac0*/  SHFL.IDX P6, R14, R13, R12, R11 ;  /* 0x0000000c0d0e7389 */ /* 0x00006400000c000b */
[----:B01----:R-:W-:Y:S01]  /*2fad0*/  ENDCOLLECTIVE ;  /* 0x000000000000791b */ /* 0x003fe20003800000 */
.L_x_884:
[----:B------:R-:W-:-:S05]  /*2fae0*/  @!P2 IADD3 R5, P3, R10, R5, RZ ;  /* 0x000000050a05a210 */ /* 0x000fca0007f7e0ff */
[----:B------:R-:W-:-:S04]  /*2faf0*/  @!P2 IMAD.X R6, RZ, RZ, R6, P3 ;  /* 0x000000ffff06a224 */ /* 0x000fc800018e0606 */
[----:B------:R-:W-:Y:S02]  /*2fb00*/  @!P2 IMAD.MOV.U32 R7, RZ, RZ, R6 ;  /* 0x000000ffff07a224 */ /* 0x000fe400078e0006 */
[----:B------:R-:W-:Y:S01]  /*2fb10*/  @!P2 IMAD.MOV.U32 R6, RZ, RZ, R5 ;  /* 0x000000ffff06a224 */ /* 0x000fe200078e0005 */
[----:B------:R-:W-:Y:S01]  /*2fb20*/  IADD3 R5, R0, 0x40, RZ ;  /* 0x0000004000057810 */ /* 0x000fe20007ffe0ff */
[----:B------:R-:W-:-:S03]  /*2fb30*/  IMAD.MOV.U32 R13, RZ, RZ, R4 ;  /* 0x000000ffff0d7224 */ /* 0x000fc600078e0004 */
        /* <DEDUP_REMOVED lines=10> */
.L_x_885:
[----:B------:R-:W-:Y:S01]  /*2fbe0*/  MOV R13, R3 ;  /* 0x00000003000d7202 */ /* 0x000fe20000000f00 */
[----:B------:R-:W-:Y:S01]  /*2fbf0*/  IMAD.MOV.U32 R12, RZ, RZ, 0x5 ;  /* 0x00000005ff0c7424 */ /* 0x000fe200078e00ff */
[----:B------:R-:W-:-:S07]  /*2fc00*/  MOV R5, R14 ;  /* 0x0000000e00057202 */ /* 0x000fce0000000f00 */
[----:B------:R-:W-:Y:S05]  /*2fc10*/  WARPSYNC.COLLECTIVE R15, `(.L_x_886) ;  /* 0x000000000f087348 */ /* 0x000fea0003c00000 */
[----:B------:R0:W1:Y:S02]  /*2fc20*/  SHFL.IDX P6, R14, R13, R12, R11 ;  /* 0x0000000c0d0e7389 */ /* 0x00006400000c000b */
[----:B01----:R-:W-:Y:S01]  /*2fc30*/  ENDCOLLECTIVE ;  /* 0x000000000000791b */ /* 0x003fe20003800000 */
.L_x_886:
[----:B------:R-:W-:-:S05]  /*2fc40*/  @!P2 IADD3 R5, P3, R10, R5, RZ ;  /* 0x000000050a05a210 */ /* 0x000fca0007f7e0ff */
[----:B------:R-:W-:-:S04]  /*2fc50*/  @!P2 IMAD.X R6, RZ, RZ, R6, P3 ;  /* 0x000000ffff06a224 */ /* 0x000fc800018e0606 */
[----:B------:R-:W-:Y:S02]  /*2fc60*/  @!P2 IMAD.MOV.U32 R7, RZ, RZ, R6 ;  /* 0x000000ffff07a224 */ /* 0x000fe400078e0006 */
[----:B------:R-:W-:Y:S02]  /*2fc70*/  @!P2 IMAD.MOV.U32 R6, RZ, RZ, R5 ;  /* 0x000000ffff06a224 */ /* 0x000fe400078e0005 */
[----:B------:R-:W-:Y:S02]  /*2fc80*/  IMAD.MOV.U32 R13, RZ, RZ, R4 ;  /* 0x000000ffff0d7224 */ /* 0x000fe400078e0004 */
[----:B------:R-:W-:Y:S01]  /*2fc90*/  VIADD R5, R0, 0x50 ;  /* 0x0000005000057836 */ /* 0x000fe20000000000 */
        /* <DEDUP_REMOVED lines=10> */
.L_x_887:
[----:B------:R-:W-:Y:S02]  /*2fd40*/  IMAD.MOV.U32 R13, RZ, RZ, R3 ;  /* 0x000000ffff0d7224 */ /* 0x000fe400078e0003 */
[----:B------:R-:W-:Y:S02]  /*2fd50*/  IMAD.MOV.U32 R12, RZ, RZ, 0x6 ;  /* 0x00000006ff0c7424 */ /* 0x000fe400078e00ff */
[----:B------:R-:W-:-:S07]  /*2fd60*/  IMAD.MOV.U32 R5, RZ, RZ, R14 ;  /* 0x000000ffff057224 */ /* 0x000fce00078e000e */
[----:B------:R-:W-:Y:S05]  /*2fd70*/  WARPSYNC.COLLECTIVE R15, `(.L_x_888) ;  /* 0x000000000f087348 */ /* 0x000fea0003c00000 */
[----:B------:R0:W1:Y:S02]  /*2fd80*/  SHFL.IDX P6, R14, R13, R12, R11 ;  /* 0x0000000c0d0e7389 */ /* 0x00006400000c000b */
[----:B01----:R-:W-:Y:S01]  /*2fd90*/  ENDCOLLECTIVE ;  /* 0x000000000000791b */ /* 0x003fe20003800000 */
.L_x_888:
[----:B------:R-:W-:-:S04]  /*2fda0*/  @!P2 IADD3 R5, P3, R10, R5, RZ ;  /* 0x000000050a05a210 */ /* 0x000fc80007f7e0ff */
[----:B------:R-:W-:-:S05]  /*2fdb0*/  @!P2 IADD3.X R6, RZ, R6, RZ, P3, !PT ;  /* 0x00000006ff06a210 */ /* 0x000fca0001ffe4ff */
[----:B------:R-:W-:Y:S02]  /*2fdc0*/  @!P2 IMAD.MOV.U32 R7, RZ, RZ, R6 ;  /* 0x000000ffff07a224 */ /* 0x000fe400078e0006 */
[----:B------:R-:W-:Y:S02]  /*2fdd0*/  @!P2 IMAD.MOV.U32 R6, RZ, RZ, R5 ;  /* 0x000000ffff06a224 */ /* 0x000fe400078e0005 */
[----:B------:R-:W-:-:S03]  /*2fde0*/  IMAD.MOV.U32 R13, RZ, RZ, R4 ;  /* 0x000000ffff0d7224 */ /* 0x000fc600078e0004 */
[----:B------:R-:W-:Y:S01]  /*2fdf0*/  @!PT LDS RZ, [RZ] ;  /* 0x00000000fffff984 */ /* 0x000fe20000000800 */
[----:B------:R-:W-:Y:S01]  /*2fe00*/  @!PT LDS RZ, [RZ] ;  /* 0x00000000fffff984 */ /* 0x000fe20000000800 */
[----:B------:R-:W-:Y:S01]  /*2fe10*/  @!PT LDS RZ, [RZ] ;  /* 0x00000000fffff984 */ /* 0x000fe20000000800 */
[----:B------:R-:W-:Y:S04]  /*2fe20*/  @!P2 LDGSTS.E.BYPASS.LTC128B.128 [R9+0x22c00], desc[UR42][R6.64], !P0 ;  /* 0x22c000000609afae */ /* 0x000fe8000c101d6a */
[----:B------:R0:W-:Y:S02]  /*2fe30*/  @!P2 LDGSTS.E.BYPASS.LTC128B.128 [R9+0x26c00], desc[UR42][R6.64+0x80], !P1 ;  /* 0x26c000800609afae */ /* 0x0001e4000c901d6a */
[----:B0-----:R-:W-:Y:S01]  /*2fe40*/  MOV R6, R14 ;  /* 0x0000000e00067202 */ /* 0x001fe20000000f00 */
[----:B------:R-:W-:-:S07]  /*2fe50*/  VIADD R7, R0, 0x60 ;  /* 0x0000006000077836 */ /* 0x000fce0000000000 */
[----:B------:R-:W-:Y:S05]  /*2fe60*/  WARPSYNC.COLLECTIVE R15, `(.L_x_889) ;  /* 0x000000000f087348 */ /* 0x000fea0003c00000 */
[----:B------:R0:W1:Y:S02]  /*2fe70*/  SHFL.IDX P6, R14, R13, R12, R11 ;  /* 0x0000000c0d0e7389 */ /* 0x00006400000c000b */
[----:B01----:R-:W-:Y:S01]  /*2fe80*/  ENDCOLLECTIVE ;  /* 0x000000000000791b */ /* 0x003fe20003800000 */
.L_x_889:
[----:B------:R-:W-:Y:S01]  /*2fe90*/  ISETP.GE.AND P2, PT, R7, R2, PT ;  /* 0x000000020700720c */ /* 0x000fe20003f46270 */
[----:B------:R-:W-:Y:S02]  /*2fea0*/  IMAD.MOV.U32 R13, RZ, RZ, R3 ;  /* 0x000000ffff0d7224 */ /* 0x000fe400078e0003 */
[----:B------:R-:W-:Y:S02]  /*2feb0*/  IMAD.MOV.U32 R12, RZ, RZ, 0x7 ;  /* 0x00000007ff0c7424 */ /* 0x000fe400078e00ff */
[----:B------:R-:W-:-:S08]  /*2fec0*/  IMAD.MOV.U32 R5, RZ, RZ, R14 ;  /* 0x000000ffff057224 */ /* 0x000fd000078e000e */
[----:B------:R-:W-:Y:S05]  /*2fed0*/  WARPSYNC.COLLECTIVE R15, `(.L_x_890) ;  /* 0x000000000f087348 */ /* 0x000fea0003c00000 */
[----:B------:R0:W1:Y:S02]  /*2fee0*/  SHFL.IDX P6, R14, R13, R12, R11 ;  /* 0x0000000c0d0e7389 */ /* 0x00006400000c000b */
[----:B01----:R-:W-:Y:S01]  /*2fef0*/  ENDCOLLECTIVE ;  /* 0x000000000000791b */ /* 0x003fe20003800000 */
.L_x_890:
[----:B------:R-:W-:-:S05]  /*2ff00*/  @!P2 IADD3 R5, P3, R10, R5, RZ ;  /* 0x000000050a05a210 */ /* 0x000fca0007f7e0ff */
[----:B------:R-:W-:-:S05]  /*2ff10*/  @!P2 IMAD.X R6, RZ, RZ, R6, P3 ;  /* 0x000000ffff06a224 */ /* 0x000fca00018e0606 */
[----:B------:R-:W-:Y:S01]  /*2ff20*/  @!P2 MOV R7, R6 ;  /* 0x000000060007a202 */ /* 0x000fe20000000f00 */
[----:B------:R-:W-:Y:S01]  /*2ff30*/  @!P2 IMAD.MOV.U32 R6, RZ, RZ, R5 ;  /* 0x000000ffff06a224 */ /* 0x000fe200078e0005 */
[----:B------:R-:W-:-:S04]  /*2ff40*/  MOV R13, R4 ;  /* 0x00000004000d7202 */ /* 0x000fc80000000f00 */
        /* <DEDUP_REMOVED lines=9> */
.L_x_891:
[----:B------:R-:W-:Y:S01]  /*2ffe0*/  IMAD.MOV.U32 R3, RZ, RZ, R14 ;  /* 0x000000ffff037224 */ /* 0x000fe200078e000e */
[----:B------:R-:W-:Y:S06]  /*2fff0*/  BRA `(.L_x_892) ;  /* 0xffffff6c00f47947 */ /* 0x000fec000383ffff */
.L_x_613:
[----:B---3--:R3:W4:Y:S02]  /*30000*/  SYNCS.PHASECHK.TRANS64.TRYWAIT P0, [R18+URZ+0x38820], R0 ;  /* 0x03882000120075a7 */ /* 0x008724000800017f */
[----:B----4-:R-:W-:Y:S05]  /*30010*/  @!P0 NANOSLEEP.SYNCS 0x989680 ;  /* 0x009896800000895d */ /* 0x010fea0003900000 */
[----:B------:R-:W4:Y:S02]  /*30020*/  @!P0 SYNCS.PHASECHK.TRANS64 P0, [R18+URZ+0x38820], R0 ;  /* 0x03882000120085a7 */ /* 0x000f24000800007f */
[----:B----4-:R-:W-:Y:S05]  /*30030*/  @!P0 BRA `(.L_x_613) ;  /* 0xfffffffc00f08947 */ /* 0x010fea000383ffff */
[----:B------:R-:W-:Y:S05]  /*30040*/  BRA `(.L_x_893) ;  /* 0xffffff7000607947 */ /* 0x000fea000383ffff */
.L_x_619:
[----:B--2---:R2:W3:Y:S02]  /*30050*/  SYNCS.PHASECHK.TRANS64.TRYWAIT P0, [R6+URZ+0x38880], R5 ;  /* 0x03888005060075a7 */ /* 0x0044e4000800017f */
[----:B---3--:R-:W-:Y:S05]  /*30060*/  @!P0 NANOSLEEP.SYNCS 0x989680 ;  /* 0x009896800000895d */ /* 0x008fea0003900000 */
[----:B------:R-:W3:Y:S02]  /*30070*/  @!P0 SYNCS.PHASECHK.TRANS64 P0, [R6+URZ+0x38880], R5 ;  /* 0x03888005060085a7 */ /* 0x000ee4000800007f */
[----:B---3--:R-:W-:Y:S05]  /*30080*/  @!P0 BRA `(.L_x_619) ;  /* 0xfffffffc00f08947 */ /* 0x008fea000383ffff */
[----:B------:R-:W-:Y:S05]  /*30090*/  BRA `(.L_x_894) ;  /* 0xffffff74001c7947 */ /* 0x000fea000383ffff */
.L_x_625:
[----:B-1----:R1:W3:Y:S02]  /*300a0*/  SYNCS.PHASECHK.TRANS64.TRYWAIT P0, [R6+URZ+0x38840], R5 ;  /* 0x03884005060075a7 */ /* 0x0022e4000800017f */
[----:B---3--:R-:W-:Y:S05]  /*300b0*/  @!P0 NANOSLEEP.SYNCS 0x989680 ;  /* 0x009896800000895d */ /* 0x008fea0003900000 */
[----:B------:R-:W3:Y:S02]  /*300c0*/  @!P0 SYNCS.PHASECHK.TRANS64 P0, [R6+URZ+0x38840], R5 ;  /* 0x03884005060085a7 */ /* 0x000ee4000800007f */
[----:B---3--:R-:W-:Y:S05]  /*300d0*/  @!P0 BRA `(.L_x_625) ;  /* 0xfffffffc00f08947 */ /* 0x008fea000383ffff */
[----:B------:R-:W-:Y:S05]  /*300e0*/  BRA `(.L_x_895) ;  /* 0xffffff7400dc7947 */ /* 0x000fea000383ffff */
.L_x_632:
[----:B--2---:R2:W3:Y:S02]  /*300f0*/  SYNCS.PHASECHK.TRANS64.TRYWAIT P0, [R20+URZ+0x38870], R4 ;  /* 0x03887004140075a7 */ /* 0x0044e4000800017f */
[----:B---3--:R-:W-:Y:S05]  /*30100*/  @!P0 NANOSLEEP.SYNCS 0x989680 ;  /* 0x009896800000895d */ /* 0x008fea0003900000 */
[----:B------:R-:W3:Y:S02]  /*30110*/  @!P0 SYNCS.PHASECHK.TRANS64 P0, [R20+URZ+0x38870], R4 ;  /* 0x03887004140085a7 */ /* 0x000ee4000800007f */
[----:B---3--:R-:W-:Y:S05]  /*30120*/  @!P0 BRA `(.L_x_632) ;  /* 0xfffffffc00f08947 */ /* 0x008fea000383ffff */
[----:B------:R-:W-:Y:S05]  /*30130*/  BRA `(.L_x_896) ;  /* 0xffffff7800b47947 */ /* 0x000fea000383ffff */
.L_x_634:
[----:B---3--:R3:W4:Y:S02]  /*30140*/  SYNCS.PHASECHK.TRANS64.TRYWAIT P0, [R20+URZ+0x38860], R2 ;  /* 0x03886002140075a7 */ /* 0x008724000800017f */
[----:B----4-:R-:W-:Y:S05]  /*30150*/  @!P0 NANOSLEEP.SYNCS 0x989680 ;  /* 0x009896800000895d */ /* 0x010fea0003900000 */
[----:B------:R-:W4:Y:S02]  /*30160*/  @!P0 SYNCS.PHASECHK.TRANS64 P0, [R20+URZ+0x38860], R2 ;  /* 0x03886002140085a7 */ /* 0x000f24000800007f */
[----:B----4-:R-:W-:Y:S05]  /*30170*/  @!P0 BRA `(.L_x_634) ;  /* 0xfffffffc00f08947 */ /* 0x010fea000383ffff */
[----:B------:R-:W-:Y:S05]  /*30180*/  BRA `(.L_x_897) ;  /* 0xffffff7800bc7947 */ /* 0x000fea000383ffff */
.L_x_641:
[----:B--2---:R2:W3:Y:S02]  /*30190*/  SYNCS.PHASECHK.TRANS64.TRYWAIT P1, [R17+URZ+0x38870], R0 ;  /* 0x03887000110075a7 */ /* 0x0044e4000802017f */
[----:B---3--:R-:W-:Y:S05]  /*301a0*/  @!P1 NANOSLEEP.SYNCS 0x989680 ;  /* 0x009896800000995d */ /* 0x008fea0003900000 */
[----:B------:R-:W3:Y:S02]  /*301b0*/  @!P1 SYNCS.PHASECHK.TRANS64 P1, [R17+URZ+0x38870], R0 ;  /* 0x03887000110095a7 */ /* 0x000ee4000802007f */
[----:B---3--:R-:W-:Y:S05]  /*301c0*/  @!P1 BRA `(.L_x_641) ;  /* 0xfffffffc00f09947 */ /* 0x008fea000383ffff */
[----:B------:R-:W-:Y:S05]  /*301d0*/  BRA `(.L_x_898) ;  /* 0xffffff84006c7947 */ /* 0x000fea000383ffff */
.L_x_643:
[----:B--2---:R2:W3:Y:S02]  /*301e0*/  SYNCS.PHASECHK.TRANS64.TRYWAIT P1, [R17+URZ+0x38860], R0 ;  /* 0x03886000110075a7 */ /* 0x0044e4000802017f */
[----:B---3--:R-:W-:Y:S05]  /*301f0*/  @!P1 NANOSLEEP.SYNCS 0x989680 ;  /* 0x009896800000995d */ /* 0x008fea0003900000 */
[----:B------:R-:W3:Y:S02]  /*30200*/  @!P1 SYNCS.PHASECHK.TRANS64 P1, [R17+URZ+0x38860], R0 ;  /* 0x03886000110095a7 */ /* 0x000ee4000802007f */
[----:B---3--:R-:W-:Y:S05]  /*30210*/  @!P1 BRA `(.L_x_643) ;  /* 0xfffffffc00f09947 */ /* 0x008fea000383ffff */
[----:B------:R-:W-:Y:S05]  /*30220*/  BRA `(.L_x_899) ;  /* 0xffffff8400747947 */ /* 0x000fea000383ffff */
.L_x_647:
[----:B------:R-:W2:Y:S01]  /*30230*/  LDL R2, [R1] ;  /* 0x0000000001027983 */ /* 0x000ea20000100800 */
[----:B------:R-:W-:Y:S01]  /*30240*/  BSSY B0, `(.L_x_900) ;  /* 0x0000008000007945 */ /* 0x000fe20003800000 */
[----:B------:R-:W-:Y:S01]  /*30250*/  IMAD.MOV.U32 R12, RZ, RZ, RZ ;  /* 0x000000ffff0c7224 */ /* 0x000fe200078e00ff */
[----:B------:R-:W-:Y:S01]  /*30260*/  MOV R15, 0xffffffff ;  /* 0xffffffff000f7802 */ /* 0x000fe20000000f00 */
[----:B------:R-:W-:Y:S02]  /*30270*/  IMAD.MOV.U32 R11, RZ, RZ, 0x1f ;  /* 0x0000001fff0b7424 */ /* 0x000fe400078e00ff */
[----:B--2---:R-:W-:-:S07]  /*30280*/  IMAD.MOV.U32 R13, RZ, RZ, R2 ;  /* 0x000000ffff0d7224 */ /* 0x004fce00078e0002 */
[----:B0-----:R-:W-:Y:S05]  /*30290*/  WARPSYNC.COLLECTIVE R15, `(.L_x_901) ;  /* 0x000000000f087348 */ /* 0x001fea0003c00000 */
[----:B------:R1:W2:Y:S02]  /*302a0*/  SHFL.IDX P6, R14, R13, R12, R11 ;  /* 0x0000000c0d0e7389 */ /* 0x0002a400000c000b */
[----:B012---:R-:W-:Y:S01]  /*302b0*/  ENDCOLLECTIVE ;  /* 0x000000000000791b */ /* 0x007fe20003800000 */
.L_x_901:
[----:B------:R-:W-:Y:S05]  /*302c0*/  BSYNC B0 ;  /* 0x0000000000007941 */ /* 0x000fea0003800000 */
.L_x_900:
[----:B------:R0:W5:Y:S01]  /*302d0*/  LDL R0, [R1+0xc] ;  /* 0x00000c0001007983 */ /* 0x0001620000100800 */
[----:B------:R-:W-:Y:S01]  /*302e0*/  IMAD.MOV.U32 R13, RZ, RZ, R2 ;  /* 0x000000ffff0d7224 */ /* 0x000fe200078e0002 */
[----:B------:R-:W-:Y:S01]  /*302f0*/  MOV R15, 0xffffffff ;  /* 0xffffffff000f7802 */ /* 0x000fe20000000f00 */
[----:B------:R-:W-:Y:S02]  /*30300*/  IMAD.MOV.U32 R12, RZ, RZ, 0x1 ;  /* 0x00000001ff0c7424 */ /* 0x000fe400078e00ff */
[----:B------:R-:W-:Y:S02]  /*30310*/  IMAD.MOV.U32 R11, RZ, RZ, 0x1f ;  /* 0x0000001fff0b7424 */ /* 0x000fe400078e00ff */
[----:B------:R-:W-:-:S07]  /*30320*/  IMAD.MOV.U32 R5, RZ, RZ, R14 ;  /* 0x000000ffff057224 */ /* 0x000fce00078e000e */
[----:B0----5:R-:W-:Y:S05]  /*30330*/  WARPSYNC.COLLECTIVE R15, `(.L_x_902) ;  /* 0x000000000f087348 */ /* 0x021fea0003c00000 */
[----:B------:R1:W2:Y:S02]  /*30340*/  SHFL.IDX P6, R14, R13, R12, R11 ;  /* 0x0000000c0d0e7389 */ /* 0x0002a400000c000b */
[----:B012--5:R-:W-:Y:S01]  /*30350*/  ENDCOLLECTIVE ;  /* 0x000000000000791b */ /* 0x027fe20003800000 */
.L_x_902:
[----:B------:R-:W-:Y:S01]  /*30360*/  ULDC UR4, c[0x0][0xc3c] ;  /* 0x00030f0000047ab9 */ /* 0x000fe20000000800 */
[----:B------:R-:W-:Y:S02]  /*30370*/  IMAD.IADD R4, R0, 0x1, R16 ;  /* 0x0000000100047824 */ /* 0x000fe400078e0210 */
[----:B------:R-:W-:Y:S02]  /*30380*/  IMAD.MOV.U32 R11, RZ, RZ, RZ ;  /* 0x000000ffff0b7224 */ /* 0x000fe400078e00ff */
[----:B------:R-:W-:Y:S01]  /*30390*/  IMAD.MOV.U32 R10, RZ, RZ, R14 ;  /* 0x000000ffff0a7224 */ /* 0x000fe200078e000e */
        /* <DEDUP_REMOVED lines=8> */
[----:B------:R-:W-:Y:S01]  /*30420*/  MOV R6, RZ ;  /* 0x000000ff00067202 */ /* 0x000fe20000000f00 */
[----:B------:R-:W-:Y:S01]  /*30430*/  IMAD.MOV.U32 R8, RZ, RZ, RZ ;  /* 0x000000ffff087224 */ /* 0x000fe200078e00ff */
[C---:B------:R-:W-:Y:S02]  /*30440*/  ISETP.GE.U32.AND P2, PT, R16.reuse, 0x2, PT ;  /* 0x000000021000780c */ /* 0x040fe40003f46070 */
[C---:B------:R-:W-:Y:S02]  /*30450*/  ISETP.GE.U32.AND P3, PT, R16.reuse, 0x4, PT ;  /* 0x000000041000780c */ /* 0x040fe40003f66070 */
[C---:B------:R-:W-:Y:S02]  /*30460*/  ISETP.GE.U32.AND P4, PT, R16.reuse, 0x8, PT ;  /* 0x000000081000780c */ /* 0x040fe40003f86070 */
[----:B------:R-:W-:Y:S01]  /*30470*/  ISETP.GE.U32.AND P5, PT, R16, 0x10, PT ;  /* 0x000000101000780c */ /* 0x000fe20003fa6070 */
[----:B--2---:R-:W-:-:S02]  /*30480*/  @!P1 IMAD.MOV.U32 R4, RZ, RZ, R0 ;  /* 0x000000ffff049224 */ /* 0x004fc400078e0000 */
[----:B---3--:R-:W-:Y:S01]  /*30490*/  @!P1 IMAD.MOV.U32 R6, RZ, RZ, R2 ;  /* 0x000000ffff069224 */ /* 0x008fe200078e0002 */
[----:B------:R-:W-:-:S03]  /*304a0*/  ISETP.NE.AND P1, PT, R16, RZ, PT ;  /* 0x000000ff1000720c */ /* 0x000fc60003f25270 */
[----:B------:R-:W-:-:S04]  /*304b0*/  IMAD R0, R6, R4, RZ ;  /* 0x0000000406007224 */ /* 0x000fc800078e02ff */
[----:B------:R-:W-:-:S07]  /*304c0*/  IMAD.MOV.U32 R13, RZ, RZ, R0 ;  /* 0x000000ffff0d7224 */ /* 0x000fce00078e0000 */
[----:B------:R-:W-:Y:S05]  /*304d0*/  WARPSYNC.COLLECTIVE R15, `(.L_x_903) ;  /* 0x000000000f087348 */ /* 0x000fea0003c00000 */
[----:B------:R0:W1:Y:S02]  /*304e0*/  SHFL.UP P6, R14, R13, R12, R11 ;  /* 0x0400000c0d0e7389 */ /* 0x00006400000c000b */
[----:B01----:R-:W-:Y:S01]  /*304f0*/  ENDCOLLECTIVE ;  /* 0x000000000000791b */ /* 0x003fe20003800000 */
.L_x_903:
[----:B------:R-:W-:Y:S02]  /*30500*/  IMAD.MOV.U32 R12, RZ, RZ, 0x2 ;  /* 0x00000002ff0c7424 */ /* 0x000fe400078e00ff */
[----:B------:R-:W-:-:S05]  /*30510*/  IMAD.MOV.U32 R2, RZ, RZ, R14 ;  /* 0x000000ffff027224 */ /* 0x000fca00078e000e */
[----:B------:R-:W-:-:S04]  /*30520*/  SEL R2, R2, RZ, P1 ;  /* 0x000000ff02027207 */ /* 0x000fc80000800000 */
[----:B------:R-:W-:-:S05]  /*30530*/  IADD3 R0, R0, R2, RZ ;  /* 0x0000000200007210 */ /* 0x000fca0007ffe0ff */
[----:B------:R-:W-:-:S07]  /*30540*/  IMAD.MOV.U32 R13, RZ, RZ, R0 ;  /* 0x000000ffff0d7224 */ /* 0x000fce00078e0000 */
[----:B------:R-:W-:Y:S05]  /*30550*/  WARPSYNC.COLLECTIVE R15, `(.L_x_904) ;  /* 0x000000000f087348 */ /* 0x000fea0003c00000 */
[----:B------:R0:W1:Y:S02]  /*30560*/  SHFL.UP P6, R14, R13, R12, R11 ;  /* 0x0400000c0d0e7389 */ /* 0x00006400000c000b */
[----:B01----:R-:W-:Y:S01]  /*30570*/  ENDCOLLECTIVE ;  /* 0x000000000000791b */ /* 0x003fe20003800000 */
.L_x_904:
[----:B------:R-:W-:Y:S02]  /*30580*/  IMAD.MOV.U32 R12, RZ, RZ, 0x4 ;  /* 0x00000004ff0c7424 */ /* 0x000fe400078e00ff */
[----:B------:R-:W-:-:S05]  /*30590*/  IMAD.MOV.U32 R2, RZ, RZ, R14 ;  /* 0x000000ffff027224 */ /* 0x000fca00078e000e */
[----:B------:R-:W-:-:S05]  /*305a0*/  SEL R2, R2, RZ, P2 ;  /* 0x000000ff02027207 */ /* 0x000fca0001000000 */
[----:B------:R-:W-:-:S05]  /*305b0*/  IMAD.IADD R0, R0, 0x1, R2 ;  /* 0x0000000100007824 */ /* 0x000fca00078e0202 */
[----:B------:R-:W-:-:S07]  /*305c0*/  MOV R13, R0 ;  /* 0x00000000000d7202 */ /* 0x000fce0000000f00 */
[----:B------:R-:W-:Y:S05]  /*305d0*/  WARPSYNC.COLLECTIVE R15, `(.L_x_905) ;  /* 0x000000000f087348 */ /* 0x000fea0003c00000 */
[----:B------:R0:W1:Y:S02]  /*305e0*/  SHFL.UP P6, R14, R13, R12, R11 ;  /* 0x0400000c0d0e7389 */ /* 0x00006400000c000b */
[----:B01----:R-:W-:Y:S01]  /*305f0*/  ENDCOLLECTIVE ;  /* 0x000000000000791b */ /* 0x003fe20003800000 */
.L_x_905:
[----:B------:R-:W-:Y:S01]  /*30600*/  MOV R12, 0x8 ;  /* 0x00000008000c7802 */ /* 0x000fe20000000f00 */
[----:B------:R-:W-:-:S05]  /*30610*/  IMAD.MOV.U32 R2, RZ, RZ, R14 ;  /* 0x000000ffff027224 */ /* 0x000fca00078e000e */
[----:B------:R-:W-:-:S05]  /*30620*/  SEL R2, R2, RZ, P3 ;  /* 0x000000ff02027207 */ /* 0x000fca0001800000 */
[----:B------:R-:W-:-:S04]  /*30630*/  IMAD.IADD R0, R0, 0x1, R2 ;  /* 0x0000000100007824 */ /* 0x000fc800078e0202 */
[----:B------:R-:W-:-:S07]  /*30640*/  IMAD.MOV.U32 R13, RZ, RZ, R0 ;  /* 0x000000ffff0d7224 */ /* 0x000fce00078e0000 */
[----:B------:R-:W-:Y:S05]  /*30650*/  WARPSYNC.COLLECTIVE R15, `(.L_x_906) ;  /* 0x000000000f087348 */ /* 0x000fea0003c00000 */
[----:B------:R0:W1:Y:S02]  /*30660*/  SHFL.UP P6, R14, R13, R12, R11 ;  /* 0x0400000c0d0e7389 */ /* 0x00006400000c000b */
[----:B01----:R-:W-:Y:S01]  /*30670*/  ENDCOLLECTIVE ;  /* 0x000000000000791b */ /* 0x003fe20003800000 */
.L_x_906:
[----:B------:R-:W-:Y:S02]  /*30680*/  IMAD.MOV.U32 R12, RZ, RZ, 0x10 ;  /* 0x00000010ff0c7424 */ /* 0x000fe400078e00ff */
[----:B------:R-:W-:-:S05]  /*30690*/  IMAD.MOV.U32 R2, RZ, RZ, R14 ;  /* 0x000000ffff027224 */ /* 0x000fca00078e000e */
[----:B------:R-:W-:-:S05]  /*306a0*/  SEL R2, R2, RZ, P4 ;  /* 0x000000ff02027207 */ /* 0x000fca0002000000 */
[----:B------:R-:W-:-:S04]  /*306b0*/  IMAD.IADD R0, R0, 0x1, R2 ;  /* 0x0000000100007824 */ /* 0x000fc800078e0202 */
[----:B------:R-:W-:-:S07]  /*306c0*/  IMAD.MOV.U32 R13, RZ, RZ, R0 ;  /* 0x000000ffff0d7224 */ /* 0x000fce00078e0000 */
[----:B------:R-:W-:Y:S05]  /*306d0*/  WARPSYNC.COLLECTIVE R15, `(.L_x_907) ;  /* 0x000000000f087348 */ /* 0x000fea0003c00000 */
[----:B------:R0:W1:Y:S02]  /*306e0*/  SHFL.UP P6, R14, R13, R12, R11 ;  /* 0x0400000c0d0e7389 */ /* 0x00006400000c000b */
[----:B01----:R-:W-:Y:S01]  /*306f0*/  ENDCOLLECTIVE ;  /* 0x000000000000791b */ /* 0x003fe20003800000 */
.L_x_907:
[----:B------:R-:W-:Y:S02]  /*30700*/  IMAD.MOV.U32 R12, RZ, RZ, 0x1f ;  /* 0x0000001fff0c7424 */ /* 0x000fe400078e00ff */
[----:B------:R-:W-:Y:S01]  /*30710*/  IMAD.MOV.U32 R11, RZ, RZ, 0x1f ;  /* 0x0000001fff0b7424 */ /* 0x000fe200078e00ff */
[----:B------:R-:W-:-:S04]  /*30720*/  MOV R2, R14 ;  /* 0x0000000e00027202 */ /* 0x000fc80000000f00 */
[----:B------:R-:W-:-:S05]  /*30730*/  SEL R2, R2, RZ, P5 ;  /* 0x000000ff02027207 */ /* 0x000fca0002800000 */
[----:B------:R-:W-:-:S04]  /*30740*/  IMAD.IADD R3, R0, 0x1, R2 ;  /* 0x0000000100037824 */ /* 0x000fc800078e0202 */
[----:B------:R-:W-:-:S07]  /*30750*/  IMAD.MOV.U32 R13, RZ, RZ, R3 ;  /* 0x000000ffff0d7224 */ /* 0x000fce00078e0003 */
[----:B------:R-:W-:Y:S05]  /*30760*/  WARPSYNC.COLLECTIVE R15, `(.L_x_908) ;  /* 0x000000000f087348 */ /* 0x000fea0003c00000 */
[----:B------:R0:W1:Y:S02]  /*30770*/  SHFL.IDX P6, R14, R13, R12, R11 ;  /* 0x0000000c0d0e7389 */ /* 0x00006400000c000b */
[----:B01----:R-:W-:Y:S01]  /*30780*/  ENDCOLLECTIVE ;  /* 0x000000000000791b */ /* 0x003fe20003800000 */
.L_x_908:
[----:B------:R-:W-:Y:S01]  /*30790*/  MOV R9, R14 ;  /* 0x0000000e00097202 */ /* 0x000fe20000000f00 */
[----:B------:R-:W-:Y:S06]  /*307a0*/  BRA `(.L_x_909) ;  /* 0xffffff8c00387947 */ /* 0x000fec000383ffff */
.L_x_650:
[----:B------:R-:W-:Y:S01]  /*307b0*/  BSSY B0, `(.L_x_910) ;  /* 0x0000008000007945 */ /* 0x000fe20003800000 */
[----:B------:R-:W-:Y:S01]  /*307c0*/  IMAD.MOV.U32 R13, RZ, RZ, R2 ;  /* 0x000000ffff0d7224 */ /* 0x000fe200078e0002 */
[----:B------:R-:W-:Y:S01]  /*307d0*/  MOV R15, 0xffffffff ;  /* 0xffffffff000f7802 */ /* 0x000fe20000000f00 */
[----:B------:R-:W-:Y:S02]  /*307e0*/  IMAD.MOV.U32 R12, RZ, RZ, 0x1 ;  /* 0x00000001ff0c7424 */ /* 0x000fe400078e00ff */
[----:B------:R-:W-:-:S07]  /*307f0*/  IMAD.MOV.U32 R11, RZ, RZ, RZ ;  /* 0x000000ffff0b7224 */ /* 0x000fce00078e00ff */
[----:B------:R-:W-:Y:S05]  /*30800*/  WARPSYNC.COLLECTIVE R15, `(.L_x_911) ;  /* 0x000000000f087348 */ /* 0x000fea0003c00000 */
[----:B------:R0:W1:Y:S02]  /*30810*/  SHFL.UP P6, R14, R13, R12, R11 ;  /* 0x0400000c0d0e7389 */ /* 0x00006400000c000b */
[----:B01----:R-:W-:Y:S01]  /*30820*/  ENDCOLLECTIVE ;  /* 0x000000000000791b */ /* 0x003fe20003800000 */
.L_x_911:
[----:B------:R-:W-:Y:S05]  /*30830*/  BSYNC B0 ;  /* 0x0000000000007941 */ /* 0x000fea0003800000 */
.L_x_910:
[----:B------:R-:W-:Y:S01]  /*30840*/  IMAD.MOV.U32 R3, RZ, RZ, R14 ;  /* 0x000000ffff037224 */ /* 0x000fe200078e000e */
[----:B------:R-:W-:Y:S01]  /*30850*/  MOV R11, RZ ;  /* 0x000000ff000b7202 */ /* 0x000fe20000000f00 */
[----:B------:R-:W-:Y:S02]  /*30860*/  IMAD.MOV.U32 R12, RZ, RZ, 0x2 ;  /* 0x00000002ff0c7424 */ /* 0x000fe400078e00ff */
[----:B------:R-:W-:Y:S01]  /*30870*/  IMAD.MOV.U32 R15, RZ, RZ, -0x1 ;  /* 0xffffffffff0f7424 */ /* 0x000fe200078e00ff */
[----:B------:R-:W-:-:S05]  /*30880*/  SEL R3, R3, RZ, P1 ;  /* 0x000000ff03037207 */ /* 0x000fca0000800000 */
[----:B------:R-:W-:-:S04]  /*30890*/  IMAD.IADD R2, R2, 0x1, R3 ;  /* 0x0000000102027824 */ /* 0x000fc800078e0203 */
[----:B------:R-:W-:-:S07]  /*308a0*/  IMAD.MOV.U32 R13, RZ, RZ, R2 ;  /* 0x000000ffff0d7224 */ /* 0x000fce00078e0002 */
[----:B------:R-:W-:Y:S05]  /*308b0*/  WARPSYNC.COLLECTIVE R15, `(.L_x_912) ;  /* 0x000000000f087348 */ /* 0x000fea0003c00000 */
[----:B------:R0:W1:Y:S02]  /*308c0*/  SHFL.UP P6, R14, R13, R12, R11 ;  /* 0x0400000c0d0e7389 */ /* 0x00006400000c000b */
[----:B01----:R-:W-:Y:S01]  /*308d0*/  ENDCOLLECTIVE ;  /* 0x000000000000791b */ /* 0x003fe20003800000 */
.L_x_912:
        /* <DEDUP_REMOVED lines=8> */
.L_x_913:
        /* <DEDUP_REMOVED lines=8> */
.L_x_914:
[----:B------:R-:W-:Y:S01]  /*309e0*/  IMAD.MOV.U32 R12, RZ, RZ, 0x10 ;  /* 0x00000010ff0c7424 */ /* 0x000fe200078e00ff */
[----:B------:R-:W-:-:S04]  /*309f0*/  MOV R3, R14 ;  /* 0x0000000e00037202 */ /* 0x000fc80000000f00 */
[----:B------:R-:W-:-:S05]  /*30a00*/  SEL R3, R3, RZ, P4 ;  /* 0x000000ff03037207 */ /* 0x000fca0002000000 */
[----:B------:R-:W-:-:S04]  /*30a10*/  IMAD.IADD R2, R2, 0x1, R3 ;  /* 0x0000000102027824 */ /* 0x000fc800078e0203 */
[----:B------:R-:W-:-:S07]  /*30a20*/  IMAD.MOV.U32 R13, RZ, RZ, R2 ;  /* 0x000000ffff0d7224 */ /* 0x000fce00078e0002 */
[----:B------:R-:W-:Y:S05]  /*30a30*/  WARPSYNC.COLLECTIVE R15, `(.L_x_915) ;  /* 0x000000000f087348 */ /* 0x000fea0003c00000 */
[----:B------:R0:W1:Y:S02]  /*30a40*/  SHFL.UP P6, R14, R13, R12, R11 ;  /* 0x0400000c0d0e7389 */ /* 0x00006400000c000b */
[----:B01----:R-:W-:Y:S01]  /*30a50*/  ENDCOLLECTIVE ;  /* 0x000000000000791b */ /* 0x003fe20003800000 */
.L_x_915:
[----:B------:R-:W-:Y:S02]  /*30a60*/  IMAD.MOV.U32 R12, RZ, RZ, 0x1f ;  /* 0x0000001fff0c7424 */ /* 0x000fe400078e00ff */
[----:B------:R-:W-:Y:S02]  /*30a70*/  IMAD.MOV.U32 R11, RZ, RZ, 0x1f ;  /* 0x0000001fff0b7424 */ /* 0x000fe400078e00ff */
[----:B------:R-:W-:-:S05]  /*30a80*/  IMAD.MOV.U32 R3, RZ, RZ, R14 ;  /* 0x000000ffff037224 */ /* 0x000fca00078e000e */
[----:B------:R-:W-:-:S04]  /*30a90*/  SEL R3, R3, RZ, P5 ;  /* 0x000000ff03037207 */ /* 0x000fc80002800000 */
[----:B------:R-:W-:-:S05]  /*30aa0*/  IADD3 R3, R2, R3, RZ ;  /* 0x0000000302037210 */ /* 0x000fca0007ffe0ff */
[----:B------:R-:W-:-:S07]  /*30ab0*/  IMAD.MOV.U32 R13, RZ, RZ, R3 ;  /* 0x000000ffff0d7224 */ /* 0x000fce00078e0003 */
[----:B------:R-:W-:Y:S05]  /*30ac0*/  WARPSYNC.COLLECTIVE R15, `(.L_x_916) ;  /* 0x000000000f087348 */ /* 0x000fea0003c00000 */
[----:B------:R0:W1:Y:S02]  /*30ad0*/  SHFL.IDX P6, R14, R13, R12, R11 ;  /* 0x0000000c0d0e7389 */ /* 0x00006400000c000b */
[----:B01----:R-:W-:Y:S01]  /*30ae0*/  ENDCOLLECTIVE ;  /* 0x000000000000791b */ /* 0x003fe20003800000 */
.L_x_916:
[----:B------:R-:W-:Y:S01]  /*30af0*/  IMAD.MOV.U32 R9, RZ, RZ, R14 ;  /* 0x000000ffff097224 */ /* 0x000fe200078e000e */
[----:B------:R-:W-:Y:S06]  /*30b00*/  BRA `(.L_x_917) ;  /* 0xffffff8c00107947 */ /* 0x000fec000383ffff */
.L_x_652:
[----:B------:R-:W-:Y:S01]  /*30b10*/  BSSY B0, `(.L_x_918) ;  /* 0x0000006000007945 */ /* 0x000fe20003800000 */
[----:B------:R-:W-:Y:S02]  /*30b20*/  PLOP3.LUT P6, PT, P6, PT, PT, 0x8, 0x0 ;  /* 0x000000000000781c */ /* 0x000fe400037ce170 */
[----:B------:R-:W-:-:S11]  /*30b30*/  MOV R15, 0xffffffff ;  /* 0xffffffff000f7802 */ /* 0x000fd60000000f00 */
[----:B0-----:R-:W-:Y:S05]  /*30b40*/  WARPSYNC.COLLECTIVE R15, `(.L_x_919) ;  /* 0x000000000f087348 */ /* 0x001fea0003c00000 */
[----:B------:R-:W-:Y:S01]  /*30b50*/  VOTE.ANY R14, PT, P6 ;  /* 0x00000000000e7806 */ /* 0x000fe200030e0100 */
[----:B0-----:R-:W-:Y:S06]  /*30b60*/  ENDCOLLECTIVE ;  /* 0x000000000000791b */ /* 0x001fec0003800000 */
.L_x_919:
[----:B------:R-:W-:Y:S05]  /*30b70*/  BSYNC B0 ;  /* 0x0000000000007941 */ /* 0x000fea0003800000 */
.L_x_918:
[----:B------:R-:W-:Y:S01]  /*30b80*/  IMAD.MOV.U32 R3, RZ, RZ, R14 ;  /* 0x000000ffff037224 */ /* 0x000fe200078e000e */
[----:B------:R-:W-:Y:S01]  /*30b90*/  MOV R15, 0xffffffff ;  /* 0xffffffff000f7802 */ /* 0x000fe20000000f00 */
[----:B------:R-:W-:Y:S02]  /*30ba0*/  IMAD.MOV.U32 R13, RZ, RZ, R4 ;  /* 0x000000ffff0d7224 */ /* 0x000fe400078e0004 */
[----:B------:R-:W0:Y:S01]  /*30bb0*/  POPC R0, R3 ;  /* 0x0000000300007309 */ /* 0x000e220000000000 */
[----:B------:R-:W-:Y:S02]  /*30bc0*/  IMAD.MOV.U32 R11, RZ, RZ, 0x1f ;  /* 0x0000001fff0b7424 */ /* 0x000fe400078e00ff */
[----:B0-----:R-:W-:-:S07]  /*30bd0*/  IMAD.MOV.U32 R12, RZ, RZ, R0 ;  /* 0x000000ffff0c7224 */ /* 0x001fce00078e0000 */
[----:B------:R-:W-:Y:S05]  /*30be0*/  WARPSYNC.COLLECTIVE R15, `(.L_x_920) ;  /* 0x000000000f087348 */ /* 0x000fea0003c00000 */
[----:B------:R0:W1:Y:S02]  /*30bf0*/  SHFL.IDX P6, R14, R13, R12, R11 ;  /* 0x0000000c0d0e7389 */ /* 0x00006400000c000b */
[----:B01----:R-:W-:Y:S01]  /*30c00*/  ENDCOLLECTIVE ;  /* 0x000000000000791b */ /* 0x003fe20003800000 */
.L_x_920:
[----:B------:R-:W-:Y:S02]  /*30c10*/  IMAD.MOV.U32 R13, RZ, RZ, R6 ;  /* 0x000000ffff0d7224 */ /* 0x000fe400078e0006 */
[----:B------:R-:W-:-:S07]  /*30c20*/  IMAD.MOV.U32 R4, RZ, RZ, R14 ;  /* 0x000000ffff047224 */ /* 0x000fce00078e000e */
[----:B------:R-:W-:Y:S05]  /*30c30*/  WARPSYNC.COLLECTIVE R15, `(.L_x_921) ;  /* 0x000000000f087348 */ /* 0x000fea0003c00000 */
[----:B------:R0:W1:Y:S02]  /*30c40*/  SHFL.IDX P6, R14, R13, R12, R11 ;  /* 0x0000000c0d0e7389 */ /* 0x00006400000c000b */
[----:B01----:R-:W-:Y:S01]  /*30c50*/  ENDCOLLECTIVE ;  /* 0x000000000000791b */ /* 0x003fe20003800000 */
.L_x_921:
[----:B------:R-:W-:Y:S01]  /*30c60*/  IMAD.MOV.U32 R6, RZ, RZ, R14 ;  /* 0x000000ffff067224 */ /* 0x000fe200078e000e */
[----:B------:R-:W-:Y:S06]  /*30c70*/  BRA `(.L_x_922) ;  /* 0xffffff8800f47947 */ /* 0x000fec000383ffff */
.L_x_654:
[----:B------:R-:W-:Y:S01]  /*30c80*/  BSSY B0, `(.L_x_923) ;  /* 0x0000007000007945 */ /* 0x000fe20003800000 */
[----:B------:R-:W-:Y:S01]  /*30c90*/  IMAD.MOV.U32 R13, RZ, RZ, R7 ;  /* 0x000000ffff0d7224 */ /* 0x000fe200078e0007 */
[----:B------:R-:W-:Y:S01]  /*30ca0*/  MOV R11, 0x1f ;  /* 0x0000001f000b7802 */ /* 0x000fe20000000f00 */
[----:B------:R-:W-:-:S07]  /*30cb0*/  IMAD.MOV.U32 R15, RZ, RZ, -0x1 ;  /* 0xffffffffff0f7424 */ /* 0x000fce00078e00ff */
[----:B012---:R-:W-:Y:S05]  /*30cc0*/  WARPSYNC.COLLECTIVE R15, `(.L_x_924) ;  /* 0x000000000f087348 */ /* 0x007fea0003c00000 */
[----:B------:R3:W4:Y:S02]  /*30cd0*/  SHFL.IDX P6, R14, R13, R12, R11 ;  /* 0x0000000c0d0e7389 */ /* 0x00072400000c000b */
[----:B01234-:R-:W-:Y:S01]  /*30ce0*/  ENDCOLLECTIVE ;  /* 0x000000000000791b */ /* 0x01ffe20003800000 */
.L_x_924:
[----:B------:R-:W-:Y:S05]  /*30cf0*/  BSYNC B0 ;  /* 0x0000000000007941 */ /* 0x000fea0003800000 */
.L_x_923:
[----:B------:R-:W-:Y:S01]  /*30d00*/  IMAD.MOV.U32 R7, RZ, RZ, R14 ;  /* 0x000000ffff077224 */ /* 0x000fe200078e000e */
[----:B------:R-:W-:Y:S06]  /*30d10*/  BRA `(.L_x_925) ;  /* 0xffffff8800e47947 */ /* 0x000fec000383ffff */
.L_x_658:
[----:B0-----:R0:W1:Y:S02]  /*30d20*/  SYNCS.PHASECHK.TRANS64.TRYWAIT P0, [R0+URZ+0x38820], R3 ;  /* 0x03882003000075a7 */ /* 0x001064000800017f */
[----:B-1----:R-:W-:Y:S05]  /*30d30*/  @!P0 NANOSLEEP.SYNCS 0x989680 ;  /* 0x009896800000895d */ /* 0x002fea0003900000 */
[----:B------:R-:W1:Y:S02]  /*30d40*/  @!P0 SYNCS.PHASECHK.TRANS64 P0, [R0+URZ+0x38820], R3 ;  /* 0x03882003000085a7 */ /* 0x000e64000800007f */
[----:B-1----:R-:W-:Y:S05]  /*30d50*/  @!P0 BRA `(.L_x_658) ;  /* 0xfffffffc00f08947 */ /* 0x002fea000383ffff */
[----:B------:R-:W-:Y:S05]  /*30d60*/  BRA `(.L_x_926) ;  /* 0xffffff90007c7947 */ /* 0x000fea000383ffff */
.L_x_659:
[----:B------:R-:W1:Y:S01]  /*30d70*/  S2R R2, SR_TID.X ;  /* 0x0000000000027919 */ /* 0x000e620000002100 */
[----:B------:R-:W-:Y:S01]  /*30d80*/  BSSY B0, `(.L_x_927) ;  /* 0x000000a000007945 */ /* 0x000fe20003800000 */
[----:B------:R-:W-:Y:S01]  /*30d90*/  IMAD.MOV.U32 R12, RZ, RZ, RZ ;  /* 0x000000ffff0c7224 */ /* 0x000fe200078e00ff */
[----:B------:R-:W-:Y:S01]  /*30da0*/  MOV R11, 0x1f ;  /* 0x0000001f000b7802 */ /* 0x000fe20000000f00 */
[----:B------:R-:W-:Y:S01]  /*30db0*/  IMAD.MOV.U32 R15, RZ, RZ, -0x1 ;  /* 0xffffffffff0f7424 */ /* 0x000fe200078e00ff */
[----:B-1----:R-:W-:-:S04]  /*30dc0*/  SHF.R.U32.HI R2, RZ, 0x5, R2 ;  /* 0x00000005ff027819 */ /* 0x002fc80000011602 */
[----:B------:R-:W-:-:S05]  /*30dd0*/  LOP3.LUT R2, R2, 0x3, RZ, 0xc0, !PT ;  /* 0x0000000302027812 */ /* 0x000fca00078ec0ff */
[----:B------:R-:W-:-:S07]  /*30de0*/  IMAD.MOV.U32 R13, RZ, RZ, R2 ;  /* 0x000000ffff0d7224 */ /* 0x000fce00078e0002 */
[----:B0-----:R-:W-:Y:S05]  /*30df0*/  WARPSYNC.COLLECTIVE R15, `(.L_x_928) ;  /* 0x000000000f087348 */ /* 0x001fea0003c00000 */
[----:B------:R1:W2:Y:S02]  /*30e00*/  SHFL.IDX P6, R14, R13, R12, R11 ;  /* 0x0000000c0d0e7389 */ /* 0x0002a400000c000b */
[----:B012---:R-:W-:Y:S01]  /*30e10*/  ENDCOLLECTIVE ;  /* 0x000000000000791b */ /* 0x007fe20003800000 */
.L_x_928:
[----:B------:R-:W-:Y:S05]  /*30e20*/  BSYNC B0 ;  /* 0x0000000000007941 */ /* 0x000fea0003800000 */
.L_x_927:
[----:B------:R-:W-:Y:S05]  /*30e30*/  BRA `(.L_x_929) ;  /* 0xffffff9000647947 */ /* 0x000fea000383ffff */
.L_x_660:
[----:B------:R-:W-:Y:S01]  /*30e40*/  BSSY B0, `(.L_x_930) ;  /* 0x0000006000007945 */ /* 0x000fe20003800000 */
[----:B------:R-:W-:-:S07]  /*30e50*/  IMAD.MOV.U32 R15, RZ, RZ, -0x1 ;  /* 0xffffffffff0f7424 */ /* 0x000fce00078e00ff */
[----:B01----:R-:W-:Y:S05]  /*30e60*/  WARPSYNC.COLLECTIVE R15, `(.L_x_931) ;  /* 0x000000000f0c7348 */ /* 0x003fea0003c00000 */
[----:B------:R-:W-:Y:S02]  /*30e70*/  ELECT P6, UR62, PT ;  /* 0x00000000003e782f */ /* 0x000fe400038c0000 */
[----:B------:R-:W-:Y:S01]  /*30e80*/  MOV R14, UR62 ;  /* 0x0000003e000e7c02 */ /* 0x000fe20008000f00 */
[----:B01----:R-:W-:Y:S10]  /*30e90*/  ENDCOLLECTIVE ;  /* 0x000000000000791b */ /* 0x003ff40003800000 */
.L_x_931:
[----:B------:R-:W-:Y:S05]  /*30ea0*/  BSYNC B0 ;  /* 0x0000000000007941 */ /* 0x000fea0003800000 */
.L_x_930:
[----:B------:R-:W-:Y:S05]  /*30eb0*/  BRA `(.L_x_932) ;  /* 0xffffff9000587947 */ /* 0x000fea000383ffff */
.L_x_662:
[----:B0-----:R0:W1:Y:S02]  /*30ec0*/  SYNCS.PHASECHK.TRANS64.TRYWAIT P1, [R6+URZ], R5 ;  /* 0x00000005060075a7 */ /* 0x001064000802017f */
[----:B-1----:R-:W-:Y:S05]  /*30ed0*/  @!P1 NANOSLEEP.SYNCS 0x989680 ;  /* 0x009896800000995d */ /* 0x002fea0003900000 */
[----:B------:R-:W1:Y:S02]  /*30ee0*/  @!P1 SYNCS.PHASECHK.TRANS64 P1, [R6+URZ], R5 ;  /* 0x00000005060095a7 */ /* 0x000e64000802007f */
[----:B-1----:R-:W-:Y:S05]  /*30ef0*/  @!P1 BRA `(.L_x_662) ;  /* 0xfffffffc00f09947 */ /* 0x002fea000383ffff */
[----:B------:R-:W-:Y:S05]  /*30f00*/  BRA `(.L_x_933) ;  /* 0xffffff9000947947 */ /* 0x000fea000383ffff */
.L_x_663:
[----:B-1----:R1:W2:Y:S02]  /*30f10*/  SYNCS.PHASECHK.TRANS64.TRYWAIT P1, [R7+URZ], R2 ;  /* 0x00000002070075a7 */ /* 0x0022a4000802017f */
[----:B--2---:R-:W-:Y:S05]  /*30f20*/  @!P1 NANOSLEEP.SYNCS 0x989680 ;  /* 0x009896800000995d */ /* 0x004fea0003900000 */
[----:B------:R-:W2:Y:S02]  /*30f30*/  @!P1 SYNCS.PHASECHK.TRANS64 P1, [R7+URZ], R2 ;  /* 0x00000002070095a7 */ /* 0x000ea4000802007f */
[----:B--2---:R-:W-:Y:S05]  /*30f40*/  @!P1 BRA `(.L_x_663) ;  /* 0xfffffffc00f09947 */ /* 0x004fea000383ffff */
[----:B------:R-:W-:Y:S05]  /*30f50*/  BRA `(.L_x_934) ;  /* 0xffffff9000887947 */ /* 0x000fea000383ffff */
.L_x_665:
[----:B--2---:R2:W3:Y:S02]  /*30f60*/  SYNCS.PHASECHK.TRANS64.TRYWAIT P1, [R4+URZ+0x38860], R5 ;  /* 0x03886005040075a7 */ /* 0x0044e4000802017f */
[----:B---3--:R-:W-:Y:S05]  /*30f70*/  @!P1 NANOSLEEP.SYNCS 0x989680 ;  /* 0x009896800000995d */ /* 0x008fea0003900000 */
[----:B------:R-:W3:Y:S02]  /*30f80*/  @!P1 SYNCS.PHASECHK.TRANS64 P1, [R4+URZ+0x38860], R5 ;  /* 0x03886005040095a7 */ /* 0x000ee4000802007f */
[----:B---3--:R-:W-:Y:S05]  /*30f90*/  @!P1 BRA `(.L_x_665) ;  /* 0xfffffffc00f09947 */ /* 0x008fea000383ffff */
[----:B------:R-:W-:Y:S05]  /*30fa0*/  BRA `(.L_x_935) ;  /* 0xffffff90008c7947 */ /* 0x000fea000383ffff */
.L_x_667:
[----:B---3--:R3:W4:Y:S02]  /*30fb0*/  SYNCS.PHASECHK.TRANS64.TRYWAIT P1, [R3+URZ+0x38860], R2 ;  /* 0x03886002030075a7 */ /* 0x008724000802017f */
[----:B----4-:R-:W-:Y:S05]  /*30fc0*/  @!P1 NANOSLEEP.SYNCS 0x989680 ;  /* 0x009896800000995d */ /* 0x010fea0003900000 */
[----:B------:R-:W4:Y:S02]  /*30fd0*/  @!P1 SYNCS.PHASECHK.TRANS64 P1, [R3+URZ+0x38860], R2 ;  /* 0x03886002030095a7 */ /* 0x000f24000802007f */
[----:B----4-:R-:W-:Y:S05]  /*30fe0*/  @!P1 BRA `(.L_x_667) ;  /* 0xfffffffc00f09947 */ /* 0x010fea000383ffff */
[----:B------:R-:W-:Y:S05]  /*30ff0*/  BRA `(.L_x_936) ;  /* 0xffffff90008c7947 */ /* 0x000fea000383ffff */
.L_x_669:
[----:B----4-:R4:W0:Y:S02]  /*31000*/  SYNCS.PHASECHK.TRANS64.TRYWAIT P0, [R4+URZ+0x38880], R5 ;  /* 0x03888005040075a7 */ /* 0x010824000800017f */
[----:B0-----:R-:W-:Y:S05]  /*31010*/  @!P0 NANOSLEEP.SYNCS 0x989680 ;  /* 0x009896800000895d */ /* 0x001fea0003900000 */
[----:B------:R-:W0:Y:S02]  /*31020*/  @!P0 SYNCS.PHASECHK.TRANS64 P0, [R4+URZ+0x38880], R5 ;  /* 0x03888005040085a7 */ /* 0x000e24000800007f */
[----:B0-----:R-:W-:Y:S05]  /*31030*/  @!P0 BRA `(.L_x_669) ;  /* 0xfffffffc00f08947 */ /* 0x001fea000383ffff */
[----:B------:R-:W-:Y:S05]  /*31040*/  BRA `(.L_x_670) ;  /* 0xffffff9000887947 */ /* 0x000fea000383ffff */
.L_x_937:
        /* <DEDUP_REMOVED lines=11> */
.L_x_3136:


//--------------------- .text._ZN7cutlass13device_kernelIN5flash11enable_sm90INS1_16FlashAttnFwdSm90INS1_25CollectiveMainloopFwdSm90ILi2EN4cute5tupleIJNS5_1CILi1EEES8_S8_EEENS6_IJNS7_ILi128EEENS7_ILi64EEENS7_ILi256EEEEEELi256ENS_12float_e4m3_tEfNS_4arch4Sm90ELb0ELb1ELb0ELb0ELb0ELb0ELb0ELb1ELb1ELb1ELb1ELb0EEENS1_21CollectiveEpilogueFwdINS6_IJSA_SC_SB_EEES9_NS_10bfloat16_tESG_Li256ELb0ELb1ELb1ELb1EEENS1_19SingleTileSchedulerILb0ELb1ELb1ELi128EEEEEEEEEvNT_6ParamsE --------------------------
	.section	.text._ZN7cutlass13device_kernelIN5flash11enable_sm90INS1_16FlashAttnFwdSm90INS1_25CollectiveMainloopFwdSm90ILi2EN4cute5tupleIJNS5_1CILi1EEES8_S8_EEENS6_IJNS7_ILi128EEENS7_ILi64EEENS7_ILi256EEEEEELi256ENS_12float_e4m3_tEfNS_4arch4Sm90ELb0ELb1ELb0ELb0ELb0ELb0ELb0ELb1ELb1ELb1ELb1ELb0EEENS1_21CollectiveEpilogueFwdINS6_IJSA_SC_SB_EEES9_NS_10bfloat16_tESG_Li256ELb0ELb1ELb1ELb1EEENS1_19SingleTileSchedulerILb0ELb1ELb1ELi128EEEEEEEEEvNT_6ParamsE,"ax",@progbits
	.align	128
.text._ZN7cutlass13device_kernelIN5flash11enable_sm90INS1_16FlashAttnFwdSm90INS1_25CollectiveMainloopFwdSm90ILi2EN4cute5tupleIJNS5_1CILi1EEES8_S8_EEENS6_IJNS7_ILi128EEENS7_ILi64EEENS7_ILi256EEEEEELi256ENS_12float_e4m3_tEfNS_4arch4Sm90ELb0ELb1ELb0ELb0ELb0ELb0ELb0ELb1ELb1ELb1ELb1ELb0EEENS1_21CollectiveEpilogueFwdINS6_IJSA_SC_SB_EEES9_NS_10bfloat16_tESG_Li256ELb0ELb1ELb1ELb1EEENS1_19SingleTileSchedulerILb0ELb1ELb1ELi128EEEEEEEEEvNT_6ParamsE:
        .type           _ZN7cutlass13device_kernelIN5flash11enable_sm90INS1_16FlashAttnFwdSm90INS1_25CollectiveMainloopFwdSm90ILi2EN4cute5tupleIJNS5_1CILi1EEES8_S8_EEENS6_IJNS7_ILi128EEENS7_ILi64EEENS7_ILi256EEEEEELi256ENS_12float_e4m3_tEfNS_4arch4Sm90ELb0ELb1ELb0ELb0ELb0ELb0ELb0ELb1ELb1ELb1ELb1ELb0EEENS1_21CollectiveEpilogueFwdINS6_IJSA_SC_SB_EEES9_NS_10bfloat16_tESG_Li256ELb0ELb1ELb1ELb1EEENS1_19SingleTileSchedulerILb0ELb1ELb1ELi128EEEEEEEEEvNT_6ParamsE,@function
        .size           _ZN7cutlass13device_kernelIN5flash11enable_sm90INS1_16FlashAttnFwdSm90INS1_25CollectiveMainloopFwdSm90ILi2EN4cute5tupleIJNS5_1CILi1EEES8_S8_EEENS6_IJNS7_ILi128EEENS7_ILi64EEENS7_ILi256EEEEEELi256ENS_12float_e4m3_tEfNS_4arch4Sm90ELb0ELb1ELb0ELb0ELb0ELb0ELb0ELb1ELb1ELb1ELb1ELb0EEENS1_21CollectiveEpilogueFwdINS6_IJSA_SC_SB_EEES9_NS_10bfloat16_tESG_Li256ELb0ELb1ELb1ELb1EEENS1_19SingleTileSchedulerILb0ELb1ELb1ELi128EEEEEEEEEvNT_6ParamsE,(.L_x_3137 - _ZN7cutlass13device_kernelIN5flash11enable_sm90INS1_16FlashAttnFwdSm90INS1_25CollectiveMainloopFwdSm90ILi2EN4cute5tupleIJNS5_1CILi1EEES8_S8_EEENS6_IJNS7_ILi128EEENS7_ILi64EEENS7_ILi256EEEEEELi256ENS_12float_e4m3_tEfNS_4arch4Sm90ELb0ELb1ELb0ELb0ELb0ELb0ELb0ELb1ELb1ELb1ELb1ELb0EEENS1_21CollectiveEpilogueFwdINS6_IJSA_SC_SB_EEES9_NS_10bfloat16_tESG_Li256ELb0ELb1ELb1ELb1EEENS1_19SingleTileSchedulerILb0ELb1ELb1ELi128EEEEEEEEEvNT_6ParamsE)
        .other          _ZN7cutlass13device_kernelIN5flash11enable_sm90INS1_16FlashAttnFwdSm90INS1_25CollectiveMainloopFwdSm90ILi2EN4cute5tupleIJNS5_1CILi1EEES8_S8_EEENS6_IJNS7_ILi128EEENS7_ILi64EEENS7_ILi256EEEEEELi256ENS_12float_e4m3_tEfNS_4arch4Sm90ELb0ELb1ELb0ELb0ELb0ELb0ELb0ELb1ELb1ELb1ELb1ELb0EEENS1_21CollectiveEpilogueFwdINS6_IJSA_SC_SB_EEES9_NS_10bfloat16_tESG_Li256ELb0ELb1ELb1ELb1EEENS1_19SingleTileSchedulerILb0ELb1ELb1ELi128EEEEEEEEEvNT_6ParamsE,@"STO_CUDA_ENTRY STV_DEFAULT"
_ZN7cutlass13device_kernelIN5flash11enable_sm90INS1_16FlashAttnFwdSm90INS1_25CollectiveMainloopFwdSm90ILi2EN4cute5tupleIJNS5_1CILi1EEES8_S8_EEENS6_IJNS7_ILi128EEENS7_ILi64EEENS7_ILi256EEEEEELi256ENS_12float_e4m3_tEfNS_4arch4Sm90ELb0ELb1ELb0ELb0ELb0ELb0ELb0ELb1ELb1ELb1ELb1ELb0EEENS1_21CollectiveEpilogueFwdINS6_IJSA_SC_SB_EEES9_NS_10bfloat16_tESG_Li256ELb0ELb1ELb1ELb1EEENS1_19SingleTileSchedulerILb0ELb1ELb1ELi128EEEEEEEEEvNT_6ParamsE:
        /* <DEDUP_REMOVED lines=18> */
.L_x_939:
[----:B------:R-:W-:Y:S05]  /*0120*/  BSYNC B0 ;  /* 0x0000000000007941 */ /* 0x000fea0003800000 */
.L_x_938:
        /* <DEDUP_REMOVED lines=41> */
.L_x_940:
        /* <DEDUP_REMOVED lines=22> */
.L_x_941:
        /* <DEDUP_REMOVED lines=18> */
.L_x_942:
        /* <DEDUP_REMOVED lines=22> */
.L_x_943:
        /* <DEDUP_REMOVED lines=22> */
.L_x_944:
        /* <DEDUP_REMOVED lines=8> */
.L_x_947:
[----:B------:R-:W-:-:S08]  /*0980*/  NOP ;  /* 0x0000000000007918 */ /* 0x000fd00000000000 */
[----:B------:R-:W0:Y:S02]  /*0990*/  USETMAXREG.TRY_ALLOC.CTAPOOL UP0, 0xf0 ;  /* 0x000000f0000079c8 */ /* 0x000e240008000600 */
[----:B0-----:R-:W-:-:S13]  /*09a0*/  PLOP3.LUT P0, PT, PT, PT, UP0, 0x80, 0x0 ;  /* 0x000000000000781c */ /* 0x001fda0003f0f008 */
[----:B------:R-:W-:Y:S05]  /*09b0*/  @!P0 BRA `(.L_x_947) ;  /* 0xfffffffc00f08947 */ /* 0x000fea000383ffff */
[----:B------:R-:W0:Y:S01]  /*09c0*/  S2UR UR6, SR_CTAID.Y ;  /* 0x00000000000679c3 */ /* 0x000e220000002600 */
[----:B------:R-:W-:Y:S01]  /*09d0*/  LOP3.LUT R0, R19, 0xffffff80, RZ, 0xc0, !PT ;  /* 0xffffff8013007812 */ /* 0x000fe200078ec0ff */
[----:B------:R-:W-:Y:S02]  /*09e0*/  ULDC UR7, c[0x0][0xc50] ;  /* 0x0003140000077ab9 */ /* 0x000fe40000000800 */
[----:B------:R-:W-:-:S04]  /*09f0*/  UISETP.NE.AND UP0, UPT, UR7, 0x1, UPT ;  /* 0x000000010700788c */ /* 0x000fc8000bf05270 */
[----:B------:R-:W-:Y:S08]  /*0a00*/  BAR.ARV 0x8, 0x180 ;  /* 0x0206000000007b1d */ /* 0x000ff00000002000 */
[----:B------:R-:W1:Y:S01]  /*0a10*/  S2UR UR36, SR_CTAID.Z ;  /* 0x00000000002479c3 */ /* 0x000e620000002700 */
[----:B------:R-:W-:Y:S01]  /*0a20*/  ISETP.NE.AND P0, PT, R0, 0x80, PT ;  /* 0x000000800000780c */ /* 0x000fe20003f05270 */
[----:B------:R-:W-:Y:S01]  /*0a30*/  @UP0 ULDC UR4, c[0x0][0xc54] ;  /* 0x0003150000040ab9 */ /* 0x000fe20000000800 */
[----:B------:R-:W-:Y:S01]  /*0a40*/  @UP0 ULDC UR8, c[0x0][0xc58] ;  /* 0x0003160000080ab9 */ /* 0x000fe20000000800 */
[----:B0-----:R-:W-:-:S10]  /*0a50*/  UIMAD.WIDE.U32 UR4, UR6, UR4, URZ ;  /* 0x00000004060472a5 */ /* 0x001fd4000f8e003f */
[----:B------:R-:W-:Y:S06]  /*0a60*/  @!P0 BAR.ARV 0x9, 0x100 ;  /* 0x0244000000008b1d */ /* 0x000fec0000002000 */
[----:B------:R-:W-:Y:S01]  /*0a70*/  UMOV UR42, UR6 ;  /* 0x00000006002a7c82 */ /* 0x000fe20008000000 */
[----:B------:R-:W-:Y:S01]  /*0a80*/  @UP0 USHF.R.U32.HI UR42, URZ, UR8, UR5 ;  /* 0x000000083f2a0299 */ /* 0x000fe20008011605 */
[----:B-1----:R-:W-:-:S03]  /*0a90*/  ISETP.LE.AND P0, PT, RZ, UR36, PT ;  /* 0x00000024ff007c0c */ /* 0x002fc6000bf03270 */
[----:B------:R-:W-:-:S04]  /*0aa0*/  UIADD3 UR4, -UR42, URZ, URZ ;  /* 0x0000003f2a047290 */ /* 0x000fc8000fffe13f */
[----:B------:R-:W-:-:S06]  /*0ab0*/  UIMAD UR6, UR7, UR4, UR6 ;  /* 0x00000004070672a4 */ /* 0x000fcc000f8e0206 */
[----:B------:R-:W-:Y:S06]  /*0ac0*/  @!P0 BRA `(.L_x_948) ;  /* 0x0000012400c88947 */ /* 0x000fec0003800000 */
[----:B------:R-:W-:Y:S01]  /*0ad0*/  ULDC.64 UR4, c[0x0][0x990] ;  /* 0x0002640000047ab9 */ /* 0x000fe20000000a00 */
[----:B------:R-:W-:Y:S01]  /*0ae0*/  ULDC.64 UR8, c[0x0][0x998] ;  /* 0x0002660000087ab9 */ /* 0x000fe20000000a00 */
[----:B------:R-:W-:Y:S01]  /*0af0*/  UISETP.NE.U32.AND UP0, UPT, UR4, URZ, UPT ;  /* 0x0000003f0400728c */ /* 0x000fe2000bf05070 */
[----:B------:R-:W-:Y:S01]  /*0b00*/  IMAD.MOV.U32 R5, RZ, RZ, 0x3f800000 ;  /* 0x3f800000ff057424 */ /* 0x000fe200078e00ff */
[----:B------:R-:W-:Y:S01]  /*0b10*/  UISETP.NE.U32.AND UP1, UPT, UR8, URZ, UPT ;  /* 0x0000003f0800728c */ /* 0x000fe2000bf25070 */
[----:B------:R-:W-:Y:S01]  /*0b20*/  IMAD.MOV.U32 R0, RZ, RZ, 0x3f800000 ;  /* 0x3f800000ff007424 */ /* 0x000fe200078e00ff */
[----:B------:R-:W-:Y:S02]  /*0b30*/  UISETP.NE.AND.EX UP0, UPT, UR5, URZ, UPT, UP0 ;  /* 0x0000003f0500728c */ /* 0x000fe4000bf05300 */
[----:B------:R-:W-:Y:S02]  /*0b40*/  UISETP.NE.AND.EX UP1, UPT, UR9, URZ, UPT, UP1 ;  /* 0x0000003f0900728c */ /* 0x000fe4000bf25310 */
[----:B------:R-:W-:-:S02]  /*0b50*/  USHF.R.S32.HI UR37, URZ, 0x1f, UR36 ;  /* 0x0000001f3f257899 */ /* 0x000fc40008011424 */
[----:B------:R-:W-:Y:S01]  /*0b60*/  PLOP3.LUT P0, PT, PT, PT, UP0, 0x80, 0x0 ;  /* 0x000000000000781c */ /* 0x000fe20003f0f008 */
[----:B------:R-:W0:Y:S01]  /*0b70*/  S2UR UR47, SR_CTAID.X ;  /* 0x00000000002f79c3 */ /* 0x000e220000002500 */
[----:B------:R-:W-:Y:S01]  /*0b80*/  PLOP3.LUT P1, PT, PT, PT, UP1, 0x80, 0x0 ;  /* 0x000000000000781c */ /* 0x000fe20003f2f018 */
[----:B------:R-:W-:Y:S01]  /*0b90*/  ULDC UR39, c[0x0][0x424] ;  /* 0x0001090000277ab9 */ /* 0x000fe20000000800 */
[----:B------:R-:W-:Y:S01]  /*0ba0*/  ULDC UR43, c[0x0][0x288] ;  /* 0x0000a200002b7ab9 */ /* 0x000fe20000000800 */
[----:B------:R-:W-:Y:S02]  /*0bb0*/  @UP0 ULDC.64 UR12, c[0x0][0x9a8] ;  /* 0x00026a00000c0ab9 */ /* 0x000fe40000000a00 */
[----:B------:R-:W-:Y:S01]  /*0bc0*/  @UP1 ULDC.64 UR16, c[0x0][0x9b8] ;  /* 0x00026e0000101ab9 */ /* 0x000fe20000000a00 */
[----:B------:R-:W-:Y:S02]  /*0bd0*/  @UP0 UIMAD UR7, UR37, UR12, URZ ;  /* 0x0000000c250702a4 */ /* 0x000fe4000f8e023f */
[----:B------:R-:W-:-:S02]  /*0be0*/  @UP1 UIMAD UR15, UR37, UR16, URZ ;  /* 0x00000010250f12a4 */ /* 0x000fc4000f8e023f */
[----:B------:R-:W-:Y:S02]  /*0bf0*/  @UP0 UIMAD UR14, UR36, UR13, UR7 ;  /* 0x0000000d240e02a4 */ /* 0x000fe4000f8e0207 */
[----:B------:R-:W-:Y:S02]  /*0c00*/  @UP0 UIMAD.WIDE.U32 UR10, UR36, UR12, URZ ;  /* 0x0000000c240a02a5 */ /* 0x000fe4000f8e003f */
[----:B------:R-:W-:Y:S02]  /*0c10*/  @UP0 USHF.R.S32.HI UR7, URZ, 0x1f, UR42 ;  /* 0x0000001f3f070899 */ /* 0x000fe4000801142a */
[----:B------:R-:W-:Y:S02]  /*0c20*/  @UP1 UIMAD.WIDE.U32 UR12, UR36, UR16, URZ ;  /* 0x00000010240c12a5 */ /* 0x000fe4000f8e003f */
[----:B------:R-:W-:Y:S02]  /*0c30*/  @UP1 UIMAD UR15, UR36, UR17, UR15 ;  /* 0x00000011240f12a4 */ /* 0x000fe4000f8e020f */
[----:B------:R-:W-:Y:S01]  /*0c40*/  @UP1 USHF.R.S32.HI UR20, URZ, 0x1f, UR42 ;  /* 0x0000001f3f141899 */ /* 0x000fe2000801142a */
[----:B------:R-:W-:Y:S01]  /*0c50*/  @UP0 ULDC.64 UR16, c[0x0][0x9b0] ;  /* 0x00026c0000100ab9 */ /* 0x000fe20000000a00 */
[----:B------:R-:W-:Y:S01]  /*0c60*/  @UP1 ULDC.64 UR18, c[0x0][0x9c0] ;  /* 0x0002700000121ab9 */ /* 0x000fe20000000a00 */
[----:B------:R-:W-:-:S02]  /*0c70*/  @UP0 UIMAD UR7, UR7, UR16, URZ ;  /* 0x00000010070702a4 */ /* 0x000fc4000f8e023f */
[----:B------:R-:W-:Y:S02]  /*0c80*/  @UP0 UIADD3 UR11, UR11, UR14, URZ ;  /* 0x0000000e0b0b0290 */ /* 0x000fe4000fffe03f */
[----:B------:R-:W-:Y:S02]  /*0c90*/  @UP1 UIMAD UR14, UR20, UR18, URZ ;  /* 0x00000012140e12a4 */ /* 0x000fe4000f8e023f */
[----:B------:R-:W-:Y:S02]  /*0ca0*/  @UP1 UIADD3 UR13, UR13, UR15, URZ ;  /* 0x0000000f0d0d1290 */ /* 0x000fe4000fffe03f */
[----:B------:R-:W-:Y:S02]  /*0cb0*/  @UP0 UIMAD UR7, UR42, UR17, UR7 ;  /* 0x000000112a0702a4 */ /* 0x000fe4000f8e0207 */
[----:B------:R-:W-:Y:S02]  /*0cc0*/  @UP0 UIMAD.WIDE.U32 UR10, UR42, UR16, UR10 ;  /* 0x000000102a0a02a5 */ /* 0x000fe4000f8e000a */
[----:B------:R-:W-:-:S02]  /*0cd0*/  @UP1 UIMAD UR14, UR42, UR19, UR14 ;  /* 0x000000132a0e12a4 */ /* 0x000fc4000f8e020e */
[----:B------:R-:W-:Y:S02]  /*0ce0*/  @UP1 UIMAD.WIDE.U32 UR12, UR42, UR18, UR12 ;  /* 0x000000122a0c12a5 */ /* 0x000fe4000f8e000c */
[----:B------:R-:W-:Y:S02]  /*0cf0*/  @UP0 UIADD3 UR11, UR11, UR7, URZ ;  /* 0x000000070b0b0290 */ /* 0x000fe4000fffe03f */
[----:B------:R-:W-:Y:S02]  /*0d00*/  @UP0 ULEA UR4, UP2, UR10, UR4, 0x2 ;  /* 0x000000040a040291 */ /* 0x000fe4000f84103f */
[----:B------:R-:W-:Y:S02]  /*0d10*/  @UP1 UIADD3 UR7, UR13, UR14, URZ ;  /* 0x0000000e0d071290 */ /* 0x000fe4000fffe03f */
[----:B------:R-:W-:Y:S02]  /*0d20*/  @UP1 ULEA UR8, UP3, UR12, UR8, 0x2 ;  /* 0x000000080c081291 */ /* 0x000fe4000f86103f */
[----:B------:R-:W-:Y:S01]  /*0d30*/  @UP0 ULEA.HI.X UR5, UR10, UR5, UR11, 0x2, UP2 ;  /* 0x000000050a050291 */ /* 0x000fe200090f140b */
[----:B------:R-:W-:Y:S01]  /*0d40*/  IMAD.U32 R2, RZ, RZ, UR4 ;  /* 0x00000004ff027e24 */ /* 0x000fe2000f8e00ff */
[----:B------:R-:W-:-:S02]  /*0d50*/  @UP1 ULEA.HI.X UR9, UR12, UR9, UR7, 0x2, UP3 ;  /* 0x000000090c091291 */ /* 0x000fc400098f1407 */
[----:B------:R-:W-:Y:S01]  /*0d60*/  IMAD.U32 R6, RZ, RZ, UR8 ;  /* 0x00000008ff067e24 */ /* 0x000fe2000f8e00ff */
[----:B------:R-:W-:Y:S01]  /*0d70*/  ULDC UR7, c[0x0][0x448] ;  /* 0x0001120000077ab9 */ /* 0x000fe20000000800 */
[----:B------:R-:W-:Y:S01]  /*0d80*/  IMAD.U32 R3, RZ, RZ, UR5 ;  /* 0x00000005ff037e24 */ /* 0x000fe2000f8e00ff */
[----:B------:R-:W-:Y:S01]  /*0d90*/  ULDC.64 UR4, c[0x0][0x418] ;  /* 0x0001060000047ab9 */ /* 0x000fe20000000a00 */
[----:B------:R-:W-:Y:S01]  /*0da0*/  IMAD.U32 R7, RZ, RZ, UR9 ;  /* 0x00000009ff077e24 */ /* 0x000fe2000f8e00ff */
[----:B0-----:R-:W-:Y:S02]  /*0db0*/  USHF.L.U32 UR47, UR47, 0x7, URZ ;  /* 0x000000072f2f7899 */ /* 0x001fe4000800063f */
[----:B------:R-:W2:Y:S01]  /*0dc0*/  @P0 LDG.E R5, desc[UR44][R2.64] ;  /* 0x0000002c02050981 */ /* 0x000ea2000c1e1900 */
[----:B------:R-:W-:-:S03]  /*0dd0*/  ULDC UR13, c[0x0][0x2f0] ;  /* 0x0000bc00000d7ab9 */ /* 0x000fc60000000800 */
[----:B------:R-:W2:Y:S01]  /*0de0*/  @P1 LDG.E R0, desc[UR44][R6.64] ;  /* 0x0000002c06001981 */ /* 0x000ea2000c1e1900 */
[----:B------:R-:W-:Y:S01]  /*0df0*/  UISETP.NE.AND UP1, UPT, UR7, 0x1, UPT ;  /* 0x000000010700788c */ /* 0x000fe2000bf25270 */
[----:B------:R-:W-:Y:S01]  /*0e00*/  VIADD R19, R19, 0xffffff80 ;  /* 0xffffff8013137836 */ /* 0x000fe20000000000 */
[----:B------:R-:W-:Y:S02]  /*0e10*/  UISETP.NE.U32.AND UP0, UPT, UR4, URZ, UPT ;  /* 0x0000003f0400728c */ /* 0x000fe4000bf05070 */
[----:B------:R-:W-:Y:S02]  /*0e20*/  UIADD3 UR10, -UR43, 0x1, URZ ;  /* 0x000000012b0a7890 */ /* 0x000fe4000fffe13f */
[----:B------:R-:W-:Y:S02]  /*0e30*/  UISETP.NE.AND.EX UP0, UPT, UR5, URZ, UPT, UP0 ;  /* 0x0000003f0500728c */ /* 0x000fe4000bf05300 */
[----:B------:R-:W-:Y:S01]  /*0e40*/  UIADD3 UR7, UR47, 0x7f, URZ ;  /* 0x0000007f2f077890 */ /* 0x000fe2000fffe03f */
[----:B------:R-:W-:Y:S01]  /*0e50*/  ULDC.64 UR4, c[0x0][0x9e0] ;  /* 0x0002780000047ab9 */ /* 0x000fe20000000a00 */
[----:B------:R-:W-:-:S02]  /*0e60*/  USEL UR39, UR39, 0x1, UP0 ;  /* 0x0000000127277887 */ /* 0x000fc40008000000 */
[----:B------:R-:W-:Y:S02]  /*0e70*/  UISETP.GE.AND UP0, UPT, UR5, 0x1, UPT ;  /* 0x000000010500788c */ /* 0x000fe4000bf06270 */
[----:B------:R-:W-:Y:S01]  /*0e80*/  @UP1 UIADD3 UR8, UR47, 0x7f, URZ ;  /* 0x0000007f2f081890 */ /* 0x000fe2000fffe03f */
[----:B------:R-:W-:Y:S01]  /*0e90*/  @UP1 ULDC UR9, c[0x0][0x44c] ;  /* 0x0001130000091ab9 */ /* 0x000fe20000000800 */
[----:B------:R-:W-:Y:S02]  /*0ea0*/  @UP1 ULDC UR11, c[0x0][0x450] ;  /* 0x00011400000b1ab9 */ /* 0x000fe40000000800 */
[----:B------:R-:W-:Y:S01]  /*0eb0*/  UIMAD.WIDE.U32 UR8, UR8, UR9, URZ ;  /* 0x00000009080872a5 */ /* 0x000fe2000f8e003f */
[----:B------:R-:W-:Y:S01]  /*0ec0*/  PLOP3.LUT P1, PT, PT, PT, UP0, 0x80, 0x0 ;  /* 0x000000000000781c */ /* 0x000fe20003f2f008 */
[----:B------:R-:W-:Y:S02]  /*0ed0*/  UIMAD UR10, UR39, UR13, UR10 ;  /* 0x0000000d270a72a4 */ /* 0x000fe4000f8e020a */
[----:B------:R-:W-:-:S04]  /*0ee0*/  @UP1 USHF.R.U32.HI UR7, URZ, UR11, UR9 ;  /* 0x0000000b3f071299 */ /* 0x000fc80008011609 */
[----:B------:R-:W-:-:S03]  /*0ef0*/  UIADD3 UR10, UR10, UR7, URZ ;  /* 0x000000070a0a7290 */ /* 0x000fc6000fffe03f */
[----:B------:R-:W-:Y:S01]  /*0f00*/  ULDC UR7, c[0x0][0x988] ;  /* 0x0002620000077ab9 */ /* 0x000fe20000000800 */
[----:B------:R-:W-:Y:S01]  /*0f10*/  UIADD3 UR4, UR10, UR4, URZ ;  /* 0x000000040a047290 */ /* 0x000fe2000fffe03f */
[----:B--2---:R-:W-:-:S04]  /*0f20*/  FMUL.FTZ R0, R5, R0 ;  /* 0x0000000005007220 */ /* 0x004fc80000410000 */
[----:B------:R-:W-:Y:S01]  /*0f30*/  FMUL.FTZ R2, R0, UR7 ;  /* 0x0000000700027c20 */ /* 0x000fe20008410000 */
[----:B------:R-:W-:Y:S06]  /*0f40*/  @!P1 BRA `(.L_x_949) ;  /* 0x0000000000449947 */ /* 0x000fec0003800000 */
[----:B------:R-:W-:Y:S01]  /*0f50*/  ISETP.LT.AND P0, PT, RZ, UR10, PT ;  /* 0x0000000aff007c0c */ /* 0x000fe2000bf01270 */
[----:B------:R-:W-:-:S12]  /*0f60*/  UIADD3 UR7, UR10, -0x1, URZ ;  /* 0xffffffff0a077890 */ /* 0x000fd8000fffe03f */
[----:B------:R-:W-:Y:S05]  /*0f70*/  @P0 BRA `(.L_x_950) ;  /* 0x00000000001c0947 */ /* 0x000fea0003800000 */
[----:B------:R-:W-:Y:S02]  /*0f80*/  UISETP.NE.AND UP0, UPT, UR5, 0x1, UPT ;  /* 0x000000010500788c */ /* 0x000fe4000bf05270 */
[----:B------:R-:W-:-:S09]  /*0f90*/  UIADD3 UR7, -UR10, URZ, URZ ;  /* 0x0000003f0a077290 */ /* 0x000fd2000fffe13f */
[----:B------:R-:W-:Y:S02]  /*0fa0*/  @UP0 ULDC.64 UR10, c[0x0][0x9e8] ;  /* 0x00027a00000a0ab9 */ /* 0x000fe40000000a00 */
[----:B------:R-:W-:-:S04]  /*0fb0*/  UIMAD.WIDE.U32 UR8, UR7, UR10, URZ ;  /* 0x0000000a070872a5 */ /* 0x000fc8000f8e003f */
[----:B------:R-:W-:-:S04]  /*0fc0*/  @UP0 USHF.R.U32.HI UR7, URZ, UR11, UR9 ;  /* 0x0000000b3f070299 */ /* 0x000fc80008011609 */
[----:B------:R-:W-:Y:S01]  /*0fd0*/  ULOP3.LUT UR7, URZ, UR7, URZ, 0x33, !UPT ;  /* 0x000000073f077292 */ /* 0x000fe2000f8e333f */
[----:B------:R-:W-:Y:S11]  /*0fe0*/  BRA `(.L_x_951) ;  /* 0x0000000000107947 */ /* 0x000ff60003800000 */
.L_x_950:
[----:B------:R-:W-:-:S11]  /*0ff0*/  UISETP.NE.AND UP0, UPT, UR5, 0x1, UPT ;  /* 0x000000010500788c */ /* 0x000fd6000bf05270 */
[----:B------:R-:W-:Y:S02]  /*1000*/  @UP0 ULDC.64 UR10, c[0x0][0x9e8] ;  /* 0x00027a00000a0ab9 */ /* 0x000fe40000000a00 */
[----:B------:R-:W-:-:S04]  /*1010*/  UIMAD.WIDE.U32 UR8, UR7, UR10, URZ ;  /* 0x0000000a070872a5 */ /* 0x000fc8000f8e003f */
[----:B------:R-:W-:-:S12]  /*1020*/  @UP0 USHF.R.U32.HI UR7, URZ, UR11, UR9 ;  /* 0x0000000b3f070299 */ /* 0x000fd80008011609 */
.L_x_951:
[----:B------:R-:W-:-:S04]  /*1030*/  UIMAD UR7, UR7, UR5, UR5 ;  /* 0x00000005070772a4 */ /* 0x000fc8000f8e0205 */
[----:B------:R-:W-:-:S04]  /*1040*/  UISETP.LT.AND UP0, UPT, UR4, UR7, UPT ;  /* 0x000000070400728c */ /* 0x000fc8000bf01270 */
[----:B------:R-:W-:-:S12]  /*1050*/  USEL UR4, UR4, UR7, UP0 ;  /* 0x0000000704047287 */ /* 0x000fd80008000000 */
.L_x_949:
[----:B------:R-:W-:Y:S02]  /*1060*/  UIMAD UR7, UR39, UR13, 0x3f ;  /* 0x0000003f270774a4 */ /* 0x000fe4000f8e020d */
[----:B------:R-:W-:Y:S01]  /*1070*/  UIADD3 UR10, UR4, 0x3f, URZ ;  /* 0x0000003f040a7890 */ /* 0x000fe2000fffe03f */
[----:B------:R-:W-:Y:S01]  /*1080*/  @UP1 ULDC UR8, c[0x0][0x44c] ;  /* 0x0001130000081ab9 */ /* 0x000fe20000000800 */
[----:B------:R-:W-:Y:S01]  /*1090*/  @UP1 ULDC UR14, c[0x0][0x450] ;  /* 0x00011400000e1ab9 */ /* 0x000fe20000000800 */
[----:B------:R-:W-:Y:S02]  /*10a0*/  UIMAD.WIDE.U32 UR8, UR47, UR8, URZ ;  /* 0x000000082f0872a5 */ /* 0x000fe4000f8e003f */
[----:B------:R-:W-:Y:S02]  /*10b0*/  USHF.R.S32.HI UR4, URZ, 0x1f, UR7 ;  /* 0x0000001f3f047899 */ /* 0x000fe40008011407 */
[----:B------:R-:W-:Y:S01]  /*10c0*/  USHF.R.S32.HI UR11, URZ, 0x1f, UR10 ;  /* 0x0000001f3f0b7899 */ /* 0x000fe2000801140a */
[----:B------:R-:W-:Y:S01]  /*10d0*/  UMOV UR12, UR47 ;  /* 0x0000002f000c7c82 */ /* 0x000fe20008000000 */
[----:B------:R-:W-:-:S02]  /*10e0*/  UIMAD UR43, UR39, UR13, -UR43 ;  /* 0x0000000d272b72a4 */ /* 0x000fc4000f8e0a2b */
[----:B------:R-:W-:Y:S02]  /*10f0*/  @UP1 USHF.R.U32.HI UR12, URZ, UR14, UR9 ;  /* 0x0000000e3f0c1299 */ /* 0x000fe40008011609 */
[----:B------:R-:W-:Y:S02]  /*1100*/  ULEA.HI UR4, UR4, UR7, URZ, 0x6 ;  /* 0x0000000704047291 */ /* 0x000fe4000f8f303f */
[----:B------:R-:W-:Y:S02]  /*1110*/  ULEA.HI UR11, UR11, UR10, URZ, 0x6 ;  /* 0x0000000a0b0b7291 */ /* 0x000fe4000f8f303f */
[----:B------:R-:W-:Y:S02]  /*1120*/  UIADD3 UR7, UR43, UR12, URZ ;  /* 0x0000000c2b077290 */ /* 0x000fe4000fffe03f */
[----:B------:R-:W-:Y:S02]  /*1130*/  USHF.R.S32.HI UR4, URZ, 0x6, UR4 ;  /* 0x000000063f047899 */ /* 0x000fe40008011404 */
[----:B------:R-:W-:Y:S01]  /*1140*/  USHF.R.S32.HI UR11, URZ, 0x6, UR11 ;  /* 0x000000063f0b7899 */ /* 0x000fe2000801140b */
[----:B------:R-:W-:-:S02]  /*1150*/  ULDC UR8, c[0x0][0x9dc] ;  /* 0x0002770000087ab9 */ /* 0x000fc40000000800 */
[----:B------:R-:W-:Y:S02]  /*1160*/  UIADD3 UR8, UR7, -UR8, URZ ;  /* 0x8000000807087290 */ /* 0x000fe4000fffe03f */
[----:B------:R-:W-:-:S04]  /*1170*/  UISETP.LT.AND UP0, UPT, UR4, UR11, UPT ;  /* 0x0000000b0400728c */ /* 0x000fc8000bf01270 */
[----:B------:R-:W-:Y:S01]  /*1180*/  USEL UR4, UR4, UR11, UP0 ;  /* 0x0000000b04047287 */ /* 0x000fe20008000000 */
[----:B------:R-:W-:Y:S01]  /*1190*/  IMAD.U32 R0, RZ, RZ, UR8 ;  /* 0x00000008ff007e24 */ /* 0x000fe2000f8e00ff */
[----:B------:R-:W-:Y:S10]  /*11a0*/  @!P1 BRA `(.L_x_952) ;  /* 0x0000000000409947 */ /* 0x000ff40003800000 */
[----:B------:R-:W-:-:S06]  /*11b0*/  UISETP.GT.AND UP0, UPT, UR7, -0x1, UPT ;  /* 0xffffffff0700788c */ /* 0x000fcc000bf04270 */
[----:B------:R-:W-:-:S13]  /*11c0*/  PLOP3.LUT P0, PT, PT, PT, UP0, 0x80, 0x0 ;  /* 0x000000000000781c */ /* 0x000fda0003f0f008 */
[----:B------:R-:W-:Y:S05]  /*11d0*/  @P0 BRA `(.L_x_953) ;  /* 0x00000000001c0947 */ /* 0x000fea0003800000 */
[----:B------:R-:W-:Y:S02]  /*11e0*/  UISETP.NE.AND UP0, UPT, UR5, 0x1, UPT ;  /* 0x000000010500788c */ /* 0x000fe4000bf05270 */
[----:B------:R-:W-:-:S09]  /*11f0*/  ULOP3.LUT UR7, URZ, UR7, URZ, 0x33, !UPT ;  /* 0x000000073f077292 */ /* 0x000fd2000f8e333f */
[----:B------:R-:W-:Y:S02]  /*1200*/  @UP0 ULDC.64 UR10, c[0x0][0x9e8] ;  /* 0x00027a00000a0ab9 */ /* 0x000fe40000000a00 */
[----:B------:R-:W-:-:S04]  /*1210*/  UIMAD.WIDE.U32 UR8, UR7, UR10, URZ ;  /* 0x0000000a070872a5 */ /* 0x000fc8000f8e003f */
[----:B------:R-:W-:-:S04]  /*1220*/  @UP0 USHF.R.U32.HI UR7, URZ, UR11, UR9 ;  /* 0x0000000b3f070299 */ /* 0x000fc80008011609 */
[----:B------:R-:W-:Y:S01]  /*1230*/  ULOP3.LUT UR7, URZ, UR7, URZ, 0x33, !UPT ;  /* 0x000000073f077292 */ /* 0x000fe2000f8e333f */
[----:B------:R-:W-:Y:S11]  /*1240*/  BRA `(.L_x_954) ;  /* 0x0000000000107947 */ /* 0x000ff60003800000 */
.L_x_953:
[----:B------:R-:W-:-:S11]  /*1250*/  UISETP.NE.AND UP0, UPT, UR5, 0x1, UPT ;  /* 0x000000010500788c */ /* 0x000fd6000bf05270 */
[----:B------:R-:W-:Y:S02]  /*1260*/  @UP0 ULDC.64 UR10, c[0x0][0x9e8] ;  /* 0x00027a00000a0ab9 */ /* 0x000fe40000000a00 */
[----:B------:R-:W-:-:S04]  /*1270*/  UIMAD.WIDE.U32 UR8, UR7, UR10, URZ ;  /* 0x0000000a070872a5 */ /* 0x000fc8000f8e003f */
[----:B------:R-:W-:-:S12]  /*1280*/  @UP0 USHF.R.U32.HI UR7, URZ, UR11, UR9 ;  /* 0x0000000b3f070299 */ /* 0x000fd80008011609 */
.L_x_954:
[----:B------:R-:W-:-:S06]  /*1290*/  UIMAD UR5, UR7, UR5, URZ ;  /* 0x00000005070572a4 */ /* 0x000fcc000f8e023f */
[----:B------:R-:W-:-:S07]  /*12a0*/  VIMNMX R0, R0, UR5, !PT ;  /* 0x0000000500007c48 */ /* 0x000fce000ffe0100 */
.L_x_952:
[----:B------:R-:W-:Y:S01]  /*12b0*/  SHF.R.S32.HI R3, RZ, 0x1f, R0 ;  /* 0x0000001fff037819 */ /* 0x000fe20000011400 */
[----:B------:R-:W-:Y:S02]  /*12c0*/  USHF.R.U32.HI UR5, URZ, 0x10, UR6 ;  /* 0x000000103f057899 */ /* 0x000fe40008011606 */
[----:B------:R-:W-:Y:S01]  /*12d0*/  ULOP3.LUT UR6, UR6, 0xffff, URZ, 0xc0, !UPT ;  /* 0x0000ffff06067892 */ /* 0x000fe2000f8ec03f */
[----:B------:R-:W-:Y:S01]  /*12e0*/  LEA.HI R3, R3, R0, RZ, 0x6 ;  /* 0x0000000003037211 */ /* 0x000fe200078f30ff */
[----:B------:R-:W-:-:S03]  /*12f0*/  UISETP.NE.AND UP0, UPT, UR5, URZ, UPT ;  /* 0x0000003f0500728c */ /* 0x000fc6000bf05270 */
[----:B------:R-:W-:-:S04]  /*1300*/  SHF.R.S32.HI R3, RZ, 0x6, R3 ;  /* 0x00000006ff037819 */ /* 0x000fc80000011403 */
[----:B------:R-:W-:Y:S01]  /*1310*/  VIMNMX R16, RZ, R3, !PT ;  /* 0x00000003ff107248 */ /* 0x000fe20007fe0100 */
[----:B------:R-:W-:-:S03]  /*1320*/  IMAD.MOV.U32 R3, RZ, RZ, RZ ;  /* 0x000000ffff037224 */ /* 0x000fc600078e00ff */
[----:B------:R-:W-:Y:S01]  /*1330*/  ISETP.LT.AND P0, PT, R16, UR4, PT ;  /* 0x0000000410007c0c */ /* 0x000fe2000bf01270 */
[----:B------:R-:W-:-:S12]  /*1340*/  @!UP0 ULDC UR5, c[0x0][0x9f0] ;  /* 0x00027c0000058ab9 */ /* 0x000fd80000000800 */
[----:B------:R-:W-:Y:S05]  /*1350*/  @!P0 BRA `(.L_x_955) ;  /* 0x0000000000748947 */ /* 0x000fea0003800000 */
[----:B------:R-:W-:Y:S01]  /*1360*/  IMAD.U32 R7, RZ, RZ, UR5 ;  /* 0x00000005ff077e24 */ /* 0x000fe2000f8e00ff */
[----:B------:R-:W-:-:S04]  /*1370*/  UIADD3 UR7, UR5, -0x1, UR4 ;  /* 0xffffffff05077890 */ /* 0x000fc8000fffe004 */
[-C--:B------:R-:W-:Y:S02]  /*1380*/  IABS R6, R7.reuse ;  /* 0x0000000700067213 */ /* 0x080fe40000000000 */
[----:B------:R-:W-:Y:S02]  /*1390*/  IADD3 R0, -R16, UR7, RZ ;  /* 0x0000000710007c10 */ /* 0x000fe4000fffe1ff */
[----:B------:R-:W0:Y:S01]  /*13a0*/  I2F.RP R3, R6 ;  /* 0x0000000600037306 */ /* 0x000e220000209400 */
[----:B------:R-:W-:Y:S02]  /*13b0*/  IABS R10, R7 ;  /* 0x00000007000a7213 */ /* 0x000fe40000000000 */
[----:B------:R-:W-:Y:S02]  /*13c0*/  IABS R8, R0 ;  /* 0x0000000000087213 */ /* 0x000fe40000000000 */
[----:B------:R-:W-:-:S04]  /*13d0*/  LOP3.LUT R0, R0, UR5, RZ, 0x3c, !PT ;  /* 0x0000000500007c12 */ /* 0x000fc8000f8e3cff */
        /* <DEDUP_REMOVED lines=8> */
[----:B------:R-:W-:-:S04]  /*1460*/  IMAD.HI.U32 R5, R5, R7, R4 ;  /* 0x0000000705057227 */ /* 0x000fc800078e0004 */
[----:B------:R-:W-:-:S04]  /*1470*/  IMAD.MOV.U32 R4, RZ, RZ, R8 ;  /* 0x000000ffff047224 */ /* 0x000fc800078e0008 */
        /* <DEDUP_REMOVED lines=8> */
[----:B------:R-:W-:-:S04]  /*1500*/  IMAD.MOV.U32 R3, RZ, RZ, R5 ;  /* 0x000000ffff037224 */ /* 0x000fc800078e0005 */
[----:B------:R-:W-:Y:S01]  /*1510*/  @!P2 IMAD.MOV R3, RZ, RZ, -R3 ;  /* 0x000000ffff03a224 */ /* 0x000fe200078e0a03 */
[----:B------:R-:W-:-:S07]  /*1520*/  @!P1 LOP3.LUT R3, RZ, UR5, RZ, 0x33, !PT ;  /* 0x00000005ff039c12 */ /* 0x000fce000f8e33ff */
.L_x_955:
[----:B------:R-:W-:Y:S01]  /*1530*/  IMAD R16, R3, UR6, R16 ;  /* 0x0000000603107c24 */ /* 0x000fe2000f8e0210 */
[----:B------:R-:W-:Y:S02]  /*1540*/  PLOP3.LUT P0, PT, PT, PT, PT, 0x80, 0x0 ;  /* 0x000000000000781c */ /* 0x000fe40003f0f070 */
[----:B------:R-:W-:Y:S01]  /*1550*/  CS2R R28, SRZ ;  /* 0x00000000001c7805 */ /* 0x000fe2000001ff00 */
[----:B------:R-:W-:Y:S01]  /*1560*/  IMAD.MOV.U32 R0, RZ, RZ, RZ ;  /* 0x000000ffff007224 */ /* 0x000fe200078e00ff */
[----:B------:R-:W-:Y:S02]  /*1570*/  CS2R R24, SRZ ;  /* 0x0000000000187805 */ /* 0x000fe4000001ff00 */
[----:B------:R-:W-:Y:S02]  /*1580*/  VIADDMNMX R3, R16, R3, UR4, PT ;  /* 0x0000000410037e46 */ /* 0x000fe4000b800103 */
[----:B------:R-:W-:Y:S01]  /*1590*/  CS2R R30, SRZ ;  /* 0x00000000001e7805 */ /* 0x000fe2000001ff00 */
[----:B------:R-:W-:Y:S01]  /*15a0*/  IMAD.MOV.U32 R26, RZ, RZ, RZ ;  /* 0x000000ffff1a7224 */ /* 0x000fe200078e00ff */
[----:B------:R-:W-:-:S02]  /*15b0*/  CS2R R8, SRZ ;  /* 0x0000000000087805 */ /* 0x000fc4000001ff00 */
[----:B------:R-:W-:Y:S01]  /*15c0*/  R2UR UR50, R3 ;  /* 0x00000000033272ca */ /* 0x000fe200000e0000 */
[----:B------:R-:W-:Y:S01]  /*15d0*/  IMAD.MOV.U32 R3, RZ, RZ, RZ ;  /* 0x000000ffff037224 */ /* 0x000fe200078e00ff */
        /* <DEDUP_REMOVED lines=9> */
[----:B------:R-:W-:Y:S02]  /*1670*/  CS2R R52, SRZ ;  /* 0x0000000000347805 */ /* 0x000fe4000001ff00 */
[----:B------:R-:W-:Y:S02]  /*1680*/  CS2R R48, SRZ ;  /* 0x0000000000307805 */ /* 0x000fe4000001ff00 */
[----:B------:R-:W-:Y:S02]  /*1690*/  ISETP.LT.AND P1, PT, R16, UR50, PT ;  /* 0x0000003210007c0c */ /* 0x000fe4000bf21270 */
        /* <DEDUP_REMOVED lines=50> */
[----:B------:R-:W-:Y:S06]  /*19c0*/  @!P1 BRA `(.L_x_956) ;  /* 0x0000009c00a09947 */ /* 0x000fec0003800000 */
[----:B------:R-:W-:Y:S01]  /*19d0*/  SHF.R.S32.HI R18, RZ, 0x1f, R19 ;  /* 0x0000001fff127819 */ /* 0x000fe20000011413 */
[----:B------:R-:W0:Y:S01]  /*19e0*/  S2UR UR5, SR_CgaCtaId ;  /* 0x00000000000579c3 */ /* 0x000e220000008800 */
[----:B------:R-:W-:Y:S02]  /*19f0*/  UMOV UR41, 0x400 ;  /* 0x0000040000297882 */ /* 0x000fe40000000000 */
[----:B------:R-:W-:-:S04]  /*1a00*/  LEA.HI R22, R18, R19, RZ, 0x7 ;  /* 0x0000001312167211 */ /* 0x000fc800078f38ff */
[----:B------:R-:W-:-:S05]  /*1a10*/  SHF.R.S32.HI R23, RZ, 0x7, R22 ;  /* 0x00000007ff177819 */ /* 0x000fca0000011416 */
        /* <DEDUP_REMOVED lines=29> */
.L_x_957:
[----:B------:R-:W-:-:S04]  /*1bf0*/  SHF.L.U32 R0, RZ, 0x1f, RZ ;  /* 0x0000001fff007819 */ /* 0x000fc800000006ff */
[----:B------:R-:W0:Y:S02]  /*1c00*/  SYNCS.PHASECHK.TRANS64.TRYWAIT P0, [UR41+0x20800], R0 ;  /* 0x02080000ff0075a7 */ /* 0x000e240008000169 */
[----:B0-----:R-:W-:Y:S05]  /*1c10*/  @!P0 BRA `(.L_x_958) ;  /* 0x00000114007c8947 */ /* 0x001fea0003800000 */
.L_x_1099:
[----:B------:R-:W-:-:S06]  /*1c20*/  ULOP3.LUT UR4, UR38, 0x1, URZ, 0xfc, !UPT ;  /* 0x0000000126047892 */ /* 0x000fcc000f8efc3f */
[----:B0-----:R-:W-:-:S05]  /*1c30*/  IMAD.U32 R3, RZ, RZ, UR4 ;  /* 0x00000004ff037e24 */ /* 0x001fca000f8e00ff */
[----:B------:R-:W-:-:S13]  /*1c40*/  ISETP.NE.AND P4, PT, R3, 0x3, PT ;  /* 0x000000030300780c */ /* 0x000fda0003f85270 */
[----:B------:R-:W-:Y:S05]  /*1c50*/  @!P4 BRA `(.L_x_959) ;  /* 0x000000000004c947 */ /* 0x000fea0003800000 */
[----:B------:R-:W-:Y:S01]  /*1c60*/  BPT.TRAP 0x1 ;  /* 0x000000040000795c */ /* 0x000fe20000300000 */
.L_x_959:
[----:B------:R0:W1:Y:S01]  /*1c70*/  SYNCS.PHASECHK.TRANS64.TRYWAIT P0, [UR41+0x20830], R0 ;  /* 0x02083000ff0075a7 */ /* 0x0000620008000169 */
[----:B------:R-:W-:Y:S05]  /*1c80*/  @!P4 BRA `(.L_x_960) ;  /* 0x000000000004c947 */ /* 0x000fea0003800000 */
[----:B------:R-:W-:Y:S01]  /*1c90*/  BPT.TRAP 0x1 ;  /* 0x000000040000795c */ /* 0x000fe20000300000 */
.L_x_960:
[----:B------:R-:W2:Y:S01]  /*1ca0*/  S2R R3, SR_TID.X ;  /* 0x0000000000037919 */ /* 0x000ea20000002100 */
[----:B------:R-:W-:-:S05]  /*1cb0*/  IMAD.U32 R4, RZ, RZ, UR46 ;  /* 0x0000002eff047e24 */ /* 0x000fca000f8e00ff */
[----:B------:R-:W-:Y:S02]  /*1cc0*/  LOP3.LUT R4, R4, 0x10000, RZ, 0xfc, !PT ;  /* 0x0001000004047812 */ /* 0x000fe400078efcff */
[----:B--2---:R-:W-:-:S04]  /*1cd0*/  LOP3.LUT R3, R3, 0x7f, RZ, 0xc0, !PT ;  /* 0x0000007f03037812 */ /* 0x004fc800078ec0ff */
[----:B------:R-:W-:Y:S01]  /*1ce0*/  ISETP.NE.AND P5, PT, R3, RZ, PT ;  /* 0x000000ff0300720c */ /* 0x000fe20003fa5270 */
[----:B-1----:R-:W-:-:S12]  /*1cf0*/  @P0 BRA `(.L_x_961) ;  /* 0x0000000000080947 */ /* 0x002fd80003800000 */
[----:B------:R-:W1:Y:S02]  /*1d00*/  SYNCS.PHASECHK.TRANS64.TRYWAIT P0, [UR41+0x20830], R0 ;  /* 0x02083000ff0075a7 */ /* 0x000e640008000169 */
[----:B-1----:R-:W-:Y:S05]  /*1d10*/  @!P0 BRA `(.L_x_962) ;  /* 0x0000011400548947 */ /* 0x002fea0003800000 */
.L_x_961:
[----:B------:R-:W-:Y:S05]  /*1d20*/  WARPSYNC.ALL ;  /* 0x0000000000007948 */ /* 0x000fea0003800000 */
[----:B------:R-:W-:Y:S01]  /*1d30*/  IMAD.MOV.U32 R5, RZ, RZ, 0x40000040 ;  /* 0x40000040ff057424 */ /* 0x000fe200078e00ff */
[----:B------:R-:W-:Y:S01]  /*1d40*/  UIADD3 UR4, UR41, 0x18400, URZ ;  /* 0x0001840029047890 */ /* 0x000fe2000fffe03f */
[C---:B------:R-:W-:Y:S01]  /*1d50*/  R2UR UR8, R4.reuse ;  /* 0x00000000040872ca */ /* 0x040fe200000e0000 */
[----:B------:R-:W-:Y:S02]  /*1d60*/  WARPGROUP.ARRIVE ;  /* 0x00000000000079c5 */ /* 0x000fe40000000000 */
        /* <DEDUP_REMOVED lines=10> */
[----:B------:R-:W-:Y:S01]  /*1e10*/  LEA.HI R18, R18, R19, RZ, 0x2 ;  /* 0x0000001312127211 */ /* 0x000fe200078f10ff */
[----:B------:R-:W-:Y:S01]  /*1e20*/  UMOV UR15, 0x40000040 ;  /* 0x40000040000f7882 */ /* 0x000fe20000000000 */
[----:B------:R-:W-:Y:S01]  /*1e30*/  UMOV UR17, 0x40000040 ;  /* 0x4000004000117882 */ /* 0x000fe20000000000 */
[----:B------:R-:W-:Y:S01]  /*1e40*/  UIADD3 UR6, UR46, 0x2, URZ ;  /* 0x000000022e067890 */ /* 0x000fe2000fffe03f */
[C---:B------:R-:W-:Y:S01]  /*1e50*/  IMAD.IADD R22, R19.reuse, 0x1, -R22 ;  /* 0x0000000113167824 */ /* 0x040fe200078e0a16 */
[----:B------:R-:W-:Y:S01]  /*1e60*/  UIADD3 UR4, UR28, 0x2, URZ ;  /* 0x000000021c047890 */ /* 0x000fe2000fffe03f */
[----:B------:R-:W-:Y:S01]  /*1e70*/  LOP3.LUT R18, R18, 0xfffffffc, RZ, 0xc0, !PT ;  /* 0xfffffffc12127812 */ /* 0x000fe200078ec0ff */
[----:B------:R-:W-:Y:S01]  /*1e80*/  UMOV UR10, UR46 ;  /* 0x0000002e000a7c82 */ /* 0x000fe20008000000 */
[----:B------:R-:W-:Y:S01]  /*1e90*/  UIADD3 UR12, UR28, 0x6, URZ ;  /* 0x000000061c0c7890 */ /* 0x000fe2000fffe03f */
[----:B------:R-:W-:Y:S01]  /*1ea0*/  QGMMA.64x64x32.F32.E4M3.E4M3 R24, gdesc[UR8], RZ, !UPT, gsb0 ;  /* 0x00e00000081879f3 */ /* 0x000fe2000c0008ff */
[----:B------:R-:W-:Y:S01]  /*1eb0*/  UIADD3 UR8, UR28, 0x4, URZ ;  /* 0x000000041c087890 */ /* 0x000fe2000fffe03f */
[----:B-1----:R-:W-:Y:S01]  /*1ec0*/  SHF.R.S32.HI R3, RZ, 0x1f, R22 ;  /* 0x0000001fff037819 */ /* 0x002fe20000011416 */
[----:B------:R-:W-:Y:S01]  /*1ed0*/  UIADD3 UR10, UR46, 0x4, URZ ;  /* 0x000000042e0a7890 */ /* 0x000fe2000fffe03f */
[----:B------:R-:W-:Y:S01]  /*1ee0*/  IMAD.IADD R18, R19, 0x1, -R18 ;  /* 0x0000000113127824 */ /* 0x000fe200078e0a12 */
[----:B------:R-:W-:Y:S01]  /*1ef0*/  UMOV UR9, 0x40000040 ;  /* 0x4000004000097882 */ /* 0x000fe20000000000 */
[----:B------:R-:W-:Y:S01]  /*1f00*/  UMOV UR11, 0x40000040 ;  /* 0x40000040000b7882 */ /* 0x000fe20000000000 */
[----:B------:R-:W-:Y:S01]  /*1f10*/  UIADD3 UR14, UR46, 0x6, URZ ;  /* 0x000000062e0e7890 */ /* 0x000fe2000fffe03f */
[CC--:B0-----:R-:W-:Y:S01]  /*1f20*/  LEA.HI R0, R3.reuse, R22.reuse, RZ, 0x2 ;  /* 0x0000001603007211 */ /* 0x0c1fe200078f10ff */
[----:B------:R-:W-:Y:S01]  /*1f30*/  UIADD3 UR16, UR28, 0x400, URZ ;  /* 0x000004001c107890 */ /* 0x000fe2000fffe03f */
[----:B------:R-:W-:Y:S01]  /*1f40*/  LEA.HI R6, R3, R22, RZ, 0x5 ;  /* 0x0000001603067211 */ /* 0x000fe200078f28ff */
[----:B------:R-:W-:Y:S01]  /*1f50*/  UIADD3 UR18, UR46, 0x200, URZ ;  /* 0x000002002e127890 */ /* 0x000fe2000fffe03f */
[--C-:B------:R-:W-:Y:S01]  /*1f60*/  SHF.R.S32.HI R3, RZ, 0x2, R0.reuse ;  /* 0x00000002ff037819 */ /* 0x100fe20000011400 */
[----:B------:R-:W-:Y:S01]  /*1f70*/  UMOV UR19, 0x40000040 ;  /* 0x4000004000137882 */ /* 0x000fe20000000000 */
[----:B------:R-:W-:Y:S01]  /*1f80*/  UIADD3 UR20, UR28, 0x402, URZ ;  /* 0x000004021c147890 */ /* 0x000fe2000fffe03f */
[----:B------:R-:W-:Y:S01]  /*1f90*/  SHF.R.S32.HI R8, RZ, 0x1f, R0 ;  /* 0x0000001fff087819 */ /* 0x000fe20000011400 */
[----:B------:R-:W-:Y:S01]  /*1fa0*/  UIADD3 UR22, UR46, 0x202, URZ ;  /* 0x000002022e167890 */ /* 0x000fe2000fffe03f */
[----:B------:R-:W-:Y:S01]  /*1fb0*/  LEA.HI R7, R23, R23, RZ, 0x1 ;  /* 0x0000001717077211 */ /* 0x000fe200078f08ff */
[----:B------:R-:W-:Y:S01]  /*1fc0*/  UMOV UR21, 0x40000040 ;  /* 0x4000004000157882 */ /* 0x000fe20000000000 */
[----:B------:R-:W-:Y:S01]  /*1fd0*/  UMOV UR23, 0x40000040 ;  /* 0x4000004000177882 */ /* 0x000fe20000000000 */
[----:B------:R-:W-:Y:S01]  /*1fe0*/  UIADD3 UR24, UR28, 0x404, URZ ;  /* 0x000004041c187890 */ /* 0x000fe2000fffe03f */
[----:B------:R-:W-:Y:S01]  /*1ff0*/  SHF.R.S32.HI R6, RZ, 0x5, R6 ;  /* 0x00000005ff067819 */ /* 0x000fe20000011406 */
[----:B------:R-:W-:Y:S01]  /*2000*/  UIADD3 UR26, UR46, 0x204, URZ ;  /* 0x000002042e1a7890 */ /* 0x000fe2000fffe03f */
[-C--:B------:R-:W-:Y:S01]  /*2010*/  LEA.HI R8, R8, R3.reuse, RZ, 0x3 ;  /* 0x0000000308087211 */ /* 0x080fe200078f18ff */
[----:B------:R-:W-:Y:S01]  /*2020*/  UMOV UR25, 0x40000040 ;  /* 0x4000004000197882 */ /* 0x000fe20000000000 */
[----:B------:R-:W-:Y:S01]  /*2030*/  UMOV UR27, 0x40000040 ;  /* 0x40000040001b7882 */ /* 0x000fe20000000000 */
[----:B------:R-:W-:Y:S01]  /*2040*/  UIADD3 UR28, UR28, 0x406, URZ ;  /* 0x000004061c1c7890 */ /* 0x000fe2000fffe03f */
[----:B------:R-:W-:Y:S01]  /*2050*/  LOP3.LUT R10, R7, 0x3fffffe, RZ, 0xc0, !PT ;  /* 0x03fffffe070a7812 */ /* 0x000fe200078ec0ff */
[----:B------:R-:W-:Y:S01]  /*2060*/  UIADD3 UR30, UR46, 0x206, URZ ;  /* 0x000002062e1e7890 */ /* 0x000fe2000fffe03f */
[----:B------:R-:W-:Y:S01]  /*2070*/  LEA.HI R7, R18, R18, RZ, 0x1 ;  /* 0x0000001212077211 */ /* 0x000fe200078f08ff */
[----:B------:R-:W-:Y:S01]  /*2080*/  UMOV UR29, 0x40000040 ;  /* 0x40000040001d7882 */ /* 0x000fe20000000000 */
[----:B------:R-:W-:Y:S01]  /*2090*/  UMOV UR31, 0x40000040 ;  /* 0x40000040001f7882 */ /* 0x000fe20000000000 */
[----:B------:R-:W-:Y:S01]  /*20a0*/  LEA R6, R6, UR47, 0x4 ;  /* 0x0000002f06067c11 */ /* 0x000fe2000f8e20ff */
[----:B------:R-:W-:Y:S01]  /*20b0*/  IMAD.IADD R10, R23, 0x1, -R10 ;  /* 0x00000001170a7824 */ /* 0x000fe200078e0a0a */
[----:B------:R-:W-:Y:S01]  /*20c0*/  LOP3.LUT R8, R8, 0xfffffff8, RZ, 0xc0, !PT ;  /* 0xfffffff808087812 */ /* 0x000fe200078ec0ff */
[----:B------:R-:W0:Y:S01]  /*20d0*/  LDC.64 R12, c[0x0][0x9e0] ;  /* 0x00027800ff0c7b82 */ /* 0x000e220000000a00 */
[----:B------:R-:W-:Y:S01]  /*20e0*/  LOP3.LUT R7, R7, 0x1ffffffe, RZ, 0xc0, !PT ;  /* 0x1ffffffe07077812 */ /* 0x000fe200078ec0ff */
[----:B------:R-:W-:Y:S01]  /*20f0*/  ULDC UR54, c[0x0][0x2f0] ;  /* 0x0000bc0000367ab9 */ /* 0x000fe20000000800 */
[----:B------:R-:W-:Y:S01]  /*2100*/  IADD3 R3, R6, R3, -R8 ;  /* 0x0000000306037210 */ /* 0x000fe20007ffe808 */
[----:B------:R-:W-:Y:S01]  /*2110*/  IMAD.U32 R14, RZ, RZ, UR54 ;  /* 0x00000036ff0e7e24 */ /* 0x000fe2000f8e00ff */
[----:B------:R-:W-:Y:S01]  /*2120*/  ULDC UR48, c[0x0][0x9dc] ;  /* 0x0002770000307ab9 */ /* 0x000fe20000000800 */
[----:B------:R-:W-:Y:S01]  /*2130*/  IMAD.IADD R7, R18, 0x1, -R7 ;  /* 0x0000000112077824 */ /* 0x000fe200078e0a07 */
[----:B------:R-:W-:Y:S01]  /*2140*/  ULDC UR53, c[0x0][0x288] ;  /* 0x0000a20000357ab9 */ /* 0x000fe20000000800 */
[----:B------:R-:W-:Y:S01]  /*2150*/  IMAD R10, R10, 0x40, R3 ;  /* 0x000000400a0a7824 */ /* 0x000fe200078e0203 */
[----:B------:R-:W-:Y:S01]  /*2160*/  LOP3.LUT R3, R0, 0x7ffffffc, RZ, 0xc0, !PT ;  /* 0x7ffffffc00037812 */ /* 0x000fe200078ec0ff */
[----:B------:R-:W-:Y:S01]  /*2170*/  IMAD.U32 R9, RZ, RZ, UR41 ;  /* 0x00000029ff097e24 */ /* 0x000fe2000f8e00ff */
[----:B------:R-:W-:Y:S01]  /*2180*/  ULOP3.LUT UR48, URZ, UR48, URZ, 0x33, !UPT ;  /* 0x000000303f307292 */ /* 0x000fe2000f8e333f */
[----:B------:R-:W-:-:S02]  /*2190*/  IMAD R7, R7, 0x8, R10 ;  /* 0x0000000807077824 */ /* 0x000fc400078e020a */
[----:B------:R-:W-:Y:S02]  /*21a0*/  @!P5 VIADD R0, R9, 0x20840 ;  /* 0x000208400900d836 */ /* 0x000fe40000000000 */
[----:B------:R-:W-:-:S03]  /*21b0*/  IMAD.MOV.U32 R8, RZ, RZ, R7 ;  /* 0x000000ffff087224 */ /* 0x000fc600078e0007 */
[----:B------:R-:W-:Y:S02]  /*21c0*/  @!P5 PRMT R0, RZ, 0x654, R0 ;  /* 0x00000654ff00d816 */ /* 0x000fe40000000000 */
[----:B0-----:R-:W-:Y:S01]  /*21d0*/  ISETP.GE.AND P6, PT, R13, 0x1, PT ;  /* 0x000000010d00780c */ /* 0x001fe20003fc6270 */
[----:B------:R-:W-:Y:S02]  /*21e0*/  WARPGROUP.DEPBAR.LE gsb0, 0x0 ;  /* 0x00008000000079c5 */ /* 0x000fe40000010000 */
[----:B------:R-:W-:-:S06]  /*21f0*/  WARPGROUP.ARRIVE ;  /* 0x00000000000079c5 */ /* 0x000fcc0000000000 */
[----:B------:R-:W-:Y:S01]  /*2200*/  QGMMA.64x64x32.F32.E4M3.E4M3 R24, gdesc[UR4], R24, gsb0 ;  /* 0x00e00000041879f3 */ /* 0x000fe20008000818 */
[----:B------:R-:W-:Y:S02]  /*2210*/  ULDC UR6, c[0x0][0x448] ;  /* 0x0001120000067ab9 */ /* 0x000fe40000000800 */
[----:B------:R-:W-:-:S03]  /*2220*/  UISETP.NE.AND UP0, UPT, UR6, 0x1, UPT ;  /* 0x000000010600788c */ /* 0x000fc6000bf05270 */
[----:B------:R-:W-:Y:S02]  /*2230*/  UMOV UR6, 0xffffffc0 ;  /* 0xffffffc000067882 */ /* 0x000fe40000000000 */
[----:B------:R-:W-:Y:S01]  /*2240*/  UIMAD UR6, UR50, UR6, 0x40 ;  /* 0x00000040320674a4 */ /* 0x000fe2000f8e0206 */
[----:B------:R-:W-:Y:S02]  /*2250*/  PLOP3.LUT P0, PT, PT, PT, UP0, 0x80, 0x0 ;  /* 0x000000000000781c */ /* 0x000fe40003f0f008 */
[----:B------:R-:W-:-:S03]  /*2260*/  PLOP3.LUT P1, PT, PT, PT, UP0, 0x80, 0x0 ;  /* 0x000000000000781c */ /* 0x000fc60003f2f008 */
[----:B------:R-:W-:-:S08]  /*2270*/  @UP0 ULDC UR7, c[0x0][0x44c] ;  /* 0x0001130000070ab9 */ /* 0x000fd00000000800 */
[----:B------:R-:W-:Y:S01]  /*2280*/  @P0 IMAD.HI.U32 R6, R7, UR7, RZ ;  /* 0x0000000707060c27 */ /* 0x000fe2000f8e00ff */
[----:B------:R-:W-:Y:S01]  /*2290*/  UIADD3 UR7, UR6, 0x1, URZ ;  /* 0x0000000106077890 */ /* 0x000fe2000fffe03f */
[----:B------:R-:W-:Y:S02]  /*22a0*/  WARPGROUP.DEPBAR.LE gsb0, 0x0 ;  /* 0x00008000000079c5 */ /* 0x000fe40000010000 */
[----:B------:R-:W-:-:S06]  /*22b0*/  WARPGROUP.ARRIVE ;  /* 0x00000000000079c5 */ /* 0x000fcc0000000000 */
[----:B------:R-:W-:Y:S01]  /*22c0*/  QGMMA.64x64x32.F32.E4M3.E4M3 R24, gdesc[UR8], R24, gsb0 ;  /* 0x00e00000081879f3 */ /* 0x000fe20008000818 */
[----:B------:R-:W-:Y:S02]  /*22d0*/  @UP0 ULDC UR10, c[0x0][0x450] ;  /* 0x00011400000a0ab9 */ /* 0x000fe40000000800 */
[----:B------:R-:W-:Y:S01]  /*22e0*/  @P1 SHF.R.U32.HI R8, RZ, UR10, R6 ;  /* 0x0000000aff081c19 */ /* 0x000fe20008011606 */
[----:B------:R-:W-:Y:S02]  /*22f0*/  IMAD.IADD R6, R22, 0x1, -R3 ;  /* 0x0000000116067824 */ /* 0x000fe400078e0a03 */
[----:B------:R-:W-:Y:S01]  /*2300*/  IMAD.U32 R3, RZ, RZ, UR7 ;  /* 0x00000007ff037e24 */ /* 0x000fe2000f8e00ff */
[----:B------:R-:W-:Y:S01]  /*2310*/  UIMAD UR7, UR39, UR54, UR6 ;  /* 0x00000036270772a4 */ /* 0x000fe2000f8e0206 */
[----:B------:R-:W0:Y:S02]  /*2320*/  SHFL.IDX PT, R10, R8, RZ, 0x1c1f ;  /* 0x001c1fff080a7589 */ /* 0x000e2400000e0000 */
[----:B------:R-:W-:-:S03]  /*2330*/  IMAD R3, R6, -0x2, R3 ;  /* 0xfffffffe06037824 */ /* 0x000fc600078e0203 */
[----:B------:R-:W-:Y:S02]  /*2340*/  IMAD.U32 R11, RZ, RZ, UR7 ;  /* 0x00000007ff0b7e24 */ /* 0x000fe4000f8e00ff */
[----:B------:R-:W-:Y:S02]  /*2350*/  IMAD R3, R14, UR39, R3 ;  /* 0x000000270e037c24 */ /* 0x000fe4000f8e0203 */
[----:B------:R-:W-:Y:S02]  /*2360*/  IMAD R11, R6, -0x2, R11 ;  /* 0xfffffffe060b7824 */ /* 0x000fe400078e020b */
[----:B------:R-:W-:-:S04]  /*2370*/  VIADD R3, R3, -UR53 ;  /* 0x8000003503037c36 */ /* 0x000fc80008000000 */
[C---:B------:R-:W-:Y:S02]  /*2380*/  IMAD.IADD R14, R3.reuse, 0x1, R12 ;  /* 0x00000001030e7824 */ /* 0x040fe400078e020c */
[----:B------:R-:W-:-:S04]  /*2390*/  VIADD R15, R3, UR48 ;  /* 0x00000030030f7c36 */ /* 0x000fc80008000000 */
[----:B0-----:R-:W-:Y:S01]  /*23a0*/  IMAD.IADD R3, R15, 0x1, R10 ;  /* 0x000000010f037824 */ /* 0x001fe200078e020a */
[----:B------:R-:W-:Y:S02]  /*23b0*/  WARPGROUP.DEPBAR.LE gsb0, 0x0 ;  /* 0x00008000000079c5 */ /* 0x000fe40000010000 */
[----:B------:R-:W-:-:S06]  /*23c0*/  WARPGROUP.ARRIVE ;  /* 0x00000000000079c5 */ /* 0x000fcc0000000000 */
[----:B------:R-:W-:Y:S01]  /*23d0*/  QGMMA.64x64x32.F32.E4M3.E4M3 R24, gdesc[UR12], R24, gsb0 ;  /* 0x00e000000c1879f3 */ /* 0x000fe20008000818 */
[----:B------:R-:W-:Y:S02]  /*23e0*/  ULEA UR14, UR50, 0xffffffc0, 0x6 ;  /* 0xffffffc0320e7891 */ /* 0x000fe4000f8e303f */
[----:B------:R-:W-:Y:S02]  /*23f0*/  WARPGROUP.DEPBAR.LE gsb0, 0x0 ;  /* 0x00008000000079c5 */ /* 0x000fe40000010000 */
[----:B------:R-:W-:-:S06]  /*2400*/  WARPGROUP.ARRIVE ;  /* 0x00000000000079c5 */ /* 0x000fcc0000000000 */
[----:B------:R-:W-:Y:S03]  /*2410*/  QGMMA.64x64x32.F32.E4M3.E4M3 R24, gdesc[UR16], R24, gsb0 ;  /* 0x00e00000101879f3 */ /* 0x000fe60008000818 */
        /* <DEDUP_REMOVED lines=10> */
[----:B------:R0:W-:Y:S02]  /*24c0*/  @!P5 SYNCS.ARRIVE.TRANS64.RED.A1T0 RZ, [R0+URZ], RZ ;  /* 0x000000ff00ffd9a7 */ /* 0x0001e4000810043f */
[----:B0-----:R-:W-:Y:S01]  /*24d0*/  VIADDMNMX R0, R10, R14, R11, PT ;  /* 0x0000000e0a007246 */ /* 0x001fe2000380010b */
[----:B------:R-:W-:Y:S06]  /*24e0*/  @!P6 BRA `(.L_x_963) ;  /* 0x000000000058e947 */ /* 0x000fec0003800000 */
[----:B------:R-:W-:Y:S01]  /*24f0*/  IMAD.U32 R9, RZ, RZ, UR54 ;  /* 0x00000036ff097e24 */ /* 0x000fe2000f8e00ff */
[----:B------:R-:W-:Y:S03]  /*2500*/  BSSY B0, `(.L_x_964) ;  /* 0x0000010000007945 */ /* 0x000fe60003800000 */
[----:B------:R-:W-:-:S04]  /*2510*/  IMAD R9, R9, UR39, R10 ;  /* 0x0000002709097c24 */ /* 0x000fc8000f8e020a */
[----:B------:R-:W-:-:S05]  /*2520*/  VIADD R9, R9, -UR53 ;  /* 0x8000003509097c36 */ /* 0x000fca0008000000 */
[----:B------:R-:W-:-:S13]  /*2530*/  ISETP.GT.AND P0, PT, R9, -0x1, PT ;  /* 0xffffffff0900780c */ /* 0x000fda0003f04270 */
[----:B------:R-:W-:Y:S05]  /*2540*/  @P0 BRA `(.L_x_965) ;  /* 0x00000000001c0947 */ /* 0x000fea0003800000 */
[----:B------:R-:W-:Y:S02]  /*2550*/  ISETP.NE.AND P0, PT, R13, 0x1, PT ;  /* 0x000000010d00780c */ /* 0x000fe40003f05270 */
[----:B------:R-:W-:-:S11]  /*2560*/  LOP3.LUT R9, RZ, R9, RZ, 0x33, !PT ;  /* 0x00000009ff097212 */ /* 0x000fd600078e33ff */
[----:B------:R-:W0:Y:S02]  /*2570*/  @P0 LDC.64 R18, c[0x0][0x9e8] ;  /* 0x00027a00ff120b82 */ /* 0x000e240000000a00 */
[----:B0-----:R-:W-:-:S05]  /*2580*/  @P0 IMAD.HI.U32 R10, R9, R18, RZ ;  /* 0x00000012090a0227 */ /* 0x001fca00078e00ff */
[----:B------:R-:W-:-:S04]  /*2590*/  @P0 SHF.R.U32.HI R9, RZ, R19, R10 ;  /* 0x00000013ff090219 */ /* 0x000fc8000001160a */
[----:B------:R-:W-:Y:S01]  /*25a0*/  LOP3.LUT R9, RZ, R9, RZ, 0x33, !PT ;  /* 0x00000009ff097212 */ /* 0x000fe200078e33ff */
[----:B------:R-:W-:Y:S06]  /*25b0*/  BRA `(.L_x_966) ;  /* 0x0000000000107947 */ /* 0x000fec0003800000 */
.L_x_965:
[----:B------:R-:W-:-:S13]  /*25c0*/  ISETP.NE.AND P0, PT, R13, 0x1, PT ;  /* 0x000000010d00780c */ /* 0x000fda0003f05270 */
[----:B------:R-:W0:Y:S02]  /*25d0*/  @P0 LDC.64 R18, c[0x0][0x9e8] ;  /* 0x00027a00ff120b82 */ /* 0x000e240000000a00 */
[----:B0-----:R-:W-:-:S05]  /*25e0*/  @P0 IMAD.HI.U32 R10, R9, R18, RZ ;  /* 0x00000012090a0227 */ /* 0x001fca00078e00ff */
[----:B------:R-:W-:-:S07]  /*25f0*/  @P0 SHF.R.U32.HI R9, RZ, R19, R10 ;  /* 0x00000013ff090219 */ /* 0x000fce000001160a */
.L_x_966:
[----:B------:R-:W-:Y:S05]  /*2600*/  BSYNC B0 ;  /* 0x0000000000007941 */ /* 0x000fea0003800000 */
.L_x_964:
[----:B------:R-:W-:-:S04]  /*2610*/  IMAD R9, R9, R13, -UR14 ;  /* 0x8000000e09097e24 */ /* 0x000fc8000f8e020d */
[----:B------:R-:W-:-:S05]  /*2620*/  IMAD R10, R6, -0x2, R9 ;  /* 0xfffffffe060a7824 */ /* 0x000fca00078e0209 */
[----:B------:R-:W-:Y:S02]  /*2630*/  VIMNMX R3, R3, R10, !PT ;  /* 0x0000000a03037248 */ /* 0x000fe40007fe0100 */
[----:B------:R-:W-:-:S07]  /*2640*/  VIADDMNMX R0, R10, R13, R0, PT ;  /* 0x0000000d0a007246 */ /* 0x000fce0003800100 */
.L_x_963:
[----:B------:R-:W-:Y:S01]  /*2650*/  UISETP.GE.AND UP1, UPT, UR6, 0x2, UPT ;  /* 0x000000020600788c */ /* 0x000fe2000bf26270 */
[----:B------:R-:W0:Y:S01]  /*2660*/  SHFL.IDX PT, R8, R8, 0x1, 0x1c1f ;  /* 0x003c1f0008087f89 */ /* 0x000e2200000e0000 */
[----:B------:R-:W-:Y:S02]  /*2670*/  UISETP.GE.AND UP4, UPT, UR6, 0x9, UPT ;  /* 0x000000090600788c */ /* 0x000fe4000bf86270 */
[----:B------:R-:W-:Y:S02]  /*2680*/  UISETP.GE.AND UP2, UPT, UR6, 0x1, UPT ;  /* 0x000000010600788c */ /* 0x000fe4000bf46270 */
[----:B------:R-:W-:Y:S01]  /*2690*/  PLOP3.LUT P1, PT, PT, PT, UP1, 0x40, 0x0 ;  /* 0x000000000000781c */ /* 0x000fe20003f2e818 */
[----:B------:R-:W-:Y:S01]  /*26a0*/  UP2UR UR10, UPR, URZ, 0x2 ;  /* 0x000000023f0a7883 */ /* 0x000fe20008000000 */
[----:B------:R-:W-:Y:S01]  /*26b0*/  PLOP3.LUT P0, PT, PT, PT, UP4, 0x40, 0x0 ;  /* 0x000000000000781c */ /* 0x000fe20003f0e848 */
[----:B------:R-:W-:Y:S01]  /*26c0*/  UISETP.GE.AND UP1, UPT, UR6, 0x12, UPT ;  /* 0x000000120600788c */ /* 0x000fe2000bf26270 */
[C---:B------:R-:W-:Y:S01]  /*26d0*/  ISETP.GT.AND P1, PT, R3.reuse, 0x1, P1 ;  /* 0x000000010300780c */ /* 0x040fe20000f24270 */
[----:B------:R-:W-:Y:S01]  /*26e0*/  UISETP.GE.AND UP3, UPT, UR6, 0xa, UPT ;  /* 0x0000000a0600788c */ /* 0x000fe2000bf66270 */
[----:B------:R-:W-:Y:S01]  /*26f0*/  PLOP3.LUT P2, PT, PT, PT, UP2, 0x40, 0x0 ;  /* 0x000000000000781c */ /* 0x000fe20003f4e828 */
[----:B------:R-:W-:Y:S01]  /*2700*/  UP2UR UR19, UPR, URZ, 0x2 ;  /* 0x000000023f137883 */ /* 0x000fe20008000000 */
[C---:B------:R-:W-:Y:S01]  /*2710*/  ISETP.LT.OR P1, PT, R0.reuse, 0x2, P1 ;  /* 0x000000020000780c */ /* 0x040fe20000f21670 */
[----:B------:R-:W-:Y:S01]  /*2720*/  UP2UR UR11, UPR, URZ, 0x4 ;  /* 0x000000043f0b7883 */ /* 0x000fe20008000000 */
[C---:B------:R-:W-:Y:S01]  /*2730*/  ISETP.GT.AND P0, PT, R3.reuse, 0x8, P0 ;  /* 0x000000080300780c */ /* 0x040fe20000704270 */
[----:B------:R-:W-:Y:S01]  /*2740*/  UISETP.GE.AND UP2, UPT, UR6, 0x11, UPT ;  /* 0x000000110600788c */ /* 0x000fe2000bf46270 */
[----:B------:R-:W-:Y:S01]  /*2750*/  ISETP.GT.AND P2, PT, R3, RZ, P2 ;  /* 0x000000ff0300720c */ /* 0x000fe20001744270 */
[----:B------:R-:W-:Y:S01]  /*2760*/  UP2UR UR7, UPR, URZ, 0x10 ;  /* 0x000000103f077883 */ /* 0x000fe20008000000 */
[----:B------:R-:W-:Y:S01]  /*2770*/  FSEL R57, R25, -INF , !P1 ;  /* 0xff80000019397808 */ /* 0x000fe20004800000 */
[----:B------:R-:W-:Y:S01]  /*2780*/  UP2UR UR18, UPR, URZ, 0x4 ;  /* 0x000000043f127883 */ /* 0x000fe20008000000 */
[----:B------:R-:W-:Y:S01]  /*2790*/  PLOP3.LUT P1, PT, PT, PT, UP1, 0x40, 0x0 ;  /* 0x000000000000781c */ /* 0x000fe20003f2e818 */
[----:B------:R-:W-:Y:S01]  /*27a0*/  UISETP.GE.AND UP1, UPT, UR6, 0x19, UPT ;  /* 0x000000190600788c */ /* 0x000fe2000bf26270 */
[----:B------:R-:W-:Y:S01]  /*27b0*/  PLOP3.LUT P3, PT, PT, PT, UP3, 0x40, 0x0 ;  /* 0x000000000000781c */ /* 0x000fe20003f6e838 */
[----:B------:R-:W-:Y:S01]  /*27c0*/  UP2UR UR15, UPR, URZ, 0x8 ;  /* 0x000000083f0f7883 */ /* 0x000fe20008000000 */
[C---:B------:R-:W-:Y:S01]  /*27d0*/  ISETP.LT.OR P0, PT, R0.reuse, 0x9, P0 ;  /* 0x000000090000780c */ /* 0x040fe20000701670 */
[----:B------:R-:W-:Y:S01]  /*27e0*/  UP2UR UR22, UPR, URZ, 0x2 ;  /* 0x000000023f167883 */ /* 0x000fe20008000000 */
[----:B------:R-:W-:Y:S01]  /*27f0*/  ISETP.LT.OR P2, PT, R0, 0x1, P2 ;  /* 0x000000010000780c */ /* 0x000fe20001741670 */
[----:B------:R-:W-:Y:S01]  /*2800*/  UISETP.GE.AND UP3, UPT, UR6, 0x31, UPT ;  /* 0x000000310600788c */ /* 0x000fe2000bf66270 */
[C---:B------:R-:W-:Y:S01]  /*2810*/  ISETP.GT.AND P3, PT, R3.reuse, 0x9, P3 ;  /* 0x000000090300780c */ /* 0x040fe20001f64270 */
[----:B------:R-:W-:Y:S01]  /*2820*/  UISETP.GE.AND UP4, UPT, UR6, 0x32, UPT ;  /* 0x000000320600788c */ /* 0x000fe2000bf86270 */
[----:B------:R-:W-:Y:S01]  /*2830*/  FSEL R59, R28, -INF , !P0 ;  /* 0xff8000001c3b7808 */ /* 0x000fe20004000000 */
[----:B------:R-:W-:Y:S01]  /*2840*/  UISETP.GE.AND UP5, UPT, UR6, 0x39, UPT ;  /* 0x000000390600788c */ /* 0x000fe2000bfa6270 */
[----:B------:R-:W-:Y:S01]  /*2850*/  FSEL R24, R24, -INF , !P2 ;  /* 0xff80000018187808 */ /* 0x000fe20005000000 */
[----:B------:R-:W-:Y:S01]  /*2860*/  UISETP.GE.AND UP6, UPT, UR6, 0x3a, UPT ;  /* 0x0000003a0600788c */ /* 0x000fe2000bfc6270 */
[----:B------:R-:W-:Y:S01]  /*2870*/  PLOP3.LUT P0, PT, PT, PT, UP1, 0x40, 0x0 ;  /* 0x000000000000781c */ /* 0x000fe20003f0e818 */
[----:B------:R-:W-:Y:S01]  /*2880*/  UISETP.GE.AND UP1, UPT, UR6, 0x1a, UPT ;  /* 0x0000001a0600788c */ /* 0x000fe2000bf26270 */
[----:B------:R-:W-:Y:S01]  /*2890*/  PLOP3.LUT P2, PT, PT, PT, UP2, 0x40, 0x0 ;  /* 0x000000000000781c */ /* 0x000fe20003f4e828 */
[----:B------:R-:W-:Y:S01]  /*28a0*/  UISETP.GE.AND UP2, UPT, UR6, 0x2a, UPT ;  /* 0x0000002a0600788c */ /* 0x000fe2000bf46270 */
[----:B------:R-:W-:Y:S01]  /*28b0*/  ISETP.LT.OR P3, PT, R0, 0xa, P3 ;  /* 0x0000000a0000780c */ /* 0x000fe20001f61670 */
[----:B------:R-:W-:Y:S01]  /*28c0*/  UP2UR UR23, UPR, URZ, 0x2 ;  /* 0x000000023f177883 */ /* 0x000fe20008000000 */
[----:B------:R-:W-:-:S02]  /*28d0*/  ISETP.GT.AND P2, PT, R3, 0x10, P2 ;  /* 0x000000100300780c */ /* 0x000fc40001744270 */
[----:B------:R-:W-:Y:S02]  /*28e0*/  FSEL R61, R29, -INF , !P3 ;  /* 0xff8000001d3d7808 */ /* 0x000fe40005800000 */
[----:B------:R-:W-:Y:S01]  /*28f0*/  PLOP3.LUT P3, PT, PT, PT, UP1, 0x40, 0x0 ;  /* 0x000000000000781c */ /* 0x000fe20003f6e818 */
[----:B------:R-:W-:Y:S01]  /*2900*/  UISETP.GE.AND UP1, UPT, UR6, 0x21, UPT ;  /* 0x000000210600788c */ /* 0x000fe2000bf26270 */
[----:B------:R-:W-:Y:S02]  /*2910*/  ISETP.LT.OR P2, PT, R0, 0x11, P2 ;  /* 0x000000110000780c */ /* 0x000fe40001741670 */
[----:B------:R-:W-:Y:S01]  /*2920*/  ISETP.GT.AND P1, PT, R3, 0x11, P1 ;  /* 0x000000110300780c */ /* 0x000fe20000f24270 */
[----:B------:R-:W-:Y:S01]  /*2930*/  UP2UR UR26, UPR, URZ, 0x2 ;  /* 0x000000023f1a7883 */ /* 0x000fe20008000000 */
[----:B------:R-:W-:Y:S02]  /*2940*/  FSEL R22, R32, -INF , !P2 ;  /* 0xff80000020167808 */ /* 0x000fe40005000000 */
[----:B------:R-:W-:Y:S01]  /*2950*/  PLOP3.LUT P2, PT, PT, PT, UP1, 0x40, 0x0 ;  /* 0x000000000000781c */ /* 0x000fe20003f4e818 */
[----:B------:R-:W-:Y:S01]  /*2960*/  UISETP.GE.AND UP1, UPT, UR6, 0x22, UPT ;  /* 0x000000220600788c */ /* 0x000fe2000bf26270 */
[----:B------:R-:W-:-:S02]  /*2970*/  ISETP.LT.OR P1, PT, R0, 0x12, P1 ;  /* 0x000000120000780c */ /* 0x000fc40000f21670 */
[C---:B------:R-:W-:Y:S01]  /*2980*/  ISETP.GT.AND P0, PT, R3.reuse, 0x18, P0 ;  /* 0x000000180300780c */ /* 0x040fe20000704270 */
[----:B------:R-:W-:Y:S01]  /*2990*/  UP2UR UR27, UPR, URZ, 0x2 ;  /* 0x000000023f1b7883 */ /* 0x000fe20008000000 */
[----:B------:R-:W-:Y:S02]  /*29a0*/  ISETP.GT.AND P3, PT, R3, 0x19, P3 ;  /* 0x000000190300780c */ /* 0x000fe40001f64270 */
[----:B------:R-:W-:Y:S02]  /*29b0*/  FSEL R28, R33, -INF , !P1 ;  /* 0xff800000211c7808 */ /* 0x000fe40004800000 */
[----:B------:R-:W-:Y:S01]  /*29c0*/  PLOP3.LUT P1, PT, PT, PT, UP1, 0x40, 0x0 ;  /* 0x000000000000781c */ /* 0x000fe20003f2e818 */
[----:B------:R-:W-:Y:S01]  /*29d0*/  UISETP.GE.AND UP1, UPT, UR6, 0x29, UPT ;  /* 0x000000290600788c */ /* 0x000fe2000bf26270 */
[C---:B------:R-:W-:Y:S02]  /*29e0*/  ISETP.LT.OR P0, PT, R0.reuse, 0x19, P0 ;  /* 0x000000190000780c */ /* 0x040fe40000701670 */
[----:B------:R-:W-:-:S02]  /*29f0*/  ISETP.LT.OR P3, PT, R0, 0x1a, P3 ;  /* 0x0000001a0000780c */ /* 0x000fc40001f61670 */
[----:B------:R-:W-:Y:S02]  /*2a00*/  FSEL R36, R36, -INF , !P0 ;  /* 0xff80000024247808 */ /* 0x000fe40004000000 */
[----:B------:R-:W-:Y:S02]  /*2a10*/  FSEL R32, R37, -INF , !P3 ;  /* 0xff80000025207808 */ /* 0x000fe40005800000 */
[----:B------:R-:W-:Y:S02]  /*2a20*/  PLOP3.LUT P0, PT, PT, PT, UP1, 0x40, 0x0 ;  /* 0x000000000000781c */ /* 0x000fe40003f0e818 */
[----:B------:R-:W-:Y:S02]  /*2a30*/  PLOP3.LUT P3, PT, PT, PT, UP2, 0x40, 0x0 ;  /* 0x000000000000781c */ /* 0x000fe40003f6e828 */
[C---:B------:R-:W-:Y:S02]  /*2a40*/  ISETP.GT.AND P2, PT, R3.reuse, 0x20, P2 ;  /* 0x000000200300780c */ /* 0x040fe40001744270 */
[----:B------:R-:W-:-:S02]  /*2a50*/  ISETP.GT.AND P1, PT, R3, 0x21, P1 ;  /* 0x000000210300780c */ /* 0x000fc40000f24270 */
[C---:B------:R-:W-:Y:S02]  /*2a60*/  ISETP.GT.AND P0, PT, R3.reuse, 0x28, P0 ;  /* 0x000000280300780c */ /* 0x040fe40000704270 */
[----:B------:R-:W-:Y:S02]  /*2a70*/  ISETP.GT.AND P3, PT, R3, 0x29, P3 ;  /* 0x000000290300780c */ /* 0x000fe40001f64270 */
[C---:B------:R-:W-:Y:S02]  /*2a80*/  ISETP.LT.OR P2, PT, R0.reuse, 0x21, P2 ;  /* 0x000000210000780c */ /* 0x040fe40001741670 */
[C---:B------:R-:W-:Y:S02]  /*2a90*/  ISETP.LT.OR P1, PT, R0.reuse, 0x22, P1 ;  /* 0x000000220000780c */ /* 0x040fe40000f21670 */
[C---:B------:R-:W-:Y:S02]  /*2aa0*/  ISETP.LT.OR P0, PT, R0.reuse, 0x29, P0 ;  /* 0x000000290000780c */ /* 0x040fe40000701670 */
[----:B------:R-:W-:-:S02]  /*2ab0*/  ISETP.LT.OR P3, PT, R0, 0x2a, P3 ;  /* 0x0000002a0000780c */ /* 0x000fc40001f61670 */
[----:B------:R-:W-:Y:S02]  /*2ac0*/  FSEL R40, R40, -INF , !P2 ;  /* 0xff80000028287808 */ /* 0x000fe40005000000 */
[----:B------:R-:W-:Y:S02]  /*2ad0*/  FSEL R56, R41, -INF , !P1 ;  /* 0xff80000029387808 */ /* 0x000fe40004800000 */
[----:B------:R-:W-:Y:S02]  /*2ae0*/  FSEL R44, R44, -INF , !P0 ;  /* 0xff8000002c2c7808 */ /* 0x000fe40004000000 */
[----:B------:R-:W-:Y:S02]  /*2af0*/  FSEL R58, R45, -INF , !P3 ;  /* 0xff8000002d3a7808 */ /* 0x000fe40005800000 */
[----:B------:R-:W-:Y:S02]  /*2b00*/  PLOP3.LUT P2, PT, PT, PT, UP3, 0x40, 0x0 ;  /* 0x000000000000781c */ /* 0x000fe40003f4e838 */
[----:B------:R-:W-:-:S02]  /*2b10*/  PLOP3.LUT P1, PT, PT, PT, UP4, 0x40, 0x0 ;  /* 0x000000000000781c */ /* 0x000fc40003f2e848 */
[----:B------:R-:W-:Y:S02]  /*2b20*/  PLOP3.LUT P0, PT, PT, PT, UP5, 0x40, 0x0 ;  /* 0x000000000000781c */ /* 0x000fe40003f0e858 */
[----:B------:R-:W-:Y:S02]  /*2b30*/  PLOP3.LUT P3, PT, PT, PT, UP6, 0x40, 0x0 ;  /* 0x000000000000781c */ /* 0x000fe40003f6e868 */
[C---:B------:R-:W-:Y:S02]  /*2b40*/  ISETP.GT.AND P2, PT, R3.reuse, 0x30, P2 ;  /* 0x000000300300780c */ /* 0x040fe40001744270 */
[C---:B------:R-:W-:Y:S02]  /*2b50*/  ISETP.GT.AND P1, PT, R3.reuse, 0x31, P1 ;  /* 0x000000310300780c */ /* 0x040fe40000f24270 */
[C---:B------:R-:W-:Y:S02]  /*2b60*/  ISETP.GT.AND P0, PT, R3.reuse, 0x38, P0 ;  /* 0x000000380300780c */ /* 0x040fe40000704270 */
[----:B------:R-:W-:Y:S01]  /*2b70*/  ISETP.GT.AND P3, PT, R3, 0x39, P3 ;  /* 0x000000390300780c */ /* 0x000fe20001f64270 */
[----:B0-----:R-:W-:Y:S01]  /*2b80*/  IMAD.IADD R3, R15, 0x1, R8 ;  /* 0x000000010f037824 */ /* 0x001fe200078e0208 */
[----:B------:R-:W-:-:S02]  /*2b90*/  ISETP.LT.OR P2, PT, R0, 0x31, P2 ;  /* 0x000000310000780c */ /* 0x000fc40001741670 */
[C---:B------:R-:W-:Y:S02]  /*2ba0*/  ISETP.LT.OR P1, PT, R0.reuse, 0x32, P1 ;  /* 0x000000320000780c */ /* 0x040fe40000f21670 */
[C---:B------:R-:W-:Y:S02]  /*2bb0*/  ISETP.LT.OR P0, PT, R0.reuse, 0x39, P0 ;  /* 0x000000390000780c */ /* 0x040fe40000701670 */
[----:B------:R-:W-:Y:S02]  /*2bc0*/  ISETP.LT.OR P3, PT, R0, 0x3a, P3 ;  /* 0x0000003a0000780c */ /* 0x000fe40001f61670 */
[----:B------:R-:W-:Y:S02]  /*2bd0*/  VIADDMNMX R0, R8, R14, R11, PT ;  /* 0x0000000e08007246 */ /* 0x000fe4000380010b */
[----:B------:R-:W-:Y:S02]  /*2be0*/  FSEL R48, R48, -INF , !P2 ;  /* 0xff80000030307808 */ /* 0x000fe40005000000 */
[----:B------:R-:W-:-:S02]  /*2bf0*/  FSEL R60, R49, -INF , !P1 ;  /* 0xff800000313c7808 */ /* 0x000fc40004800000 */
[----:B------:R-:W-:Y:S02]  /*2c00*/  FSEL R52, R52, -INF , !P0 ;  /* 0xff80000034347808 */ /* 0x000fe40004000000 */
[----:B------:R-:W-:Y:S01]  /*2c10*/  FSEL R62, R53, -INF , !P3 ;  /* 0xff800000353e7808 */ /* 0x000fe20005800000 */
        /* <DEDUP_REMOVED lines=14> */
.L_x_969:
[----:B------:R-:W-:-:S13]  /*2d00*/  ISETP.NE.AND P0, PT, R13, 0x1, PT ;  /* 0x000000010d00780c */ /* 0x000fda0003f05270 */
[----:B------:R-:W0:Y:S02]  /*2d10*/  @P0 LDC.64 R10, c[0x0][0x9e8] ;  /* 0x00027a00ff0a0b82 */ /* 0x000e240000000a00 */
[----:B0-----:R-:W-:-:S05]  /*2d20*/  @P0 IMAD.HI.U32 R10, R8, R10, RZ ;  /* 0x0000000a080a0227 */ /* 0x001fca00078e00ff */
[----:B------:R-:W-:-:S07]  /*2d30*/  @P0 SHF.R.U32.HI R8, RZ, R11, R10 ;  /* 0x0000000bff080219 */ /* 0x000fce000001160a */
.L_x_970:
[----:B------:R-:W-:Y:S05]  /*2d40*/  BSYNC B0 ;  /* 0x0000000000007941 */ /* 0x000fea0003800000 */
.L_x_968:
[----:B------:R-:W-:-:S04]  /*2d50*/  IMAD R9, R8, R13, -UR14 ;  /* 0x8000000e08097e24 */ /* 0x000fc8000f8e020d */
[----:B------:R-:W-:-:S05]  /*2d60*/  IMAD R8, R6, -0x2, R9 ;  /* 0xfffffffe06087824 */ /* 0x000fca00078e0209 */
[----:B------:R-:W-:Y:S02]  /*2d70*/  VIMNMX R3, R3, R8, !PT ;  /* 0x0000000803037248 */ /* 0x000fe40007fe0100 */
[----:B------:R-:W-:-:S07]  /*2d80*/  VIADDMNMX R0, R8, R13, R0, PT ;  /* 0x0000000d08007246 */ /* 0x000fce0003800100 */
.L_x_967:
[----:B------:R-:W-:Y:S01]  /*2d90*/  FMNMX.FTZ R8, R24, R57, !PT ;  /* 0x0000003918087209 */ /* 0x000fe20007810000 */
[----:B------:R-:W-:Y:S02]  /*2da0*/  UP2UR UR6, UPR, URZ, 0x8 ;  /* 0x000000083f067883 */ /* 0x000fe40008000000 */
[----:B------:R-:W-:Y:S01]  /*2db0*/  UISETP.NE.AND UP3, UPT, UR7, URZ, UPT ;  /* 0x0000003f0700728c */ /* 0x000fe2000bf65270 */
[----:B------:R-:W-:Y:S01]  /*2dc0*/  FMNMX.FTZ R8, R59, R8, !PT ;  /* 0x000000083b087209 */ /* 0x000fe20007810000 */
[----:B------:R-:W-:Y:S02]  /*2dd0*/  UP2UR UR7, UPR, URZ, 0x10 ;  /* 0x000000103f077883 */ /* 0x000fe40008000000 */
[----:B------:R-:W-:Y:S01]  /*2de0*/  UISETP.NE.AND UP4, UPT, UR10, URZ, UPT ;  /* 0x0000003f0a00728c */ /* 0x000fe2000bf85270 */
[----:B------:R-:W-:Y:S01]  /*2df0*/  FMNMX.FTZ R8, R61, R8, !PT ;  /* 0x000000083d087209 */ /* 0x000fe20007810000 */
[----:B------:R-:W-:Y:S01]  /*2e00*/  UP2UR UR10, UPR, URZ, 0x20 ;  /* 0x000000203f0a7883 */ /* 0x000fe20008000000 */
[----:B------:R-:W-:Y:S01]  /*2e10*/  PLOP3.LUT P2, PT, PT, PT, UP3, 0x40, 0x0 ;  /* 0x000000000000781c */ /* 0x000fe20003f4e838 */
[----:B------:R-:W-:Y:S01]  /*2e20*/  UISETP.NE.AND UP5, UPT, UR11, URZ, UPT ;  /* 0x0000003f0b00728c */ /* 0x000fe2000bfa5270 */
[----:B------:R-:W-:Y:S01]  /*2e30*/  FMNMX.FTZ R8, R22, R8, !PT ;  /* 0x0000000816087209 */ /* 0x000fe20007810000 */
[----:B------:R-:W-:Y:S01]  /*2e40*/  UP2UR UR14, UPR, URZ, 0x1 ;  /* 0x000000013f0e7883 */ /* 0x000fe20008000000 */
[----:B------:R-:W-:Y:S01]  /*2e50*/  PLOP3.LUT P1, PT, PT, PT, UP4, 0x40, 0x0 ;  /* 0x000000000000781c */ /* 0x000fe20003f2e848 */
[----:B------:R-:W-:Y:S01]  /*2e60*/  UISETP.NE.AND UP0, UPT, UR18, URZ, UPT ;  /* 0x0000003f1200728c */ /* 0x000fe2000bf05270 */
[----:B------:R-:W-:Y:S01]  /*2e70*/  FMNMX.FTZ R8, R28, R8, !PT ;  /* 0x000000081c087209 */ /* 0x000fe20007810000 */
[----:B------:R-:W-:Y:S01]  /*2e80*/  UISETP.NE.AND UP3, UPT, UR19, URZ, UPT ;  /* 0x0000003f1300728c */ /* 0x000fe2000bf65270 */
[----:B------:R-:W-:Y:S01]  /*2e90*/  PLOP3.LUT P3, PT, PT, PT, UP5, 0x40, 0x0 ;  /* 0x000000000000781c */ /* 0x000fe20003f6e858 */
[----:B------:R-:W-:Y:S01]  /*2ea0*/  UISETP.NE.AND UP5, UPT, UR15, URZ, UPT ;  /* 0x0000003f0f00728c */ /* 0x000fe2000bfa5270 */
[----:B------:R-:W-:Y:S01]  /*2eb0*/  FMNMX.FTZ R8, R36, R8, !PT ;  /* 0x0000000824087209 */ /* 0x000fe20007810000 */
[----:B------:R-:W-:Y:S01]  /*2ec0*/  UISETP.NE.AND UP4, UPT, UR22, URZ, UPT ;  /* 0x0000003f1600728c */ /* 0x000fe2000bf85270 */
[C---:B------:R-:W-:Y:S01]  /*2ed0*/  ISETP.GT.AND P3, PT, R3.reuse, RZ, P3 ;  /* 0x000000ff0300720c */ /* 0x040fe20001f64270 */
[----:B------:R-:W-:Y:S01]  /*2ee0*/  UP2UR UR11, UPR, URZ, 0x40 ;  /* 0x000000403f0b7883 */ /* 0x000fe20008000000 */
[----:B------:R-:W-:Y:S01]  /*2ef0*/  FMNMX.FTZ R8, R32, R8, !PT ;  /* 0x0000000820087209 */ /* 0x000fe20007810000 */
[----:B------:R-:W-:Y:S01]  /*2f00*/  UISETP.NE.AND UP6, UPT, UR26, URZ, UPT ;  /* 0x0000003f1a00728c */ /* 0x000fe2000bfc5270 */
[----:B------:R-:W-:Y:S01]  /*2f10*/  ISETP.GT.AND P1, PT, R3, 0x1, P1 ;  /* 0x000000010300780c */ /* 0x000fe20000f24270 */
[----:B------:R-:W-:Y:S01]  /*2f20*/  UIADD3 UR50, UR50, -0x2, URZ ;  /* 0xfffffffe32327890 */ /* 0x000fe2000fffe03f */
[----:B------:R-:W-:-:S02]  /*2f30*/  FMNMX.FTZ R8, R40, R8, !PT ;  /* 0x0000000828087209 */ /* 0x000fc40007810000 */
[----:B------:R-:W-:Y:S02]  /*2f40*/  ISETP.LT.OR P3, PT, R0, 0x1, P3 ;  /* 0x000000010000780c */ /* 0x000fe40001f61670 */
[----:B------:R-:W-:Y:S02]  /*2f50*/  FMNMX.FTZ R8, R56, R8, !PT ;  /* 0x0000000838087209 */ /* 0x000fe40007810000 */
[----:B------:R-:W-:Y:S02]  /*2f60*/  ISETP.LT.OR P1, PT, R0, 0x2, P1 ;  /* 0x000000020000780c */ /* 0x000fe40000f21670 */
[----:B------:R-:W-:Y:S02]  /*2f70*/  FMNMX.FTZ R8, R44, R8, !PT ;  /* 0x000000082c087209 */ /* 0x000fe40007810000 */
[----:B------:R-:W-:Y:S02]  /*2f80*/  ISETP.GT.AND P2, PT, R3, 0x8, P2 ;  /* 0x000000080300780c */ /* 0x000fe40001744270 */
[----:B------:R-:W-:-:S02]  /*2f90*/  FMNMX.FTZ R8, R58, R8, !PT ;  /* 0x000000083a087209 */ /* 0x000fc40007810000 */
[----:B------:R-:W-:Y:S02]  /*2fa0*/  FSEL R15, R26, -INF , !P3 ;  /* 0xff8000001a0f7808 */ /* 0x000fe40005800000 */
[----:B------:R-:W-:Y:S02]  /*2fb0*/  FMNMX.FTZ R8, R48, R8, !PT ;  /* 0x0000000830087209 */ /* 0x000fe40007810000 */
[----:B------:R-:W-:Y:S01]  /*2fc0*/  PLOP3.LUT P3, PT, PT, PT, UP0, 0x40, 0x0 ;  /* 0x000000000000781c */ /* 0x000fe20003f6e808 */
[----:B------:R-:W-:Y:S01]  /*2fd0*/  UISETP.NE.AND UP0, UPT, UR27, URZ, UPT ;  /* 0x0000003f1b00728c */ /* 0x000fe2000bf05270 */
[----:B------:R-:W-:Y:S02]  /*2fe0*/  FMNMX.FTZ R8, R60, R8, !PT ;  /* 0x000000083c087209 */ /* 0x000fe40007810000 */
[----:B------:R-:W-:Y:S02]  /*2ff0*/  FSEL R27, R27, -INF , !P1 ;  /* 0xff8000001b1b7808 */ /* 0x000fe40004800000 */
[----:B------:R-:W-:-:S02]  /*3000*/  FMNMX.FTZ R8, R52, R8, !PT ;  /* 0x0000000834087209 */ /* 0x000fc40007810000 */
[----:B------:R-:W-:Y:S02]  /*3010*/  ISETP.LT.OR P2, PT, R0, 0x9, P2 ;  /* 0x000000090000780c */ /* 0x000fe40001741670 */
[----:B------:R-:W-:Y:S02]  /*3020*/  FMNMX.FTZ R8, R62, R8, !PT ;  /* 0x000000083e087209 */ /* 0x000fe40007810000 */
[----:B------:R-:W-:Y:S01]  /*3030*/  PLOP3.LUT P1, PT, PT, PT, UP3, 0x40, 0x0 ;  /* 0x000000000000781c */ /* 0x000fe20003f2e838 */
[----:B------:R-:W-:Y:S01]  /*3040*/  UISETP.NE.AND UP3, UPT, UR6, URZ, UPT ;  /* 0x0000003f0600728c */ /* 0x000fe2000bf65270 */
[----:B------:R-:W-:Y:S01]  /*3050*/  FSEL R19, R30, -INF , !P2 ;  /* 0xff8000001e137808 */ /* 0x000fe20005000000 */
[----:B------:R-:W0:Y:S01]  /*3060*/  SHFL.BFLY PT, R9, R8, 0x2, 0x1f ;  /* 0x0c401f0008097f89 */ /* 0x000e2200000e0000 */
[----:B------:R-:W-:Y:S02]  /*3070*/  ISETP.GT.AND P3, PT, R3, 0x10, P3 ;  /* 0x000000100300780c */ /* 0x000fe40001f64270 */
[----:B------:R-:W-:Y:S01]  /*3080*/  PLOP3.LUT P2, PT, PT, PT, UP4, 0x40, 0x0 ;  /* 0x000000000000781c */ /* 0x000fe20003f4e848 */
[----:B------:R-:W-:Y:S01]  /*3090*/  UISETP.NE.AND UP4, UPT, UR7, URZ, UPT ;  /* 0x0000003f0700728c */ /* 0x000fe2000bf85270 */
[----:B------:R-:W-:-:S02]  /*30a0*/  ISETP.LT.OR P3, PT, R0, 0x11, P3 ;  /* 0x000000110000780c */ /* 0x000fc40001f61670 */
[C---:B------:R-:W-:Y:S02]  /*30b0*/  ISETP.GT.AND P1, PT, R3.reuse, 0x11, P1 ;  /* 0x000000110300780c */ /* 0x040fe40000f24270 */
[----:B------:R-:W-:Y:S02]  /*30c0*/  FSEL R21, R34, -INF , !P3 ;  /* 0xff80000022157808 */ /* 0x000fe40005800000 */
[----:B------:R-:W-:Y:S02]  /*30d0*/  ISETP.LT.OR P1, PT, R0, 0x12, P1 ;  /* 0x000000120000780c */ /* 0x000fe40000f21670 */
[----:B------:R-:W-:Y:S02]  /*30e0*/  ISETP.GT.AND P2, PT, R3, 0x18, P2 ;  /* 0x000000180300780c */ /* 0x000fe40001744270 */
[----:B------:R-:W-:Y:S01]  /*30f0*/  PLOP3.LUT P3, PT, PT, PT, UP6, 0x40, 0x0 ;  /* 0x000000000000781c */ /* 0x000fe20003f6e868 */
[----:B------:R-:W-:Y:S01]  /*3100*/  UISETP.NE.AND UP6, UPT, UR11, URZ, UPT ;  /* 0x0000003f0b00728c */ /* 0x000fe2000bfc5270 */
[----:B------:R-:W-:-:S02]  /*3110*/  FSEL R35, R35, -INF , !P1 ;  /* 0xff80000023237808 */ /* 0x000fc40004800000 */
[----:B------:R-:W-:Y:S02]  /*3120*/  ISETP.LT.OR P2, PT, R0, 0x19, P2 ;  /* 0x000000190000780c */ /* 0x000fe40001741670 */
[----:B------:R-:W-:Y:S01]  /*3130*/  PLOP3.LUT P1, PT, PT, PT, UP0, 0x40, 0x0 ;  /* 0x000000000000781c */ /* 0x000fe20003f2e808 */
[----:B------:R-:W-:Y:S01]  /*3140*/  UISETP.NE.AND UP0, UPT, UR14, URZ, UPT ;  /* 0x0000003f0e00728c */ /* 0x000fe2000bf05270 */
[----:B------:R-:W-:Y:S02]  /*3150*/  ISETP.GT.AND P3, PT, R3, 0x20, P3 ;  /* 0x000000200300780c */ /* 0x000fe40001f64270 */
[----:B0-----:R-:W-:Y:S02]  /*3160*/  FMNMX.FTZ R10, R8, R9, !PT ;  /* 0x00000009080a7209 */ /* 0x001fe40007810000 */
[----:B------:R-:W-:Y:S02]  /*3170*/  FMNMX.FTZ R8, R15, R27, !PT ;  /* 0x0000001b0f087209 */ /* 0x000fe40007810000 */
[----:B------:R-:W-:Y:S01]  /*3180*/  FSEL R23, R38, -INF , !P2 ;  /* 0xff80000026177808 */ /* 0x000fe20005000000 */
[----:B------:R-:W0:Y:S01]  /*3190*/  SHFL.BFLY PT, R9, R10, 0x1, 0x1f ;  /* 0x0c201f000a097f89 */ /* 0x000e2200000e0000 */
[----:B------:R-:W-:-:S02]  /*31a0*/  FMNMX.FTZ R8, R19, R8, !PT ;  /* 0x0000000813087209 */ /* 0x000fc40007810000 */
[----:B------:R-:W-:Y:S01]  /*31b0*/  PLOP3.LUT P2, PT, PT, PT, UP1, 0x40, 0x0 ;  /* 0x000000000000781c */ /* 0x000fe20003f4e818 */
[----:B------:R-:W-:Y:S01]  /*31c0*/  @UP0 ULDC UR6, c[0x0][0x44c] ;  /* 0x0001130000060ab9 */ /* 0x000fe20000000800 */
[----:B------:R-:W-:Y:S01]  /*31d0*/  ISETP.LT.OR P3, PT, R0, 0x21, P3 ;  /* 0x000000210000780c */ /* 0x000fe20001f61670 */
[----:B------:R-:W-:Y:S01]  /*31e0*/  UIMAD.WIDE.U32 UR6, UR47, UR6, URZ ;  /* 0x000000062f0672a5 */ /* 0x000fe2000f8e003f */
[C---:B------:R-:W-:Y:S02]  /*31f0*/  ISETP.GT.AND P1, PT, R3.reuse, 0x21, P1 ;  /* 0x000000210300780c */ /* 0x040fe40000f24270 */
[----:B------:R-:W-:Y:S02]  /*3200*/  FSEL R25, R42, -INF , !P3 ;  /* 0xff8000002a197808 */ /* 0x000fe40005800000 */
[----:B------:R-:W-:Y:S02]  /*3210*/  ISETP.GT.AND P2, PT, R3, 0x28, P2 ;  /* 0x000000280300780c */ /* 0x000fe40001744270 */
[----:B------:R-:W-:-:S02]  /*3220*/  ISETP.LT.OR P1, PT, R0, 0x22, P1 ;  /* 0x000000220000780c */ /* 0x000fc40000f21670 */
[----:B------:R-:W-:Y:S02]  /*3230*/  PLOP3.LUT P3, PT, PT, PT, UP3, 0x40, 0x0 ;  /* 0x000000000000781c */ /* 0x000fe40003f6e838 */
[----:B------:R-:W-:Y:S02]  /*3240*/  ISETP.LT.OR P2, PT, R0, 0x29, P2 ;  /* 0x000000290000780c */ /* 0x000fe40001741670 */
[----:B------:R-:W-:Y:S02]  /*3250*/  FSEL R43, R43, -INF , !P1 ;  /* 0xff8000002b2b7808 */ /* 0x000fe40004800000 */
[----:B------:R-:W-:Y:S02]  /*3260*/  PLOP3.LUT P1, PT, PT, PT, UP4, 0x40, 0x0 ;  /* 0x000000000000781c */ /* 0x000fe40003f2e848 */
[----:B------:R-:W-:Y:S02]  /*3270*/  FSEL R29, R46, -INF , !P2 ;  /* 0xff8000002e1d7808 */ /* 0x000fe40005000000 */
[----:B0-----:R-:W-:-:S02]  /*3280*/  FMNMX.FTZ R9, R10, R9, !PT ;  /* 0x000000090a097209 */ /* 0x001fc40007810000 */
[----:B------:R-:W-:Y:S02]  /*3290*/  ISETP.GT.AND P3, PT, R3, 0x30, P3 ;  /* 0x000000300300780c */ /* 0x000fe40001f64270 */
[----:B------:R-:W-:Y:S01]  /*32a0*/  FSETP.NEU.FTZ.AND P0, PT, R9, -INF , PT ;  /* 0xff8000000900780b */ /* 0x000fe20003f1d000 */
[----:B------:R-:W-:Y:S01]  /*32b0*/  FFMA.FTZ R11, R2, R9, -8 ;  /* 0xc1000000020b7423 */ /* 0x000fe20000010009 */
[----:B------:R-:W-:Y:S02]  /*32c0*/  ISETP.GT.AND P1, PT, R3, 0x31, P1 ;  /* 0x000000310300780c */ /* 0x000fe40000f24270 */
[C---:B------:R-:W-:Y:S02]  /*32d0*/  ISETP.LT.OR P3, PT, R0.reuse, 0x31, P3 ;  /* 0x000000310000780c */ /* 0x040fe40001f61670 */
[----:B------:R-:W-:Y:S02]  /*32e0*/  FSEL R37, R11, RZ, P0 ;  /* 0x000000ff0b257208 */ /* 0x000fe40000000000 */
[----:B------:R-:W-:Y:S01]  /*32f0*/  PLOP3.LUT P0, PT, PT, PT, UP5, 0x40, 0x0 ;  /* 0x000000000000781c */ /* 0x000fe20003f0e858 */
[----:B------:R-:W-:Y:S01]  /*3300*/  UISETP.NE.AND UP5, UPT, UR23, URZ, UPT ;  /* 0x0000003f1700728c */ /* 0x000fe2000bfa5270 */
[----:B------:R-:W-:Y:S01]  /*3310*/  ISETP.LT.OR P1, PT, R0, 0x32, P1 ;  /* 0x000000320000780c */ /* 0x000fe20000f21670 */
[C-C-:B------:R-:W-:Y:S01]  /*3320*/  FFMA.FTZ R14, R2.reuse, R57, -R37.reuse ;  /* 0x00000039020e7223 */ /* 0x140fe20000010825 */
[----:B------:R-:W-:Y:S01]  /*3330*/  ISETP.GT.AND P0, PT, R3, 0x9, P0 ;  /* 0x000000090300780c */ /* 0x000fe20000704270 */
[C-C-:B------:R-:W-:Y:S01]  /*3340*/  FFMA.FTZ R10, R2.reuse, R24, -R37.reuse ;  /* 0x00000018020a7223 */ /* 0x140fe20000010825 */
[----:B------:R-:W-:Y:S01]  /*3350*/  FSEL R51, R51, -INF , !P1 ;  /* 0xff80000033337808 */ /* 0x000fe20004800000 */
[--C-:B------:R-:W-:Y:S01]  /*3360*/  FFMA.FTZ R20, R2, R61, -R37.reuse ;  /* 0x0000003d02147223 */ /* 0x100fe20000010825 */
[----:B------:R-:W-:Y:S01]  /*3370*/  ISETP.LT.OR P0, PT, R0, 0xa, P0 ;  /* 0x0000000a0000780c */ /* 0x000fe20000701670 */
[----:B------:R0:W-:Y:S01]  /*3380*/  MUFU.EX2 R41, R14 ;  /* 0x0000000e00297308 */ /* 0x0001e20000000800 */
[C-C-:B------:R-:W-:Y:S01]  /*3390*/  FFMA.FTZ R22, R2.reuse, R22, -R37.reuse ;  /* 0x0000001602167223 */ /* 0x140fe20000010825 */
[C-C-:B------:R-:W-:Y:S01]  /*33a0*/  FFMA.FTZ R30, R2.reuse, R60, -R37.reuse ;  /* 0x0000003c021e7223 */ /* 0x140fe20000010825 */
[----:B------:R-:W-:Y:S01]  /*33b0*/  FSEL R31, R31, -INF , !P0 ;  /* 0xff8000001f1f7808 */ /* 0x000fe20004000000 */
[C-C-:B------:R-:W-:Y:S01]  /*33c0*/  FFMA.FTZ R24, R2.reuse, R36, -R37.reuse ;  /* 0x0000002402187223 */ /* 0x140fe20000010825 */
[----:B------:R-:W-:Y:S01]  /*33d0*/  PLOP3.LUT P0, PT, PT, PT, UP5, 0x40, 0x0 ;  /* 0x000000000000781c */ /* 0x000fe20003f0e858 */
[----:B------:R-:W-:Y:S01]  /*33e0*/  UISETP.NE.AND UP5, UPT, UR10, URZ, UPT ;  /* 0x0000003f0a00728c */ /* 0x000fe2000bfa5270 */
[----:B------:R-:W-:Y:S01]  /*33f0*/  FMNMX.FTZ R8, R31, R8, !PT ;  /* 0x000000081f087209 */ /* 0x000fe20007810000 */
[----:B------:R1:W-:Y:S01]  /*3400*/  MUFU.EX2 R45, R20 ;  /* 0x00000014002d7308 */ /* 0x0003e20000000800 */
[----:B------:R-:W-:Y:S01]  /*3410*/  ISETP.GT.AND P0, PT, R3, 0x19, P0 ;  /* 0x000000190300780c */ /* 0x000fe20000704270 */
[C-C-:B0-----:R-:W-:Y:S01]  /*3420*/  FFMA.FTZ R14, R2.reuse, R28, -R37.reuse ;  /* 0x0000001c020e7223 */ /* 0x141fe20000010825 */
[----:B------:R-:W-:Y:S01]  /*3430*/  FMNMX.FTZ R8, R21, R8, !PT ;  /* 0x0000000815087209 */ /* 0x000fe20007810000 */
[--C-:B------:R-:W-:Y:S01]  /*3440*/  FFMA.FTZ R26, R2, R32, -R37.reuse ;  /* 0x00000020021a7223 */ /* 0x100fe20000010825 */
[----:B------:R-:W-:Y:S01]  /*3450*/  ISETP.LT.OR P0, PT, R0, 0x1a, P0 ;  /* 0x0000001a0000780c */ /* 0x000fe20000701670 */
[C-C-:B------:R-:W-:Y:S01]  /*3460*/  FFMA.FTZ R28, R2.reuse, R40, -R37.reuse ;  /* 0x00000028021c7223 */ /* 0x140fe20000010825 */
[----:B------:R-:W-:Y:S01]  /*3470*/  FMNMX.FTZ R8, R35, R8, !PT ;  /* 0x0000000823087209 */ /* 0x000fe20007810000 */
[----:B------:R-:W0:Y:S01]  /*3480*/  MUFU.EX2 R10, R10 ;  /* 0x0000000a000a7308 */ /* 0x000e220000000800 */
[----:B------:R-:W-:Y:S01]  /*3490*/  FSEL R39, R39, -INF , !P0 ;  /* 0xff80000027277808 */ /* 0x000fe20004000000 */
[----:B-1----:R-:W-:Y:S01]  /*34a0*/  FFMA.FTZ R20, R2, R58, -R37 ;  /* 0x0000003a02147223 */ /* 0x002fe20000010825 */
[----:B------:R-:W-:Y:S01]  /*34b0*/  FMNMX.FTZ R8, R23, R8, !PT ;  /* 0x0000000817087209 */ /* 0x000fe20007810000 */
[----:B------:R-:W-:Y:S01]  /*34c0*/  @UP0 ULDC UR10, c[0x0][0x450] ;  /* 0x00011400000a0ab9 */ /* 0x000fe20000000800 */
[----:B------:R-:W-:Y:S01]  /*34d0*/  PLOP3.LUT P0, PT, PT, PT, UP2, 0x40, 0x0 ;  /* 0x000000000000781c */ /* 0x000fe20003f0e828 */
[----:B------:R-:W-:Y:S01]  /*34e0*/  @UP0 USHF.R.U32.HI UR47, URZ, UR10, UR7 ;  /* 0x0000000a3f2f0299 */ /* 0x000fe20008011607 */
[----:B------:R-:W-:Y:S01]  /*34f0*/  FMNMX.FTZ R8, R39, R8, !PT ;  /* 0x0000000827087209 */ /* 0x000fe20007810000 */
[----:B------:R-:W-:Y:S01]  /*3500*/  MUFU.EX2 R22, R22 ;  /* 0x0000001600167308 */ /* 0x000fe20000000800 */
[----:B------:R-:W-:Y:S01]  /*3510*/  ISETP.GT.AND P0, PT, R3, 0x29, P0 ;  /* 0x000000290300780c */ /* 0x000fe20000704270 */
[----:B------:R-:W-:Y:S01]  /*3520*/  UIADD3 UR43, UR43, UR47, URZ ;  /* 0x0000002f2b2b7290 */ /* 0x000fe2000fffe03f */
[----:B------:R-:W-:-:S02]  /*3530*/  FMNMX.FTZ R8, R25, R8, !PT ;  /* 0x0000000819087209 */ /* 0x000fc40007810000 */
[----:B------:R-:W-:Y:S02]  /*3540*/  ISETP.LT.OR P0, PT, R0, 0x2a, P0 ;  /* 0x0000002a0000780c */ /* 0x000fe40000701670 */
[----:B------:R-:W-:Y:S01]  /*3550*/  FMNMX.FTZ R8, R43, R8, !PT ;  /* 0x000000082b087209 */ /* 0x000fe20007810000 */
[----:B------:R-:W-:Y:S01]  /*3560*/  MUFU.EX2 R61, R30 ;  /* 0x0000001e003d7308 */ /* 0x000fe20000000800 */
[----:B------:R-:W-:Y:S01]  /*3570*/  FSEL R47, R47, -INF , !P0 ;  /* 0xff8000002f2f7808 */ /* 0x000fe20004000000 */
[----:B------:R-:W-:Y:S01]  /*3580*/  VIADD R12, R12, UR43 ;  /* 0x0000002b0c0c7c36 */ /* 0x000fe20008000000 */
[----:B------:R-:W-:Y:S02]  /*3590*/  PLOP3.LUT P2, PT, PT, PT, UP5, 0x40, 0x0 ;  /* 0x000000000000781c */ /* 0x000fe40003f4e858 */
[----:B------:R-:W-:Y:S02]  /*35a0*/  PLOP3.LUT P0, PT, PT, PT, UP6, 0x40, 0x0 ;  /* 0x000000000000781c */ /* 0x000fe40003f0e868 */
[----:B------:R-:W-:Y:S01]  /*35b0*/  FMNMX.FTZ R8, R29, R8, !PT ;  /* 0x000000081d087209 */ /* 0x000fe20007810000 */
[----:B------:R1:W-:Y:S01]  /*35c0*/  MUFU.EX2 R49, R14 ;  /* 0x0000000e00317308 */ /* 0x0003e20000000800 */
[----:B------:R-:W-:-:S02]  /*35d0*/  ISETP.GT.AND P2, PT, R3, 0x38, P2 ;  /* 0x000000380300780c */ /* 0x000fc40001744270 */
[----:B------:R-:W-:Y:S02]  /*35e0*/  ISETP.GT.AND P0, PT, R3, 0x39, P0 ;  /* 0x000000390300780c */ /* 0x000fe40000704270 */
[----:B------:R-:W-:Y:S02]  /*35f0*/  FSEL R3, R50, -INF , !P3 ;  /* 0xff80000032037808 */ /* 0x000fe40005800000 */
[----:B------:R-:W-:Y:S01]  /*3600*/  FMNMX.FTZ R8, R47, R8, !PT ;  /* 0x000000082f087209 */ /* 0x000fe20007810000 */
[----:B------:R-:W-:Y:S01]  /*3610*/  MUFU.EX2 R24, R24 ;  /* 0x0000001800187308 */ /* 0x000fe20000000800 */
[----:B------:R-:W-:Y:S01]  /*3620*/  ISETP.LT.OR P2, PT, R0, 0x39, P2 ;  /* 0x000000390000780c */ /* 0x000fe20001741670 */
[--C-:B-1----:R-:W-:Y:S01]  /*3630*/  FFMA.FTZ R14, R2, R44, -R37.reuse ;  /* 0x0000002c020e7223 */ /* 0x102fe20000010825 */
[----:B------:R-:W-:Y:S02]  /*3640*/  FMNMX.FTZ R8, R3, R8, !PT ;  /* 0x0000000803087209 */ /* 0x000fe40007810000 */
[----:B------:R-:W-:Y:S01]  /*3650*/  ISETP.LT.OR P0, PT, R0, 0x3a, P0 ;  /* 0x0000003a0000780c */ /* 0x000fe20000701670 */
[----:B------:R-:W-:Y:S01]  /*3660*/  FFMA.FTZ R0, R2, R59, -R37 ;  /* 0x0000003b02007223 */ /* 0x000fe20000010825 */
[----:B------:R-:W-:Y:S01]  /*3670*/  FSEL R33, R54, -INF , !P2 ;  /* 0xff80000036217808 */ /* 0x000fe20005000000 */
[----:B------:R-:W-:Y:S01]  /*3680*/  MUFU.EX2 R59, R20 ;  /* 0x00000014003b7308 */ /* 0x000fe20000000800 */
[----:B------:R-:W-:-:S02]  /*3690*/  FMNMX.FTZ R8, R51, R8, !PT ;  /* 0x0000000833087209 */ /* 0x000fc40007810000 */
[----:B------:R-:W-:Y:S02]  /*36a0*/  FSEL R55, R55, -INF , !P0 ;  /* 0xff80000037377808 */ /* 0x000fe40004000000 */
[----:B------:R-:W-:-:S03]  /*36b0*/  FMNMX.FTZ R8, R33, R8, !PT ;  /* 0x0000000821087209 */ /* 0x000fc60007810000 */
[----:B------:R-:W1:Y:S01]  /*36c0*/  MUFU.EX2 R18, R0 ;  /* 0x0000000000127308 */ /* 0x000e620000000800 */
[----:B------:R-:W-:-:S05]  /*36d0*/  FMNMX.FTZ R8, R55, R8, !PT ;  /* 0x0000000837087209 */ /* 0x000fca0007810000 */
[----:B------:R-:W2:Y:S02]  /*36e0*/  SHFL.BFLY PT, R11, R8, 0x2, 0x1f ;  /* 0x0c401f00080b7f89 */ /* 0x000ea400000e0000 */
[----:B------:R3:W-:Y:S08]  /*36f0*/  MUFU.EX2 R53, R26 ;  /* 0x0000001a00357308 */ /* 0x0007f00000000800 */
[----:B------:R-:W-:Y:S01]  /*3700*/  MUFU.EX2 R14, R14 ;  /* 0x0000000e000e7308 */ /* 0x000fe20000000800 */
[----:B---3--:R-:W-:-:S07]  /*3710*/  FFMA.FTZ R26, R2, R48, -R37 ;  /* 0x00000030021a7223 */ /* 0x008fce0000010825 */
[----:B------:R-:W-:Y:S01]  /*3720*/  MUFU.EX2 R28, R28 ;  /* 0x0000001c001c7308 */ /* 0x000fe20000000800 */
[----:B--2---:R-:W-:Y:S01]  /*3730*/  FMNMX.FTZ R0, R8, R11, !PT ;  /* 0x0000000b08007209 */ /* 0x004fe20007810000 */
[----:B------:R-:W-:-:S06]  /*3740*/  FFMA.FTZ R8, R2, R56, -R37 ;  /* 0x0000003802087223 */ /* 0x000fcc0000010825 */
[----:B------:R-:W-:Y:S01]  /*3750*/  MUFU.EX2 R26, R26 ;  /* 0x0000001a001a7308 */ /* 0x000fe20000000800 */
[----:B------:R-:W2:Y:S07]  /*3760*/  SHFL.BFLY PT, R11, R0, 0x1, 0x1f ;  /* 0x0c201f00000b7f89 */ /* 0x000eae00000e0000 */
[----:B------:R3:W-:Y:S01]  /*3770*/  MUFU.EX2 R57, R8 ;  /* 0x0000000800397308 */ /* 0x0007e20000000800 */
[----:B--2---:R-:W-:Y:S01]  /*3780*/  FMNMX.FTZ R11, R0, R11, !PT ;  /* 0x0000000b000b7209 */ /* 0x004fe20007810000 */
[C-C-:B------:R-:W-:Y:S01]  /*3790*/  FFMA.FTZ R0, R2.reuse, R52, -R37.reuse ;  /* 0x0000003402007223 */ /* 0x140fe20000010825 */
[----:B------:R-:W-:-:S02]  /*37a0*/  FFMA.FTZ R37, R2, R62, -R37 ;  /* 0x0000003e02257223 */ /* 0x000fc40000010825 */
[----:B------:R-:W-:Y:S01]  /*37b0*/  FSETP.NEU.FTZ.AND P0, PT, R11, -INF , PT ;  /* 0xff8000000b00780b */ /* 0x000fe20003f1d000 */
[----:B---3--:R-:W-:Y:S02]  /*37c0*/  FFMA.FTZ R8, R2, R11, -8 ;  /* 0xc100000002087423 */ /* 0x008fe4000001000b */
[----:B------:R-:W-:Y:S03]  /*37d0*/  MUFU.EX2 R0, R0 ;  /* 0x0000000000007308 */ /* 0x000fe60000000800 */
[----:B------:R-:W-:-:S05]  /*37e0*/  FSEL R8, R8, RZ, P0 ;  /* 0x000000ff08087208 */ /* 0x000fca0000000000 */
        /* <DEDUP_REMOVED lines=14> */
[----:B0-----:R-:W-:Y:S01]  /*38d0*/  FADD.FTZ R27, R10, R41 ;  /* 0x000000290a1b7221 */ /* 0x001fe20000010000 */
[C-C-:B------:R-:W-:Y:S01]  /*38e0*/  FFMA.FTZ R3, R2.reuse, R3, -R8.reuse ;  /* 0x0000000302037223 */ /* 0x140fe20000010808 */
[C-C-:B------:R-:W-:Y:S01]  /*38f0*/  FFMA.FTZ R51, R2.reuse, R51, -R8.reuse ;  /* 0x0000003302337223 */ /* 0x140fe20000010808 */
[--C-:B------:R-:W-:Y:S01]  /*3900*/  FFMA.FTZ R33, R2, R33, -R8.reuse ;  /* 0x0000002102217223 */ /* 0x100fe20000010808 */
[----:B-1----:R-:W-:Y:S01]  /*3910*/  FADD.FTZ R40, R18, R27 ;  /* 0x0000001b12287221 */ /* 0x002fe20000010000 */
[C---:B------:R-:W-:Y:S01]  /*3920*/  F2FP.SATFINITE.E4M3.F32.PACK_AB_MERGE_C R27, R45.reuse, R18, RZ ;  /* 0x000000122d1b723e */ /* 0x040fe200048070ff */
[----:B------:R-:W-:Y:S01]  /*3930*/  FFMA.FTZ R8, R2, R55, -R8 ;  /* 0x0000003702087223 */ /* 0x000fe20000010808 */
[----:B------:R-:W0:Y:S01]  /*3940*/  MUFU.EX2 R19, R19 ;  /* 0x0000001300137308 */ /* 0x000e220000000800 */
[----:B------:R-:W-:Y:S01]  /*3950*/  FADD.FTZ R45, R45, R40 ;  /* 0x000000282d2d7221 */ /* 0x000fe20000010000 */
[----:B------:R-:W-:-:S06]  /*3960*/  F2FP.SATFINITE.E4M3.F32.PACK_AB_MERGE_C R188, R41, R10, R27 ;  /* 0x0000000a29bc723e */ /* 0x000fcc000480701b */
[----:B------:R1:W3:Y:S01]  /*3970*/  MUFU.EX2 R30, R31 ;  /* 0x0000001f001e7308 */ /* 0x0002e20000000800 */
[----:B--2---:R-:W-:-:S07]  /*3980*/  FADD.FTZ R38, R15, R20 ;  /* 0x000000140f267221 */ /* 0x004fce0000010000 */
[----:B------:R-:W2:Y:S01]  /*3990*/  MUFU.EX2 R21, R21 ;  /* 0x0000001500157308 */ /* 0x000ea20000000800 */
[----:B0-----:R-:W-:Y:S01]  /*39a0*/  FADD.FTZ R27, R19, R38 ;  /* 0x00000026131b7221 */ /* 0x001fe20000010000 */
[----:B------:R-:W-:-:S04]  /*39b0*/  FADD.FTZ R38, R22, R45 ;  /* 0x0000002d16267221 */ /* 0x000fc80000010000 */
[----:B-1----:R-:W-:Y:S02]  /*39c0*/  FADD.FTZ R31, R49, R38 ;  /* 0x00000026311f7221 */ /* 0x002fe40000010000 */
[----:B------:R0:W1:Y:S01]  /*39d0*/  MUFU.EX2 R32, R35 ;  /* 0x0000002300207308 */ /* 0x0000620000000800 */
[C---:B---3--:R-:W-:Y:S01]  /*39e0*/  FADD.FTZ R10, R30.reuse, R27 ;  /* 0x0000001b1e0a7221 */ /* 0x048fe20000010000 */
[----:B------:R-:W-:-:S04]  /*39f0*/  F2FP.SATFINITE.E4M3.F32.PACK_AB_MERGE_C R30, R30, R19, RZ ;  /* 0x000000131e1e723e */ /* 0x000fc800048070ff */
[----:B------:R-:W-:Y:S02]  /*3a00*/  F2FP.SATFINITE.E4M3.F32.PACK_AB_MERGE_C R189, R20, R15, R30 ;  /* 0x0000000f14bd723e */ /* 0x000fe4000480701e */
[----:B------:R-:W3:Y:S01]  /*3a10*/  MUFU.EX2 R23, R23 ;  /* 0x0000001700177308 */ /* 0x000ee20000000800 */
[----:B0-----:R-:W-:Y:S01]  /*3a20*/  F2FP.SATFINITE.E4M3.F32.PACK_AB_MERGE_C R35, R53, R24, RZ ;  /* 0x000000183523723e */ /* 0x001fe200048070ff */
[----:B--2---:R-:W-:Y:S01]  /*3a30*/  FADD.FTZ R27, R21, R10 ;  /* 0x0000000a151b7221 */ /* 0x004fe20000010000 */
[----:B------:R-:W-:Y:S01]  /*3a40*/  FADD.FTZ R24, R24, R31 ;  /* 0x0000001f18187221 */ /* 0x000fe20000010000 */
[----:B------:R-:W-:Y:S02]  /*3a50*/  F2FP.SATFINITE.E4M3.F32.PACK_AB_MERGE_C R31, R59, R14, RZ ;  /* 0x0000000e3b1f723e */ /* 0x000fe400048070ff */
[----:B------:R-:W-:Y:S01]  /*3a60*/  F2FP.SATFINITE.E4M3.F32.PACK_AB_MERGE_C R190, R49, R22, R35 ;  /* 0x0000001631be723e */ /* 0x000fe20004807023 */
[----:B------:R-:W-:Y:S01]  /*3a70*/  FADD.FTZ R53, R53, R24 ;  /* 0x0000001835357221 */ /* 0x000fe20000010000 */
[----:B------:R-:W0:Y:S01]  /*3a80*/  MUFU.EX2 R34, R39 ;  /* 0x0000002700227308 */ /* 0x000e220000000800 */
[----:B-1----:R-:W-:Y:S01]  /*3a90*/  FADD.FTZ R22, R32, R27 ;  /* 0x0000001b20167221 */ /* 0x002fe20000010000 */
[----:B------:R-:W-:Y:S01]  /*3aa0*/  F2FP.SATFINITE.E4M3.F32.PACK_AB_MERGE_C R184, R57, R28, R31 ;  /* 0x0000001c39b8723e */ /* 0x000fe2000480701f */
[----:B------:R-:W-:-:S04]  /*3ab0*/  FADD.FTZ R28, R28, R53 ;  /* 0x000000351c1c7221 */ /* 0x000fc80000010000 */
[----:B------:R-:W-:Y:S01]  /*3ac0*/  FADD.FTZ R57, R57, R28 ;  /* 0x0000001c39397221 */ /* 0x000fe20000010000 */
[----:B------:R-:W1:Y:S01]  /*3ad0*/  MUFU.EX2 R25, R25 ;  /* 0x0000001900197308 */ /* 0x000e620000000800 */
[----:B---3--:R-:W-:-:S07]  /*3ae0*/  FADD.FTZ R27, R23, R22 ;  /* 0x00000016171b7221 */ /* 0x008fce0000010000 */
[----:B------:R-:W2:Y:S01]  /*3af0*/  MUFU.EX2 R36, R43 ;  /* 0x0000002b00247308 */ /* 0x000ea20000000800 */
[C---:B0-----:R-:W-:Y:S01]  /*3b00*/  FADD.FTZ R22, R34.reuse, R27 ;  /* 0x0000001b22167221 */ /* 0x041fe20000010000 */
[----:B------:R-:W-:-:S04]  /*3b10*/  F2FP.SATFINITE.E4M3.F32.PACK_AB_MERGE_C R23, R34, R23, RZ ;  /* 0x000000172217723e */ /* 0x000fc800048070ff */
[----:B------:R-:W-:Y:S02]  /*3b20*/  F2FP.SATFINITE.E4M3.F32.PACK_AB_MERGE_C R191, R32, R21, R23 ;  /* 0x0000001520bf723e */ /* 0x000fe40004807017 */
[----:B------:R-:W0:Y:S01]  /*3b30*/  MUFU.EX2 R29, R29 ;  /* 0x0000001d001d7308 */ /* 0x000e220000000800 */
[----:B-1----:R-:W-:Y:S01]  /*3b40*/  FADD.FTZ R19, R25, R22 ;  /* 0x0000001619137221 */ /* 0x002fe20000010000 */
[----:B------:R-:W-:-:S04]  /*3b50*/  FADD.FTZ R22, R14, R57 ;  /* 0x000000390e167221 */ /* 0x000fc80000010000 */
[----:B------:R-:W-:Y:S02]  /*3b60*/  FADD.FTZ R59, R59, R22 ;  /* 0x000000163b3b7221 */ /* 0x000fe40000010000 */
[----:B------:R-:W1:Y:S01]  /*3b70*/  MUFU.EX2 R37, R37 ;  /* 0x0000002500257308 */ /* 0x000e620000000800 */
[----:B--2---:R-:W-:-:S07]  /*3b80*/  FADD.FTZ R14, R36, R19 ;  /* 0x00000013240e7221 */ /* 0x004fce0000010000 */
[----:B------:R-:W2:Y:S01]  /*3b90*/  MUFU.EX2 R18, R47 ;  /* 0x0000002f00127308 */ /* 0x000ea20000000800 */
[----:B0-----:R-:W-:-:S07]  /*3ba0*/  FADD.FTZ R19, R29, R14 ;  /* 0x0000000e1d137221 */ /* 0x001fce0000010000 */
[----:B------:R-:W0:Y:S01]  /*3bb0*/  MUFU.EX2 R3, R3 ;  /* 0x0000000300037308 */ /* 0x000e220000000800 */
[----:B-1----:R-:W-:-:S04]  /*3bc0*/  F2FP.SATFINITE.E4M3.F32.PACK_AB_MERGE_C R24, R37, R0, RZ ;  /* 0x000000002518723e */ /* 0x002fc800048070ff */
[C---:B------:R-:W-:Y:S01]  /*3bd0*/  F2FP.SATFINITE.E4M3.F32.PACK_AB_MERGE_C R186, R61.reuse, R26, R24 ;  /* 0x0000001a3dba723e */ /* 0x040fe20004807018 */
[----:B------:R-:W-:Y:S02]  /*3be0*/  FADD.FTZ R26, R26, R59 ;  /* 0x0000003b1a1a7221 */ /* 0x000fe40000010000 */
[----:B------:R-:W1:Y:S01]  /*3bf0*/  MUFU.EX2 R10, R51 ;  /* 0x00000033000a7308 */ /* 0x000e620000000800 */
[C---:B--2---:R-:W-:Y:S01]  /*3c00*/  F2FP.SATFINITE.E4M3.F32.PACK_AB_MERGE_C R29, R18.reuse, R29, RZ ;  /* 0x0000001d121d723e */ /* 0x044fe200048070ff */
[----:B------:R-:W-:Y:S01]  /*3c10*/  FADD.FTZ R18, R18, R19 ;  /* 0x0000001312127221 */ /* 0x000fe20000010000 */
[----:B------:R-:W-:Y:S02]  /*3c20*/  FADD.FTZ R61, R61, R26 ;  /* 0x0000001a3d3d7221 */ /* 0x000fe40000010000 */
[----:B------:R-:W-:Y:S02]  /*3c30*/  F2FP.SATFINITE.E4M3.F32.PACK_AB_MERGE_C R185, R36, R25, R29 ;  /* 0x0000001924b9723e */ /* 0x000fe4000480701d */
[----:B------:R-:W-:Y:S01]  /*3c40*/  FADD.FTZ R0, R0, R61 ;  /* 0x0000003d00007221 */ /* 0x000fe20000010000 */
[----:B------:R-:W-:Y:S01]  /*3c50*/  MUFU.EX2 R33, R33 ;  /* 0x0000002100217308 */ /* 0x000fe20000000800 */
[----:B0-----:R-:W-:-:S02]  /*3c60*/  FADD.FTZ R15, R3, R18 ;  /* 0x00000012030f7221 */ /* 0x001fc40000010000 */
[----:B------:R-:W-:-:S05]  /*3c70*/  FADD.FTZ R0, R37, R0 ;  /* 0x0000000025007221 */ /* 0x000fca0000010000 */
[----:B------:R-:W0:Y:S01]  /*3c80*/  MUFU.EX2 R8, R8 ;  /* 0x0000000800087308 */ /* 0x000e220000000800 */
[----:B-1----:R-:W-:Y:S01]  /*3c90*/  FADD.FTZ R14, R10, R15 ;  /* 0x0000000f0a0e7221 */ /* 0x002fe20000010000 */
[----:B0-----:R-:W-:-:S03]  /*3ca0*/  F2FP.SATFINITE.E4M3.F32.PACK_AB_MERGE_C R15, R8, R33, RZ ;  /* 0x00000021080f723e */ /* 0x001fc600048070ff */
[----:B------:R-:W-:Y:S01]  /*3cb0*/  FADD.FTZ R33, R33, R14 ;  /* 0x0000000e21217221 */ /* 0x000fe20000010000 */
[----:B------:R-:W-:-:S03]  /*3cc0*/  F2FP.SATFINITE.E4M3.F32.PACK_AB_MERGE_C R187, R10, R3, R15 ;  /* 0x000000030abb723e */ /* 0x000fc6000480700f */
[----:B------:R-:W-:Y:S01]  /*3cd0*/  FADD.FTZ R3, R8, R33 ;  /* 0x0000002108037221 */ /* 0x000fe20000010000 */
[----:B------:R-:W-:Y:S06]  /*3ce0*/  @!P6 BRA `(.L_x_971) ;  /* 0x000000000044e947 */ /* 0x000fec0003800000 */
[----:B------:R-:W-:Y:S01]  /*3cf0*/  ISETP.LT.AND P0, PT, RZ, UR43, PT ;  /* 0x0000002bff007c0c */ /* 0x000fe2000bf01270 */
[----:B------:R-:W-:-:S06]  /*3d00*/  UIADD3 UR6, UR43, -0x1, URZ ;  /* 0xffffffff2b067890 */ /* 0x000fcc000fffe03f */
[----:B------:R-:W-:-:S06]  /*3d10*/  IMAD.U32 R8, RZ, RZ, UR6 ;  /* 0x00000006ff087e24 */ /* 0x000fcc000f8e00ff */
[----:B------:R-:W-:Y:S05]  /*3d20*/  @P0 BRA `(.L_x_972) ;  /* 0x00000000001c0947 */ /* 0x000fea0003800000 */
[----:B------:R-:W-:Y:S01]  /*3d30*/  ISETP.NE.AND P0, PT, R13, 0x1, PT ;  /* 0x000000010d00780c */ /* 0x000fe20003f05270 */
[----:B------:R-:W-:-:S12]  /*3d40*/  IMAD R15, RZ, RZ, -UR43 ;  /* 0x8000002bff0f7e24 */ /* 0x000fd8000f8e02ff */
[----:B------:R-:W0:Y:S02]  /*3d50*/  @P0 LDC.64 R18, c[0x0][0x9e8] ;  /* 0x00027a00ff120b82 */ /* 0x000e240000000a00 */
[----:B0-----:R-:W-:-:S05]  /*3d60*/  @P0 IMAD.HI.U32 R8, R15, R18, RZ ;  /* 0x000000120f080227 */ /* 0x001fca00078e00ff */
[----:B------:R-:W-:-:S04]  /*3d70*/  @P0 SHF.R.U32.HI R15, RZ, R19, R8 ;  /* 0x00000013ff0f0219 */ /* 0x000fc80000011608 */
[----:B------:R-:W-:Y:S01]  /*3d80*/  LOP3.LUT R8, RZ, R15, RZ, 0x33, !PT ;  /* 0x0000000fff087212 */ /* 0x000fe200078e33ff */
[----:B------:R-:W-:Y:S06]  /*3d90*/  BRA `(.L_x_973) ;  /* 0x0000000000107947 */ /* 0x000fec0003800000 */
.L_x_972:
[----:B------:R-:W-:-:S13]  /*3da0*/  ISETP.NE.AND P0, PT, R13, 0x1, PT ;  /* 0x000000010d00780c */ /* 0x000fda0003f05270 */
[----:B------:R-:W0:Y:S02]  /*3db0*/  @P0 LDC.64 R14, c[0x0][0x9e8] ;  /* 0x00027a00ff0e0b82 */ /* 0x000e240000000a00 */
[----:B0-----:R-:W-:-:S05]  /*3dc0*/  @P0 IMAD.HI.U32 R10, R8, R14, RZ ;  /* 0x0000000e080a0227 */ /* 0x001fca00078e00ff */
[----:B------:R-:W-:-:S07]  /*3dd0*/  @P0 SHF.R.U32.HI R8, RZ, R15, R10 ;  /* 0x0000000fff080219 */ /* 0x000fce000001160a */
.L_x_973:
[----:B------:R-:W-:-:S05]  /*3de0*/  IMAD R13, R8, R13, R13 ;  /* 0x0000000d080d7224 */ /* 0x000fca00078e020d */
[----:B------:R-:W-:-:S07]  /*3df0*/  VIMNMX R12, R12, R13, PT ;  /* 0x0000000d0c0c7248 */ /* 0x000fce0003fe0100 */
.L_x_971:
[----:B------:R-:W-:Y:S01]  /*3e00*/  SHF.R.S32.HI R13, RZ, 0x1f, R12 ;  /* 0x0000001fff0d7819 */ /* 0x000fe2000001140c */
[----:B------:R-:W0:Y:S01]  /*3e10*/  S2UR UR43, SR_CgaCtaId ;  /* 0x00000000002b79c3 */ /* 0x000e220000008800 */
[----:B------:R-:W-:Y:S01]  /*3e20*/  UMOV UR49, URZ ;  /* 0x0000003f00317c82 */ /* 0x000fe20008000000 */
[----:B------:R-:W-:Y:S01]  /*3e30*/  UMOV UR47, URZ ;  /* 0x0000003f002f7c82 */ /* 0x000fe20008000000 */
[----:B------:R-:W-:Y:S02]  /*3e40*/  LEA.HI R13, R13, R12, RZ, 0x6 ;  /* 0x0000000c0d0d7211 */ /* 0x000fe400078f30ff */
[----:B------:R-:W-:Y:S02]  /*3e50*/  CS2R R24, SRZ ;  /* 0x0000000000187805 */ /* 0x000fe4000001ff00 */
[----:B------:R-:W-:Y:S02]  /*3e60*/  CS2R R26, SRZ ;  /* 0x00000000001a7805 */ /* 0x000fe4000001ff00 */
[----:B------:R-:W-:-:S02]  /*3e70*/  CS2R R28, SRZ ;  /* 0x00000000001c7805 */ /* 0x000fc4000001ff00 */
[----:B------:R-:W-:Y:S02]  /*3e80*/  SHF.R.S32.HI R13, RZ, 0x6, R13 ;  /* 0x00000006ff0d7819 */ /* 0x000fe4000001140d */
[----:B------:R-:W-:Y:S02]  /*3e90*/  CS2R R30, SRZ ;  /* 0x00000000001e7805 */ /* 0x000fe4000001ff00 */
[----:B------:R-:W-:Y:S02]  /*3ea0*/  CS2R R32, SRZ ;  /* 0x0000000000207805 */ /* 0x000fe4000001ff00 */
[----:B------:R-:W-:Y:S02]  /*3eb0*/  CS2R R34, SRZ ;  /* 0x0000000000227805 */ /* 0x000fe4000001ff00 */
[----:B------:R-:W-:Y:S02]  /*3ec0*/  VIMNMX R8, R16, R13, !PT ;  /* 0x0000000d10087248 */ /* 0x000fe40007fe0100 */
[----:B------:R-:W-:-:S02]  /*3ed0*/  CS2R R36, SRZ ;  /* 0x0000000000247805 */ /* 0x000fc4000001ff00 */
[----:B------:R-:W-:Y:S02]  /*3ee0*/  CS2R R38, SRZ ;  /* 0x0000000000267805 */ /* 0x000fe4000001ff00 */
[----:B------:R-:W-:Y:S02]  /*3ef0*/  CS2R R40, SRZ ;  /* 0x0000000000287805 */ /* 0x000fe4000001ff00 */
[----:B------:R-:W-:Y:S02]  /*3f00*/  ISETP.LE.AND P0, PT, R8, UR50, PT ;  /* 0x0000003208007c0c */ /* 0x000fe4000bf03270 */
        /* <DEDUP_REMOVED lines=55> */
[----:B0-----:R-:W-:Y:S06]  /*4280*/  @!P0 BRA `(.L_x_974) ;  /* 0x00000028001c8947 */ /* 0x001fec0003800000 */
        /* <DEDUP_REMOVED lines=64> */
[----:B------:R-:W-:Y:S01]  /*4690*/  UMOV UR52, URZ ;  /* 0x0000003f00347c82 */ /* 0x000fe20008000000 */
[----:B------:R-:W-:Y:S01]  /*46a0*/  UMOV UR51, URZ ;  /* 0x0000003f00337c82 */ /* 0x000fe20008000000 */
[----:B------:R-:W-:Y:S01]  /*46b0*/  ULDC UR55, c[0x0][0x9e4] ;  /* 0x0002790000377ab9 */ /* 0x000fe20000000800 */
[----:B------:R-:W-:Y:S01]  /*46c0*/  ULDC UR53, c[0x0][0x288] ;  /* 0x0000a20000357ab9 */ /* 0x000fe20000000800 */
[----:B------:R-:W-:Y:S01]  /*46d0*/  ULDC UR54, c[0x0][0x2f0] ;  /* 0x0000bc0000367ab9 */ /* 0x000fe20000000800 */
[----:B------:R-:W-:-:S05]  /*46e0*/  ULDC UR56, c[0x0][0x9e0] ;  /* 0x0002780000387ab9 */ /* 0x000fca0000000800 */
.L_x_992:
[----:B------:R-:W-:Y:S01]  /*46f0*/  UIADD3 UR49, UR51, 0x1, URZ ;  /* 0x0000000133317890 */ /* 0x000fe2000fffe03f */
[----:B------:R-:W-:-:S03]  /*4700*/  ISETP.NE.AND P1, PT, RZ, UR40, PT ;  /* 0x00000028ff007c0c */ /* 0x000fc6000bf25270 */
[----:B------:R-:W-:-:S04]  /*4710*/  UISETP.NE.AND UP1, UPT, UR49, 0x2, UPT ;  /* 0x000000023100788c */ /* 0x000fc8000bf25270 */
[----:B------:R-:W-:Y:S02]  /*4720*/  USEL UR47, URZ, 0x1, UP1 ;  /* 0x000000013f2f7887 */ /* 0x000fe40008800000 */
[----:B------:R-:W-:Y:S02]  /*4730*/  USEL UR49, UR49, URZ, UP1 ;  /* 0x0000003f31317287 */ /* 0x000fe40008800000 */
[----:B------:R-:W-:Y:S02]  /*4740*/  ULOP3.LUT UR47, UR52, UR47, URZ, 0x3c, !UPT ;  /* 0x0000002f342f7292 */ /* 0x000fe4000f8e3c3f */
[----:B------:R-:W-:Y:S10]  /*4750*/  @P1 BRA `(.L_x_975) ;  /* 0x00000000002c1947 */ /* 0x000ff40003800000 */
[----:B------:R-:W-:Y:S05]  /*4760*/  @!P4 BRA `(.L_x_976) ;  /* 0x000000000004c947 */ /* 0x000fea0003800000 */
[----:B------:R-:W-:Y:S01]  /*4770*/  BPT.TRAP 0x1 ;  /* 0x000000040000795c */ /* 0x000fe20000300000 */
.L_x_976:
[----:B------:R-:W-:Y:S01]  /*4780*/  ULEA UR6, UR49, UR41, 0x3 ;  /* 0x0000002931067291 */ /* 0x000fe2000f8e183f */
[----:B------:R-:W-:-:S05]  /*4790*/  IMAD.U32 R10, RZ, RZ, UR47 ;  /* 0x0000002fff0a7e24 */ /* 0x000fca000f8e00ff */
[----:B------:R-:W-:-:S04]  /*47a0*/  SHF.L.U32 R10, R10, 0x1f, RZ ;  /* 0x0000001f0a0a7819 */ /* 0x000fc800000006ff */
[----:B------:R0:W1:Y:S01]  /*47b0*/  SYNCS.PHASECHK.TRANS64.TRYWAIT P0, [UR6+0x20830], R10 ;  /* 0x0208300aff0075a7 */ /* 0x0000620008000146 */
[----:B------:R-:W-:Y:S05]  /*47c0*/  @!P4 BRA `(.L_x_977) ;  /* 0x000000000004c947 */ /* 0x000fea0003800000 */
[----:B------:R-:W-:Y:S01]  /*47d0*/  BPT.TRAP 0x1 ;  /* 0x000000040000795c */ /* 0x000fe20000300000 */
.L_x_977:
[----:B-1----:R-:W-:Y:S05]  /*47e0*/  @P0 BRA `(.L_x_975) ;  /* 0x0000000000080947 */ /* 0x002fea0003800000 */
[----:B------:R-:W1:Y:S02]  /*47f0*/  SYNCS.PHASECHK.TRANS64.TRYWAIT P0, [UR6+0x20830], R10 ;  /* 0x0208300aff0075a7 */ /* 0x000e640008000146 */
[----:B-1----:R-:W-:Y:S05]  /*4800*/  @!P0 BRA `(.L_x_978) ;  /* 0x000000e800b08947 */ /* 0x002fea0003800000 */
.L_x_975:
[----:B01----:R-:W-:Y:S01]  /*4810*/  VIADD R10, R17, 0x8 ;  /* 0x00000008110a7836 */ /* 0x003fe20000000000 */
[----:B------:R-:W-:Y:S01]  /*4820*/  R2UR UR32, R4 ;  /* 0x00000000042072ca */ /* 0x000fe200000e0000 */
[----:B------:R-:W-:Y:S01]  /*4830*/  ULEA UR34, UR49, UR46, 0xa ;  /* 0x0000002e31227291 */ /* 0x000fe2000f8e503f */
[----:B------:R-:W-:Y:S01]  /*4840*/  R2UR UR33, R5 ;  /* 0x00000000052172ca */ /* 0x000fe200000e0000 */
[----:B------:R-:W-:Y:S01]  /*4850*/  UMOV UR35, 0x40000040 ;  /* 0x4000004000237882 */ /* 0x000fe20000000000 */
[----:B------:R0:W-:Y:S01]  /*4860*/  BAR.SYNC.DEFER_BLOCKING R10, 0x100 ;  /* 0x0004000a0000751d */ /* 0x0001e20000010000 */
[----:B------:R-:W-:Y:S02]  /*4870*/  UIADD3 UR6, UR34, 0x2, URZ ;  /* 0x0000000222067890 */ /* 0x000fe4000fffe03f */
[----:B------:R-:W-:Y:S02]  /*4880*/  UIADD3 UR10, UR34, 0x4, URZ ;  /* 0x00000004220a7890 */ /* 0x000fe4000fffe03f */
[----:B------:R-:W-:Y:S01]  /*4890*/  UIADD3 UR14, UR34, 0x6, URZ ;  /* 0x00000006220e7890 */ /* 0x000fe2000fffe03f */
[----:B------:R-:W-:Y:S01]  /*48a0*/  UMOV UR7, 0x40000040 ;  /* 0x4000004000077882 */ /* 0x000fe20000000000 */
[----:B------:R-:W-:Y:S01]  /*48b0*/  UMOV UR11, 0x40000040 ;  /* 0x40000040000b7882 */ /* 0x000fe20000000000 */
[----:B------:R-:W-:Y:S01]  /*48c0*/  UMOV UR15, 0x40000040 ;  /* 0x40000040000f7882 */ /* 0x000fe20000000000 */
[----:B------:R-:W-:Y:S01]  /*48d0*/  UIADD3 UR18, UR34, 0x200, URZ ;  /* 0x0000020022127890 */ /* 0x000fe2000fffe03f */
[----:B------:R-:W-:Y:S01]  /*48e0*/  UMOV UR19, 0x40000040 ;  /* 0x4000004000137882 */ /* 0x000fe20000000000 */
[----:B------:R-:W-:Y:S01]  /*48f0*/  UIADD3 UR22, UR34, 0x202, URZ ;  /* 0x0000020222167890 */ /* 0x000fe2000fffe03f */
[----:B------:R-:W-:Y:S01]  /*4900*/  UMOV UR23, 0x40000040 ;  /* 0x4000004000177882 */ /* 0x000fe20000000000 */
[----:B------:R-:W-:Y:S01]  /*4910*/  UIADD3 UR26, UR34, 0x204, URZ ;  /* 0x00000204221a7890 */ /* 0x000fe2000fffe03f */
[----:B------:R-:W-:Y:S01]  /*4920*/  UMOV UR27, 0x40000040 ;  /* 0x40000040001b7882 */ /* 0x000fe20000000000 */
[----:B------:R-:W-:Y:S01]  /*4930*/  UIADD3 UR30, UR34, 0x206, URZ ;  /* 0x00000206221e7890 */ /* 0x000fe2000fffe03f */
[----:B------:R-:W-:Y:S01]  /*4940*/  UMOV UR31, 0x40000040 ;  /* 0x40000040001f7882 */ /* 0x000fe20000000000 */
[----:B------:R-:W-:-:S06]  /*4950*/  WARPGROUP.ARRIVE ;  /* 0x00000000000079c5 */ /* 0x000fcc0000000000 */
[----:B------:R-:W-:Y:S03]  /*4960*/  QGMMA.64x64x32.F32.E4M3.E4M3 R152, gdesc[UR32], RZ, !UPT, gsb0 ;  /* 0x00e00000209879f3 */ /* 0x000fe6000c0008ff */
        /* <DEDUP_REMOVED lines=22> */
[----:B0-----:R-:W-:Y:S05]  /*4ad0*/  @P1 BRA `(.L_x_979) ;  /* 0x00000000002c1947 */ /* 0x001fea0003800000 */
[----:B------:R-:W-:Y:S05]  /*4ae0*/  @!P4 BRA `(.L_x_980) ;  /* 0x000000000004c947 */ /* 0x000fea0003800000 */
[----:B------:R-:W-:Y:S01]  /*4af0*/  BPT.TRAP 0x1 ;  /* 0x000000040000795c */ /* 0x000fe20000300000 */
.L_x_980:
[----:B------:R-:W-:Y:S01]  /*4b00*/  ULEA UR6, UR51, UR41, 0x3 ;  /* 0x0000002933067291 */ /* 0x000fe2000f8e183f */
[----:B------:R-:W-:-:S05]  /*4b10*/  IMAD.U32 R10, RZ, RZ, UR52 ;  /* 0x00000034ff0a7e24 */ /* 0x000fca000f8e00ff */
[----:B------:R-:W-:-:S04]  /*4b20*/  SHF.L.U32 R10, R10, 0x1f, RZ ;  /* 0x0000001f0a0a7819 */ /* 0x000fc800000006ff */
[----:B------:R0:W1:Y:S01]  /*4b30*/  SYNCS.PHASECHK.TRANS64.TRYWAIT P0, [UR6+0x20850], R10 ;  /* 0x0208500aff0075a7 */ /* 0x0000620008000146 */
[----:B------:R-:W-:Y:S05]  /*4b40*/  @!P4 BRA `(.L_x_981) ;  /* 0x000000000004c947 */ /* 0x000fea0003800000 */
[----:B------:R-:W-:Y:S01]  /*4b50*/  BPT.TRAP 0x1 ;  /* 0x000000040000795c */ /* 0x000fe20000300000 */
.L_x_981:
[----:B-1----:R-:W-:Y:S05]  /*4b60*/  @P0 BRA `(.L_x_979) ;  /* 0x0000000000080947 */ /* 0x002fea0003800000 */
[----:B------:R-:W1:Y:S02]  /*4b70*/  SYNCS.PHASECHK.TRANS64.TRYWAIT P0, [UR6+0x20850], R10 ;  /* 0x0208500aff0075a7 */ /* 0x000e640008000146 */
[----:B-1----:R-:W-:Y:S05]  /*4b80*/  @!P0 BRA `(.L_x_982) ;  /* 0x000000e400e88947 */ /* 0x002fea0003800000 */
.L_x_979:
[----:B------:R-:W-:Y:S01]  /*4b90*/  UIADD3 UR6, UR41, 0x400, URZ ;  /* 0x0000040029067890 */ /* 0x000fe2000fffe03f */
[----:B------:R-:W-:Y:S01]  /*4ba0*/  WARPGROUP.ARRIVE ;  /* 0x00000000000079c5 */ /* 0x000fe20000000000 */
[----:B------:R-:W-:Y:S01]  /*4bb0*/  UMOV UR7, 0x80000020 ;  /* 0x8000002000077882 */ /* 0x000fe20000000000 */
[----:B------:R-:W-:Y:S01]  /*4bc0*/  PLOP3.LUT P0, PT, PT, PT, UP0, 0x80, 0x0 ;  /* 0x000000000000781c */ /* 0x000fe20003f0f008 */
[----:B------:R-:W-:Y:S01]  /*4bd0*/  USHF.R.U32.HI UR6, URZ, 0x4, UR6 ;  /* 0x000000043f067899 */ /* 0x000fe20008011606 */
[----:B------:R-:W-:Y:S01]  /*4be0*/  PLOP3.LUT P1, PT, PT, PT, UP0, 0x80, 0x0 ;  /* 0x000000000000781c */ /* 0x000fe20003f2f008 */
[----:B------:R-:W-:Y:S01]  /*4bf0*/  @UP0 ULDC UR10, c[0x0][0x450] ;  /* 0x00011400000a0ab9 */ /* 0x000fe20000000800 */
[----:B------:R-:W-:Y:S01]  /*4c00*/  IMAD.MOV.U32 R14, RZ, RZ, R7 ;  /* 0x000000ffff0e7224 */ /* 0x000fe200078e0007 */
[----:B------:R-:W-:Y:S01]  /*4c10*/  ULOP3.LUT UR6, UR6, 0x3fff, URZ, 0xc0, !UPT ;  /* 0x00003fff06067892 */ /* 0x000fe2000f8ec03f */
[----:B------:R-:W-:Y:S02]  /*4c20*/  IMAD.U32 R12, RZ, RZ, UR49 ;  /* 0x00000031ff0c7e24 */ /* 0x000fe4000f8e00ff */
[----:B------:R-:W-:Y:S01]  /*4c30*/  IMAD.U32 R18, RZ, RZ, UR54 ;  /* 0x00000036ff127e24 */ /* 0x000fe2000f8e00ff */
[----:B------:R-:W-:-:S02]  /*4c40*/  ULOP3.LUT UR6, UR6, 0x10000, URZ, 0xfc, !UPT ;  /* 0x0001000006067892 */ /* 0x000fc4000f8efc3f */
[----:B------:R-:W-:Y:S02]  /*4c50*/  @!P5 LEA R12, R12, UR41, 0x3 ;  /* 0x000000290c0cdc11 */ /* 0x000fe4000f8e18ff */
[----:B------:R-:W-:-:S03]  /*4c60*/  ULEA UR6, UR51, UR6, 0xa ;  /* 0x0000000633067291 */ /* 0x000fc6000f8e503f */
[----:B------:R-:W-:-:S05]  /*4c70*/  @!P5 VIADD R12, R12, 0x20840 ;  /* 0x000208400c0cd836 */ /* 0x000fca0000000000 */
[----:B------:R-:W-:Y:S01]  /*4c80*/  @!P5 PRMT R12, RZ, 0x654, R12 ;  /* 0x00000654ff0cd816 */ /* 0x000fe2000000000c */
[----:B------:R-:W-:Y:S01]  /*4c90*/  QGMMA.64x256x32.F32.E4M3.E4M3 R24, R188, gdesc[UR4], R24, gsb0 ;  /* 0x03e00004bc187df3 */ /* 0x000fe20008000818 */
[----:B------:R-:W-:Y:S01]  /*4ca0*/  UIADD3 UR6, UR6, 0x2, URZ ;  /* 0x0000000206067890 */ /* 0x000fe2000fffe03f */
[----:B------:R-:W-:Y:S01]  /*4cb0*/  UMOV UR7, 0x80000020 ;  /* 0x8000002000077882 */ /* 0x000fe20000000000 */
[----:B------:R-:W-:Y:S02]  /*4cc0*/  WARPGROUP.DEPBAR.LE gsb0, 0x0 ;  /* 0x00008000000079c5 */ /* 0x000fe40000010000 */
[----:B------:R-:W-:-:S15]  /*4cd0*/  WARPGROUP.ARRIVE ;  /* 0x00000000000079c5 */ /* 0x000fde0000000000 */
[----:B------:R-:W-:-:S08]  /*4ce0*/  NOP ;  /* 0x0000000000007918 */ /* 0x000fd00000000000 */
[----:B------:R-:W-:Y:S01]  /*4cf0*/  QGMMA.64x256x32.F32.E4M3.E4M3 R24, R184, gdesc[UR4], R24, gsb0 ;  /* 0x03e00004b8187df3 */ /* 0x000fe20008000818 */
[----:B------:R-:W-:Y:S01]  /*4d00*/  @UP0 ULDC UR6, c[0x0][0x44c] ;  /* 0x0001130000060ab9 */ /* 0x000fe20000000800 */
[----:B------:R-:W-:Y:S01]  /*4d10*/  USHF.L.U32 UR7, UR50, 0x6, URZ ;  /* 0x0000000632077899 */ /* 0x000fe2000800063f */
[----:B01----:R-:W-:-:S03]  /*4d20*/  @P0 IMAD.HI.U32 R10, R7, UR6, RZ ;  /* 0x00000006070a0c27 */ /* 0x003fc6000f8e00ff */
[----:B------:R-:W-:Y:S02]  /*4d30*/  UIADD3 UR6, -UR7, 0x1, URZ ;  /* 0x0000000107067890 */ /* 0x000fe4000fffe13f */
[----:B------:R-:W-:Y:S02]  /*4d40*/  @P1 SHF.R.U32.HI R14, RZ, UR10, R10 ;  /* 0x0000000aff0e1c19 */ /* 0x000fe4000801160a */
[----:B------:R-:W-:Y:S02]  /*4d50*/  IADD3 R10, -R17, 0xb, RZ ;  /* 0x0000000b110a7810 */ /* 0x000fe40007ffe1ff */
[----:B------:R-:W-:Y:S01]  /*4d60*/  IMAD.U32 R13, RZ, RZ, UR6 ;  /* 0x00000006ff0d7e24 */ /* 0x000fe2000f8e00ff */
[----:B------:R-:W0:Y:S03]  /*4d70*/  SHFL.IDX PT, R15, R14, RZ, 0x1c1f ;  /* 0x001c1fff0e0f7589 */ /* 0x000e2600000e0000 */
[----:B------:R-:W-:-:S04]  /*4d80*/  IMAD R13, R6, -0x2, R13 ;  /* 0xfffffffe060d7824 */ /* 0x000fc800078e020d */
[----:B------:R-:W-:-:S04]  /*4d90*/  IMAD R13, R18, UR39, R13 ;  /* 0x00000027120d7c24 */ /* 0x000fc8000f8e020d */
[----:B------:R-:W-:-:S04]  /*4da0*/  VIADD R13, R13, -UR53 ;  /* 0x800000350d0d7c36 */ /* 0x000fc80008000000 */
[C---:B------:R-:W-:Y:S02]  /*4db0*/  VIADD R20, R13.reuse, UR56 ;  /* 0x000000380d147c36 */ /* 0x040fe40008000000 */
[----:B------:R-:W-:-:S04]  /*4dc0*/  VIADD R22, R13, UR48 ;  /* 0x000000300d167c36 */ /* 0x000fc80008000000 */
[--C-:B0-----:R-:W-:Y:S01]  /*4dd0*/  IMAD.IADD R18, R22, 0x1, R15.reuse ;  /* 0x0000000116127824 */ /* 0x101fe200078e020f */
[----:B------:R-:W-:Y:S02]  /*4de0*/  WARPGROUP.DEPBAR.LE gsb0, 0x0 ;  /* 0x00008000000079c5 */ /* 0x000fe40000010000 */
[----:B------:R0:W-:Y:S06]  /*4df0*/  BAR.ARV R10, 0x100 ;  /* 0x0004000a0000751d */ /* 0x0001ec0000002000 */
[----:B------:R1:W-:Y:S02]  /*4e00*/  @!P5 SYNCS.ARRIVE.TRANS64.RED.A1T0 RZ, [R12+URZ], RZ ;  /* 0x000000ff0cffd9a7 */ /* 0x0003e4000810043f */
[----:B-1----:R-:W-:Y:S01]  /*4e10*/  IMAD.IADD R12, R20, 0x1, R15 ;  /* 0x00000001140c7824 */ /* 0x002fe200078e020f */
[----:B0-----:R-:W-:Y:S06]  /*4e20*/  @!P6 BRA `(.L_x_983) ;  /* 0x000000000060e947 */ /* 0x001fec0003800000 */
[----:B------:R-:W-:Y:S01]  /*4e30*/  IMAD.U32 R10, RZ, RZ, UR54 ;  /* 0x00000036ff0a7e24 */ /* 0x000fe2000f8e00ff */
[----:B------:R-:W-:Y:S03]  /*4e40*/  BSSY B0, `(.L_x_984) ;  /* 0x0000012000007945 */ /* 0x000fe60003800000 */
[----:B------:R-:W-:-:S04]  /*4e50*/  IMAD R10, R10, UR39, R15 ;  /* 0x000000270a0a7c24 */ /* 0x000fc8000f8e020f */
[----:B------:R-:W-:-:S05]  /*4e60*/  VIADD R13, R10, -UR53 ;  /* 0x800000350a0d7c36 */ /* 0x000fca0008000000 */
[----:B------:R-:W-:-:S13]  /*4e70*/  ISETP.GT.AND P0, PT, R13, -0x1, PT ;  /* 0xffffffff0d00780c */ /* 0x000fda0003f04270 */
[----:B------:R-:W-:Y:S05]  /*4e80*/  @P0 BRA `(.L_x_985) ;  /* 0x0000000000200947 */ /* 0x000fea0003800000 */
[----:B------:R-:W-:Y:S01]  /*4e90*/  IMAD.U32 R184, RZ, RZ, UR55 ;  /* 0x00000037ffb87e24 */ /* 0x000fe2000f8e00ff */
[----:B------:R-:W-:-:S04]  /*4ea0*/  LOP3.LUT R13, RZ, R13, RZ, 0x33, !PT ;  /* 0x0000000dff0d7212 */ /* 0x000fc800078e33ff */
[----:B------:R-:W-:-:S13]  /*4eb0*/  ISETP.NE.AND P0, PT, R184, 0x1, PT ;  /* 0x00000001b800780c */ /* 0x000fda0003f05270 */
[----:B------:R-:W0:Y:S02]  /*4ec0*/  @P0 LDC.64 R186, c[0x0][0x9e8] ;  /* 0x00027a00ffba0b82 */ /* 0x000e240000000a00 */
[----:B0-----:R-:W-:-:S05]  /*4ed0*/  @P0 IMAD.HI.U32 R10, R13, R186, RZ ;  /* 0x000000ba0d0a0227 */ /* 0x001fca00078e00ff */
[----:B------:R-:W-:-:S04]  /*4ee0*/  @P0 SHF.R.U32.HI R13, RZ, R187, R10 ;  /* 0x000000bbff0d0219 */ /* 0x000fc8000001160a */
[----:B------:R-:W-:Y:S01]  /*4ef0*/  LOP3.LUT R13, RZ, R13, RZ, 0x33, !PT ;  /* 0x0000000dff0d7212 */ /* 0x000fe200078e33ff */
[----:B------:R-:W-:Y:S06]  /*4f00*/  BRA `(.L_x_986) ;  /* 0x0000000000147947 */ /* 0x000fec0003800000 */
.L_x_985:
[----:B------:R-:W-:-:S05]  /*4f10*/  IMAD.U32 R184, RZ, RZ, UR55 ;  /* 0x00000037ffb87e24 */ /* 0x000fca000f8e00ff */
[----:B------:R-:W-:-:S13]  /*4f20*/  ISETP.NE.AND P0, PT, R184, 0x1, PT ;  /* 0x00000001b800780c */ /* 0x000fda0003f05270 */
[----:B------:R-:W0:Y:S02]  /*4f30*/  @P0 LDC.64 R186, c[0x0][0x9e8] ;  /* 0x00027a00ffba0b82 */ /* 0x000e240000000a00 */
[----:B0-----:R-:W-:-:S05]  /*4f40*/  @P0 IMAD.HI.U32 R10, R13, R186, RZ ;  /* 0x000000ba0d0a0227 */ /* 0x001fca00078e00ff */
[----:B------:R-:W-:-:S07]  /*4f50*/  @P0 SHF.R.U32.HI R13, RZ, R187, R10 ;  /* 0x000000bbff0d0219 */ /* 0x000fce000001160a */
.L_x_986:
[----:B------:R-:W-:Y:S05]  /*4f60*/  BSYNC B0 ;  /* 0x0000000000007941 */ /* 0x000fea0003800000 */
.L_x_984:
[----:B------:R-:W-:-:S04]  /*4f70*/  IMAD R13, R13, R184, -UR7 ;  /* 0x800000070d0d7e24 */ /* 0x000fc8000f8e02b8 */
[----:B------:R-:W-:-:S05]  /*4f80*/  IMAD R13, R6, -0x2, R13 ;  /* 0xfffffffe060d7824 */ /* 0x000fca00078e020d */
[----:B------:R-:W-:Y:S02]  /*4f90*/  VIADDMNMX R12, R13, R184, R12, PT ;  /* 0x000000b80d0c7246 */ /* 0x000fe4000380010c */
[----:B------:R-:W-:-:S07]  /*4fa0*/  VIMNMX R18, R18, R13, !PT ;  /* 0x0000000d12127248 */ /* 0x000fce0007fe0100 */
.L_x_983:
[----:B------:R-:W-:Y:S01]  /*4fb0*/  UISETP.GT.AND UP1, UPT, UR50, -0x1, UPT ;  /* 0xffffffff3200788c */ /* 0x000fe2000bf24270 */
[----:B------:R-:W0:Y:S05]  /*4fc0*/  SHFL.IDX PT, R189, R14, 0x1, 0x1c1f ;  /* 0x003c1f000ebd7f89 */ /* 0x000e2a00000e0000 */
[----:B------:R-:W-:-:S04]  /*4fd0*/  PLOP3.LUT P0, PT, PT, PT, UP1, 0x80, 0x0 ;  /* 0x000000000000781c */ /* 0x000fc80003f0f018 */
[C---:B------:R-:W-:Y:S02]  /*4fe0*/  ISETP.GT.AND P1, PT, R18.reuse, RZ, P0 ;  /* 0x000000ff1200720c */ /* 0x040fe40000724270 */
[----:B------:R-:W-:Y:S02]  /*4ff0*/  ISETP.GT.AND P3, PT, R18, 0x1, P0 ;  /* 0x000000011200780c */ /* 0x000fe40000764270 */
[----:B------:R-:W-:Y:S02]  /*5000*/  ISETP.LT.OR P2, PT, R12, 0x1, P1 ;  /* 0x000000010c00780c */ /* 0x000fe40000f41670 */
[----:B------:R-:W-:Y:S02]  /*5010*/  ISETP.GT.AND P1, PT, R18, 0x8, P0 ;  /* 0x000000081200780c */ /* 0x000fe40000724270 */
[----:B------:R-:W-:Y:S02]  /*5020*/  FSEL R152, R152, -INF , !P2 ;  /* 0xff80000098987808 */ /* 0x000fe40005000000 */
[----:B------:R-:W-:-:S02]  /*5030*/  ISETP.GT.AND P2, PT, R18, 0x9, P0 ;  /* 0x000000091200780c */ /* 0x000fc40000744270 */
[C---:B------:R-:W-:Y:S02]  /*5040*/  ISETP.LT.OR P3, PT, R12.reuse, 0x2, P3 ;  /* 0x000000020c00780c */ /* 0x040fe40001f61670 */
[----:B------:R-:W-:Y:S01]  /*5050*/  ISETP.LT.OR P1, PT, R12, 0x9, P1 ;  /* 0x000000090c00780c */ /* 0x000fe20000f21670 */
[--C-:B0-----:R-:W-:Y:S01]  /*5060*/  IMAD.IADD R10, R20, 0x1, R189.reuse ;  /* 0x00000001140a7824 */ /* 0x101fe200078e02bd */
[----:B------:R-:W-:Y:S01]  /*5070*/  ISETP.LT.OR P2, PT, R12, 0xa, P2 ;  /* 0x0000000a0c00780c */ /* 0x000fe20001741670 */
[----:B------:R-:W-:Y:S01]  /*5080*/  IMAD.IADD R14, R22, 0x1, R189 ;  /* 0x00000001160e7824 */ /* 0x000fe200078e02bd */
[----:B------:R-:W-:Y:S02]  /*5090*/  FSEL R187, R153, -INF , !P3 ;  /* 0xff80000099bb7808 */ /* 0x000fe40005800000 */
[----:B------:R-:W-:Y:S02]  /*50a0*/  FSEL R185, R156, -INF , !P1 ;  /* 0xff8000009cb97808 */ /* 0x000fe40004800000 */
[----:B------:R-:W-:-:S02]  /*50b0*/  FSEL R157, R157, -INF , !P2 ;  /* 0xff8000009d9d7808 */ /* 0x000fc40005000000 */
[C---:B------:R-:W-:Y:S02]  /*50c0*/  ISETP.GT.AND P3, PT, R18.reuse, 0x10, P0 ;  /* 0x000000101200780c */ /* 0x040fe40000764270 */
[C---:B------:R-:W-:Y:S02]  /*50d0*/  ISETP.GT.AND P1, PT, R18.reuse, 0x11, P0 ;  /* 0x000000111200780c */ /* 0x040fe40000724270 */
[----:B------:R-:W-:Y:S02]  /*50e0*/  ISETP.GT.AND P2, PT, R18, 0x18, P0 ;  /* 0x000000181200780c */ /* 0x000fe40000744270 */
[C---:B------:R-:W-:Y:S02]  /*50f0*/  ISETP.LT.OR P3, PT, R12.reuse, 0x11, P3 ;  /* 0x000000110c00780c */ /* 0x040fe40001f61670 */
[C---:B------:R-:W-:Y:S02]  /*5100*/  ISETP.LT.OR P1, PT, R12.reuse, 0x12, P1 ;  /* 0x000000120c00780c */ /* 0x040fe40000f21670 */
[----:B------:R-:W-:-:S02]  /*5110*/  ISETP.LT.OR P2, PT, R12, 0x19, P2 ;  /* 0x000000190c00780c */ /* 0x000fc40001741670 */
[----:B------:R-:W-:Y:S02]  /*5120*/  FSEL R15, R160, -INF , !P3 ;  /* 0xff800000a00f7808 */ /* 0x000fe40005800000 */
[----:B------:R-:W-:Y:S02]  /*5130*/  FSEL R161, R161, -INF , !P1 ;  /* 0xff800000a1a17808 */ /* 0x000fe40004800000 */
[----:B------:R-:W-:Y:S02]  /*5140*/  FSEL R13, R164, -INF , !P2 ;  /* 0xff800000a40d7808 */ /* 0x000fe40005000000 */
[C---:B------:R-:W-:Y:S02]  /*5150*/  ISETP.GT.AND P3, PT, R18.reuse, 0x19, P0 ;  /* 0x000000191200780c */ /* 0x040fe40000764270 */
[C---:B------:R-:W-:Y:S02]  /*5160*/  ISETP.GT.AND P1, PT, R18.reuse, 0x20, P0 ;  /* 0x000000201200780c */ /* 0x040fe40000724270 */
[----:B------:R-:W-:-:S02]  /*5170*/  ISETP.GT.AND P2, PT, R18, 0x21, P0 ;  /* 0x000000211200780c */ /* 0x000fc40000744270 */
[C---:B------:R-:W-:Y:S02]  /*5180*/  ISETP.LT.OR P3, PT, R12.reuse, 0x1a, P3 ;  /* 0x0000001a0c00780c */ /* 0x040fe40001f61670 */
[C---:B------:R-:W-:Y:S02]  /*5190*/  ISETP.LT.OR P1, PT, R12.reuse, 0x21, P1 ;  /* 0x000000210c00780c */ /* 0x040fe40000f21670 */
[----:B------:R-:W-:Y:S02]  /*51a0*/  ISETP.LT.OR P2, PT, R12, 0x22, P2 ;  /* 0x000000220c00780c */ /* 0x000fe40001741670 */
        /* <DEDUP_REMOVED lines=36> */
.L_x_989:
[----:B------:R-:W-:-:S05]  /*53f0*/  IMAD.U32 R18, RZ, RZ, UR55 ;  /* 0x00000037ff127e24 */ /* 0x000fca000f8e00ff */
[----:B------:R-:W-:-:S13]  /*5400*/  ISETP.NE.AND P1, PT, R18, 0x1, PT ;  /* 0x000000011200780c */ /* 0x000fda0003f25270 */
[----:B------:R-:W0:Y:S02]  /*5410*/  @P1 LDC.64 R190, c[0x0][0x9e8] ;  /* 0x00027a00ffbe1b82 */ /* 0x000e240000000a00 */
[----:B0-----:R-:W-:-:S05]  /*5420*/  @P1 IMAD.HI.U32 R12, R189, R190, RZ ;  /* 0x000000bebd0c1227 */ /* 0x001fca00078e00ff */
[----:B------:R-:W-:-:S07]  /*5430*/  @P1 SHF.R.U32.HI R189, RZ, R191, R12 ;  /* 0x000000bfffbd1219 */ /* 0x000fce000001160c */
.L_x_990:
[----:B------:R-:W-:Y:S05]  /*5440*/  BSYNC B0 ;  /* 0x0000000000007941 */ /* 0x000fea0003800000 */
.L_x_988:
[----:B------:R-:W-:-:S04]  /*5450*/  IMAD R189, R189, R18, -UR7 ;  /* 0x80000007bdbd7e24 */ /* 0x000fc8000f8e0212 */
[----:B------:R-:W-:-:S05]  /*5460*/  IMAD R189, R6, -0x2, R189 ;  /* 0xfffffffe06bd7824 */ /* 0x000fca00078e02bd */
[----:B------:R-:W-:Y:S02]  /*5470*/  VIADDMNMX R10, R189, R18, R10, PT ;  /* 0x00000012bd0a7246 */ /* 0x000fe4000380010a */
[----:B------:R-:W-:-:S07]  /*5480*/  VIMNMX R14, R14, R189, !PT ;  /* 0x000000bd0e0e7248 */ /* 0x000fce0007fe0100 */
.L_x_987:
[----:B------:R-:W-:Y:S02]  /*5490*/  FMNMX.FTZ R12, R152, R9, !PT ;  /* 0x00000009980c7209 */ /* 0x000fe40007810000 */
[----:B------:R-:W-:Y:S02]  /*54a0*/  ISETP.GT.AND P1, PT, R14, 0x1, P0 ;  /* 0x000000010e00780c */ /* 0x000fe40000724270 */
[----:B------:R-:W-:Y:S02]  /*54b0*/  FMNMX.FTZ R12, R187, R12, !PT ;  /* 0x0000000cbb0c7209 */ /* 0x000fe40007810000 */
[----:B------:R-:W-:Y:S02]  /*54c0*/  ISETP.LT.OR P1, PT, R10, 0x2, P1 ;  /* 0x000000020a00780c */ /* 0x000fe40000f21670 */
[----:B------:R-:W-:Y:S02]  /*54d0*/  FMNMX.FTZ R12, R185, R12, !PT ;  /* 0x0000000cb90c7209 */ /* 0x000fe40007810000 */
[----:B------:R-:W-:-:S02]  /*54e0*/  ISETP.GT.AND P2, PT, R14, 0x8, P0 ;  /* 0x000000080e00780c */ /* 0x000fc40000744270 */
[----:B------:R-:W-:Y:S02]  /*54f0*/  FMNMX.FTZ R12, R157, R12, !PT ;  /* 0x0000000c9d0c7209 */ /* 0x000fe40007810000 */
[----:B------:R-:W-:Y:S02]  /*5500*/  ISETP.LT.OR P2, PT, R10, 0x9, P2 ;  /* 0x000000090a00780c */ /* 0x000fe40001741670 */
[----:B------:R-:W-:Y:S02]  /*5510*/  FMNMX.FTZ R12, R15, R12, !PT ;  /* 0x0000000c0f0c7209 */ /* 0x000fe40007810000 */
[----:B------:R-:W-:Y:S02]  /*5520*/  ISETP.GT.AND P3, PT, R14, 0x9, P0 ;  /* 0x000000090e00780c */ /* 0x000fe40000764270 */
[----:B------:R-:W-:Y:S02]  /*5530*/  FMNMX.FTZ R12, R161, R12, !PT ;  /* 0x0000000ca10c7209 */ /* 0x000fe40007810000 */
[----:B------:R-:W-:-:S02]  /*5540*/  FSEL R191, R158, -INF , !P2 ;  /* 0xff8000009ebf7808 */ /* 0x000fc40005000000 */
        /* <DEDUP_REMOVED lines=11> */
[----:B------:R-:W-:-:S02]  /*5600*/  ISETP.LT.OR P3, PT, R10, 0x12, P3 ;  /* 0x000000120a00780c */ /* 0x000fc40001f61670 */
[----:B------:R-:W-:Y:S02]  /*5610*/  FMNMX.FTZ R12, R23, R12, !PT ;  /* 0x0000000c170c7209 */ /* 0x000fe40007810000 */
[----:B------:R-:W-:Y:S02]  /*5620*/  FSEL R163, R163, -INF , !P3 ;  /* 0xff800000a3a37808 */ /* 0x000fe40005800000 */
[----:B------:R-:W-:Y:S02]  /*5630*/  FMNMX.FTZ R12, R177, R12, !PT ;  /* 0x0000000cb10c7209 */ /* 0x000fe40007810000 */
[----:B------:R-:W-:Y:S02]  /*5640*/  ISETP.GT.AND P3, PT, R14, 0x20, P0 ;  /* 0x000000200e00780c */ /* 0x000fe40000764270 */
[----:B------:R-:W-:Y:S02]  /*5650*/  FMNMX.FTZ R12, R153, R12, !PT ;  /* 0x0000000c990c7209 */ /* 0x000fe40007810000 */
[----:B------:R-:W-:-:S02]  /*5660*/  ISETP.LT.OR P3, PT, R10, 0x21, P3 ;  /* 0x000000210a00780c */ /* 0x000fc40001f61670 */
[----:B------:R-:W-:Y:S02]  /*5670*/  FMNMX.FTZ R12, R181, R12, !PT ;  /* 0x0000000cb50c7209 */ /* 0x000fe40007810000 */
[----:B------:R-:W-:-:S03]  /*5680*/  FSEL R197, R170, -INF , !P3 ;  /* 0xff800000aac57808 */ /* 0x000fc60005800000 */
[----:B------:R-:W0:Y:S02]  /*5690*/  SHFL.BFLY PT, R189, R12, 0x2, 0x1f ;  /* 0x0c401f000cbd7f89 */ /* 0x000e2400000e0000 */
[----:B0-----:R-:W-:Y:S02]  /*56a0*/  FMNMX.FTZ R18, R12, R189, !PT ;  /* 0x000000bd0c127209 */ /* 0x001fe40007810000 */
[----:B------:R-:W-:Y:S02]  /*56b0*/  FSEL R189, R155, -INF , !P1 ;  /* 0xff8000009bbd7808 */ /* 0x000fe40004800000 */
[----:B------:R-:W-:Y:S01]  /*56c0*/  ISETP.GT.AND P1, PT, R14, RZ, P0 ;  /* 0x000000ff0e00720c */ /* 0x000fe20000724270 */
[----:B------:R-:W0:Y:S03]  /*56d0*/  SHFL.BFLY PT, R193, R18, 0x1, 0x1f ;  /* 0x0c201f0012c17f89 */ /* 0x000e2600000e0000 */
[----:B------:R-:W-:-:S04]  /*56e0*/  ISETP.LT.OR P1, PT, R10, 0x1, P1 ;  /* 0x000000010a00780c */ /* 0x000fc80000f21670 */
[----:B------:R-:W-:Y:S02]  /*56f0*/  FSEL R154, R154, -INF , !P1 ;  /* 0xff8000009a9a7808 */ /* 0x000fe40004800000 */
[----:B------:R-:W-:Y:S02]  /*5700*/  ISETP.GT.AND P1, PT, R14, 0x18, P0 ;  /* 0x000000180e00780c */ /* 0x000fe40000724270 */
[----:B------:R-:W-:Y:S02]  /*5710*/  FMNMX.FTZ R12, R154, R11, !PT ;  /* 0x0000000b9a0c7209 */ /* 0x000fe40007810000 */
[----:B------:R-:W-:Y:S02]  /*5720*/  ISETP.LT.OR P1, PT, R10, 0x19, P1 ;  /* 0x000000190a00780c */ /* 0x000fe40000f21670 */
[----:B------:R-:W-:Y:S02]  /*5730*/  FMNMX.FTZ R12, R189, R12, !PT ;  /* 0x0000000cbd0c7209 */ /* 0x000fe40007810000 */
[----:B------:R-:W-:-:S02]  /*5740*/  FSEL R195, R166, -INF , !P1 ;  /* 0xff800000a6c37808 */ /* 0x000fc40004800000 */
[----:B------:R-:W-:Y:S02]  /*5750*/  FMNMX.FTZ R12, R191, R12, !PT ;  /* 0x0000000cbf0c7209 */ /* 0x000fe40007810000 */
[----:B------:R-:W-:Y:S02]  /*5760*/  ISETP.GT.AND P1, PT, R14, 0x21, P0 ;  /* 0x000000210e00780c */ /* 0x000fe40000724270 */
[----:B------:R-:W-:Y:S02]  /*5770*/  FMNMX.FTZ R12, R159, R12, !PT ;  /* 0x0000000c9f0c7209 */ /* 0x000fe40007810000 */
[----:B0-----:R-:W-:Y:S02]  /*5780*/  FMNMX.FTZ R155, R18, R193, !PT ;  /* 0x000000c1129b7209 */ /* 0x001fe40007810000 */
[----:B------:R-:W-:Y:S02]  /*5790*/  FSEL R193, R162, -INF , !P2 ;  /* 0xff800000a2c17808 */ /* 0x000fe40005000000 */
[----:B------:R-:W-:Y:S01]  /*57a0*/  ISETP.GT.AND P2, PT, R14, 0x19, P0 ;  /* 0x000000190e00780c */ /* 0x000fe20000744270 */
[----:B------:R-:W-:-:S01]  /*57b0*/  FFMA.FTZ R18, R2, R155, -8 ;  /* 0xc100000002127423 */ /* 0x000fc2000001009b */
[----:B------:R-:W-:-:S02]  /*57c0*/  FMNMX.FTZ R12, R193, R12, !PT ;  /* 0x0000000cc10c7209 */ /* 0x000fc40007810000 */
[----:B------:R-:W-:Y:S02]  /*57d0*/  ISETP.LT.OR P2, PT, R10, 0x1a, P2 ;  /* 0x0000001a0a00780c */ /* 0x000fe40001741670 */
[----:B------:R-:W-:Y:S02]  /*57e0*/  FMNMX.FTZ R12, R163, R12, !PT ;  /* 0x0000000ca30c7209 */ /* 0x000fe40007810000 */
[----:B------:R-:W-:Y:S02]  /*57f0*/  FSEL R167, R167, -INF , !P2 ;  /* 0xff800000a7a77808 */ /* 0x000fe40005000000 */
[----:B------:R-:W-:Y:S02]  /*5800*/  FMNMX.FTZ R12, R195, R12, !PT ;  /* 0x0000000cc30c7209 */ /* 0x000fe40007810000 */
[----:B------:R-:W-:Y:S02]  /*5810*/  ISETP.GT.AND P2, PT, R14, 0x28, P0 ;  /* 0x000000280e00780c */ /* 0x000fe40000744270 */
[----:B------:R-:W-:-:S02]  /*5820*/  ISETP.LT.OR P1, PT, R10, 0x22, P1 ;  /* 0x000000220a00780c */ /* 0x000fc40000f21670 */
[----:B------:R-:W-:Y:S02]  /*5830*/  FMNMX.FTZ R12, R167, R12, !PT ;  /* 0x0000000ca70c7209 */ /* 0x000fe40007810000 */
[----:B------:R-:W-:Y:S02]  /*5840*/  ISETP.LT.OR P2, PT, R10, 0x29, P2 ;  /* 0x000000290a00780c */ /* 0x000fe40001741670 */
[----:B------:R-:W-:Y:S02]  /*5850*/  FSEL R171, R171, -INF , !P1 ;  /* 0xff800000abab7808 */ /* 0x000fe40004800000 */
[----:B------:R-:W-:Y:S02]  /*5860*/  FSETP.NEU.FTZ.AND P3, PT, R155, -INF , PT ;  /* 0xff8000009b00780b */ /* 0x000fe40003f7d000 */
[----:B------:R-:W-:Y:S02]  /*5870*/  ISETP.GT.AND P1, PT, R14, 0x29, P0 ;  /* 0x000000290e00780c */ /* 0x000fe40000724270 */
[----:B------:R-:W-:-:S02]  /*5880*/  FMNMX.FTZ R12, R197, R12, !PT ;  /* 0x0000000cc50c7209 */ /* 0x000fc40007810000 */
[----:B------:R-:W-:Y:S02]  /*5890*/  FSEL R199, R174, -INF , !P2 ;  /* 0xff800000aec77808 */ /* 0x000fe40005000000 */
[----:B------:R-:W-:Y:S02]  /*58a0*/  FSEL R162, R18, RZ, P3 ;  /* 0x000000ff12a27208 */ /* 0x000fe40001800000 */
[----:B------:R-:W-:Y:S02]  /*58b0*/  ISETP.GT.AND P2, PT, R14, 0x30, P0 ;  /* 0x000000300e00780c */ /* 0x000fe40000744270 */
[----:B------:R-:W-:Y:S01]  /*58c0*/  ISETP.LT.OR P1, PT, R10, 0x2a, P1 ;  /* 0x0000002a0a00780c */ /* 0x000fe20000f21670 */
[----:B------:R-:W-:-:S01]  /*58d0*/  FFMA.FTZ R20, R2, R187, -R162 ;  /* 0x000000bb02147223 */ /* 0x000fc200000108a2 */
[----:B------:R-:W-:Y:S01]  /*58e0*/  FMNMX.FTZ R18, R171, R12, !PT ;  /* 0x0000000cab127209 */ /* 0x000fe20007810000 */
[----:B------:R-:W-:-:S01]  /*58f0*/  FFMA.FTZ R156, R2, R153, -R162 ;  /* 0x00000099029c7223 */ /* 0x000fc200000108a2 */
[----:B------:R-:W-:Y:S01]  /*5900*/  ISETP.LT.OR P2, PT, R10, 0x31, P2 ;  /* 0x000000310a00780c */ /* 0x000fe20001741670 */
[----:B------:R-:W-:-:S01]  /*5910*/  FFMA.FTZ R201, R2, R152, -R162 ;  /* 0x0000009802c97223 */ /* 0x000fc200000108a2 */
[----:B------:R-:W-:Y:S01]  /*5920*/  FSEL R175, R175, -INF , !P1 ;  /* 0xff800000afaf7808 */ /* 0x000fe20004800000 */
[----:B------:R0:W-:Y:S01]  /*5930*/  MUFU.EX2 R12, R20 ;  /* 0x00000014000c7308 */ /* 0x0001e20000000800 */
[----:B------:R-:W-:Y:S01]  /*5940*/  ISETP.GT.AND P1, PT, R14, 0x31, P0 ;  /* 0x000000310e00780c */ /* 0x000fe20000724270 */
[C-C-:B------:R-:W-:Y:S01]  /*5950*/  FFMA.FTZ R157, R2.reuse, R157, -R162.reuse ;  /* 0x0000009d029d7223 */ /* 0x140fe200000108a2 */
[----:B------:R-:W-:Y:S01]  /*5960*/  FMNMX.FTZ R18, R199, R18, !PT ;  /* 0x00000012c7127209 */ /* 0x000fe20007810000 */
[--C-:B------:R-:W-:Y:S01]  /*5970*/  FFMA.FTZ R13, R2, R13, -R162.reuse ;  /* 0x0000000d020d7223 */ /* 0x100fe200000108a2 */
[----:B------:R-:W-:Y:S01]  /*5980*/  FSEL R187, R178, -INF , !P2 ;  /* 0xff800000b2bb7808 */ /* 0x000fe20005000000 */
[--C-:B------:R-:W-:Y:S01]  /*5990*/  FFMA.FTZ R19, R2, R19, -R162.reuse ;  /* 0x0000001302137223 */ /* 0x100fe200000108a2 */
[----:B------:R-:W-:Y:S01]  /*59a0*/  ISETP.GT.AND P2, PT, R14, 0x38, P0 ;  /* 0x000000380e00780c */ /* 0x000fe20000744270 */
[--C-:B------:R-:W-:Y:S01]  /*59b0*/  FFMA.FTZ R21, R2, R21, -R162.reuse ;  /* 0x0000001502157223 */ /* 0x100fe200000108a2 */
[----:B------:R-:W-:Y:S01]  /*59c0*/  ISETP.LT.OR P1, PT, R10, 0x32, P1 ;  /* 0x000000320a00780c */ /* 0x000fe20000f21670 */
[C-C-:B0-----:R-:W-:Y:S01]  /*59d0*/  FFMA.FTZ R20, R2.reuse, R169, -R162.reuse ;  /* 0x000000a902147223 */ /* 0x141fe200000108a2 */
[----:B------:R-:W-:Y:S01]  /*59e0*/  FMNMX.FTZ R18, R175, R18, !PT ;  /* 0x00000012af127209 */ /* 0x000fe20007810000 */
[--C-:B------:R-:W-:Y:S01]  /*59f0*/  FFMA.FTZ R23, R2, R23, -R162.reuse ;  /* 0x0000001702177223 */ /* 0x100fe200000108a2 */
[----:B------:R-:W-:Y:S01]  /*5a00*/  ISETP.GT.AND P0, PT, R14, 0x39, P0 ;  /* 0x000000390e00780c */ /* 0x000fe20000704270 */
[--C-:B------:R-:W-:Y:S01]  /*5a10*/  FFMA.FTZ R14, R2, R185, -R162.reuse ;  /* 0x000000b9020e7223 */ /* 0x100fe200000108a2 */
[----:B------:R-:W-:Y:S01]  /*5a20*/  ISETP.LT.OR P2, PT, R10, 0x39, P2 ;  /* 0x000000390a00780c */ /* 0x000fe20001741670 */
[----:B------:R-:W-:Y:S01]  /*5a30*/  FFMA.FTZ R152, R2, R177, -R162 ;  /* 0x000000b102987223 */ /* 0x000fe200000108a2 */
[----:B------:R-:W-:Y:S01]  /*5a40*/  FSEL R179, R179, -INF , !P1 ;  /* 0xff800000b3b37808 */ /* 0x000fe20004800000 */
[----:B------:R-:W-:Y:S01]  /*5a50*/  MUFU.EX2 R201, R201 ;  /* 0x000000c900c97308 */ /* 0x000fe20000000800 */
[----:B------:R-:W-:-:S02]  /*5a60*/  FMNMX.FTZ R18, R187, R18, !PT ;  /* 0x00000012bb127209 */ /* 0x000fc40007810000 */
[----:B------:R-:W-:Y:S01]  /*5a70*/  ISETP.LT.OR P0, PT, R10, 0x3a, P0 ;  /* 0x0000003a0a00780c */ /* 0x000fe20000701670 */
[----:B------:R-:W-:-:S01]  /*5a80*/  FFMA.FTZ R10, R2, R15, -R162 ;  /* 0x0000000f020a7223 */ /* 0x000fc200000108a2 */
[----:B------:R-:W-:Y:S01]  /*5a90*/  FSEL R185, R182, -INF , !P2 ;  /* 0xff800000b6b97808 */ /* 0x000fe20005000000 */
[----:B------:R-:W-:-:S01]  /*5aa0*/  FFMA.FTZ R15, R2, R161, -R162 ;  /* 0x000000a1020f7223 */ /* 0x000fc200000108a2 */
[----:B------:R-:W-:Y:S01]  /*5ab0*/  FMNMX.FTZ R18, R179, R18, !PT ;  /* 0x00000012b3127209 */ /* 0x000fe20007810000 */
[----:B------:R-:W-:Y:S01]  /*5ac0*/  MUFU.EX2 R14, R14 ;  /* 0x0000000e000e7308 */ /* 0x000fe20000000800 */
[----:B------:R-:W-:Y:S02]  /*5ad0*/  FSEL R183, R183, -INF , !P0 ;  /* 0xff800000b7b77808 */ /* 0x000fe40004000000 */
[----:B------:R-:W-:Y:S02]  /*5ae0*/  FMNMX.FTZ R18, R185, R18, !PT ;  /* 0x00000012b9127209 */ /* 0x000fe40007810000 */
[----:B------:R-:W-:-:S02]  /*5af0*/  FSEL R160, R155, RZ, P3 ;  /* 0x000000ff9ba07208 */ /* 0x000fc40001800000 */
[----:B------:R-:W-:Y:S01]  /*5b00*/  FMNMX.FTZ R22, R183, R18, !PT ;  /* 0x00000012b7167209 */ /* 0x000fe20007810000 */
[----:B------:R-:W-:-:S01]  /*5b10*/  FFMA.FTZ R18, R2, R165, -R162 ;  /* 0x000000a502127223 */ /* 0x000fc200000108a2 */
[----:B------:R-:W-:Y:S03]  /*5b20*/  MUFU.EX2 R157, R157 ;  /* 0x0000009d009d7308 */ /* 0x000fe60000000800 */
[----:B------:R-:W0:Y:S05]  /*5b30*/  SHFL.BFLY PT, R161, R22, 0x2, 0x1f ;  /* 0x0c401f0016a17f89 */ /* 0x000e2a00000e0000 */
[----:B------:R-:W-:Y:S08]  /*5b40*/  MUFU.EX2 R10, R10 ;  /* 0x0000000a000a7308 */ /* 0x000ff00000000800 */
[----:B------:R-:W-:Y:S08]  /*5b50*/  MUFU.EX2 R15, R15 ;  /* 0x0000000f000f7308 */ /* 0x000ff00000000800 */
[----:B------:R-:W-:Y:S01]  /*5b60*/  MUFU.EX2 R13, R13 ;  /* 0x0000000d000d7308 */ /* 0x000fe20000000800 */
[----:B0-----:R-:W-:Y:S01]  /*5b70*/  FMNMX.FTZ R161, R22, R161, !PT ;  /* 0x000000a116a17209 */ /* 0x001fe20007810000 */
[C-C-:B------:R-:W-:Y:S01]  /*5b80*/  FFMA.FTZ R22, R2.reuse, R173, -R162.reuse ;  /* 0x000000ad02167223 */ /* 0x140fe200000108a2 */
[----:B------:R-:W-:-:S03]  /*5b90*/  FFMA.FTZ R162, R2, R181, -R162 ;  /* 0x000000b502a27223 */ /* 0x000fc600000108a2 */
[----:B------:R-:W0:Y:S02]  /*5ba0*/  SHFL.BFLY PT, R158, R161, 0x1, 0x1f ;  /* 0x0c201f00a19e7f89 */ /* 0x000e2400000e0000 */
[----:B------:R-:W-:Y:S08]  /*5bb0*/  MUFU.EX2 R18, R18 ;  /* 0x0000001200127308 */ /* 0x000ff00000000800 */
[----:B------:R-:W-:Y:S08]  /*5bc0*/  MUFU.EX2 R19, R19 ;  /* 0x0000001300137308 */ /* 0x000ff00000000800 */
[----:B------:R-:W-:Y:S01]  /*5bd0*/  MUFU.EX2 R20, R20 ;  /* 0x0000001400147308 */ /* 0x000fe20000000800 */
[----:B0-----:R-:W-:Y:S01]  /*5be0*/  FMNMX.FTZ R153, R161, R158, !PT ;  /* 0x0000009ea1997209 */ /* 0x001fe20007810000 */
[----:B------:R-:W-:-:S06]  /*5bf0*/  FADD.FTZ R161, -R160, R9 ;  /* 0x00000009a0a17221 */ /* 0x000fcc0000010100 */
[----:B------:R-:W-:Y:S01]  /*5c00*/  MUFU.EX2 R21, R21 ;  /* 0x0000001500157308 */ /* 0x000fe20000000800 */
[----:B------:R-:W-:Y:S01]  /*5c10*/  FSETP.NEU.FTZ.AND P0, PT, R153, -INF , PT ;  /* 0xff8000009900780b */ /* 0x000fe20003f1d000 */
[C---:B------:R-:W-:Y:S01]  /*5c20*/  FFMA.FTZ R160, R2.reuse, R153, -8 ;  /* 0xc100000002a07423 */ /* 0x040fe20000010099 */
[----:B------:R-:W-:-:S05]  /*5c30*/  FMUL.FTZ R158, R2, R161 ;  /* 0x000000a1029e7220 */ /* 0x000fca0000410000 */
[----:B------:R0:W-:Y:S01]  /*5c40*/  MUFU.EX2 R9, R162 ;  /* 0x000000a200097308 */ /* 0x0001e20000000800 */
[----:B------:R-:W-:-:S05]  /*5c50*/  FSEL R164, R160, RZ, P0 ;  /* 0x000000ffa0a47208 */ /* 0x000fca0000000000 */
[C-C-:B------:R-:W-:Y:S01]  /*5c60*/  FFMA.FTZ R154, R2.reuse, R154, -R164.reuse ;  /* 0x0000009a029a7223 */ /* 0x140fe200000108a4 */
[----:B------:R-:W-:-:S01]  /*5c70*/  FFMA.FTZ R161, R2, R189, -R164 ;  /* 0x000000bd02a17223 */ /* 0x000fc200000108a4 */
[----:B------:R-:W1:Y:S01]  /*5c80*/  MUFU.EX2 R158, R158 ;  /* 0x0000009e009e7308 */ /* 0x000e620000000800 */
[----:B0-----:R-:W-:Y:S01]  /*5c90*/  FSEL R162, R153, RZ, P0 ;  /* 0x000000ff99a27208 */ /* 0x001fe20000000000 */
[C-C-:B------:R-:W-:Y:S01]  /*5ca0*/  FFMA.FTZ R191, R2.reuse, R191, -R164.reuse ;  /* 0x000000bf02bf7223 */ /* 0x140fe200000108a4 */
[----:B------:R-:W-:-:S01]  /*5cb0*/  FFMA.FTZ R165, R2, R159, -R164 ;  /* 0x0000009f02a57223 */ /* 0x000fc200000108a4 */
[C-C-:B------:R-:W-:Y:S01]  /*5cc0*/  FFMA.FTZ R159, R2.reuse, R193, -R164.reuse ;  /* 0x000000c1029f7223 */ /* 0x140fe200000108a4 */
[----:B------:R-:W-:-:S01]  /*5cd0*/  FFMA.FTZ R160, R2, R163, -R164 ;  /* 0x000000a302a07223 */ /* 0x000fc200000108a4 */
[----:B------:R-:W-:Y:S01]  /*5ce0*/  FADD.FTZ R11, -R162, R11 ;  /* 0x0000000ba20b7221 */ /* 0x000fe20000010100 */
[----:B------:R-:W-:-:S01]  /*5cf0*/  FFMA.FTZ R195, R2, R195, -R164 ;  /* 0x000000c302c37223 */ /* 0x000fc200000108a4 */
[----:B------:R-:W-:Y:S01]  /*5d00*/  MUFU.EX2 R154, R154 ;  /* 0x0000009a009a7308 */ /* 0x000fe20000000800 */
[----:B------:R-:W-:-:S01]  /*5d10*/  FFMA.FTZ R167, R2, R167, -R164 ;  /* 0x000000a702a77223 */ /* 0x000fc200000108a4 */
[C---:B------:R-:W-:Y:S01]  /*5d20*/  FMUL.FTZ R11, R2.reuse, R11 ;  /* 0x0000000b020b7220 */ /* 0x040fe20000410000 */
[----:B------:R-:W-:-:S01]  /*5d30*/  FFMA.FTZ R197, R2, R197, -R164 ;  /* 0x000000c502c57223 */ /* 0x000fc200000108a4 */
[C-C-:B------:R-:W-:Y:S01]  /*5d40*/  FFMA.FTZ R171, R2.reuse, R171, -R164.reuse ;  /* 0x000000ab02ab7223 */ /* 0x140fe200000108a4 */
[----:B------:R-:W-:-:S01]  /*5d50*/  FFMA.FTZ R199, R2, R199, -R164 ;  /* 0x000000c702c77223 */ /* 0x000fc200000108a4 */
[C-C-:B------:R-:W-:Y:S01]  /*5d60*/  FFMA.FTZ R175, R2.reuse, R175, -R164.reuse ;  /* 0x000000af02af7223 */ /* 0x140fe200000108a4 */
[----:B------:R-:W-:-:S01]  /*5d70*/  FFMA.FTZ R187, R2, R187, -R164 ;  /* 0x000000bb02bb7223 */ /* 0x000fc200000108a4 */
[----:B------:R-:W0:Y:S01]  /*5d80*/  MUFU.EX2 R11, R11 ;  /* 0x0000000b000b7308 */ /* 0x000e220000000800 */
[----:B-1----:R-:W-:-:S01]  /*5d90*/  FFMA.FTZ R163, R158, R0, R201 ;  /* 0x000000009ea37223 */ /* 0x002fc200000100c9 */
[C-C-:B------:R-:W-:Y:S01]  /*5da0*/  FFMA.FTZ R179, R2.reuse, R179, -R164.reuse ;  /* 0x000000b302b37223 */ /* 0x140fe200000108a4 */
[----:B------:R-:W-:-:S01]  /*5db0*/  FFMA.FTZ R185, R2, R185, -R164 ;  /* 0x000000b902b97223 */ /* 0x000fc200000108a4 */
[----:B------:R-:W-:Y:S01]  /*5dc0*/  FFMA.FTZ R164, R2, R183, -R164 ;  /* 0x000000b702a47223 */ /* 0x000fe200000108a4 */
[----:B------:R-:W-:-:S03]  /*5dd0*/  FADD.FTZ R163, R12, R163 ;  /* 0x000000a30ca37221 */ /* 0x000fc60000010000 */
[----:B------:R-:W1:Y:S01]  /*5de0*/  MUFU.EX2 R161, R161 ;  /* 0x000000a100a17308 */ /* 0x000e620000000800 */
[----:B------:R-:W-:-:S07]  /*5df0*/  FADD.FTZ R162, R14, R163 ;  /* 0x000000a30ea27221 */ /* 0x000fce0000010000 */
[----:B------:R-:W2:Y:S01]  /*5e00*/  MUFU.EX2 R191, R191 ;  /* 0x000000bf00bf7308 */ /* 0x000ea20000000800 */
[----:B0-----:R-:W-:-:S01]  /*5e10*/  FFMA.FTZ R0, R11, R3, R154 ;  /* 0x000000030b007223 */ /* 0x001fc2000001009a */
[----:B------:R-:W-:-:S04]  /*5e20*/  FADD.FTZ R3, R157, R162 ;  /* 0x000000a29d037221 */ /* 0x000fc80000010000 */
[----:B------:R-:W-:Y:S02]  /*5e30*/  FADD.FTZ R162, R10, R3 ;  /* 0x000000030aa27221 */ /* 0x000fe40000010000 */
[----:B------:R-:W0:Y:S01]  /*5e40*/  MUFU.EX2 R165, R165 ;  /* 0x000000a500a57308 */ /* 0x000e220000000800 */
[----:B-1----:R-:W-:-:S01]  /*5e50*/  FADD.FTZ R0, R161, R0 ;  /* 0x00000000a1007221 */ /* 0x002fc20000010000 */
[----:B------:R-:W-:-:S04]  /*5e60*/  FADD.FTZ R162, R15, R162 ;  /* 0x000000a20fa27221 */ /* 0x000fc80000010000 */
[----:B------:R-:W-:Y:S02]  /*5e70*/  FADD.FTZ R163, R13, R162 ;  /* 0x000000a20da37221 */ /* 0x000fe40000010000 */
[----:B------:R-:W1:Y:S01]  /*5e80*/  MUFU.EX2 R159, R159 ;  /* 0x0000009f009f7308 */ /* 0x000e620000000800 */
[----:B--2---:R-:W-:-:S07]  /*5e90*/  FADD.FTZ R0, R191, R0 ;  /* 0x00000000bf007221 */ /* 0x004fce0000010000 */
[----:B------:R-:W2:Y:S01]  /*5ea0*/  MUFU.EX2 R160, R160 ;  /* 0x000000a000a07308 */ /* 0x000ea20000000800 */
[----:B0-----:R-:W-:-:S07]  /*5eb0*/  FADD.FTZ R0, R165, R0 ;  /* 0x00000000a5007221 */ /* 0x001fce0000010000 */
[----:B------:R-:W0:Y:S01]  /*5ec0*/  MUFU.EX2 R166, R195 ;  /* 0x000000c300a67308 */ /* 0x000e220000000800 */
[----:B-1----:R-:W-:-:S01]  /*5ed0*/  FADD.FTZ R3, R159, R0 ;  /* 0x000000009f037221 */ /* 0x002fc20000010000 */
[----:B------:R-:W-:-:S04]  /*5ee0*/  FADD.FTZ R0, R18, R163 ;  /* 0x000000a312007221 */ /* 0x000fc80000010000 */
[----:B------:R-:W-:Y:S02]  /*5ef0*/  FADD.FTZ R163, R19, R0 ;  /* 0x0000000013a37221 */ /* 0x000fe40000010000 */
[----:B------:R-:W1:Y:S01]  /*5f00*/  MUFU.EX2 R167, R167 ;  /* 0x000000a700a77308 */ /* 0x000e620000000800 */
[----:B--2---:R-:W-:-:S01]  /*5f10*/  FADD.FTZ R3, R160, R3 ;  /* 0x00000003a0037221 */ /* 0x004fc20000010000 */
[----:B------:R-:W-:-:S04]  /*5f20*/  FADD.FTZ R0, R20, R163 ;  /* 0x000000a314007221 */ /* 0x000fc80000010000 */
[----:B------:R-:W-:Y:S02]  /*5f30*/  FADD.FTZ R163, R21, R0 ;  /* 0x0000000015a37221 */ /* 0x000fe40000010000 */
        /* <DEDUP_REMOVED lines=23> */
[----:B--2---:R-:W-:-:S04]  /*60b0*/  FADD.FTZ R0, R156, R163 ;  /* 0x000000a39c007221 */ /* 0x004fc80000010000 */
[----:B------:R-:W-:Y:S01]  /*60c0*/  FADD.FTZ R0, R9, R0 ;  /* 0x0000000009007221 */ /* 0x000fe20000010000 */
[----:B0-----:R-:W-:-:S04]  /*60d0*/  FADD.FTZ R3, R172, R3 ;  /* 0x00000003ac037221 */ /* 0x001fc80000010000 */
[----:B-1----:R-:W-:Y:S01]  /*60e0*/  FADD.FTZ R3, R164, R3 ;  /* 0x00000003a4037221 */ /* 0x002fe20000010000 */
[----:B------:R-:W-:Y:S06]  /*60f0*/  @!P4 BRA `(.L_x_991) ;  /* 0x000000000004c947 */ /* 0x000fec0003800000 */
[----:B------:R-:W-:Y:S01]  /*6100*/  BPT.TRAP 0x1 ;  /* 0x000000040000795c */ /* 0x000fe20000300000 */
.L_x_991:
[----:B------:R-:W-:Y:S01]  /*6110*/  ULEA UR6, UR51, UR41, 0x3 ;  /* 0x0000002933067291 */ /* 0x000fe2000f8e183f */
[----:B------:R-:W-:Y:S01]  /*6120*/  ISETP.LT.AND P0, PT, R8, UR50, PT ;  /* 0x0000003208007c0c */ /* 0x000fe2000bf01270 */
[----:B------:R-:W-:Y:S01]  /*6130*/  UMOV UR52, UR47 ;  /* 0x0000002f00347c82 */ /* 0x000fe20008000000 */
[----:B------:R-:W-:Y:S01]  /*6140*/  F2FP.SATFINITE.E4M3.F32.PACK_AB_MERGE_C R14, R157, R14, RZ ;  /* 0x0000000e9d0e723e */ /* 0x000fe200048070ff */
[----:B------:R-:W-:Y:S01]  /*6150*/  UIADD3 UR6, UR6, 0x20860, URZ ;  /* 0x0002086006067890 */ /* 0x000fe2000fffe03f */
[----:B------:R-:W-:Y:S01]  /*6160*/  F2FP.SATFINITE.E4M3.F32.PACK_AB_MERGE_C R13, R18, R13, RZ ;  /* 0x0000000d120d723e */ /* 0x000fe200048070ff */
[----:B------:R-:W-:Y:S01]  /*6170*/  UMOV UR51, UR49 ;  /* 0x0000003100337c82 */ /* 0x000fe20008000000 */
[----:B------:R-:W-:Y:S01]  /*6180*/  F2FP.SATFINITE.E4M3.F32.PACK_AB_MERGE_C R21, R22, R21, RZ ;  /* 0x000000151615723e */ /* 0x000fe200048070ff */
[----:B------:R-:W-:Y:S01]  /*6190*/  UPRMT UR6, UR43, 0x654, UR6 ;  /* 0x000006542b067896 */ /* 0x000fe20008000006 */
[----:B------:R-:W-:Y:S01]  /*61a0*/  F2FP.SATFINITE.E4M3.F32.PACK_AB_MERGE_C R9, R9, R156, RZ ;  /* 0x0000009c0909723e */ /* 0x000fe200048070ff */
[----:B------:R-:W-:Y:S01]  /*61b0*/  FMUL.FTZ R26, R26, R11 ;  /* 0x0000000b1a1a7220 */ /* 0x000fe20000410000 */
[----:B------:R-:W-:Y:S01]  /*61c0*/  F2FP.SATFINITE.E4M3.F32.PACK_AB_MERGE_C R157, R165, R191, RZ ;  /* 0x000000bfa59d723e */ /* 0x000fe200048070ff */
[-C--:B------:R-:W-:Y:S01]  /*61d0*/  FMUL.FTZ R27, R27, R11.reuse ;  /* 0x0000000b1b1b7220 */ /* 0x080fe20000410000 */
[----:B------:R-:W-:Y:S01]  /*61e0*/  F2FP.SATFINITE.E4M3.F32.PACK_AB_MERGE_C R18, R167, R166, RZ ;  /* 0x000000a6a712723e */ /* 0x000fe200048070ff */
[-C--:B------:R-:W-:Y:S01]  /*61f0*/  FMUL.FTZ R30, R30, R11.reuse ;  /* 0x0000000b1e1e7220 */ /* 0x080fe20000410000 */
[----:B------:R-:W-:Y:S01]  /*6200*/  F2FP.SATFINITE.E4M3.F32.PACK_AB_MERGE_C R22, R175, R170, RZ ;  /* 0x000000aaaf16723e */ /* 0x000fe200048070ff */
[-C--:B------:R-:W-:Y:S01]  /*6210*/  FMUL.FTZ R31, R31, R11.reuse ;  /* 0x0000000b1f1f7220 */ /* 0x080fe20000410000 */
[----:B------:R-:W-:Y:S01]  /*6220*/  SYNCS.ARRIVE.TRANS64.RED.A1T0 RZ, [UR6], RZ ;  /* 0x000000ffffff79a7 */ /* 0x000fe20008100406 */
[----:B------:R-:W-:Y:S01]  /*6230*/  UIADD3 UR6, UR50, -0x1, URZ ;  /* 0xffffffff32067890 */ /* 0x000fe2000fffe03f */
[----:B------:R-:W-:Y:S01]  /*6240*/  F2FP.SATFINITE.E4M3.F32.PACK_AB_MERGE_C R156, R164, R172, RZ ;  /* 0x000000aca49c723e */ /* 0x000fe200048070ff */
[----:B------:R-:W-:Y:S01]  /*6250*/  FMUL.FTZ R34, R34, R11 ;  /* 0x0000000b22227220 */ /* 0x000fe20000410000 */
[----:B------:R-:W-:Y:S01]  /*6260*/  F2FP.SATFINITE.E4M3.F32.PACK_AB_MERGE_C R186, R152, R23, R9 ;  /* 0x0000001798ba723e */ /* 0x000fe20004807009 */
[-C--:B------:R-:W-:Y:S01]  /*6270*/  FMUL.FTZ R35, R35, R11.reuse ;  /* 0x0000000b23237220 */ /* 0x080fe20000410000 */
[-C--:B------:R-:W-:Y:S01]  /*6280*/  FMUL.FTZ R38, R38, R11.reuse ;  /* 0x0000000b26267220 */ /* 0x080fe20000410000 */
[-C--:B------:R-:W-:Y:S01]  /*6290*/  FMUL.FTZ R39, R39, R11.reuse ;  /* 0x0000000b27277220 */ /* 0x080fe20000410000 */
[----:B------:R-:W-:Y:S01]  /*62a0*/  UMOV UR50, UR6 ;  /* 0x0000000600327c82 */ /* 0x000fe20008000000 */
        /* <DEDUP_REMOVED lines=57> */
[----:B------:R-:W-:Y:S01]  /*6640*/  FMUL.FTZ R24, R24, R158 ;  /* 0x0000009e18187220 */ /* 0x000fe20000410000 */
[----:B------:R-:W-:Y:S01]  /*6650*/  F2FP.SATFINITE.E4M3.F32.PACK_AB_MERGE_C R189, R161, R154, R157 ;  /* 0x0000009aa1bd723e */ /* 0x000fe2000480709d */
        /* <DEDUP_REMOVED lines=68> */
[----:B------:R-:W-:-:S02]  /*6aa0*/  IMAD.MOV.U32 R11, RZ, RZ, R153 ;  /* 0x000000ffff0b7224 */ /* 0x000fc400078e0099 */
[----:B------:R-:W-:Y:S01]  /*6ab0*/  IMAD.MOV.U32 R9, RZ, RZ, R155 ;  /* 0x000000ffff097224 */ /* 0x000fe200078e009b */
[----:B------:R-:W-:Y:S06]  /*6ac0*/  @P0 BRA `(.L_x_992) ;  /* 0xffffffdc00080947 */ /* 0x000fec000383ffff */
[----:B------:R-:W-:Y:S01]  /*6ad0*/  IMAD.MOV.U32 R11, RZ, RZ, R153 ;  /* 0x000000ffff0b7224 */ /* 0x000fe200078e0099 */
[----:B------:R-:W-:Y:S01]  /*6ae0*/  UMOV UR50, UR6 ;  /* 0x0000000600327c82 */ /* 0x000fe20008000000 */
[----:B------:R-:W-:-:S07]  /*6af0*/  IMAD.MOV.U32 R9, RZ, RZ, R155 ;  /* 0x000000ffff097224 */ /* 0x000fce00078e009b */
.L_x_974:
[----:B------:R-:W0:Y:S01]  /*6b00*/  LDC R8, c[0x0][0x448] ;  /* 0x00011200ff087b82 */ /* 0x000e220000000800 */
[----:B------:R-:W-:-:S04]  /*6b10*/  UIADD3 UR53, -UR53, 0x1, URZ ;  /* 0x0000000135357890 */ /* 0x000fc8000fffe13f */
[----:B------:R-:W-:-:S03]  /*6b20*/  UIMAD UR53, UR39, UR54, UR53 ;  /* 0x00000036273572a4 */ /* 0x000fc6000f8e0235 */
[----:B------:R-:W1:Y:S08]  /*6b30*/  S2UR UR6, SR_CTAID.X ;  /* 0x00000000000679c3 */ /* 0x000e700000002500 */
[----:B------:R-:W2:Y:S01]  /*6b40*/  LDC R15, c[0x0][0x9e4] ;  /* 0x00027900ff0f7b82 */ /* 0x000ea20000000800 */
[----:B0-----:R-:W-:Y:S01]  /*6b50*/  ISETP.NE.AND P3, PT, R8, 0x1, PT ;  /* 0x000000010800780c */ /* 0x001fe20003f65270 */
[----:B-1----:R-:W-:-:S12]  /*6b60*/  ULEA UR6, UR6, 0x7f, 0x7 ;  /* 0x0000007f06067891 */ /* 0x002fd8000f8e383f */
[----:B------:R-:W0:Y:S01]  /*6b70*/  @P3 LDC R10, c[0x0][0x44c] ;  /* 0x00011300ff0a3b82 */ /* 0x000e220000000800 */
[----:B------:R-:W-:Y:S01]  /*6b80*/  IMAD.U32 R8, RZ, RZ, UR6 ;  /* 0x00000006ff087e24 */ /* 0x000fe2000f8e00ff */
[----:B--2---:R-:W-:-:S06]  /*6b90*/  ISETP.GE.AND P6, PT, R15, 0x1, PT ;  /* 0x000000010f00780c */ /* 0x004fcc0003fc6270 */
[----:B------:R-:W1:Y:S01]  /*6ba0*/  @P3 LDC R13, c[0x0][0x450] ;  /* 0x00011400ff0d3b82 */ /* 0x000e620000000800 */
[----:B0-----:R-:W-:Y:S01]  /*6bb0*/  @P3 IMAD.HI.U32 R10, R10, UR6, RZ ;  /* 0x000000060a0a3c27 */ /* 0x001fe2000f8e00ff */
[----:B------:R-:W-:-:S04]  /*6bc0*/  ULDC UR6, c[0x0][0x9dc] ;  /* 0x0002770000067ab9 */ /* 0x000fc80000000800 */
[----:B-1----:R-:W-:-:S05]  /*6bd0*/  @P3 SHF.R.U32.HI R8, RZ, R13, R10 ;  /* 0x0000000dff083219 */ /* 0x002fca000001160a */
[----:B------:R-:W-:-:S04]  /*6be0*/  VIADD R8, R8, UR53 ;  /* 0x0000003508087c36 */ /* 0x000fc80008000000 */
[----:B------:R-:W-:Y:S01]  /*6bf0*/  VIADD R10, R8, -UR6 ;  /* 0x80000006080a7c36 */ /* 0x000fe20008000000 */
[----:B------:R-:W-:Y:S06]  /*6c00*/  @!P6 BRA `(.L_x_993) ;  /* 0x00000000003ce947 */ /* 0x000fec0003800000 */
        /* <DEDUP_REMOVED lines=9> */
.L_x_994:
[----:B------:R-:W-:-:S13]  /*6ca0*/  ISETP.NE.AND P0, PT, R15, 0x1, PT ;  /* 0x000000010f00780c */ /* 0x000fda0003f05270 */
[----:B------:R-:W0:Y:S02]  /*6cb0*/  @P0 LDC.64 R12, c[0x0][0x9e8] ;  /* 0x00027a00ff0c0b82 */ /* 0x000e240000000a00 */
[----:B0-----:R-:W-:-:S05]  /*6cc0*/  @P0 IMAD.HI.U32 R12, R8, R12, RZ ;  /* 0x0000000c080c0227 */ /* 0x001fca00078e00ff */
[----:B------:R-:W-:-:S07]  /*6cd0*/  @P0 SHF.R.U32.HI R8, RZ, R13, R12 ;  /* 0x0000000dff080219 */ /* 0x000fce000001160c */
.L_x_995:
[----:B------:R-:W-:-:S05]  /*6ce0*/  IMAD R13, R8, R15, RZ ;  /* 0x0000000f080d7224 */ /* 0x000fca00078e02ff */
[----:B------:R-:W-:-:S07]  /*6cf0*/  VIMNMX R10, R10, R13, !PT ;  /* 0x0000000d0a0a7248 */ /* 0x000fce0007fe0100 */
.L_x_993:
[----:B------:R-:W-:-:S05]  /*6d00*/  VIADD R10, R10, 0x3f ;  /* 0x0000003f0a0a7836 */ /* 0x000fca0000000000 */
[----:B------:R-:W-:-:S04]  /*6d10*/  SHF.R.S32.HI R13, RZ, 0x1f, R10 ;  /* 0x0000001fff0d7819 */ /* 0x000fc8000001140a */
[----:B------:R-:W-:-:S04]  /*6d20*/  LEA.HI R13, R13, R10, RZ, 0x6 ;  /* 0x0000000a0d0d7211 */ /* 0x000fc800078f30ff */
[----:B------:R-:W-:-:S04]  /*6d30*/  SHF.R.S32.HI R13, RZ, 0x6, R13 ;  /* 0x00000006ff0d7819 */ /* 0x000fc8000001140d */
[----:B------:R-:W-:-:S04]  /*6d40*/  VIMNMX R8, R16, R13, !PT ;  /* 0x0000000d10087248 */ /* 0x000fc80007fe0100 */
[----:B------:R-:W-:-:S13]  /*6d50*/  ISETP.LE.AND P0, PT, R8, UR50, PT ;  /* 0x0000003208007c0c */ /* 0x000fda000bf03270 */
[----:B------:R-:W-:Y:S05]  /*6d60*/  @!P0 BRA `(.L_x_996) ;  /* 0x0000001800588947 */ /* 0x000fea0003800000 */
[----:B------:R-:W-:Y:S01]  /*6d70*/  IMAD.MOV.U32 R10, RZ, RZ, R11 ;  /* 0x000000ffff0a7224 */ /* 0x000fe200078e000b */
[----:B------:R-:W-:Y:S01]  /*6d80*/  UMOV UR52, UR47 ;  /* 0x0000002f00347c82 */ /* 0x000fe20008000000 */
[----:B------:R-:W-:Y:S01]  /*6d90*/  IMAD.MOV.U32 R12, RZ, RZ, R9 ;  /* 0x000000ffff0c7224 */ /* 0x000fe200078e0009 */
[----:B------:R-:W-:-:S06]  /*6da0*/  UMOV UR51, UR49 ;  /* 0x0000003100337c82 */ /* 0x000fcc0008000000 */
.L_x_1006:
[----:B------:R-:W-:Y:S01]  /*6db0*/  ISETP.NE.AND P0, PT, RZ, UR40, PT ;  /* 0x00000028ff007c0c */ /* 0x000fe2000bf05270 */
[----:B------:R-:W-:-:S04]  /*6dc0*/  UISETP.NE.AND UP0, UPT, UR51, 0x1, UPT ;  /* 0x000000013300788c */ /* 0x000fc8000bf05270 */
[----:B------:R-:W-:-:S04]  /*6dd0*/  USEL UR47, URZ, 0x1, UP0 ;  /* 0x000000013f2f7887 */ /* 0x000fc80008000000 */
[----:B------:R-:W-:-:S04]  /*6de0*/  ULOP3.LUT UR47, UR52, UR47, URZ, 0x3c, !UPT ;  /* 0x0000002f342f7292 */ /* 0x000fc8000f8e3c3f */
[----:B------:R-:W-:Y:S08]  /*6df0*/  @P0 BRA `(.L_x_997) ;  /* 0x0000000000380947 */ /* 0x000ff00003800000 */
[----:B------:R-:W-:Y:S05]  /*6e00*/  @!P4 BRA `(.L_x_998) ;  /* 0x000000000004c947 */ /* 0x000fea0003800000 */
[----:B------:R-:W-:Y:S01]  /*6e10*/  BPT.TRAP 0x1 ;  /* 0x000000040000795c */ /* 0x000fe20000300000 */
.L_x_998:
[----:B------:R-:W-:Y:S01]  /*6e20*/  UIADD3 UR6, UR51, 0x1, URZ ;  /* 0x0000000133067890 */ /* 0x000fe2000fffe03f */
[----:B------:R-:W-:-:S03]  /*6e30*/  IMAD.U32 R9, RZ, RZ, UR47 ;  /* 0x0000002fff097e24 */ /* 0x000fc6000f8e00ff */
[----:B------:R-:W-:Y:S02]  /*6e40*/  UISETP.NE.AND UP0, UPT, UR6, 0x2, UPT ;  /* 0x000000020600788c */ /* 0x000fe4000bf05270 */
[----:B------:R-:W-:Y:S02]  /*6e50*/  SHF.L.U32 R9, R9, 0x1f, RZ ;  /* 0x0000001f09097819 */ /* 0x000fe400000006ff */
[----:B------:R-:W-:-:S04]  /*6e60*/  USEL UR6, UR6, URZ, UP0 ;  /* 0x0000003f06067287 */ /* 0x000fc80008000000 */
[----:B------:R-:W-:-:S09]  /*6e70*/  ULEA UR6, UR6, UR41, 0x3 ;  /* 0x0000002906067291 */ /* 0x000fd2000f8e183f */
[----:B------:R0:W1:Y:S01]  /*6e80*/  SYNCS.PHASECHK.TRANS64.TRYWAIT P1, [UR6+0x20830], R9 ;  /* 0x02083009ff0075a7 */ /* 0x0000620008020146 */
[----:B------:R-:W-:Y:S05]  /*6e90*/  @!P4 BRA `(.L_x_999) ;  /* 0x000000000004c947 */ /* 0x000fea0003800000 */
[----:B------:R-:W-:Y:S01]  /*6ea0*/  BPT.TRAP 0x1 ;  /* 0x000000040000795c */ /* 0x000fe20000300000 */
.L_x_999:
[----:B-1----:R-:W-:Y:S05]  /*6eb0*/  @P1 BRA `(.L_x_997) ;  /* 0x0000000000081947 */ /* 0x002fea0003800000 */
[----:B------:R-:W1:Y:S02]  /*6ec0*/  SYNCS.PHASECHK.TRANS64.TRYWAIT P1, [UR6+0x20830], R9 ;  /* 0x02083009ff0075a7 */ /* 0x000e640008020146 */
[----:B-1----:R-:W-:Y:S05]  /*6ed0*/  @!P1 BRA `(.L_x_1000) ;  /* 0x000000c4002c9947 */ /* 0x002fea0003800000 */
.L_x_997:
        /* <DEDUP_REMOVED lines=23> */
[----:B------:R-:W-:Y:S01]  /*7050*/  QGMMA.64x64x32.F32.E4M3.E4M3 R152, gdesc[UR32], RZ, !UPT, gsb0 ;  /* 0x00e00000209879f3 */ /* 0x000fe2000c0008ff */
[----:B------:R-:W-:Y:S02]  /*7060*/  UMOV UR31, 0x40000040 ;  /* 0x40000040001f7882 */ /* 0x000fe40000000000 */
        /* <DEDUP_REMOVED lines=25> */
.L_x_1002:
[----:B------:R-:W-:Y:S01]  /*7200*/  ULEA UR6, UR51, UR41, 0x3 ;  /* 0x0000002933067291 */ /* 0x000fe2000f8e183f */
[----:B------:R-:W-:-:S05]  /*7210*/  IMAD.U32 R9, RZ, RZ, UR52 ;  /* 0x00000034ff097e24 */ /* 0x000fca000f8e00ff */
[----:B------:R-:W-:-:S04]  /*7220*/  SHF.L.U32 R9, R9, 0x1f, RZ ;  /* 0x0000001f09097819 */ /* 0x000fc800000006ff */
[----:B------:R0:W1:Y:S01]  /*7230*/  SYNCS.PHASECHK.TRANS64.TRYWAIT P0, [UR6+0x20850], R9 ;  /* 0x02085009ff0075a7 */ /* 0x0000620008000146 */
[----:B------:R-:W-:Y:S05]  /*7240*/  @!P4 BRA `(.L_x_1003) ;  /* 0x000000000004c947 */ /* 0x000fea0003800000 */
[----:B------:R-:W-:Y:S01]  /*7250*/  BPT.TRAP 0x1 ;  /* 0x000000040000795c */ /* 0x000fe20000300000 */
.L_x_1003:
[----:B-1----:R-:W-:Y:S05]  /*7260*/  @P0 BRA `(.L_x_1001) ;  /* 0x0000000000080947 */ /* 0x002fea0003800000 */
[----:B------:R-:W1:Y:S02]  /*7270*/  SYNCS.PHASECHK.TRANS64.TRYWAIT P0, [UR6+0x20850], R9 ;  /* 0x02085009ff0075a7 */ /* 0x000e640008000146 */
[----:B-1----:R-:W-:Y:S05]  /*7280*/  @!P0 BRA `(.L_x_1004) ;  /* 0x000000c000588947 */ /* 0x002fea0003800000 */
.L_x_1001:
[----:B------:R-:W-:Y:S01]  /*7290*/  UIADD3 UR6, UR41, 0x400, URZ ;  /* 0x0000040029067890 */ /* 0x000fe2000fffe03f */
[----:B------:R-:W-:Y:S01]  /*72a0*/  WARPGROUP.ARRIVE ;  /* 0x00000000000079c5 */ /* 0x000fe20000000000 */
[----:B------:R-:W-:Y:S01]  /*72b0*/  UMOV UR7, 0x80000020 ;  /* 0x8000002000077882 */ /* 0x000fe20000000000 */
[----:B-1----:R-:W-:Y:S01]  /*72c0*/  FMNMX.FTZ R14, R152, R12, !PT ;  /* 0x0000000c980e7209 */ /* 0x002fe20007810000 */
[----:B------:R-:W-:Y:S01]  /*72d0*/  USHF.R.U32.HI UR6, URZ, 0x4, UR6 ;  /* 0x000000043f067899 */ /* 0x000fe20008011606 */
[----:B------:R-:W-:Y:S02]  /*72e0*/  FMNMX.FTZ R18, R154, R10, !PT ;  /* 0x0000000a9a127209 */ /* 0x000fe40007810000 */
[----:B0-----:R-:W-:Y:S01]  /*72f0*/  FMNMX.FTZ R9, R153, R14, !PT ;  /* 0x0000000e99097209 */ /* 0x001fe20007810000 */
[----:B------:R-:W-:Y:S01]  /*7300*/  ULOP3.LUT UR6, UR6, 0x3fff, URZ, 0xc0, !UPT ;  /* 0x00003fff06067892 */ /* 0x000fe2000f8ec03f */
[----:B------:R-:W-:Y:S02]  /*7310*/  FMNMX.FTZ R11, R155, R18, !PT ;  /* 0x000000129b0b7209 */ /* 0x000fe40007810000 */
[----:B------:R-:W-:Y:S01]  /*7320*/  FMNMX.FTZ R14, R156, R9, !PT ;  /* 0x000000099c0e7209 */ /* 0x000fe20007810000 */
[----:B------:R-:W-:Y:S01]  /*7330*/  ULOP3.LUT UR6, UR6, 0x10000, URZ, 0xfc, !UPT ;  /* 0x0001000006067892 */ /* 0x000fe2000f8efc3f */
[----:B------:R-:W-:-:S02]  /*7340*/  FMNMX.FTZ R18, R158, R11, !PT ;  /* 0x0000000b9e127209 */ /* 0x000fc40007810000 */
[----:B------:R-:W-:Y:S01]  /*7350*/  FMNMX.FTZ R9, R157, R14, !PT ;  /* 0x0000000e9d097209 */ /* 0x000fe20007810000 */
[----:B------:R-:W-:Y:S01]  /*7360*/  ULEA UR6, UR51, UR6, 0xa ;  /* 0x0000000633067291 */ /* 0x000fe2000f8e503f */
[----:B------:R-:W-:Y:S02]  /*7370*/  FMNMX.FTZ R11, R159, R18, !PT ;  /* 0x000000129f0b7209 */ /* 0x000fe40007810000 */
[----:B------:R-:W-:Y:S02]  /*7380*/  FMNMX.FTZ R14, R160, R9, !PT ;  /* 0x00000009a00e7209 */ /* 0x000fe40007810000 */
[----:B------:R-:W-:Y:S02]  /*7390*/  FMNMX.FTZ R18, R162, R11, !PT ;  /* 0x0000000ba2127209 */ /* 0x000fe40007810000 */
[----:B------:R-:W-:Y:S02]  /*73a0*/  FMNMX.FTZ R9, R161, R14, !PT ;  /* 0x0000000ea1097209 */ /* 0x000fe40007810000 */
[----:B------:R-:W-:Y:S01]  /*73b0*/  QGMMA.64x256x32.F32.E4M3.E4M3 R24, R188, gdesc[UR4], R24, gsb0 ;  /* 0x03e00004bc187df3 */ /* 0x000fe20008000818 */
[----:B------:R-:W-:Y:S01]  /*73c0*/  FMNMX.FTZ R11, R163, R18, !PT ;  /* 0x00000012a30b7209 */ /* 0x000fe20007810000 */
        /* <DEDUP_REMOVED lines=30> */
[----:B------:R-:W-:Y:S02]  /*75b0*/  FADD.FTZ R13, -R9, R12 ;  /* 0x0000000c090d7221 */ /* 0x000fe40000010100 */
[----:B------:R-:W-:-:S02]  /*75c0*/  FADD.FTZ R21, -R11, R10 ;  /* 0x0000000a0b157221 */ /* 0x000fc40000010100 */
[C---:B------:R-:W-:Y:S02]  /*75d0*/  FMUL.FTZ R13, R2.reuse, R13 ;  /* 0x0000000d020d7220 */ /* 0x040fe40000410000 */
[----:B------:R-:W-:-:S04]  /*75e0*/  FMUL.FTZ R10, R2, R21 ;  /* 0x00000015020a7220 */ /* 0x000fc80000410000 */
[----:B------:R-:W-:Y:S08]  /*75f0*/  MUFU.EX2 R13, R13 ;  /* 0x0000000d000d7308 */ /* 0x000ff00000000800 */
[----:B------:R-:W-:Y:S01]  /*7600*/  MUFU.EX2 R10, R10 ;  /* 0x0000000a000a7308 */ /* 0x000fe20000000800 */
[----:B------:R-:W-:Y:S02]  /*7610*/  WARPGROUP.DEPBAR.LE gsb0, 0x0 ;  /* 0x00008000000079c5 */ /* 0x000fe40000010000 */
[----:B------:R-:W-:Y:S01]  /*7620*/  WARPGROUP.ARRIVE ;  /* 0x00000000000079c5 */ /* 0x000fe20000000000 */
[----:B------:R-:W-:-:S04]  /*7630*/  FFMA.FTZ R189, R2, R9, -8 ;  /* 0xc100000002bd7423 */ /* 0x000fc80000010009 */
[C-C-:B------:R-:W-:Y:S01]  /*7640*/  FFMA.FTZ R19, R2.reuse, R157, -R189.reuse ;  /* 0x0000009d02137223 */ /* 0x140fe200000108bd */
[----:B------:R-:W-:Y:S01]  /*7650*/  QGMMA.64x256x32.F32.E4M3.E4M3 R24, R184, gdesc[UR4], R24, gsb0 ;  /* 0x03e00004b8187df3 */ /* 0x000fe20008000818 */
[----:B------:R-:W-:-:S01]  /*7660*/  FFMA.FTZ R157, R2, R173, -R189 ;  /* 0x000000ad029d7223 */ /* 0x000fc200000108bd */
[C---:B------:R-:W-:Y:S01]  /*7670*/  FFMA.FTZ R173, R2.reuse, R11, -8 ;  /* 0xc100000002ad7423 */ /* 0x040fe2000001000b */
[----:B------:R-:W-:-:S01]  /*7680*/  FFMA.FTZ R12, R2, R152, -R189 ;  /* 0x00000098020c7223 */ /* 0x000fc200000108bd */
[C-C-:B------:R-:W-:Y:S01]  /*7690*/  FFMA.FTZ R23, R2.reuse, R165, -R189.reuse ;  /* 0x000000a502177223 */ /* 0x140fe200000108bd */
[----:B------:R-:W-:-:S01]  /*76a0*/  FFMA.FTZ R15, R2, R153, -R189 ;  /* 0x00000099020f7223 */ /* 0x000fc200000108bd */
[C-C-:B------:R-:W-:Y:S01]  /*76b0*/  FFMA.FTZ R165, R2.reuse, R154, -R173.reuse ;  /* 0x0000009a02a57223 */ /* 0x140fe200000108ad */
[----:B------:R-:W-:-:S01]  /*76c0*/  FFMA.FTZ R154, R2, R155, -R173 ;  /* 0x0000009b029a7223 */ /* 0x000fc200000108ad */
[C-C-:B------:R-:W-:Y:S01]  /*76d0*/  FFMA.FTZ R14, R2.reuse, R156, -R189.reuse ;  /* 0x0000009c020e7223 */ /* 0x140fe200000108bd */
        /* <DEDUP_REMOVED lines=16> */
[----:B------:R-:W-:Y:S01]  /*77e0*/  MUFU.EX2 R15, R15 ;  /* 0x0000000f000f7308 */ /* 0x000fe20000000800 */
        /* <DEDUP_REMOVED lines=9> */
[C---:B------:R-:W-:Y:S01]  /*7880*/  FFMA.FTZ R160, R2.reuse, R180, -R189 ;  /* 0x000000b402a07223 */ /* 0x040fe200000108bd */
[----:B------:R-:W-:-:S01]  /*7890*/  FFMA.FTZ R182, R2, R182, -R173 ;  /* 0x000000b602b67223 */ /* 0x000fc200000108ad */
[C---:B------:R-:W-:Y:S01]  /*78a0*/  FFMA.FTZ R169, R2.reuse, R181, -R189 ;  /* 0x000000b502a97223 */ /* 0x040fe200000108bd */
[----:B------:R-:W-:-:S01]  /*78b0*/  FFMA.FTZ R173, R2, R183, -R173 ;  /* 0x000000b702ad7223 */ /* 0x000fc200000108ad */
[----:B------:R-:W-:-:S02]  /*78c0*/  IADD3 R163, -R17, 0xb, RZ ;  /* 0x0000000b11a37810 */ /* 0x000fc40007ffe1ff */
[----:B------:R-:W-:Y:S08]  /*78d0*/  MUFU.EX2 R14, R14 ;  /* 0x0000000e000e7308 */ /* 0x000ff00000000800 */
[----:B------:R-:W1:Y:S01]  /*78e0*/  MUFU.EX2 R164, R164 ;  /* 0x000000a400a47308 */ /* 0x000e620000000800 */
[----:B0-----:R-:W-:-:S07]  /*78f0*/  FADD.FTZ R3, R154, R3 ;  /* 0x000000039a037221 */ /* 0x001fce0000010000 */
[----:B------:R-:W0:Y:S08]  /*7900*/  MUFU.EX2 R19, R19 ;  /* 0x0000001300137308 */ /* 0x000e300000000800 */
[----:B------:R2:W3:Y:S01]  /*7910*/  MUFU.EX2 R168, R159 ;  /* 0x0000009f00a87308 */ /* 0x0004e20000000800 */
[----:B-1----:R-:W-:-:S07]  /*7920*/  FADD.FTZ R3, R164, R3 ;  /* 0x00000003a4037221 */ /* 0x002fce0000010000 */
[----:B------:R-:W1:Y:S01]  /*7930*/  MUFU.EX2 R18, R18 ;  /* 0x0000001200127308 */ /* 0x000e620000000800 */
[----:B--2---:R-:W-:-:S04]  /*7940*/  FADD.FTZ R159, R15, R0 ;  /* 0x000000000f9f7221 */ /* 0x004fc80000010000 */
[----:B------:R-:W-:-:S03]  /*7950*/  FADD.FTZ R0, R14, R159 ;  /* 0x0000009f0e007221 */ /* 0x000fc60000010000 */
[----:B------:R-:W2:Y:S01]  /*7960*/  MUFU.EX2 R155, R155 ;  /* 0x0000009b009b7308 */ /* 0x000ea20000000800 */
[----:B0-----:R-:W-:-:S01]  /*7970*/  FADD.FTZ R159, R19, R0 ;  /* 0x00000000139f7221 */ /* 0x001fc20000010000 */
[----:B---3--:R-:W-:-:S06]  /*7980*/  FADD.FTZ R0, R168, R3 ;  /* 0x00000003a8007221 */ /* 0x008fcc0000010000 */
[----:B------:R-:W0:Y:S01]  /*7990*/  MUFU.EX2 R21, R21 ;  /* 0x0000001500157308 */ /* 0x000e220000000800 */
[----:B-1----:R-:W-:-:S07]  /*79a0*/  FADD.FTZ R162, R18, R159 ;  /* 0x0000009f12a27221 */ /* 0x002fce0000010000 */
[----:B------:R-:W1:Y:S01]  /*79b0*/  MUFU.EX2 R158, R158 ;  /* 0x0000009e009e7308 */ /* 0x000e620000000800 */
[----:B--2---:R-:W-:-:S07]  /*79c0*/  FADD.FTZ R3, R155, R0 ;  /* 0x000000009b037221 */ /* 0x004fce0000010000 */
[----:B------:R-:W2:Y:S01]  /*79d0*/  MUFU.EX2 R20, R20 ;  /* 0x0000001400147308 */ /* 0x000ea20000000800 */
[----:B0-----:R-:W-:-:S01]  /*79e0*/  FADD.FTZ R159, R21, R162 ;  /* 0x000000a2159f7221 */ /* 0x001fc20000010000 */
[----:B------:R-:W-:-:S06]  /*79f0*/  IMAD.U32 R162, RZ, RZ, UR49 ;  /* 0x00000031ffa27e24 */ /* 0x000fcc000f8e00ff */
        /* <DEDUP_REMOVED lines=8> */
[----:B------:R-:W-:-:S05]  /*7a80*/  @!P5 LEA R0, R162, UR41, 0x3 ;  /* 0x00000029a200dc11 */ /* 0x000fca000f8e18ff */
[----:B------:R-:W-:Y:S01]  /*7a90*/  @!P5 VIADD R0, R0, 0x20840 ;  /* 0x000208400000d836 */ /* 0x000fe20000000000 */
[----:B------:R-:W1:Y:S01]  /*7aa0*/  MUFU.EX2 R170, R170 ;  /* 0x000000aa00aa7308 */ /* 0x000e620000000800 */
[----:B--2---:R-:W-:-:S03]  /*7ab0*/  FADD.FTZ R3, R167, R3 ;  /* 0x00000003a7037221 */ /* 0x004fc60000010000 */
[----:B------:R-:W-:-:S04]  /*7ac0*/  @!P5 PRMT R0, RZ, 0x654, R0 ;  /* 0x00000654ff00d816 */ /* 0x000fc80000000000 */
        /* <DEDUP_REMOVED lines=12> */
[----:B------:R-:W-:Y:S01]  /*7b90*/  MUFU.EX2 R156, R156 ;  /* 0x0000009c009c7308 */ /* 0x000fe20000000800 */
[----:B0-----:R-:W-:-:S07]  /*7ba0*/  FADD.FTZ R159, R157, R162 ;  /* 0x000000a29d9f7221 */ /* 0x001fce0000010000 */
        /* <DEDUP_REMOVED lines=10> */
[----:B0-----:R-:W-:-:S01]  /*7c50*/  FADD.FTZ R3, R182, R3 ;  /* 0x00000003b6037221 */ /* 0x001fc20000010000 */
[----:B------:R-:W-:-:S02]  /*7c60*/  WARPGROUP.DEPBAR.LE gsb0, 0x0 ;  /* 0x00008000000079c5 */ /* 0x000fc40000010000 */
[----:B------:R0:W-:Y:S06]  /*7c70*/  BAR.ARV R163, 0x100 ;  /* 0x000400a30000751d */ /* 0x0001ec0000002000 */
[----:B------:R2:W-:Y:S01]  /*7c80*/  @!P5 SYNCS.ARRIVE.TRANS64.RED.A1T0 RZ, [R0+URZ], RZ ;  /* 0x000000ff00ffd9a7 */ /* 0x0005e2000810043f */
[----:B-1----:R-:W-:-:S01]  /*7c90*/  FADD.FTZ R3, R173, R3 ;  /* 0x00000003ad037221 */ /* 0x002fc20000010000 */
[----:B--2---:R-:W-:-:S04]  /*7ca0*/  FADD.FTZ R0, R156, R159 ;  /* 0x0000009f9c007221 */ /* 0x004fc80000010000 */
[----:B------:R-:W-:-:S04]  /*7cb0*/  FADD.FTZ R159, R161, R0 ;  /* 0x00000000a19f7221 */ /* 0x000fc80000010000 */
[----:B------:R-:W-:-:S04]  /*7cc0*/  FADD.FTZ R0, R160, R159 ;  /* 0x0000009fa0007221 */ /* 0x000fc80000010000 */
[----:B------:R-:W-:Y:S01]  /*7cd0*/  FADD.FTZ R0, R169, R0 ;  /* 0x00000000a9007221 */ /* 0x000fe20000010000 */
[----:B0-----:R-:W-:Y:S06]  /*7ce0*/  @!P4 BRA `(.L_x_1005) ;  /* 0x000000000004c947 */ /* 0x001fec0003800000 */
[----:B------:R-:W-:Y:S01]  /*7cf0*/  BPT.TRAP 0x1 ;  /* 0x000000040000795c */ /* 0x000fe20000300000 */
.L_x_1005:
        /* <DEDUP_REMOVED lines=156> */
[----:B------:R-:W-:-:S05]  /*86c0*/  UMOV UR50, UR6 ;  /* 0x0000000600327c82 */ /* 0x000fca0008000000 */
.L_x_996:
[----:B------:R-:W-:-:S13]  /*86d0*/  ISETP.LE.AND P0, PT, R16, UR50, PT ;  /* 0x0000003210007c0c */ /* 0x000fda000bf03270 */
[----:B------:R-:W-:Y:S05]  /*86e0*/  @!P0 BRA `(.L_x_1007) ;  /* 0x0000002400048947 */ /* 0x000fea0003800000 */
[C---:B------:R-:W-:Y:S01]  /*86f0*/  VIADD R8, R17.reuse, 0x8 ;  /* 0x0000000811087836 */ /* 0x040fe20000000000 */
[----:B------:R-:W-:Y:S01]  /*8700*/  IADD3 R17, -R17, 0xb, RZ ;  /* 0x0000000b11117810 */ /* 0x000fe20007ffe1ff */
[----:B------:R-:W-:Y:S01]  /*8710*/  IMAD.MOV.U32 R10, RZ, RZ, R11 ;  /* 0x000000ffff0a7224 */ /* 0x000fe200078e000b */
[----:B------:R-:W-:Y:S01]  /*8720*/  UMOV UR56, UR47 ;  /* 0x0000002f00387c82 */ /* 0x000fe20008000000 */
[----:B------:R-:W-:Y:S01]  /*8730*/  IMAD.MOV.U32 R12, RZ, RZ, R9 ;  /* 0x000000ffff0c7224 */ /* 0x000fe200078e0009 */
[----:B------:R-:W-:Y:S01]  /*8740*/  UMOV UR55, UR49 ;  /* 0x0000003100377c82 */ /* 0x000fe20008000000 */
[----:B------:R-:W-:Y:S01]  /*8750*/  ULDC UR51, c[0x0][0x9e4] ;  /* 0x0002790000337ab9 */ /* 0x000fe20000000800 */
[----:B------:R-:W-:Y:S01]  /*8760*/  ULDC UR53, c[0x0][0x288] ;  /* 0x0000a20000357ab9 */ /* 0x000fe20000000800 */
[----:B------:R-:W-:Y:S01]  /*8770*/  ULDC UR54, c[0x0][0x2f0] ;  /* 0x0000bc0000367ab9 */ /* 0x000fe20000000800 */
[----:B------:R-:W-:-:S05]  /*8780*/  ULDC UR52, c[0x0][0x9e0] ;  /* 0x0002780000347ab9 */ /* 0x000fca0000000800 */
.L_x_1025:
        /* <DEDUP_REMOVED lines=9> */
.L_x_1009:
[----:B------:R-:W-:Y:S01]  /*8820*/  ULEA UR6, UR49, UR41, 0x3 ;  /* 0x0000002931067291 */ /* 0x000fe2000f8e183f */
[----:B------:R-:W-:-:S05]  /*8830*/  IMAD.U32 R9, RZ, RZ, UR47 ;  /* 0x0000002fff097e24 */ /* 0x000fca000f8e00ff */
[----:B------:R-:W-:-:S04]  /*8840*/  SHF.L.U32 R9, R9, 0x1f, RZ ;  /* 0x0000001f09097819 */ /* 0x000fc800000006ff */
[----:B------:R0:W1:Y:S01]  /*8850*/  SYNCS.PHASECHK.TRANS64.TRYWAIT P1, [UR6+0x20830], R9 ;  /* 0x02083009ff0075a7 */ /* 0x0000620008020146 */
[----:B------:R-:W-:Y:S05]  /*8860*/  @!P4 BRA `(.L_x_1010) ;  /* 0x000000000004c947 */ /* 0x000fea0003800000 */
[----:B------:R-:W-:Y:S01]  /*8870*/  BPT.TRAP 0x1 ;  /* 0x000000040000795c */ /* 0x000fe20000300000 */
.L_x_1010:
[----:B-1----:R-:W-:Y:S05]  /*8880*/  @P1 BRA `(.L_x_1008) ;  /* 0x0000000000081947 */ /* 0x002fea0003800000 */
[----:B------:R-:W1:Y:S02]  /*8890*/  SYNCS.PHASECHK.TRANS64.TRYWAIT P1, [UR6+0x20830], R9 ;  /* 0x02083009ff0075a7 */ /* 0x000e640008020146 */
[----:B-1----:R-:W-:Y:S05]  /*88a0*/  @!P1 BRA `(.L_x_1011) ;  /* 0x000000a800e89947 */ /* 0x002fea0003800000 */
.L_x_1008:
[----:B------:R2:W-:Y:S01]  /*88b0*/  BAR.SYNC.DEFER_BLOCKING R8, 0x100 ;  /* 0x000400080000751d */ /* 0x0005e20000010000 */
[----:B------:R-:W-:Y:S01]  /*88c0*/  R2UR UR32, R4 ;  /* 0x00000000042072ca */ /* 0x000fe200000e0000 */
[----:B------:R-:W-:Y:S01]  /*88d0*/  ULEA UR34, UR49, UR46, 0xa ;  /* 0x0000002e31227291 */ /* 0x000fe2000f8e503f */
[----:B------:R-:W-:-:S03]  /*88e0*/  R2UR UR33, R5 ;  /* 0x00000000052172ca */ /* 0x000fc600000e0000 */
        /* <DEDUP_REMOVED lines=12> */
[----:B------:R-:W-:Y:S01]  /*89b0*/  WARPGROUP.ARRIVE ;  /* 0x00000000000079c5 */ /* 0x000fe20000000000 */
[----:B------:R-:W-:Y:S01]  /*89c0*/  UMOV UR27, 0x40000040 ;  /* 0x40000040001b7882 */ /* 0x000fe20000000000 */
[----:B------:R-:W-:Y:S01]  /*89d0*/  UIADD3 UR30, UR34, 0x206, URZ ;  /* 0x00000206221e7890 */ /* 0x000fe2000fffe03f */
[----:B------:R-:W-:-:S03]  /*89e0*/  UMOV UR31, 0x40000040 ;  /* 0x40000040001f7882 */ /* 0x000fc60000000000 */
        /* <DEDUP_REMOVED lines=23> */
[----:B--2---:R-:W-:Y:S05]  /*8b60*/  @P0 BRA `(.L_x_1012) ;  /* 0x00000000002c0947 */ /* 0x004fea0003800000 */
[----:B------:R-:W-:Y:S05]  /*8b70*/  @!P4 BRA `(.L_x_1013) ;  /* 0x000000000004c947 */ /* 0x000fea0003800000 */
[----:B------:R-:W-:Y:S01]  /*8b80*/  BPT.TRAP 0x1 ;  /* 0x000000040000795c */ /* 0x000fe20000300000 */
.L_x_1013:
[----:B------:R-:W-:Y:S01]  /*8b90*/  ULEA UR6, UR55, UR41, 0x3 ;  /* 0x0000002937067291 */ /* 0x000fe2000f8e183f */
[----:B01----:R-:W-:-:S05]  /*8ba0*/  IMAD.U32 R9, RZ, RZ, UR56 ;  /* 0x00000038ff097e24 */ /* 0x003fca000f8e00ff */
[----:B------:R-:W-:-:S04]  /*8bb0*/  SHF.L.U32 R9, R9, 0x1f, RZ ;  /* 0x0000001f09097819 */ /* 0x000fc800000006ff */
[----:B------:R0:W1:Y:S01]  /*8bc0*/  SYNCS.PHASECHK.TRANS64.TRYWAIT P0, [UR6+0x20850], R9 ;  /* 0x02085009ff0075a7 */ /* 0x0000620008000146 */
[----:B------:R-:W-:Y:S05]  /*8bd0*/  @!P4 BRA `(.L_x_1014) ;  /* 0x000000000004c947 */ /* 0x000fea0003800000 */
[----:B------:R-:W-:Y:S01]  /*8be0*/  BPT.TRAP 0x1 ;  /* 0x000000040000795c */ /* 0x000fe20000300000 */
.L_x_1014:
[----:B-1----:R-:W-:Y:S05]  /*8bf0*/  @P0 BRA `(.L_x_1012) ;  /* 0x0000000000080947 */ /* 0x002fea0003800000 */
[----:B------:R-:W1:Y:S02]  /*8c00*/  SYNCS.PHASECHK.TRANS64.TRYWAIT P0, [UR6+0x20850], R9 ;  /* 0x02085009ff0075a7 */ /* 0x000e640008000146 */
[----:B-1----:R-:W-:Y:S05]  /*8c10*/  @!P0 BRA `(.L_x_1015) ;  /* 0x000000a800248947 */ /* 0x002fea0003800000 */
.L_x_1012:
[----:B------:R-:W-:Y:S01]  /*8c20*/  UIADD3 UR6, UR41, 0x400, URZ ;  /* 0x0000040029067890 */ /* 0x000fe2000fffe03f */
[----:B------:R-:W-:Y:S01]  /*8c30*/  WARPGROUP.ARRIVE ;  /* 0x00000000000079c5 */ /* 0x000fe20000000000 */
[----:B------:R-:W-:Y:S01]  /*8c40*/  UMOV UR7, 0x80000020 ;  /* 0x8000002000077882 */ /* 0x000fe20000000000 */
[----:B-1----:R-:W1:Y:S01]  /*8c50*/  @P3 LDC R14, c[0x0][0x44c] ;  /* 0x00011300ff0e3b82 */ /* 0x002e620000000800 */
[----:B------:R-:W-:Y:S01]  /*8c60*/  USHF.R.U32.HI UR6, URZ, 0x4, UR6 ;  /* 0x000000043f067899 */ /* 0x000fe20008011606 */
[----:B------:R-:W-:Y:S02]  /*8c70*/  IMAD.U32 R11, RZ, RZ, UR49 ;  /* 0x00000031ff0b7e24 */ /* 0x000fe4000f8e00ff */
[----:B0-----:R-:W-:Y:S01]  /*8c80*/  IMAD.MOV.U32 R9, RZ, RZ, R7 ;  /* 0x000000ffff097224 */ /* 0x001fe200078e0007 */
[----:B------:R-:W-:Y:S02]  /*8c90*/  ULOP3.LUT UR6, UR6, 0x3fff, URZ, 0xc0, !UPT ;  /* 0x00003fff06067892 */ /* 0x000fe4000f8ec03f */
[----:B------:R-:W-:Y:S01]  /*8ca0*/  @!P5 LEA R11, R11, UR41, 0x3 ;  /* 0x000000290b0bdc11 */ /* 0x000fe2000f8e18ff */
[----:B------:R-:W0:Y:S01]  /*8cb0*/  @P3 LDC R13, c[0x0][0x450] ;  /* 0x00011400ff0d3b82 */ /* 0x000e220000000800 */
[----:B------:R-:W-:-:S03]  /*8cc0*/  ULOP3.LUT UR6, UR6, 0x10000, URZ, 0xfc, !UPT ;  /* 0x0001000006067892 */ /* 0x000fc6000f8efc3f */
[----:B------:R-:W-:Y:S01]  /*8cd0*/  @!P5 VIADD R11, R11, 0x20840 ;  /* 0x000208400b0bd836 */ /* 0x000fe20000000000 */
[----:B------:R-:W-:-:S09]  /*8ce0*/  ULEA UR6, UR55, UR6, 0xa ;  /* 0x0000000637067291 */ /* 0x000fd2000f8e503f */
[----:B------:R-:W-:Y:S01]  /*8cf0*/  QGMMA.64x256x32.F32.E4M3.E4M3 R24, R188, gdesc[UR4], R24, gsb0 ;  /* 0x03e00004bc187df3 */ /* 0x000fe20008000818 */
[----:B------:R-:W-:Y:S01]  /*8d00*/  UIADD3 UR6, UR6, 0x2, URZ ;  /* 0x0000000206067890 */ /* 0x000fe2000fffe03f */
[----:B-1----:R-:W-:Y:S01]  /*8d10*/  @P3 IMAD.HI.U32 R14, R7, R14, RZ ;  /* 0x0000000e070e3227 */ /* 0x002fe200078e00ff */
[----:B------:R-:W-:-:S04]  /*8d20*/  UMOV UR7, 0x80000020 ;  /* 0x8000002000077882 */ /* 0x000fc80000000000 */
[----:B0-----:R-:W-:Y:S02]  /*8d30*/  @P3 SHF.R.U32.HI R9, RZ, R13, R14 ;  /* 0x0000000dff093219 */ /* 0x001fe4000001160e */
[----:B------:R-:W-:-:S03]  /*8d40*/  @!P5 PRMT R14, RZ, 0x654, R11 ;  /* 0x00000654ff0ed816 */ /* 0x000fc6000000000b */
[----:B------:R-:W0:Y:S01]  /*8d50*/  SHFL.IDX PT, R13, R9, RZ, 0x1c1f ;  /* 0x001c1fff090d7589 */ /* 0x000e2200000e0000 */
[----:B------:R-:W-:Y:S02]  /*8d60*/  WARPGROUP.DEPBAR.LE gsb0, 0x0 ;  /* 0x00008000000079c5 */ /* 0x000fe40000010000 */
[----:B------:R-:W-:-:S13]  /*8d70*/  WARPGROUP.ARRIVE ;  /* 0x00000000000079c5 */ /* 0x000fda0000000000 */
[----:B------:R-:W-:Y:S01]  /*8d80*/  QGMMA.64x256x32.F32.E4M3.E4M3 R24, R184, gdesc[UR4], R24, gsb0 ;  /* 0x03e00004b8187df3 */ /* 0x000fe20008000818 */
[----:B------:R-:W-:-:S04]  /*8d90*/  USHF.L.U32 UR7, UR50, 0x6, URZ ;  /* 0x0000000632077899 */ /* 0x000fc8000800063f */
[----:B------:R-:W-:-:S06]  /*8da0*/  UIADD3 UR6, -UR7, 0x1, URZ ;  /* 0x0000000107067890 */ /* 0x000fcc000fffe13f */
[----:B------:R-:W-:-:S04]  /*8db0*/  IMAD.U32 R15, RZ, RZ, UR6 ;  /* 0x00000006ff0f7e24 */ /* 0x000fc8000f8e00ff */
[----:B------:R-:W-:Y:S01]  /*8dc0*/  IMAD R11, R6, -0x2, R15 ;  /* 0xfffffffe060b7824 */ /* 0x000fe200078e020f */
[----:B------:R-:W-:Y:S02]  /*8dd0*/  WARPGROUP.DEPBAR.LE gsb0, 0x0 ;  /* 0x00008000000079c5 */ /* 0x000fe40000010000 */
[----:B------:R-:W-:Y:S01]  /*8de0*/  IMAD.U32 R186, RZ, RZ, UR54 ;  /* 0x00000036ffba7e24 */ /* 0x000fe2000f8e00ff */
[----:B------:R1:W-:Y:S06]  /*8df0*/  BAR.ARV R17, 0x100 ;  /* 0x000400110000751d */ /* 0x0003ec0000002000 */
[----:B------:R-:W-:Y:S01]  /*8e00*/  IMAD R11, R186, UR39, R11 ;  /* 0x00000027ba0b7c24 */ /* 0x000fe2000f8e020b */
[----:B------:R0:W-:Y:S03]  /*8e10*/  @!P5 SYNCS.ARRIVE.TRANS64.RED.A1T0 RZ, [R14+URZ], RZ ;  /* 0x000000ff0effd9a7 */ /* 0x0001e6000810043f */
[----:B------:R-:W-:-:S04]  /*8e20*/  VIADD R11, R11, -UR53 ;  /* 0x800000350b0b7c36 */ /* 0x000fc80008000000 */
[C---:B------:R-:W-:Y:S02]  /*8e30*/  VIADD R22, R11.reuse, UR52 ;  /* 0x000000340b167c36 */ /* 0x040fe40008000000 */
[----:B------:R-:W-:Y:S02]  /*8e40*/  VIADD R23, R11, UR48 ;  /* 0x000000300b177c36 */ /* 0x000fe40008000000 */
[--C-:B0-----:R-:W-:Y:S02]  /*8e50*/  IMAD.IADD R14, R22, 0x1, R13.reuse ;  /* 0x00000001160e7824 */ /* 0x101fe400078e020d */
[----:B------:R-:W-:Y:S01]  /*8e60*/  IMAD.IADD R18, R23, 0x1, R13 ;  /* 0x0000000117127824 */ /* 0x000fe200078e020d */
[----:B-1----:R-:W-:Y:S06]  /*8e70*/  @!P6 BRA `(.L_x_1016) ;  /* 0x00000000005ce947 */ /* 0x002fec0003800000 */
[----:B------:R-:W-:Y:S01]  /*8e80*/  IMAD R11, R186, UR39, R13 ;  /* 0x00000027ba0b7c24 */ /* 0x000fe2000f8e020d */
[----:B------:R-:W-:Y:S03]  /*8e90*/  BSSY B0, `(.L_x_1017) ;  /* 0x0000011000007945 */ /* 0x000fe60003800000 */
        /* <DEDUP_REMOVED lines=11> */
.L_x_1018:
[----:B------:R-:W-:-:S05]  /*8f50*/  IMAD.U32 R184, RZ, RZ, UR51 ;  /* 0x00000033ffb87e24 */ /* 0x000fca000f8e00ff */
[----:B------:R-:W-:-:S13]  /*8f60*/  ISETP.NE.AND P0, PT, R184, 0x1, PT ;  /* 0x00000001b800780c */ /* 0x000fda0003f05270 */
[----:B------:R-:W0:Y:S02]  /*8f70*/  @P0 LDC.64 R20, c[0x0][0x9e8] ;  /* 0x00027a00ff140b82 */ /* 0x000e240000000a00 */
[----:B0-----:R-:W-:-:S05]  /*8f80*/  @P0 IMAD.HI.U32 R20, R11, R20, RZ ;  /* 0x000000140b140227 */ /* 0x001fca00078e00ff */
[----:B------:R-:W-:-:S07]  /*8f90*/  @P0 SHF.R.U32.HI R11, RZ, R21, R20 ;  /* 0x00000015ff0b0219 */ /* 0x000fce0000011614 */
.L_x_1019:
[----:B------:R-:W-:Y:S05]  /*8fa0*/  BSYNC B0 ;  /* 0x0000000000007941 */ /* 0x000fea0003800000 */
.L_x_1017:
[----:B------:R-:W-:-:S04]  /*8fb0*/  IMAD R11, R11, R184, -UR7 ;  /* 0x800000070b0b7e24 */ /* 0x000fc8000f8e02b8 */
[----:B------:R-:W-:-:S05]  /*8fc0*/  IMAD R11, R6, -0x2, R11 ;  /* 0xfffffffe060b7824 */ /* 0x000fca00078e020b */
[----:B------:R-:W-:Y:S02]  /*8fd0*/  VIADDMNMX R14, R11, R184, R14, PT ;  /* 0x000000b80b0e7246 */ /* 0x000fe4000380010e */
[----:B------:R-:W-:-:S07]  /*8fe0*/  VIMNMX R18, R18, R11, !PT ;  /* 0x0000000b12127248 */ /* 0x000fce0007fe0100 */
.L_x_1016:
[----:B------:R-:W-:Y:S01]  /*8ff0*/  UISETP.GT.AND UP0, UPT, UR50, -0x1, UPT ;  /* 0xffffffff3200788c */ /* 0x000fe2000bf04270 */
[----:B------:R-:W0:Y:S05]  /*9000*/  SHFL.IDX PT, R9, R9, 0x1, 0x1c1f ;  /* 0x003c1f0009097f89 */ /* 0x000e2a00000e0000 */
[----:B------:R-:W-:-:S04]  /*9010*/  PLOP3.LUT P0, PT, PT, PT, UP0, 0x80, 0x0 ;  /* 0x000000000000781c */ /* 0x000fc80003f0f008 */
[C---:B------:R-:W-:Y:S02]  /*9020*/  ISETP.GT.AND P2, PT, R18.reuse, RZ, P0 ;  /* 0x000000ff1200720c */ /* 0x040fe40000744270 */
[----:B------:R-:W-:Y:S02]  /*9030*/  ISETP.GT.AND P1, PT, R18, 0x1, P0 ;  /* 0x000000011200780c */ /* 0x000fe40000724270 */
[C---:B------:R-:W-:Y:S02]  /*9040*/  ISETP.LT.OR P2, PT, R14.reuse, 0x1, P2 ;  /* 0x000000010e00780c */ /* 0x040fe40001741670 */
[----:B------:R-:W-:Y:S02]  /*9050*/  ISETP.LT.OR P1, PT, R14, 0x2, P1 ;  /* 0x000000020e00780c */ /* 0x000fe40000f21670 */
[----:B------:R-:W-:Y:S02]  /*9060*/  FSEL R187, R152, -INF , !P2 ;  /* 0xff80000098bb7808 */ /* 0x000fe40005000000 */
[----:B------:R-:W-:-:S02]  /*9070*/  FSEL R185, R153, -INF , !P1 ;  /* 0xff80000099b97808 */ /* 0x000fc40004800000 */
[C---:B------:R-:W-:Y:S02]  /*9080*/  ISETP.GT.AND P2, PT, R18.reuse, 0x8, P0 ;  /* 0x000000081200780c */ /* 0x040fe40000744270 */
[----:B------:R-:W-:Y:S01]  /*9090*/  ISETP.GT.AND P1, PT, R18, 0x9, P0 ;  /* 0x000000091200780c */ /* 0x000fe20000724270 */
[----:B0-----:R-:W-:Y:S01]  /*90a0*/  IMAD.IADD R20, R23, 0x1, R9 ;  /* 0x0000000117147824 */ /* 0x001fe200078e0209 */
[C---:B------:R-:W-:Y:S02]  /*90b0*/  ISETP.LT.OR P2, PT, R14.reuse, 0x9, P2 ;  /* 0x000000090e00780c */ /* 0x040fe40001741670 */
[----:B------:R-:W-:Y:S02]  /*90c0*/  ISETP.LT.OR P1, PT, R14, 0xa, P1 ;  /* 0x0000000a0e00780c */ /* 0x000fe40000f21670 */
[----:B------:R-:W-:Y:S02]  /*90d0*/  FSEL R153, R156, -INF , !P2 ;  /* 0xff8000009c997808 */ /* 0x000fe40005000000 */
[----:B------:R-:W-:-:S02]  /*90e0*/  FSEL R157, R157, -INF , !P1 ;  /* 0xff8000009d9d7808 */ /* 0x000fc40004800000 */
[C---:B------:R-:W-:Y:S02]  /*90f0*/  ISETP.GT.AND P2, PT, R18.reuse, 0x10, P0 ;  /* 0x000000101200780c */ /* 0x040fe40000744270 */
[----:B------:R-:W-:Y:S02]  /*9100*/  ISETP.GT.AND P1, PT, R18, 0x11, P0 ;  /* 0x000000111200780c */ /* 0x000fe40000724270 */
        /* <DEDUP_REMOVED lines=31> */
[----:B------:R-:W-:Y:S01]  /*9300*/  ISETP.LT.OR P1, PT, R14, 0x3a, P1 ;  /* 0x0000003a0e00780c */ /* 0x000fe20000f21670 */
[----:B------:R-:W-:Y:S01]  /*9310*/  IMAD.IADD R14, R22, 0x1, R9 ;  /* 0x00000001160e7824 */ /* 0x000fe200078e0209 */
[----:B------:R-:W-:Y:S02]  /*9320*/  FSEL R23, R180, -INF , !P2 ;  /* 0xff800000b4177808 */ /* 0x000fe40005000000 */
[----:B------:R-:W-:Y:S01]  /*9330*/  FSEL R181, R181, -INF , !P1 ;  /* 0xff800000b5b57808 */ /* 0x000fe20004800000 */
[----:B------:R-:W-:Y:S08]  /*9340*/  @!P6 BRA `(.L_x_1020) ;  /* 0x00000000005ce947 */ /* 0x000ff00003800000 */
        /* <DEDUP_REMOVED lines=13> */
.L_x_1022:
[----:B------:R-:W-:-:S05]  /*9420*/  IMAD.U32 R22, RZ, RZ, UR51 ;  /* 0x00000033ff167e24 */ /* 0x000fca000f8e00ff */
[----:B------:R-:W-:-:S13]  /*9430*/  ISETP.NE.AND P1, PT, R22, 0x1, PT ;  /* 0x000000011600780c */ /* 0x000fda0003f25270 */
[----:B------:R-:W0:Y:S02]  /*9440*/  @P1 LDC.64 R188, c[0x0][0x9e8] ;  /* 0x00027a00ffbc1b82 */ /* 0x000e240000000a00 */
[----:B0-----:R-:W-:-:S05]  /*9450*/  @P1 IMAD.HI.U32 R18, R9, R188, RZ ;  /* 0x000000bc09121227 */ /* 0x001fca00078e00ff */
[----:B------:R-:W-:-:S07]  /*9460*/  @P1 SHF.R.U32.HI R9, RZ, R189, R18 ;  /* 0x000000bdff091219 */ /* 0x000fce0000011612 */
.L_x_1023:
[----:B------:R-:W-:Y:S05]  /*9470*/  BSYNC B0 ;  /* 0x0000000000007941 */ /* 0x000fea0003800000 */
.L_x_1021:
[----:B------:R-:W-:-:S04]  /*9480*/  IMAD R9, R9, R22, -UR7 ;  /* 0x8000000709097e24 */ /* 0x000fc8000f8e0216 */
[----:B------:R-:W-:-:S05]  /*9490*/  IMAD R9, R6, -0x2, R9 ;  /* 0xfffffffe06097824 */ /* 0x000fca00078e0209 */
[----:B------:R-:W-:Y:S02]  /*94a0*/  VIADDMNMX R14, R9, R22, R14, PT ;  /* 0x00000016090e7246 */ /* 0x000fe4000380010e */
[----:B------:R-:W-:-:S07]  /*94b0*/  VIMNMX R20, R20, R9, !PT ;  /* 0x0000000914147248 */ /* 0x000fce0007fe0100 */
.L_x_1020:
[----:B------:R-:W-:Y:S02]  /*94c0*/  FMNMX.FTZ R18, R187, R12, !PT ;  /* 0x0000000cbb127209 */ /* 0x000fe40007810000 */
[----:B------:R-:W-:Y:S02]  /*94d0*/  ISETP.GT.AND P2, PT, R20, 0x1, P0 ;  /* 0x000000011400780c */ /* 0x000fe40000744270 */
[----:B------:R-:W-:Y:S02]  /*94e0*/  FMNMX.FTZ R18, R185, R18, !PT ;  /* 0x00000012b9127209 */ /* 0x000fe40007810000 */
[----:B------:R-:W-:Y:S02]  /*94f0*/  ISETP.LT.OR P2, PT, R14, 0x2, P2 ;  /* 0x000000020e00780c */ /* 0x000fe40001741670 */
[----:B------:R-:W-:Y:S02]  /*9500*/  FMNMX.FTZ R18, R153, R18, !PT ;  /* 0x0000001299127209 */ /* 0x000fe40007810000 */
[----:B------:R-:W-:-:S02]  /*9510*/  FSEL R155, R155, -INF , !P2 ;  /* 0xff8000009b9b7808 */ /* 0x000fc40005000000 */
[----:B------:R-:W-:Y:S02]  /*9520*/  FMNMX.FTZ R18, R157, R18, !PT ;  /* 0x000000129d127209 */ /* 0x000fe40007810000 */
[C---:B------:R-:W-:Y:S02]  /*9530*/  ISETP.GT.AND P2, PT, R20.reuse, 0x9, P0 ;  /* 0x000000091400780c */ /* 0x040fe40000744270 */
[----:B------:R-:W-:Y:S02]  /*9540*/  FMNMX.FTZ R18, R15, R18, !PT ;  /* 0x000000120f127209 */ /* 0x000fe40007810000 */
[----:B------:R-:W-:Y:S02]  /*9550*/  ISETP.GT.AND P1, PT, R20, 0x8, P0 ;  /* 0x000000081400780c */ /* 0x000fe40000724270 */
[----:B------:R-:W-:Y:S02]  /*9560*/  FMNMX.FTZ R18, R161, R18, !PT ;  /* 0x00000012a1127209 */ /* 0x000fe40007810000 */
[----:B------:R-:W-:-:S02]  /*9570*/  ISETP.LT.OR P2, PT, R14, 0xa, P2 ;  /* 0x0000000a0e00780c */ /* 0x000fc40001741670 */
[----:B------:R-:W-:Y:S02]  /*9580*/  FMNMX.FTZ R18, R11, R18, !PT ;  /* 0x000000120b127209 */ /* 0x000fe40007810000 */
[----:B------:R-:W-:Y:S02]  /*9590*/  ISETP.LT.OR P1, PT, R14, 0x9, P1 ;  /* 0x000000090e00780c */ /* 0x000fe40000f21670 */
[----:B------:R-:W-:Y:S02]  /*95a0*/  FMNMX.FTZ R18, R165, R18, !PT ;  /* 0x00000012a5127209 */ /* 0x000fe40007810000 */
[----:B------:R-:W-:Y:S02]  /*95b0*/  FSEL R159, R159, -INF , !P2 ;  /* 0xff8000009f9f7808 */ /* 0x000fe40005000000 */
[----:B------:R-:W-:Y:S02]  /*95c0*/  FMNMX.FTZ R18, R13, R18, !PT ;  /* 0x000000120d127209 */ /* 0x000fe40007810000 */
[----:B------:R-:W-:-:S02]  /*95d0*/  ISETP.GT.AND P2, PT, R20, 0x11, P0 ;  /* 0x000000111400780c */ /* 0x000fc40000744270 */
[----:B------:R-:W-:Y:S02]  /*95e0*/  FMNMX.FTZ R18, R169, R18, !PT ;  /* 0x00000012a9127209 */ /* 0x000fe40007810000 */
[----:B------:R-:W-:Y:S02]  /*95f0*/  FSEL R189, R158, -INF , !P1 ;  /* 0xff8000009ebd7808 */ /* 0x000fe40004800000 */
        /* <DEDUP_REMOVED lines=9> */
[----:B------:R-:W-:-:S02]  /*9690*/  ISETP.GT.AND P2, PT, R20, RZ, P0 ;  /* 0x000000ff1400720c */ /* 0x000fc40000744270 */
[----:B------:R-:W-:Y:S02]  /*96a0*/  FMNMX.FTZ R18, R181, R18, !PT ;  /* 0x00000012b5127209 */ /* 0x000fe40007810000 */
[----:B------:R-:W-:Y:S02]  /*96b0*/  FSEL R191, R162, -INF , !P1 ;  /* 0xff800000a2bf7808 */ /* 0x000fe40004800000 */
[----:B------:R-:W-:Y:S01]  /*96c0*/  ISETP.GT.AND P1, PT, R20, 0x18, P0 ;  /* 0x000000181400780c */ /* 0x000fe20000724270 */
[----:B------:R-:W0:Y:S01]  /*96d0*/  SHFL.BFLY PT, R9, R18, 0x2, 0x1f ;  /* 0x0c401f0012097f89 */ /* 0x000e2200000e0000 */
[C---:B------:R-:W-:Y:S02]  /*96e0*/  ISETP.LT.OR P2, PT, R14.reuse, 0x1, P2 ;  /* 0x000000010e00780c */ /* 0x040fe40001741670 */
[----:B------:R-:W-:Y:S02]  /*96f0*/  ISETP.LT.OR P1, PT, R14, 0x19, P1 ;  /* 0x000000190e00780c */ /* 0x000fe40000f21670 */
[----:B------:R-:W-:-:S02]  /*9700*/  FSEL R197, R154, -INF , !P2 ;  /* 0xff8000009ac57808 */ /* 0x000fc40005000000 */
[----:B------:R-:W-:Y:S02]  /*9710*/  FSEL R163, R166, -INF , !P1 ;  /* 0xff800000a6a37808 */ /* 0x000fe40004800000 */
[C---:B------:R-:W-:Y:S02]  /*9720*/  ISETP.GT.AND P1, PT, R20.reuse, 0x19, P0 ;  /* 0x000000191400780c */ /* 0x040fe40000724270 */
[----:B------:R-:W-:Y:S02]  /*9730*/  ISETP.GT.AND P2, PT, R20, 0x20, P0 ;  /* 0x000000201400780c */ /* 0x000fe40000744270 */
[C---:B------:R-:W-:Y:S02]  /*9740*/  ISETP.LT.OR P1, PT, R14.reuse, 0x1a, P1 ;  /* 0x0000001a0e00780c */ /* 0x040fe40000f21670 */
[----:B------:R-:W-:Y:S02]  /*9750*/  ISETP.LT.OR P2, PT, R14, 0x21, P2 ;  /* 0x000000210e00780c */ /* 0x000fe40001741670 */
[----:B------:R-:W-:-:S02]  /*9760*/  FSEL R167, R167, -INF , !P1 ;  /* 0xff800000a7a77808 */ /* 0x000fc40004800000 */
[----:B------:R-:W-:Y:S02]  /*9770*/  ISETP.GT.AND P1, PT, R20, 0x21, P0 ;  /* 0x000000211400780c */ /* 0x000fe40000724270 */
[----:B------:R-:W-:Y:S02]  /*9780*/  FSEL R195, R170, -INF , !P2 ;  /* 0xff800000aac37808 */ /* 0x000fe40005000000 */
[----:B------:R-:W-:Y:S02]  /*9790*/  ISETP.LT.OR P1, PT, R14, 0x22, P1 ;  /* 0x000000220e00780c */ /* 0x000fe40000f21670 */
[----:B0-----:R-:W-:Y:S02]  /*97a0*/  FMNMX.FTZ R9, R18, R9, !PT ;  /* 0x0000000912097209 */ /* 0x001fe40007810000 */
[----:B------:R-:W-:Y:S02]  /*97b0*/  FMNMX.FTZ R18, R197, R10, !PT ;  /* 0x0000000ac5127209 */ /* 0x000fe40007810000 */
[----:B------:R-:W-:Y:S01]  /*97c0*/  ISETP.GT.AND P2, PT, R20, 0x28, P0 ;  /* 0x000000281400780c */ /* 0x000fe20000744270 */
[----:B------:R-:W0:Y:S01]  /*97d0*/  SHFL.BFLY PT, R22, R9, 0x1, 0x1f ;  /* 0x0c201f0009167f89 */ /* 0x000e2200000e0000 */
[----:B------:R-:W-:-:S02]  /*97e0*/  FMNMX.FTZ R18, R155, R18, !PT ;  /* 0x000000129b127209 */ /* 0x000fc40007810000 */
[----:B------:R-:W-:Y:S02]  /*97f0*/  FSEL R171, R171, -INF , !P1 ;  /* 0xff800000abab7808 */ /* 0x000fe40004800000 */
[----:B------:R-:W-:Y:S02]  /*9800*/  FMNMX.FTZ R18, R189, R18, !PT ;  /* 0x00000012bd127209 */ /* 0x000fe40007810000 */
[----:B------:R-:W-:Y:S02]  /*9810*/  ISETP.GT.AND P1, PT, R20, 0x29, P0 ;  /* 0x000000291400780c */ /* 0x000fe40000724270 */
[----:B------:R-:W-:Y:S02]  /*9820*/  FMNMX.FTZ R18, R159, R18, !PT ;  /* 0x000000129f127209 */ /* 0x000fe40007810000 */
[----:B------:R-:W-:Y:S02]  /*9830*/  ISETP.LT.OR P2, PT, R14, 0x29, P2 ;  /* 0x000000290e00780c */ /* 0x000fe40001741670 */
[----:B------:R-:W-:-:S02]  /*9840*/  FMNMX.FTZ R18, R191, R18, !PT ;  /* 0x00000012bf127209 */ /* 0x000fc40007810000 */
[----:B------:R-:W-:Y:S02]  /*9850*/  ISETP.LT.OR P1, PT, R14, 0x2a, P1 ;  /* 0x0000002a0e00780c */ /* 0x000fe40000f21670 */
[----:B------:R-:W-:Y:S02]  /*9860*/  FMNMX.FTZ R18, R193, R18, !PT ;  /* 0x00000012c1127209 */ /* 0x000fe40007810000 */
[----:B------:R-:W-:Y:S02]  /*9870*/  FSEL R199, R174, -INF , !P2 ;  /* 0xff800000aec77808 */ /* 0x000fe40005000000 */
[----:B------:R-:W-:Y:S02]  /*9880*/  FMNMX.FTZ R18, R163, R18, !PT ;  /* 0x00000012a3127209 */ /* 0x000fe40007810000 */
[----:B------:R-:W-:Y:S02]  /*9890*/  FSEL R175, R175, -INF , !P1 ;  /* 0xff800000afaf7808 */ /* 0x000fe40004800000 */
[----:B0-----:R-:W-:-:S02]  /*98a0*/  FMNMX.FTZ R9, R9, R22, !PT ;  /* 0x0000001609097209 */ /* 0x001fc40007810000 */
[----:B------:R-:W-:Y:S02]  /*98b0*/  ISETP.GT.AND P1, PT, R20, 0x30, P0 ;  /* 0x000000301400780c */ /* 0x000fe40000724270 */
[----:B------:R-:W-:Y:S01]  /*98c0*/  FSETP.NEU.FTZ.AND P2, PT, R9, -INF , PT ;  /* 0xff8000000900780b */ /* 0x000fe20003f5d000 */
[----:B------:R-:W-:-:S01]  /*98d0*/  FFMA.FTZ R22, R2, R9, -8 ;  /* 0xc100000002167423 */ /* 0x000fc20000010009 */
[----:B------:R-:W-:Y:S02]  /*98e0*/  FMNMX.FTZ R18, R167, R18, !PT ;  /* 0x00000012a7127209 */ /* 0x000fe40007810000 */
[----:B------:R-:W-:Y:S02]  /*98f0*/  ISETP.LT.OR P1, PT, R14, 0x31, P1 ;  /* 0x000000310e00780c */ /* 0x000fe40000f21670 */
[----:B------:R-:W-:Y:S02]  /*9900*/  FSEL R160, R22, RZ, P2 ;  /* 0x000000ff16a07208 */ /* 0x000fe40001000000 */
[----:B------:R-:W-:-:S03]  /*9910*/  FMNMX.FTZ R18, R195, R18, !PT ;  /* 0x00000012c3127209 */ /* 0x000fc60007810000 */
[--C-:B------:R-:W-:Y:S01]  /*9920*/  FFMA.FTZ R201, R2, R187, -R160.reuse ;  /* 0x000000bb02c97223 */ /* 0x100fe200000108a0 */
[----:B------:R-:W-:Y:S01]  /*9930*/  FSEL R187, R178, -INF , !P1 ;  /* 0xff800000b2bb7808 */ /* 0x000fe20004800000 */
[--C-:B------:R-:W-:Y:S01]  /*9940*/  FFMA.FTZ R152, R2, R153, -R160.reuse ;  /* 0x0000009902987223 */ /* 0x100fe200000108a0 */
[----:B------:R-:W-:Y:S01]  /*9950*/  ISETP.GT.AND P1, PT, R20, 0x31, P0 ;  /* 0x000000311400780c */ /* 0x000fe20000724270 */
[C-C-:B------:R-:W-:Y:S01]  /*9960*/  FFMA.FTZ R185, R2.reuse, R185, -R160.reuse ;  /* 0x000000b902b97223 */ /* 0x140fe200000108a0 */
[----:B------:R-:W-:Y:S01]  /*9970*/  FMNMX.FTZ R22, R171, R18, !PT ;  /* 0x00000012ab167209 */ /* 0x000fe20007810000 */
[--C-:B------:R-:W-:Y:S01]  /*9980*/  FFMA.FTZ R157, R2, R157, -R160.reuse ;  /* 0x0000009d029d7223 */ /* 0x100fe200000108a0 */
[----:B------:R-:W-:Y:S01]  /*9990*/  ISETP.LT.OR P1, PT, R14, 0x32, P1 ;  /* 0x000000320e00780c */ /* 0x000fe20000f21670 */
[----:B------:R-:W-:Y:S01]  /*99a0*/  MUFU.EX2 R18, R185 ;  /* 0x000000b900127308 */ /* 0x000fe20000000800 */
[----:B------:R-:W-:Y:S01]  /*99b0*/  FMNMX.FTZ R22, R199, R22, !PT ;  /* 0x00000016c7167209 */ /* 0x000fe20007810000 */
[C-C-:B------:R-:W-:Y:S01]  /*99c0*/  FFMA.FTZ R13, R2.reuse, R13, -R160.reuse ;  /* 0x0000000d020d7223 */ /* 0x140fe200000108a0 */
[----:B------:R-:W-:Y:S01]  /*99d0*/  FSEL R179, R179, -INF , !P1 ;  /* 0xff800000b3b37808 */ /* 0x000fe20004800000 */
[--C-:B------:R-:W-:Y:S01]  /*99e0*/  FFMA.FTZ R19, R2, R19, -R160.reuse ;  /* 0x0000001302137223 */ /* 0x100fe200000108a0 */
[----:B------:R-:W-:Y:S01]  /*99f0*/  ISETP.GT.AND P1, PT, R20, 0x38, P0 ;  /* 0x000000381400780c */ /* 0x000fe20000724270 */
[C-C-:B------:R-:W-:Y:S01]  /*9a00*/  FFMA.FTZ R21, R2.reuse, R21, -R160.reuse ;  /* 0x0000001502157223 */ /* 0x140fe200000108a0 */
[----:B------:R-:W-:Y:S01]  /*9a10*/  FMNMX.FTZ R22, R175, R22, !PT ;  /* 0x00000016af167209 */ /* 0x000fe20007810000 */
[--C-:B------:R-:W-:Y:S01]  /*9a20*/  FFMA.FTZ R156, R2, R177, -R160.reuse ;  /* 0x000000b1029c7223 */ /* 0x100fe200000108a0 */
[----:B------:R-:W-:Y:S01]  /*9a30*/  ISETP.GT.AND P0, PT, R20, 0x39, P0 ;  /* 0x000000391400780c */ /* 0x000fe20000704270 */
[--C-:B------:R-:W-:Y:S01]  /*9a40*/  FFMA.FTZ R23, R2, R23, -R160.reuse ;  /* 0x0000001702177223 */ /* 0x100fe200000108a0 */
[----:B------:R-:W-:Y:S01]  /*9a50*/  ISETP.LT.OR P1, PT, R14, 0x39, P1 ;  /* 0x000000390e00780c */ /* 0x000fe20000f21670 */
[----:B------:R0:W-:Y:S01]  /*9a60*/  MUFU.EX2 R20, R152 ;  /* 0x0000009800147308 */ /* 0x0001e20000000800 */
[----:B------:R-:W-:Y:S01]  /*9a70*/  FMNMX.FTZ R22, R187, R22, !PT ;  /* 0x00000016bb167209 */ /* 0x000fe20007810000 */
[--C-:B------:R-:W-:Y:S01]  /*9a80*/  FFMA.FTZ R181, R2, R181, -R160.reuse ;  /* 0x000000b502b57223 */ /* 0x100fe200000108a0 */
[----:B------:R-:W-:Y:S01]  /*9a90*/  ISETP.LT.OR P0, PT, R14, 0x3a, P0 ;  /* 0x0000003a0e00780c */ /* 0x000fe20000701670 */
[--C-:B------:R-:W-:Y:S01]  /*9aa0*/  FFMA.FTZ R14, R2, R15, -R160.reuse ;  /* 0x0000000f020e7223 */ /* 0x100fe200000108a0 */
[----:B------:R-:W-:Y:S01]  /*9ab0*/  FSEL R153, R182, -INF , !P1 ;  /* 0xff800000b6997808 */ /* 0x000fe20004800000 */
[C-C-:B------:R-:W-:Y:S01]  /*9ac0*/  FFMA.FTZ R15, R2.reuse, R161, -R160.reuse ;  /* 0x000000a1020f7223 */ /* 0x140fe200000108a0 */
[----:B------:R-:W-:Y:S01]  /*9ad0*/  FMNMX.FTZ R22, R179, R22, !PT ;  /* 0x00000016b3167209 */ /* 0x000fe20007810000 */
[C-C-:B------:R-:W-:Y:S01]  /*9ae0*/  FFMA.FTZ R161, R2.reuse, R165, -R160.reuse ;  /* 0x000000a502a17223 */ /* 0x140fe200000108a0 */
[----:B------:R-:W-:Y:S01]  /*9af0*/  FSEL R183, R183, -INF , !P0 ;  /* 0xff800000b7b77808 */ /* 0x000fe20004000000 */
[----:B0-----:R-:W-:Y:S01]  /*9b00*/  FFMA.FTZ R152, R2, R169, -R160 ;  /* 0x000000a902987223 */ /* 0x001fe200000108a0 */
[----:B------:R-:W-:Y:S01]  /*9b10*/  FMNMX.FTZ R22, R153, R22, !PT ;  /* 0x0000001699167209 */ /* 0x000fe20007810000 */
[----:B------:R-:W-:Y:S01]  /*9b20*/  MUFU.EX2 R201, R201 ;  /* 0x000000c900c97308 */ /* 0x000fe20000000800 */
[----:B------:R-:W-:-:S02]  /*9b30*/  FSEL R165, R9, RZ, P2 ;  /* 0x000000ff09a57208 */ /* 0x000fc40001000000 */
[----:B------:R-:W-:Y:S01]  /*9b40*/  FMNMX.FTZ R154, R183, R22, !PT ;  /* 0x00000016b79a7209 */ /* 0x000fe20007810000 */
[----:B------:R-:W-:-:S02]  /*9b50*/  FFMA.FTZ R22, R2, R11, -R160 ;  /* 0x0000000b02167223 */ /* 0x000fc400000108a0 */
[----:B------:R-:W-:Y:S02]  /*9b60*/  FADD.FTZ R165, -R165, R12 ;  /* 0x0000000ca5a57221 */ /* 0x000fe40000010100 */
[----:B------:R-:W0:Y:S01]  /*9b70*/  SHFL.BFLY PT, R185, R154, 0x2, 0x1f ;  /* 0x0c401f009ab97f89 */ /* 0x000e2200000e0000 */
[----:B------:R-:W-:Y:S01]  /*9b80*/  MUFU.EX2 R157, R157 ;  /* 0x0000009d009d7308 */ /* 0x000fe20000000800 */
[----:B------:R-:W-:-:S07]  /*9b90*/  FMUL.FTZ R12, R2, R165 ;  /* 0x000000a5020c7220 */ /* 0x000fce0000410000 */
[----:B------:R-:W1:Y:S08]  /*9ba0*/  MUFU.EX2 R12, R12 ;  /* 0x0000000c000c7308 */ /* 0x000e700000000800 */
[----:B------:R-:W-:Y:S01]  /*9bb0*/  MUFU.EX2 R14, R14 ;  /* 0x0000000e000e7308 */ /* 0x000fe20000000800 */
[----:B0-----:R-:W-:Y:S01]  /*9bc0*/  FMNMX.FTZ R185, R154, R185, !PT ;  /* 0x000000b99ab97209 */ /* 0x001fe20007810000 */
[----:B------:R-:W-:-:S06]  /*9bd0*/  FFMA.FTZ R154, R2, R173, -R160 ;  /* 0x000000ad029a7223 */ /* 0x000fcc00000108a0 */
[----:B------:R-:W-:Y:S01]  /*9be0*/  MUFU.EX2 R15, R15 ;  /* 0x0000000f000f7308 */ /* 0x000fe20000000800 */
[----:B------:R-:W0:Y:S07]  /*9bf0*/  SHFL.BFLY PT, R158, R185, 0x1, 0x1f ;  /* 0x0c201f00b99e7f89 */ /* 0x000e2e00000e0000 */
[----:B------:R-:W-:Y:S08]  /*9c00*/  MUFU.EX2 R22, R22 ;  /* 0x0000001600167308 */ /* 0x000ff00000000800 */
[----:B------:R-:W-:Y:S08]  /*9c10*/  MUFU.EX2 R161, R161 ;  /* 0x000000a100a17308 */ /* 0x000ff00000000800 */
[----:B------:R-:W-:Y:S01]  /*9c20*/  MUFU.EX2 R13, R13 ;  /* 0x0000000d000d7308 */ /* 0x000fe20000000800 */
[----:B0-----:R-:W-:-:S04]  /*9c30*/  FMNMX.FTZ R11, R185, R158, !PT ;  /* 0x0000009eb90b7209 */ /* 0x001fc80007810000 */
[----:B------:R-:W-:Y:S01]  /*9c40*/  FSETP.NEU.FTZ.AND P0, PT, R11, -INF , PT ;  /* 0xff8000000b00780b */ /* 0x000fe20003f1d000 */
[----:B------:R-:W-:-:S02]  /*9c50*/  FFMA.FTZ R160, R2, R11, -8 ;  /* 0xc100000002a07423 */ /* 0x000fc4000001000b */
[----:B------:R-:W-:Y:S01]  /*9c60*/  MUFU.EX2 R152, R152 ;  /* 0x0000009800987308 */ /* 0x000fe20000000800 */
[----:B------:R-:W-:Y:S02]  /*9c70*/  FSEL R165, R11, RZ, P0 ;  /* 0x000000ff0ba57208 */ /* 0x000fe40000000000 */
[----:B------:R-:W-:-:S03]  /*9c80*/  FSEL R164, R160, RZ, P0 ;  /* 0x000000ffa0a47208 */ /* 0x000fc60000000000 */
[----:B------:R-:W-:Y:S02]  /*9c90*/  FADD.FTZ R165, -R165, R10 ;  /* 0x0000000aa5a57221 */ /* 0x000fe40000010100 */
[----:B------:R-:W-:Y:S01]  /*9ca0*/  MUFU.EX2 R19, R19 ;  /* 0x0000001300137308 */ /* 0x000fe20000000800 */
[----:B------:R-:W-:-:S01]  /*9cb0*/  FFMA.FTZ R168, R2, R163, -R164 ;  /* 0x000000a302a87223 */ /* 0x000fc200000108a4 */
[C-C-:B------:R-:W-:Y:S01]  /*9cc0*/  FFMA.FTZ R160, R2.reuse, R197, -R164.reuse ;  /* 0x000000c502a07223 */ /* 0x140fe200000108a4 */
[C---:B------:R-:W-:Y:S01]  /*9cd0*/  FMUL.FTZ R163, R2.reuse, R165 ;  /* 0x000000a502a37220 */ /* 0x040fe20000410000 */
[C-C-:B------:R-:W-:Y:S01]  /*9ce0*/  FFMA.FTZ R155, R2.reuse, R155, -R164.reuse ;  /* 0x0000009b029b7223 */ /* 0x140fe200000108a4 */
[----:B------:R-:W-:-:S01]  /*9cf0*/  FFMA.FTZ R189, R2, R189, -R164 ;  /* 0x000000bd02bd7223 */ /* 0x000fc200000108a4 */
[C-C-:B------:R-:W-:Y:S01]  /*9d00*/  FFMA.FTZ R166, R2.reuse, R159, -R164.reuse ;  /* 0x0000009f02a67223 */ /* 0x140fe200000108a4 */
[----:B------:R-:W-:-:S01]  /*9d10*/  FFMA.FTZ R159, R2, R191, -R164 ;  /* 0x000000bf029f7223 */ /* 0x000fc200000108a4 */
[----:B------:R-:W-:Y:S01]  /*9d20*/  MUFU.EX2 R160, R160 ;  /* 0x000000a000a07308 */ /* 0x000fe20000000800 */
[----:B------:R-:W-:-:S01]  /*9d30*/  FFMA.FTZ R162, R2, R193, -R164 ;  /* 0x000000c102a27223 */ /* 0x000fc200000108a4 */
[----:B-1----:R-:W-:Y:S01]  /*9d40*/  FFMA.FTZ R165, R12, R0, R201 ;  /* 0x000000000ca57223 */ /* 0x002fe200000100c9 */
[----:B------:R-:W-:-:S01]  /*9d50*/  FFMA.FTZ R167, R2, R167, -R164 ;  /* 0x000000a702a77223 */ /* 0x000fc200000108a4 */
[C-C-:B------:R-:W-:Y:S01]  /*9d60*/  FFMA.FTZ R195, R2.reuse, R195, -R164.reuse ;  /* 0x000000c302c37223 */ /* 0x140fe200000108a4 */
[----:B------:R-:W-:-:S01]  /*9d70*/  FFMA.FTZ R171, R2, R171, -R164 ;  /* 0x000000ab02ab7223 */ /* 0x000fc200000108a4 */
[----:B------:R-:W-:Y:S01]  /*9d80*/  FADD.FTZ R165, R18, R165 ;  /* 0x000000a512a57221 */ /* 0x000fe20000010000 */
[----:B------:R-:W-:-:S01]  /*9d90*/  FFMA.FTZ R199, R2, R199, -R164 ;  /* 0x000000c702c77223 */ /* 0x000fc200000108a4 */
[----:B------:R-:W0:Y:S01]  /*9da0*/  MUFU.EX2 R163, R163 ;  /* 0x000000a300a37308 */ /* 0x000e220000000800 */
[----:B------:R-:W-:-:S01]  /*9db0*/  FFMA.FTZ R175, R2, R175, -R164 ;  /* 0x000000af02af7223 */ /* 0x000fc200000108a4 */
[----:B------:R-:W-:Y:S01]  /*9dc0*/  FADD.FTZ R10, R20, R165 ;  /* 0x000000a5140a7221 */ /* 0x000fe20000010000 */
[----:B------:R-:W-:-:S01]  /*9dd0*/  FFMA.FTZ R187, R2, R187, -R164 ;  /* 0x000000bb02bb7223 */ /* 0x000fc200000108a4 */
[C-C-:B------:R-:W-:Y:S01]  /*9de0*/  FFMA.FTZ R179, R2.reuse, R179, -R164.reuse ;  /* 0x000000b302b37223 */ /* 0x140fe200000108a4 */
[----:B------:R-:W-:-:S01]  /*9df0*/  FFMA.FTZ R153, R2, R153, -R164 ;  /* 0x0000009902997223 */ /* 0x000fc200000108a4 */
[----:B------:R-:W-:-:S02]  /*9e00*/  FFMA.FTZ R164, R2, R183, -R164 ;  /* 0x000000b702a47223 */ /* 0x000fc400000108a4 */
[----:B------:R-:W1:Y:S08]  /*9e10*/  MUFU.EX2 R155, R155 ;  /* 0x0000009b009b7308 */ /* 0x000e700000000800 */
[----:B------:R-:W2:Y:S01]  /*9e20*/  MUFU.EX2 R189, R189 ;  /* 0x000000bd00bd7308 */ /* 0x000ea20000000800 */
[----:B0-----:R-:W-:-:S01]  /*9e30*/  FFMA.FTZ R0, R163, R3, R160 ;  /* 0x00000003a3007223 */ /* 0x001fc200000100a0 */
[----:B------:R-:W-:-:S04]  /*9e40*/  FADD.FTZ R3, R157, R10 ;  /* 0x0000000a9d037221 */ /* 0x000fc80000010000 */
[----:B------:R-:W-:Y:S02]  /*9e50*/  FADD.FTZ R10, R14, R3 ;  /* 0x000000030e0a7221 */ /* 0x000fe40000010000 */
[----:B------:R-:W0:Y:S01]  /*9e60*/  MUFU.EX2 R166, R166 ;  /* 0x000000a600a67308 */ /* 0x000e220000000800 */
[----:B-1----:R-:W-:-:S01]  /*9e70*/  FADD.FTZ R0, R155, R0 ;  /* 0x000000009b007221 */ /* 0x002fc20000010000 */
[----:B------:R-:W-:-:S06]  /*9e80*/  FADD.FTZ R165, R15, R10 ;  /* 0x0000000a0fa57221 */ /* 0x000fcc0000010000 */
        /* <DEDUP_REMOVED lines=13> */
[----:B0-----:R-:W-:-:S01]  /*9f60*/  FADD.FTZ R3, R168, R3 ;  /* 0x00000003a8037221 */ /* 0x001fc20000010000 */
[----:B------:R-:W-:-:S06]  /*9f70*/  FADD.FTZ R165, R19, R0 ;  /* 0x0000000013a57221 */ /* 0x000fcc0000010000 */
        /* <DEDUP_REMOVED lines=18> */
[----:B------:R2:W0:Y:S01]  /*a0a0*/  MUFU.EX2 R178, R153 ;  /* 0x0000009900b27308 */ /* 0x0004220000000800 */
[----:B-1----:R-:W-:-:S07]  /*a0b0*/  FADD.FTZ R3, R176, R3 ;  /* 0x00000003b0037221 */ /* 0x002fce0000010000 */
[----:B------:R-:W1:Y:S01]  /*a0c0*/  MUFU.EX2 R158, R181 ;  /* 0x000000b5009e7308 */ /* 0x000e620000000800 */
[----:B--2---:R-:W-:-:S07]  /*a0d0*/  FADD.FTZ R153, R23, R0 ;  /* 0x0000000017997221 */ /* 0x004fce0000010000 */
[----:B------:R-:W2:Y:S01]  /*a0e0*/  MUFU.EX2 R164, R164 ;  /* 0x000000a400a47308 */ /* 0x000ea20000000800 */
[----:B0-----:R-:W-:-:S01]  /*a0f0*/  FADD.FTZ R3, R178, R3 ;  /* 0x00000003b2037221 */ /* 0x001fc20000010000 */
[----:B-1----:R-:W-:-:S03]  /*a100*/  FADD.FTZ R0, R158, R153 ;  /* 0x000000999e007221 */ /* 0x002fc60000010000 */
[----:B--2---:R-:W-:Y:S01]  /*a110*/  FADD.FTZ R3, R164, R3 ;  /* 0x00000003a4037221 */ /* 0x004fe20000010000 */
[----:B------:R-:W-:Y:S06]  /*a120*/  @!P4 BRA `(.L_x_1024) ;  /* 0x000000000004c947 */ /* 0x000fec0003800000 */
[----:B------:R-:W-:Y:S01]  /*a130*/  BPT.TRAP 0x1 ;  /* 0x000000040000795c */ /* 0x000fe20000300000 */
.L_x_1024:
        /* <DEDUP_REMOVED lines=14> */
[-C--:B------:R-:W-:Y:S01]  /*a220*/  FMUL.FTZ R28, R28, R12.reuse ;  /* 0x0000000c1c1c7220 */ /* 0x080fe20000410000 */
        /* <DEDUP_REMOVED lines=141> */
.L_x_1007:
[----:B------:R-:W-:Y:S06]  /*ab00*/  BAR.ARV 0x8, 0x180 ;  /* 0x0206000000007b1d */ /* 0x000fec0000002000 */
[----:B------:R-:W-:Y:S05]  /*ab10*/  @!P4 BRA `(.L_x_1026) ;  /* 0x000000000004c947 */ /* 0x000fea0003800000 */
[----:B------:R-:W-:Y:S01]  /*ab20*/  BPT.TRAP 0x1 ;  /* 0x000000040000795c */ /* 0x000fe20000300000 */
.L_x_1026:
[----:B------:R-:W-:Y:S01]  /*ab30*/  ULEA UR14, UR49, UR41, 0x3 ;  /* 0x00000029310e7291 */ /* 0x000fe2000f8e183f */
[----:B------:R-:W-:-:S05]  /*ab40*/  IMAD.U32 R4, RZ, RZ, UR47 ;  /* 0x0000002fff047e24 */ /* 0x000fca000f8e00ff */
[----:B------:R-:W-:-:S04]  /*ab50*/  SHF.L.U32 R4, R4, 0x1f, RZ ;  /* 0x0000001f04047819 */ /* 0x000fc800000006ff */
[----:B------:R0:W1:Y:S01]  /*ab60*/  SYNCS.PHASECHK.TRANS64.TRYWAIT P0, [UR14+0x20850], R4 ;  /* 0x02085004ff0075a7 */ /* 0x000062000800014e */
[----:B------:R-:W-:Y:S05]  /*ab70*/  @!P4 BRA `(.L_x_1027) ;  /* 0x000000000004c947 */ /* 0x000fea0003800000 */
[----:B------:R-:W-:Y:S01]  /*ab80*/  BPT.TRAP 0x1 ;  /* 0x000000040000795c */ /* 0x000fe20000300000 */
.L_x_1027:
[----:B-1----:R-:W-:Y:S05]  /*ab90*/  @P0 BRA `(.L_x_1028) ;  /* 0x0000000000080947 */ /* 0x002fea0003800000 */
[----:B------:R-:W1:Y:S02]  /*aba0*/  SYNCS.PHASECHK.TRANS64.TRYWAIT P0, [UR14+0x20850], R4 ;  /* 0x02085004ff0075a7 */ /* 0x000e64000800014e */
[----:B-1----:R-:W-:Y:S05]  /*abb0*/  @!P0 BRA `(.L_x_1029) ;  /* 0x0000008800548947 */ /* 0x002fea0003800000 */
.L_x_1028:
[----:B------:R-:W-:Y:S01]  /*abc0*/  ULDC.64 UR10, c[0x0][0x9a0] ;  /* 0x00026800000a7ab9 */ /* 0x000fe20000000a00 */
[----:B------:R-:W-:Y:S01]  /*abd0*/  UIADD3 UR41, UR41, 0x400, URZ ;  /* 0x0000040029297890 */ /* 0x000fe2000fffe03f */
[----:B------:R-:W-:Y:S01]  /*abe0*/  WARPGROUP.ARRIVE ;  /* 0x00000000000079c5 */ /* 0x000fe20000000000 */
[----:B------:R-:W-:Y:S01]  /*abf0*/  UISETP.NE.U32.AND UP0, UPT, UR10, URZ, UPT ;  /* 0x0000003f0a00728c */ /* 0x000fe2000bf05070 */
[----:B------:R-:W-:Y:S01]  /*ac00*/  IMAD.MOV.U32 R6, RZ, RZ, 0x3f800000 ;  /* 0x3f800000ff067424 */ /* 0x000fe200078e00ff */
[----:B------:R-:W-:Y:S02]  /*ac10*/  USHF.R.U32.HI UR41, URZ, 0x4, UR41 ;  /* 0x000000043f297899 */ /* 0x000fe40008011629 */
[----:B------:R-:W-:Y:S02]  /*ac20*/  UISETP.NE.AND.EX UP0, UPT, UR11, URZ, UPT, UP0 ;  /* 0x0000003f0b00728c */ /* 0x000fe4000bf05300 */
[----:B------:R-:W-:Y:S01]  /*ac30*/  ULOP3.LUT UR41, UR41, 0x3fff, URZ, 0xc0, !UPT ;  /* 0x00003fff29297892 */ /* 0x000fe2000f8ec03f */
[----:B------:R-:W-:-:S03]  /*ac40*/  UMOV UR19, 0x80000020 ;  /* 0x8000002000137882 */ /* 0x000fc60000000000 */
[----:B------:R-:W-:-:S05]  /*ac50*/  PLOP3.LUT P0, PT, PT, PT, UP0, 0x80, 0x0 ;  /* 0x000000000000781c */ /* 0x000fca0003f0f008 */
[----:B------:R-:W-:Y:S01]  /*ac60*/  @UP0 ULDC.64 UR8, c[0x0][0x9c8] ;  /* 0x0002720000080ab9 */ /* 0x000fe20000000a00 */
[----:B------:R-:W-:Y:S02]  /*ac70*/  @UP0 USHF.R.S32.HI UR7, URZ, 0x1f, UR42 ;  /* 0x0000001f3f070899 */ /* 0x000fe4000801142a */
[----:B------:R-:W-:Y:S02]  /*ac80*/  @UP0 UIMAD UR6, UR37, UR8, URZ ;  /* 0x00000008250602a4 */ /* 0x000fe4000f8e023f */
[----:B------:R-:W-:Y:S02]  /*ac90*/  @UP0 UIMAD.WIDE.U32 UR4, UR36, UR8, URZ ;  /* 0x00000008240402a5 */ /* 0x000fe4000f8e003f */
[----:B------:R-:W-:Y:S02]  /*aca0*/  ULOP3.LUT UR8, UR41, 0x10000, URZ, 0xfc, !UPT ;  /* 0x0001000029087892 */ /* 0x000fe4000f8efc3f */
[----:B------:R-:W-:Y:S02]  /*acb0*/  @UP0 UIMAD UR6, UR36, UR9, UR6 ;  /* 0x00000009240602a4 */ /* 0x000fe4000f8e0206 */
[----:B------:R-:W-:Y:S01]  /*acc0*/  ULEA UR8, UR49, UR8, 0xa ;  /* 0x0000000831087291 */ /* 0x000fe2000f8e503f */
[----:B------:R-:W-:Y:S01]  /*acd0*/  @UP0 ULDC.64 UR12, c[0x0][0x9d0] ;  /* 0x00027400000c0ab9 */ /* 0x000fe20000000a00 */
[----:B------:R-:W-:-:S02]  /*ace0*/  @UP0 UIADD3 UR5, UR5, UR6, URZ ;  /* 0x0000000605050290 */ /* 0x000fc4000fffe03f */
[----:B------:R-:W-:-:S03]  /*acf0*/  @UP0 UIMAD UR6, UR7, UR12, URZ ;  /* 0x0000000c070602a4 */ /* 0x000fc6000f8e023f */
[----:B------:R-:W-:Y:S01]  /*ad00*/  UMOV UR18, UR8 ;  /* 0x0000000800127c82 */ /* 0x000fe20008000000 */
[----:B------:R-:W-:Y:S01]  /*ad10*/  @UP0 UIMAD.WIDE.U32 UR4, UR42, UR12, UR4 ;  /* 0x0000000c2a0402a5 */ /* 0x000fe2000f8e0004 */
[----:B------:R-:W-:Y:S01]  /*ad20*/  QGMMA.64x256x32.F32.E4M3.E4M3 R24, R188, gdesc[UR16], R24, gsb0 ;  /* 0x03e00010bc187df3 */ /* 0x000fe20008000818 */
[----:B------:R-:W-:-:S04]  /*ad30*/  @UP0 UIMAD UR6, UR42, UR13, UR6 ;  /* 0x0000000d2a0602a4 */ /* 0x000fc8000f8e0206 */
[----:B------:R-:W-:Y:S02]  /*ad40*/  @UP0 UIADD3 UR5, UR5, UR6, URZ ;  /* 0x0000000605050290 */ /* 0x000fe4000fffe03f */
[----:B------:R-:W-:-:S04]  /*ad50*/  @UP0 ULEA UR6, UP1, UR4, UR10, 0x2 ;  /* 0x0000000a04060291 */ /* 0x000fc8000f82103f */
[----:B------:R-:W-:Y:S02]  /*ad60*/  @UP0 ULEA.HI.X UR7, UR4, UR11, UR5, 0x2, UP1 ;  /* 0x0000000b04070291 */ /* 0x000fe400088f1405 */
[----:B01----:R-:W-:-:S04]  /*ad70*/  IMAD.U32 R4, RZ, RZ, UR6 ;  /* 0x00000006ff047e24 */ /* 0x003fc8000f8e00ff */
[----:B------:R-:W-:-:S05]  /*ad80*/  IMAD.U32 R5, RZ, RZ, UR7 ;  /* 0x00000007ff057e24 */ /* 0x000fca000f8e00ff */
[----:B------:R0:W2:Y:S01]  /*ad90*/  @P0 LDG.E R6, desc[UR44][R4.64] ;  /* 0x0000002c04060981 */ /* 0x0000a2000c1e1900 */
[----:B------:R-:W-:Y:S01]  /*ada0*/  UIADD3 UR8, UR8, 0x2, URZ ;  /* 0x0000000208087890 */ /* 0x000fe2000fffe03f */
[----:B------:R-:W-:-:S06]  /*adb0*/  UMOV UR7, 0x80000020 ;  /* 0x8000002000077882 */ /* 0x000fcc0000000000 */
[----:B------:R-:W-:Y:S01]  /*adc0*/  UMOV UR6, UR8 ;  /* 0x0000000800067c82 */ /* 0x000fe20008000000 */
[----:B------:R-:W1:Y:S04]  /*add0*/  SHFL.BFLY PT, R7, R0, 0x2, 0x1f ;  /* 0x0c401f0000077f89 */ /* 0x000e6800000e0000 */
[----:B------:R-:W3:Y:S01]  /*ade0*/  SHFL.BFLY PT, R10, R3, 0x2, 0x1f ;  /* 0x0c401f00030a7f89 */ /* 0x000ee200000e0000 */
        /* <DEDUP_REMOVED lines=16> */
[----:B------:R-:W1:Y:S01]  /*aef0*/  @P2 MUFU.LG2 R8, R16 ;  /* 0x0000001000082308 */ /* 0x000e620000000c00 */
[----:B------:R-:W-:Y:S02]  /*af00*/  WARPGROUP.DEPBAR.LE gsb0, 0x0 ;  /* 0x00008000000079c5 */ /* 0x000fe40000010000 */
[----:B------:R-:W-:-:S06]  /*af10*/  WARPGROUP.ARRIVE ;  /* 0x00000000000079c5 */ /* 0x000fcc0000000000 */
[----:B------:R-:W-:Y:S01]  /*af20*/  QGMMA.64x256x32.F32.E4M3.E4M3 R24, R184, gdesc[UR4], R24, gsb0 ;  /* 0x03e00004b8187df3 */ /* 0x000fe20008000818 */
[----:B------:R-:W3:Y:S01]  /*af30*/  @P0 MUFU.RCP R13, R14 ;  /* 0x0000000e000d0308 */ /* 0x000ee20000001000 */
[C---:B------:R-:W-:Y:S01]  /*af40*/  @P1 FMUL.FTZ R4, R2.reuse, 0.69314718246459960938 ;  /* 0x3f31721802041820 */ /* 0x040fe20000410000 */
[----:B------:R-:W-:Y:S01]  /*af50*/  @P2 FMUL.FTZ R17, R2, 0.69314718246459960938 ;  /* 0x3f31721802112820 */ /* 0x000fe20000410000 */
[----:B0-----:R-:W-:Y:S01]  /*af60*/  @P1 FMUL.FTZ R7, R7, 0.69314718246459960938 ;  /* 0x3f31721807071820 */ /* 0x001fe20000410000 */
[----:B-1----:R-:W-:Y:S01]  /*af70*/  @P2 FMUL.FTZ R8, R8, 0.69314718246459960938 ;  /* 0x3f31721808082820 */ /* 0x002fe20000410000 */
[----:B------:R-:W-:Y:S02]  /*af80*/  IMAD.MOV.U32 R0, RZ, RZ, -0x800000 ;  /* 0xff800000ff007424 */ /* 0x000fe400078e00ff */
[----:B------:R-:W-:Y:S02]  /*af90*/  IMAD.MOV.U32 R3, RZ, RZ, -0x800000 ;  /* 0xff800000ff037424 */ /* 0x000fe400078e00ff */
[----:B------:R-:W-:Y:S01]  /*afa0*/  @P1 FFMA.FTZ R0, R4, R9, R7 ;  /* 0x0000000904001223 */ /* 0x000fe20000010007 */
[----:B------:R-:W-:Y:S01]  /*afb0*/  @P2 FFMA.FTZ R3, R17, R11, R8 ;  /* 0x0000000b11032223 */ /* 0x000fe20000010008 */
[-C--:B--2---:R-:W-:Y:S01]  /*afc0*/  FMUL.FTZ R5, R5, R6.reuse ;  /* 0x0000000605057220 */ /* 0x084fe20000410000 */
[----:B---3--:R-:W-:Y:S01]  /*afd0*/  FMUL.FTZ R2, R13, R6 ;  /* 0x000000060d027220 */ /* 0x008fe20000410000 */
[----:B------:R-:W-:-:S02]  /*afe0*/  WARPGROUP.DEPBAR.LE gsb0, 0x0 ;  /* 0x00008000000079c5 */ /* 0x000fc40000010000 */
[----:B------:R-:W-:Y:S05]  /*aff0*/  @!P4 BRA `(.L_x_1030) ;  /* 0x000000000004c947 */ /* 0x000fea0003800000 */
[----:B------:R-:W-:Y:S01]  /*b000*/  BPT.TRAP 0x1 ;  /* 0x000000040000795c */ /* 0x000fe20000300000 */
.L_x_1030:
        /* <DEDUP_REMOVED lines=132> */
.L_x_956:
[----:B------:R-:W-:Y:S05]  /*b850*/  @P0 BRA `(.L_x_1031) ;  /* 0x00000038006c0947 */ /* 0x000fea0003800000 */
[----:B------:R-:W0:Y:S01]  /*b860*/  S2R R6, SR_TID.X ;  /* 0x0000000000067919 */ /* 0x000e220000002100 */
[----:B------:R-:W-:Y:S01]  /*b870*/  ULDC.64 UR4, c[0x4][0x38] ;  /* 0x01000e0000047ab9 */ /* 0x000fe20000000a00 */
[----:B------:R-:W-:Y:S01]  /*b880*/  ULDC.64 UR8, c[0x0][0xbd0] ;  /* 0x0002f40000087ab9 */ /* 0x000fe20000000a00 */
[----:B------:R-:W-:Y:S01]  /*b890*/  USHF.R.S32.HI UR7, URZ, 0x1f, UR42 ;  /* 0x0000001f3f077899 */ /* 0x000fe2000801142a */
[----:B------:R-:W1:Y:S01]  /*b8a0*/  S2R R12, SR_CTAID.X ;  /* 0x00000000000c7919 */ /* 0x000e620000002500 */
[----:B------:R-:W-:Y:S01]  /*b8b0*/  ULDC.64 UR10, c[0x0][0xb38] ;  /* 0x0002ce00000a7ab9 */ /* 0x000fe20000000a00 */
[----:B0-----:R-:W-:-:S05]  /*b8c0*/  IMAD.SHL.U32 R2, R6, 0x4, RZ ;  /* 0x0000000406027824 */ /* 0x001fca00078e00ff */
[----:B------:R-:W-:Y:S01]  /*b8d0*/  LOP3.LUT R2, R2, 0xc, RZ, 0xc0, !PT ;  /* 0x0000000c02027812 */ /* 0x000fe200078ec0ff */
[----:B------:R-:W-:Y:S03]  /*b8e0*/  BAR.SYNC.DEFER_BLOCKING 0x1, 0x100 ;  /* 0x0044000000007b1d */ /* 0x000fe60000010000 */
[----:B------:R-:W-:-:S05]  /*b8f0*/  IADD3 R4, P0, R2, UR4, RZ ;  /* 0x0000000402047c10 */ /* 0x000fca000ff1e0ff */
[----:B------:R-:W-:-:S05]  /*b900*/  IMAD.X R5, RZ, RZ, UR5, P0 ;  /* 0x00000005ff057e24 */ /* 0x000fca00080e06ff */
[----:B------:R0:W2:Y:S01]  /*b910*/  LDG.E.CONSTANT R2, desc[UR44][R4.64] ;  /* 0x0000002c04027981 */ /* 0x0000a2000c1e9900 */
[C---:B------:R-:W-:Y:S01]  /*b920*/  LOP3.LUT P0, R10, R6.reuse, 0x3, RZ, 0xc0, !PT ;  /* 0x00000003060a7812 */ /* 0x040fe2000780c0ff */
[----:B------:R-:W-:Y:S01]  /*b930*/  VIADD R6, R6, 0xffffff80 ;  /* 0xffffff8006067836 */ /* 0x000fe20000000000 */
[----:B------:R-:W-:Y:S01]  /*b940*/  UIMAD.WIDE.U32 UR4, UR42, UR8, URZ ;  /* 0x000000082a0472a5 */ /* 0x000fe2000f8e003f */
[----:B------:R-:W-:Y:S01]  /*b950*/  BSSY B0, `(.L_x_1032) ;  /* 0x00002b1000007945 */ /* 0x000fe20003800000 */
[----:B------:R-:W-:Y:S01]  /*b960*/  ISETP.EQ.OR P0, PT, R10, 0x3, !P0 ;  /* 0x000000030a00780c */ /* 0x000fe20004702670 */
[----:B------:R-:W-:Y:S02]  /*b970*/  UIMAD UR6, UR7, UR8, URZ ;  /* 0x00000008070672a4 */ /* 0x000fe4000f8e023f */
[----:B------:R-:W-:Y:S01]  /*b980*/  UIMAD UR8, UR7, UR10, URZ ;  /* 0x0000000a070872a4 */ /* 0x000fe2000f8e023f */
[----:B------:R-:W-:Y:S01]  /*b990*/  SEL R13, R24, R25, P0 ;  /* 0x00000019180d7207 */ /* 0x000fe20000000000 */
[----:B------:R-:W-:Y:S01]  /*b9a0*/  UIMAD UR9, UR42, UR9, UR6 ;  /* 0x000000092a0972a4 */ /* 0x000fe2000f8e0206 */
[----:B------:R-:W-:Y:S01]  /*b9b0*/  SEL R24, R25, R24, P0 ;  /* 0x0000001819187207 */ /* 0x000fe20000000000 */
[----:B------:R-:W-:Y:S01]  /*b9c0*/  UIMAD.WIDE.U32 UR6, UR42, UR10, URZ ;  /* 0x0000000a2a0672a5 */ /* 0x000fe2000f8e003f */
[----:B0-----:R-:W-:Y:S01]  /*b9d0*/  SHF.R.S32.HI R5, RZ, 0x1f, R6 ;  /* 0x0000001fff057819 */ /* 0x001fe20000011406 */
[----:B------:R-:W-:Y:S01]  /*b9e0*/  UIADD3 UR9, UR5, UR9, URZ ;  /* 0x0000000905097290 */ /* 0x000fe2000fffe03f */
[----:B------:R-:W-:Y:S01]  /*b9f0*/  SEL R25, R44, R45, P0 ;  /* 0x0000002d2c197207 */ /* 0x000fe20000000000 */
[----:B------:R-:W-:Y:S01]  /*ba00*/  UIMAD UR8, UR42, UR11, UR8 ;  /* 0x0000000b2a0872a4 */ /* 0x000fe2000f8e0208 */
[----:B------:R-:W-:-:S02]  /*ba10*/  SEL R153, R112, R113, P0 ;  /* 0x0000007170997207 */ /* 0x000fc40000000000 */
[----:B------:R-:W-:Y:S01]  /*ba20*/  SEL R35, R56, R57, P0 ;  /* 0x0000003938237207 */ /* 0x000fe20000000000 */
[----:B------:R-:W-:Y:S01]  /*ba30*/  UIADD3 UR8, UR7, UR8, URZ ;  /* 0x0000000807087290 */ /* 0x000fe2000fffe03f */
[----:B------:R-:W-:Y:S02]  /*ba40*/  SEL R112, R113, R112, P0 ;  /* 0x0000007071707207 */ /* 0x000fe40000000000 */
[----:B------:R-:W-:Y:S02]  /*ba50*/  SEL R56, R57, R56, P0 ;  /* 0x0000003839387207 */ /* 0x000fe40000000000 */
[----:B------:R-:W-:Y:S02]  /*ba60*/  SEL R113, R120, R121, P0 ;  /* 0x0000007978717207 */ /* 0x000fe40000000000 */
[----:B------:R-:W-:Y:S02]  /*ba70*/  LEA.HI R4, R5, R6, RZ, 0x7 ;  /* 0x0000000605047211 */ /* 0x000fe400078f38ff */
        /* <DEDUP_REMOVED lines=52> */
[----:B------:R-:W-:Y:S02]  /*bdc0*/  SHF.R.S32.HI R7, RZ, 0x1f, R18 ;  /* 0x0000001fff077819 */ /* 0x000fe40000011412 */
[----:B------:R-:W-:Y:S02]  /*bdd0*/  SEL R88, R89, R88, P0 ;  /* 0x0000005859587207 */ /* 0x000fe40000000000 */
[----:B------:R-:W-:Y:S02]  /*bde0*/  SEL R26, R9, R26, P0 ;  /* 0x0000001a091a7207 */ /* 0x000fe40000000000 */
[----:B------:R-:W-:-:S02]  /*bdf0*/  SEL R207, R138, R139, P0 ;  /* 0x0000008b8acf7207 */ /* 0x000fc40000000000 */
[----:B------:R-:W-:Y:S02]  /*be00*/  SEL R89, R116, R117, P0 ;  /* 0x0000007574597207 */ /* 0x000fe40000000000 */
[----:B------:R-:W-:Y:S02]  /*be10*/  SEL R138, R139, R138, P0 ;  /* 0x0000008a8b8a7207 */ /* 0x000fe40000000000 */
[----:B------:R-:W-:Y:S02]  /*be20*/  SHF.R.S32.HI R9, RZ, 0x7, R4 ;  /* 0x00000007ff097819 */ /* 0x000fe40000011404 */
[----:B------:R-:W-:Y:S02]  /*be30*/  SEL R116, R117, R116, P0 ;  /* 0x0000007475747207 */ /* 0x000fe40000000000 */
[----:B------:R-:W-:Y:S02]  /*be40*/  LEA.HI R5, R5, R6, RZ, 0x2 ;  /* 0x0000000605057211 */ /* 0x000fe400078f10ff */
[----:B------:R-:W-:-:S02]  /*be50*/  SEL R72, R73, R72, P0 ;  /* 0x0000004849487207 */ /* 0x000fc40000000000 */
[----:B------:R-:W-:Y:S02]  /*be60*/  LEA.HI R11, R7, R18, RZ, 0x2 ;  /* 0x00000012070b7211 */ /* 0x000fe400078f10ff */
[----:B------:R-:W-:Y:S02]  /*be70*/  SEL R73, R84, R85, P0 ;  /* 0x0000005554497207 */ /* 0x000fe40000000000 */
[----:B------:R-:W-:Y:S02]  /*be80*/  SEL R117, R38, R39, P0 ;  /* 0x0000002726757207 */ /* 0x000fe40000000000 */
[----:B------:R-:W-:Y:S02]  /*be90*/  SEL R179, R74, R75, P0 ;  /* 0x0000004b4ab37207 */ /* 0x000fe40000000000 */
[----:B------:R-:W-:Y:S02]  /*bea0*/  SEL R84, R85, R84, P0 ;  /* 0x0000005455547207 */ /* 0x000fe40000000000 */
[----:B------:R-:W-:-:S02]  /*beb0*/  SEL R155, R124, R125, P0 ;  /* 0x0000007d7c9b7207 */ /* 0x000fc40000000000 */
[----:B------:R-:W-:Y:S02]  /*bec0*/  SEL R16, R39, R38, P0 ;  /* 0x0000002627107207 */ /* 0x000fe40000000000 */
[----:B------:R-:W-:Y:S02]  /*bed0*/  SEL R74, R75, R74, P0 ;  /* 0x0000004a4b4a7207 */ /* 0x000fe40000000000 */
[----:B------:R-:W-:Y:S02]  /*bee0*/  LEA.HI R4, R4, R9, RZ, 0x1 ;  /* 0x0000000904047211 */ /* 0x000fe400078f08ff */
[----:B------:R-:W-:Y:S02]  /*bef0*/  SEL R85, R96, R97, P0 ;  /* 0x0000006160557207 */ /* 0x000fe40000000000 */
[----:B------:R-:W-:Y:S02]  /*bf00*/  SEL R124, R125, R124, P0 ;  /* 0x0000007c7d7c7207 */ /* 0x000fe40000000000 */
[----:B------:R-:W-:-:S02]  /*bf10*/  LOP3.LUT R75, R5, 0xfffffffc, RZ, 0xc0, !PT ;  /* 0xfffffffc054b7812 */ /* 0x000fc400078ec0ff */
[----:B------:R-:W-:Y:S02]  /*bf20*/  SEL R15, R28, R29, P0 ;  /* 0x0000001d1c0f7207 */ /* 0x000fe40000000000 */
[----:B------:R-:W-:Y:S01]  /*bf30*/  SEL R96, R97, R96, P0 ;  /* 0x0000006061607207 */ /* 0x000fe20000000000 */
[----:B------:R-:W-:Y:S01]  /*bf40*/  IMAD.IADD R75, R6, 0x1, -R75 ;  /* 0x00000001064b7824 */ /* 0x000fe200078e0a4b */
[----:B------:R-:W-:Y:S02]  /*bf50*/  SEL R163, R144, R145, P0 ;  /* 0x0000009190a37207 */ /* 0x000fe40000000000 */
[----:B------:R-:W-:Y:S02]  /*bf60*/  SEL R39, R42, R43, P0 ;  /* 0x0000002b2a277207 */ /* 0x000fe40000000000 */
[----:B------:R-:W-:Y:S02]  /*bf70*/  SEL R14, R43, R42, P0 ;  /* 0x0000002a2b0e7207 */ /* 0x000fe40000000000 */
[----:B------:R-:W-:-:S02]  /*bf80*/  SEL R209, R142, R143, P0 ;  /* 0x0000008f8ed17207 */ /* 0x000fc40000000000 */
[--C-:B------:R-:W-:Y:S02]  /*bf90*/  SHF.R.S32.HI R5, RZ, 0x2, R11.reuse ;  /* 0x00000002ff057819 */ /* 0x100fe4000001140b */
[----:B------:R-:W-:Y:S02]  /*bfa0*/  SHF.R.S32.HI R10, RZ, 0x1f, R11 ;  /* 0x0000001fff0a7819 */ /* 0x000fe4000001140b */
        /* <DEDUP_REMOVED lines=20> */
[----:B------:R-:W-:Y:S02]  /*c0f0*/  LOP3.LUT R4, R4, 0x3fffffe, RZ, 0xc0, !PT ;  /* 0x03fffffe04047812 */ /* 0x000fe400078ec0ff */
[----:B------:R-:W-:-:S02]  /*c100*/  SEL R157, R128, R129, P0 ;  /* 0x00000081809d7207 */ /* 0x000fc40000000000 */
[----:B------:R-:W-:Y:S01]  /*c110*/  SEL R181, R78, R79, P0 ;  /* 0x0000004f4eb57207 */ /* 0x000fe20000000000 */
[----:B------:R-:W-:Y:S01]  /*c120*/  IMAD.IADD R9, R9, 0x1, -R4 ;  /* 0x0000000109097824 */ /* 0x000fe200078e0a04 */
        /* <DEDUP_REMOVED lines=8> */
[----:B------:R-:W-:Y:S02]  /*c1b0*/  LEA.HI R10, R10, R5, RZ, 0x3 ;  /* 0x000000050a0a7211 */ /* 0x000fe400078f18ff */
        /* <DEDUP_REMOVED lines=9> */
[----:B------:R-:W-:Y:S02]  /*c250*/  LOP3.LUT R4, R10, 0xfffffff8, RZ, 0xc0, !PT ;  /* 0xfffffff80a047812 */ /* 0x000fe400078ec0ff */
[----:B------:R-:W-:Y:S02]  /*c260*/  LEA.HI R7, R7, R18, RZ, 0x5 ;  /* 0x0000001207077211 */ /* 0x000fe400078f28ff */
[----:B------:R-:W-:Y:S01]  /*c270*/  SEL R45, R45, R44, P0 ;  /* 0x0000002c2d2d7207 */ /* 0x000fe20000000000 */
[----:B------:R-:W-:Y:S01]  /*c280*/  IMAD.IADD R4, R5, 0x1, -R4 ;  /* 0x0000000105047824 */ /* 0x000fe200078e0a04 */
[----:B------:R-:W-:Y:S01]  /*c290*/  SEL R62, R63, R62, P0 ;  /* 0x0000003e3f3e7207 */ /* 0x000fe20000000000 */
[----:B------:R-:W-:Y:S01]  /*c2a0*/  IMAD.U32 R5, RZ, RZ, UR5 ;  /* 0x00000005ff057e24 */ /* 0x000fe2000f8e00ff */
[----:B------:R-:W-:Y:S01]  /*c2b0*/  SEL R63, R83, R82, P0 ;  /* 0x00000052533f7207 */ /* 0x000fe20000000000 */
[----:B------:R-:W-:Y:S01]  /*c2c0*/  IMAD.U32 R5, RZ, RZ, UR9 ;  /* 0x00000009ff057e24 */ /* 0x000fe2000f8e00ff */
[----:B------:R-:W-:-:S02]  /*c2d0*/  SEL R47, R50, R51, P0 ;  /* 0x00000033322f7207 */ /* 0x000fc40000000000 */
[----:B------:R-:W-:Y:S02]  /*c2e0*/  SEL R51, R82, R83, P0 ;  /* 0x0000005352337207 */ /* 0x000fe40000000000 */
[----:B------:R-:W-:Y:S02]  /*c2f0*/  SHF.R.S32.HI R7, RZ, 0x5, R7 ;  /* 0x00000005ff077819 */ /* 0x000fe40000011407 */
[----:B------:R-:W-:Y:S02]  /*c300*/  SEL R183, R86, R87, P0 ;  /* 0x0000005756b77207 */ /* 0x000fe40000000000 */
[----:B------:R-:W-:Y:S01]  /*c310*/  SEL R86, R87, R86, P0 ;  /* 0x0000005657567207 */ /* 0x000fe20000000000 */
[----:B------:R-:W-:Y:S01]  /*c320*/  IMAD R10, R7, 0x10, R4 ;  /* 0x00000010070a7824 */ /* 0x000fe200078e0204 */
[----:B------:R-:W-:Y:S01]  /*c330*/  LEA.HI R6, R75, R75, RZ, 0x1 ;  /* 0x0000004b4b067211 */ /* 0x000fe200078f08ff */
[----:B------:R-:W-:Y:S01]  /*c340*/  IMAD.U32 R4, RZ, RZ, UR4 ;  /* 0x00000004ff047e24 */ /* 0x000fe2000f8e00ff */
[----:B------:R-:W0:Y:S01]  /*c350*/  S2UR UR4, SR_CTAID.Y ;  /* 0x00000000000479c3 */ /* 0x000e220000002600 */
[----:B------:R-:W-:Y:S01]  /*c360*/  IMAD R10, R9, 0x40, R10 ;  /* 0x00000040090a7824 */ /* 0x000fe200078e020a */
[----:B------:R-:W-:Y:S01]  /*c370*/  LOP3.LUT R36, R6, 0x1ffffffe, RZ, 0xc0, !PT ;  /* 0x1ffffffe06247812 */ /* 0x000fe200078ec0ff */
[----:B------:R-:W-:Y:S01]  /*c380*/  IMAD.U32 R7, RZ, RZ, UR7 ;  /* 0x00000007ff077e24 */ /* 0x000fe2000f8e00ff */
[----:B------:R-:W-:Y:S01]  /*c390*/  LOP3.LUT R9, R11, 0x7ffffffc, RZ, 0xc0, !PT ;  /* 0x7ffffffc0b097812 */ /* 0x000fe200078ec0ff */
[----:B--2---:R2:W-:Y:S01]  /*c3a0*/  SHFL.IDX PT, R127, R25, R2, 0x1c1f ;  /* 0x001c1f02197f7589 */ /* 0x0045e200000e0000 */
[----:B------:R-:W-:Y:S01]  /*c3b0*/  SEL R191, R106, R107, P0 ;  /* 0x0000006b6abf7207 */ /* 0x000fe20000000000 */
[----:B------:R-:W-:Y:S01]  /*c3c0*/  IMAD.IADD R75, R75, 0x1, -R36 ;  /* 0x000000014b4b7824 */ /* 0x000fe200078e0a24 */
[----:B------:R-:W-:Y:S01]  /*c3d0*/  SEL R125, R107, R106, P0 ;  /* 0x0000006a6b7d7207 */ /* 0x000fe20000000000 */
[----:B------:R-:W-:Y:S01]  /*c3e0*/  SHFL.IDX PT, R131, R23, R2, 0x1c1f ;  /* 0x001c1f0217837589 */ /* 0x000fe200000e0000 */
[----:B------:R-:W-:Y:S01]  /*c3f0*/  LOP3.LUT P1, RZ, R18, 0x3, RZ, 0xc0, !PT ;  /* 0x0000000312ff7812 */ /* 0x000fe2000782c0ff */
[----:B------:R-:W-:-:S02]  /*c400*/  IMAD R11, R75, 0x8, R10 ;  /* 0x000000084b0b7824 */ /* 0x000fc400078e020a */
[----:B------:R-:W-:Y:S01]  /*c410*/  SHFL.IDX PT, R134, R21, R2, 0x1c1f ;  /* 0x001c1f0215867589 */ /* 0x000fe200000e0000 */
[----:B------:R-:W-:Y:S01]  /*c420*/  IMAD.IADD R9, R18, 0x1, -R9 ;  /* 0x0000000112097824 */ /* 0x000fe200078e0a09 */
[----:B--2---:R-:W-:Y:S01]  /*c430*/  LOP3.LUT R25, R2, 0x2, RZ, 0x3c, !PT ;  /* 0x0000000202197812 */ /* 0x004fe200078e3cff */
[C---:B-1----:R-:W-:Y:S01]  /*c440*/  IMAD R10, R12.reuse, 0x80, R10 ;  /* 0x000000800c0a7824 */ /* 0x042fe200078e020a */
[----:B------:R-:W-:Y:S01]  /*c450*/  SHFL.IDX PT, R135, R19, R2, 0x1c1f ;  /* 0x001c1f0213877589 */ /* 0x000fe200000e0000 */
[----:B------:R-:W-:Y:S02]  /*c460*/  IMAD R11, R12, 0x80, R11 ;  /* 0x000000800c0b7824 */ /* 0x000fe400078e020b */
[----:B------:R-:W-:Y:S01]  /*c470*/  IMAD.U32 R6, RZ, RZ, UR6 ;  /* 0x00000006ff067e24 */ /* 0x000fe2000f8e00ff */
[----:B------:R-:W1:Y:S01]  /*c480*/  SHFL.IDX PT, R23, R37, R25, 0x1c1f ;  /* 0x001c1f1925177589 */ /* 0x000e6200000e0000 */
[----:B------:R-:W-:Y:S01]  /*c490*/  IMAD.U32 R7, RZ, RZ, UR8 ;  /* 0x00000008ff077e24 */ /* 0x000fe2000f8e00ff */
[----:B------:R-:W-:Y:S01]  /*c4a0*/  ULDC.64 UR6, c[0x0][0xb48] ;  /* 0x0002d20000067ab9 */ /* 0x000fe20000000a00 */
[----:B------:R-:W-:Y:S01]  /*c4b0*/  ULDC.64 UR8, c[0x0][0xb28] ;  /* 0x0002ca0000087ab9 */ /* 0x000fe20000000a00 */
[----:B------:R-:W-:Y:S01]  /*c4c0*/  SHFL.IDX PT, R32, R32, R25, 0x1c1f ;  /* 0x001c1f1920207589 */ /* 0x000fe200000e0000 */
[----:B------:R-:W-:-:S03]  /*c4d0*/  IMAD.SHL.U32 R9, R9, 0x2, RZ ;  /* 0x0000000209097824 */ /* 0x000fc600078e00ff */
[----:B------:R-:W-:Y:S04]  /*c4e0*/  SHFL.IDX PT, R114, R61, R2, 0x1c1f ;  /* 0x001c1f023d727589 */ /* 0x000fe800000e0000 */
[----:B------:R-:W-:Y:S04]  /*c4f0*/  SHFL.IDX PT, R126, R27, R2, 0x1c1f ;  /* 0x001c1f021b7e7589 */ /* 0x000fe800000e0000 */
[----:B------:R-:W-:Y:S04]  /*c500*/  SHFL.IDX PT, R162, R53, R25, 0x1c1f ;  /* 0x001c1f1935a27589 */ /* 0x000fe800000e0000 */
[----:B------:R-:W-:Y:S04]  /*c510*/  SHFL.IDX PT, R61, R48, R25, 0x1c1f ;  /* 0x001c1f19303d7589 */ /* 0x000fe800000e0000 */
[----:B------:R-:W-:Y:S01]  /*c520*/  SHFL.IDX PT, R115, R57, R2, 0x1c1f ;  /* 0x001c1f0239737589 */ /* 0x000fe200000e0000 */
[----:B-1----:R-:W-:-:S02]  /*c530*/  SEL R21, R134, R23, P0 ;  /* 0x0000001786157207 */ /* 0x002fc40000000000 */
[----:B------:R-:W-:Y:S01]  /*c540*/  SEL R23, R23, R134, P0 ;  /* 0x0000008617177207 */ /* 0x000fe20000000000 */
[----:B------:R-:W-:Y:S04]  /*c550*/  SHFL.IDX PT, R68, R68, R25, 0x1c1f ;  /* 0x001c1f1944447589 */ /* 0x000fe800000e0000 */
[----:B------:R1:W-:Y:S04]  /*c560*/  SHFL.IDX PT, R53, R8, R25, 0x1c1f ;  /* 0x001c1f1908357589 */ /* 0x0003e800000e0000 */
[----:B------:R-:W-:Y:S04]  /*c570*/  SHFL.IDX PT, R119, R169, R2, 0x1c1f ;  /* 0x001c1f02a9777589 */ /* 0x000fe800000e0000 */
[----:B------:R-:W-:Y:S01]  /*c580*/  SHFL.IDX PT, R152, R31, R25, 0x1c1f ;  /* 0x001c1f191f987589 */ /* 0x000fe200000e0000 */
[----:B-1----:R-:W1:Y:S03]  /*c590*/  LDC R8, c[0x0][0xbe8] ;  /* 0x0002fa00ff087b82 */ /* 0x002e660000000800 */
[----:B------:R-:W-:Y:S04]  /*c5a0*/  SHFL.IDX PT, R139, R13, R2, 0x1c1f ;  /* 0x001c1f020d8b7589 */ /* 0x000fe800000e0000 */
[----:B------:R-:W-:Y:S04]  /*c5b0*/  SHFL.IDX PT, R24, R24, R25, 0x1c1f ;  /* 0x001c1f1918187589 */ /* 0x000fe800000e0000 */
[----:B------:R-:W-:Y:S04]  /*c5c0*/  SHFL.IDX PT, R168, R116, R25, 0x1c1f ;  /* 0x001c1f1974a87589 */ /* 0x000fe800000e0000 */
[----:B------:R-:W-:Y:S04]  /*c5d0*/  SHFL.IDX PT, R121, R121, R2, 0x1c1f ;  /* 0x001c1f0279797589 */ /* 0x000fe800000e0000 */
[----:B------:R-:W-:Y:S04]  /*c5e0*/  SHFL.IDX PT, R116, R34, R25, 0x1c1f ;  /* 0x001c1f1922747589 */ /* 0x000fe800000e0000 */
[----:B------:R-:W2:Y:S01]  /*c5f0*/  SHFL.IDX PT, R33, R33, R2, 0x1c1f ;  /* 0x001c1f0221217589 */ /* 0x000ea200000e0000 */
[----:B-1----:R-:W-:-:S03]  /*c600*/  ISETP.NE.AND P2, PT, R8, 0x1, PT ;  /* 0x000000010800780c */ /* 0x002fc60003f45270 */
[----:B------:R-:W-:Y:S04]  /*c610*/  SHFL.IDX PT, R35, R35, R2, 0x1c1f ;  /* 0x001c1f0223237589 */ /* 0x000fe800000e0000 */
[----:B------:R-:W1:Y:S04]  /*c620*/  SHFL.IDX PT, R164, R56, R25, 0x1c1f ;  /* 0x001c1f1938a47589 */ /* 0x000e6800000e0000 */
[----:B------:R-:W-:Y:S04]  /*c630*/  SHFL.IDX PT, R170, R112, R25, 0x1c1f ;  /* 0x001c1f1970aa7589 */ /* 0x000fe800000e0000 */
[----:B------:R-:W-:Y:S04]  /*c640*/  SHFL.IDX PT, R123, R41, R2, 0x1c1f ;  /* 0x001c1f02297b7589 */ /* 0x000fe800000e0000 */
[----:B------:R-:W-:Y:S04]  /*c650*/  SHFL.IDX PT, R105, R65, R2, 0x1c1f ;  /* 0x001c1f0241697589 */ /* 0x000fe800000e0000 */
[----:B------:R-:W-:Y:S01]  /*c660*/  SHFL.IDX PT, R117, R117, R2, 0x1c1f ;  /* 0x001c1f0275757589 */ /* 0x000fe200000e0000 */
[----:B--2---:R-:W-:-:S03]  /*c670*/  SEL R31, R162, R33, P0 ;  /* 0x00000021a21f7207 */ /* 0x004fc60000000000 */
[----:B------:R-:W2:Y:S04]  /*c680*/  SHFL.IDX PT, R60, R60, R25, 0x1c1f ;  /* 0x001c1f193c3c7589 */ /* 0x000ea800000e0000 */
[----:B------:R3:W-:Y:S01]  /*c690*/  SHFL.IDX PT, R112, R16, R25, 0x1c1f ;  /* 0x001c1f1910707589 */ /* 0x0007e200000e0000 */
[----:B-1----:R-:W-:-:S03]  /*c6a0*/  SEL R34, R164, R35, P0 ;  /* 0x00000023a4227207 */ /* 0x002fc60000000000 */
[----:B------:R-:W-:Y:S04]  /*c6b0*/  SHFL.IDX PT, R122, R49, R2, 0x1c1f ;  /* 0x001c1f02317a7589 */ /* 0x000fe800000e0000 */
[----:B------:R-:W-:Y:S01]  /*c6c0*/  SHFL.IDX PT, R79, R93, R2, 0x1c1f ;  /* 0x001c1f025d4f7589 */ /* 0x000fe200000e0000 */
[----:B---3--:R-:W-:-:S03]  /*c6d0*/  SEL R16, R139, R24, P0 ;  /* 0x000000188b107207 */ /* 0x008fc60000000000 */
        /* <DEDUP_REMOVED lines=8> */
[----:B------:R1:W-:Y:S04]  /*c760*/  SHFL.IDX PT, R124, R14, R25, 0x1c1f ;  /* 0x001c1f190e7c7589 */ /* 0x0003e800000e0000 */
[----:B------:R-:W-:Y:S04]  /*c770*/  SHFL.IDX PT, R103, R43, R2, 0x1c1f ;  /* 0x001c1f022b677589 */ /* 0x000fe800000e0000 */
[----:B------:R-:W-:Y:S01]  /*c780*/  SHFL.IDX PT, R167, R144, R25, 0x1c1f ;  /* 0x001c1f1990a77589 */ /* 0x000fe200000e0000 */
[----:B-1----:R-:W-:-:S03]  /*c790*/  SEL R14, R24, R139, P0 ;  /* 0x0000008b180e7207 */ /* 0x002fc60000000000 */
[----:B------:R1:W-:Y:S04]  /*c7a0*/  SHFL.IDX PT, R96, R22, R25, 0x1c1f ;  /* 0x001c1f1916607589 */ /* 0x0003e800000e0000 */
[----:B------:R-:W-:Y:S04]  /*c7b0*/  SHFL.IDX PT, R91, R173, R2, 0x1c1f ;  /* 0x001c1f02ad5b7589 */ /* 0x000fe800000e0000 */
[----:B------:R3:W-:Y:S01]  /*c7c0*/  SHFL.IDX PT, R144, R28, R25, 0x1c1f ;  /* 0x001c1f191c907589 */ /* 0x0007e200000e0000 */
[----:B-1----:R-:W-:-:S03]  /*c7d0*/  SEL R22, R32, R135, P0 ;  /* 0x0000008720167207 */ /* 0x002fc60000000000 */
[----:B------:R-:W-:Y:S04]  /*c7e0*/  SHFL.IDX PT, R99, R157, R2, 0x1c1f ;  /* 0x001c1f029d637589 */ /* 0x000fe800000e0000 */
[----:B------:R-:W-:Y:S01]  /*c7f0*/  SHFL.IDX PT, R13, R143, R2, 0x1c1f ;  /* 0x001c1f028f0d7589 */ /* 0x000fe200000e0000 */
[----:B---3--:R-:W-:-:S03]  /*c800*/  SEL R28, R126, R61, P0 ;  /* 0x0000003d7e1c7207 */ /* 0x008fc60000000000 */
[----:B------:R-:W1:Y:S04]  /*c810*/  SHFL.IDX PT, R150, R150, R25, 0x1c1f ;  /* 0x001c1f1996967589 */ /* 0x000e6800000e0000 */
[----:B------:R3:W-:Y:S04]  /*c820*/  SHFL.IDX PT, R157, R20, R25, 0x1c1f ;  /* 0x001c1f19149d7589 */ /* 0x0007e800000e0000 */
[----:B------:R-:W-:Y:S04]  /*c830*/  SHFL.IDX PT, R82, R97, R2, 0x1c1f ;  /* 0x001c1f0261527589 */ /* 0x000fe800000e0000 */
[----:B------:R-:W-:Y:S01]  /*c840*/  SHFL.IDX PT, R166, R84, R25, 0x1c1f ;  /* 0x001c1f1954a67589 */ /* 0x000fe200000e0000 */
[----:B---3--:R-:W-:-:S02]  /*c850*/  SEL R20, R135, R32, P0 ;  /* 0x0000002087147207 */ /* 0x008fc40000000000 */
[----:B------:R-:W3:Y:S01]  /*c860*/  LDC.64 R134, c[0x0][0xbd8] ;  /* 0x0002f600ff867b82 */ /* 0x000ee20000000a00 */
[----:B------:R-:W-:Y:S01]  /*c870*/  SHFL.IDX PT, R95, R155, R2, 0x1c1f ;  /* 0x001c1f029b5f7589 */ /* 0x000fe200000e0000 */
[----:B------:R-:W-:Y:S02]  /*c880*/  SEL R32, R35, R164, P0 ;  /* 0x000000a423207207 */ /* 0x000fe40000000000 */
[----:B--2---:R-:W-:Y:S01]  /*c890*/  SEL R35, R60, R123, P0 ;  /* 0x0000007b3c237207 */ /* 0x004fe20000000000 */
[----:B------:R-:W-:Y:S01]  /*c8a0*/  SHFL.IDX PT, R97, R171, R2, 0x1c1f ;  /* 0x001c1f02ab617589 */ /* 0x000fe200000e0000 */
[----:B-1----:R-:W-:-:S03]  /*c8b0*/  SEL R19, R13, R150, P0 ;  /* 0x000000960d137207 */ /* 0x002fc60000000000 */
[----:B------:R-:W-:Y:S01]  /*c8c0*/  SHFL.IDX PT, R158, R45, R25, 0x1c1f ;  /* 0x001c1f192d9e7589 */ /* 0x000fe200000e0000 */
[----:B------:R-:W-:Y:S02]  /*c8d0*/  SEL R13, R150, R13, P0 ;  /* 0x0000000d960d7207 */ /* 0x000fe40000000000 */
[----:B------:R-:W1:Y:S01]  /*c8e0*/  @P2 LDC R150, c[0x0][0xbf0] ;  /* 0x0002fc00ff962b82 */ /* 0x000e620000000800 */
[----:B------:R-:W2:Y:S04]  /*c8f0*/  SHFL.IDX PT, R160, R40, R25, 0x1c1f ;  /* 0x001c1f1928a07589 */ /* 0x000ea800000e0000 */
[----:B------:R-:W-:Y:S04]  /*c900*/  SHFL.IDX PT, R176, R128, R25, 0x1c1f ;  /* 0x001c1f1980b07589 */ /* 0x000fe800000e0000 */
[----:B------:R4:W5:Y:S04]  /*c910*/  SHFL.IDX PT, R84, R30, R25, 0x1c1f ;  /* 0x001c1f191e547589 */ /* 0x00096800000e0000 */
[----:B------:R-:W-:Y:S04]  /*c920*/  SHFL.IDX PT, R78, R85, R2, 0x1c1f ;  /* 0x001c1f02554e7589 */ /* 0x000fe800000e0000 */
[----:B------:R-:W-:Y:S01]  /*c930*/  SHFL.IDX PT, R90, R175, R2, 0x1c1f ;  /* 0x001c1f02af5a7589 */ /* 0x000fe200000e0000 */
[----:B----4-:R-:W-:-:S03]  /*c940*/  SEL R30, R61, R126, P0 ;  /* 0x0000007e3d1e7207 */ /* 0x010fc60000000000 */
[----:B------:R-:W-:Y:S01]  /*c950*/  SHFL.IDX PT, R154, R140, R25, 0x1c1f ;  /* 0x001c1f198c9a7589 */ /* 0x000fe200000e0000 */
[----:B------:R-:W-:Y:S02]  /*c960*/  SEL R61, R115, R68, P0 ;  /* 0x00000044733d7207 */ /* 0x000fe40000000000 */
[----:B------:R-:W-:Y:S01]  /*c970*/  SEL R126, R144, R91, P0 ;  /* 0x0000005b907e7207 */ /* 0x000fe20000000000 */
[----:B------:R4:W-:Y:S01]  /*c980*/  SHFL.IDX PT, R155, R62, R25, 0x1c1f ;  /* 0x001c1f193e9b7589 */ /* 0x0009e200000e0000 */
[----:B--2---:R-:W-:Y:S02]  /*c990*/  SEL R24, R131, R160, P0 ;  /* 0x000000a083187207 */ /* 0x004fe40000000000 */
[----:B------:R-:W-:Y:S01]  /*c9a0*/  SEL R27, R158, R127, P0 ;  /* 0x0000007f9e1b7207 */ /* 0x000fe20000000000 */
[----:B------:R2:W-:Y:S04]  /*c9b0*/  SHFL.IDX PT, R128, R63, R25, 0x1c1f ;  /* 0x001c1f193f807589 */ /* 0x0005e800000e0000 */
[----:B------:R-:W-:Y:S01]  /*c9c0*/  SHFL.IDX PT, R85, R177, R2, 0x1c1f ;  /* 0x001c1f02b1557589 */ /* 0x000fe200000e0000 */
[----:B----4-:R-:W-:-:S03]  /*c9d0*/  SEL R62, R65, R122, P0 ;  /* 0x0000007a413e7207 */ /* 0x010fc60000000000 */
[----:B------:R-:W-:Y:S01]  /*c9e0*/  SHFL.IDX PT, R140, R66, R25, 0x1c1f ;  /* 0x001c1f19428c7589 */ /* 0x000fe200000e0000 */
[----:B--2---:R-:W-:-:S03]  /*c9f0*/  SEL R63, R68, R115, P0 ;  /* 0x00000073443f7207 */ /* 0x004fc60000000000 */
[----:B------:R-:W-:Y:S01]  /*ca00*/  SHFL.IDX PT, R59, R59, R2, 0x1c1f ;  /* 0x001c1f023b3b7589 */ /* 0x000fe200000e0000 */
[----:B------:R-:W-:Y:S02]  /*ca10*/  SEL R115, R119, R152, P0 ;  /* 0x0000009877737207 */ /* 0x000fe40000000000 */
[----:B------:R-:W-:Y:S01]  /*ca20*/  SEL R119, R152, R119, P0 ;  /* 0x0000007798777207 */ /* 0x000fe20000000000 */
[----:B------:R-:W-:Y:S01]  /*ca30*/  SHFL.IDX PT, R165, R136, R25, 0x1c1f ;  /* 0x001c1f1988a57589 */ /* 0x000fe200000e0000 */
[----:B------:R-:W0:Y:S03]  /*ca40*/  LDC R152, c[0x0][0xc50] ;  /* 0x00031400ff987b82 */ /* 0x000e260000000800 */
[----:B------:R-:W2:Y:S04]  /*ca50*/  SHFL.IDX PT, R48, R70, R25, 0x1c1f ;  /* 0x001c1f1946307589 */ /* 0x000ea800000e0000 */
[----:B------:R-:W-:Y:S04]  /*ca60*/  SHFL.IDX PT, R87, R153, R2, 0x1c1f ;  /* 0x001c1f0299577589 */ /* 0x000fe800000e0000 */
[----:B------:R-:W-:Y:S04]  /*ca70*/  SHFL.IDX PT, R49, R179, R2, 0x1c1f ;  /* 0x001c1f02b3317589 */ /* 0x000fe800000e0000 */
[----:B------:R-:W-:Y:S04]  /*ca80*/  SHFL.IDX PT, R136, R74, R25, 0x1c1f ;  /* 0x001c1f194a887589 */ /* 0x000fe800000e0000 */
[----:B------:R-:W-:Y:S04]  /*ca90*/  SHFL.IDX PT, R50, R181, R2, 0x1c1f ;  /* 0x001c1f02b5327589 */ /* 0x000fe800000e0000 */
[----:B------:R-:W-:Y:S04]  /*caa0*/  SHFL.IDX PT, R153, R67, R25, 0x1c1f ;  /* 0x001c1f1943997589 */ /* 0x000fe800000e0000 */
[----:B------:R4:W-:Y:S04]  /*cab0*/  SHFL.IDX PT, R37, R138, R25, 0x1c1f ;  /* 0x001c1f198a257589 */ /* 0x0009e800000e0000 */
[----:B------:R-:W-:Y:S04]  /*cac0*/  SHFL.IDX PT, R110, R163, R2, 0x1c1f ;  /* 0x001c1f02a36e7589 */ /* 0x000fe800000e0000 */
[----:B------:R5:W-:Y:S01]  /*cad0*/  SHFL.IDX PT, R163, R120, R25, 0x1c1f ;  /* 0x001c1f1978a37589 */ /* 0x000be200000e0000 */
[----:B----4-:R-:W4:Y:S03]  /*cae0*/  LDC.64 R138, c[0x0][0xb40] ;  /* 0x0002d000ff8a7b82 */ /* 0x010f260000000a00 */
[----:B------:R3:W-:Y:S04]  /*caf0*/  SHFL.IDX PT, R156, R29, R25, 0x1c1f ;  /* 0x001c1f191d9c7589 */ /* 0x0007e800000e0000 */
[----:B------:R1:W-:Y:S01]  /*cb00*/  SHFL.IDX PT, R56, R109, R25, 0x1c1f ;  /* 0x001c1f196d387589 */ /* 0x0003e200000e0000 */
[----:B-----5:R-:W-:-:S02]  /*cb10*/  SEL R120, R121, R116, P0 ;  /* 0x0000007479787207 */ /* 0x020fc40000000000 */
[----:B------:R-:W-:Y:S01]  /*cb20*/  SEL R116, R116, R121, P0 ;  /* 0x0000007974747207 */ /* 0x000fe20000000000 */
[----:B------:R-:W5:Y:S01]  /*cb30*/  SHFL.IDX PT, R102, R47, R2, 0x1c1f ;  /* 0x001c1f022f667589 */ /* 0x000f6200000e0000 */
[----:B---3--:R-:W-:Y:S02]  /*cb40*/  SEL R29, R33, R162, P0 ;  /* 0x000000a2211d7207 */ /* 0x008fe40000000000 */
[----:B------:R-:W-:Y:S01]  /*cb50*/  SEL R33, R123, R60, P0 ;  /* 0x0000003c7b217207 */ /* 0x000fe20000000000 */
[----:B------:R3:W-:Y:S01]  /*cb60*/  SHFL.IDX PT, R45, R142, R25, 0x1c1f ;  /* 0x001c1f198e2d7589 */ /* 0x0007e200000e0000 */
[----:B------:R-:W-:Y:S02]  /*cb70*/  SEL R121, R117, R112, P0 ;  /* 0x0000007075797207 */ /* 0x000fe40000000000 */
[----:B------:R-:W-:Y:S01]  /*cb80*/  SEL R60, R122, R65, P0 ;  /* 0x000000417a3c7207 */ /* 0x000fe20000000000 */
[----:B------:R-:W-:Y:S01]  /*cb90*/  SHFL.IDX PT, R12, R17, R2, 0x1c1f ;  /* 0x001c1f02110c7589 */ /* 0x000fe200000e0000 */
[----:B-1----:R-:W-:-:S02]  /*cba0*/  SEL R109, R111, R148, P0 ;  /* 0x000000946f6d7207 */ /* 0x002fc40000000000 */
[----:B------:R-:W-:Y:S01]  /*cbb0*/  SEL R117, R112, R117, P0 ;  /* 0x0000007570757207 */ /* 0x000fe20000000000 */
[----:B------:R-:W1:Y:S01]  /*cbc0*/  SHFL.IDX PT, R15, R15, R2, 0x1c1f ;  /* 0x001c1f020f0f7589 */ /* 0x000e6200000e0000 */
[----:B------:R-:W-:Y:S01]  /*cbd0*/  SEL R111, R148, R111, P0 ;  /* 0x0000006f946f7207 */ /* 0x000fe20000000000 */
[----:B---3--:R-:W-:Y:S01]  /*cbe0*/  IMAD R142, R134, UR37, RZ ;  /* 0x00000025868e7c24 */ /* 0x008fe2000f8e02ff */
[----:B------:R-:W-:Y:S01]  /*cbf0*/  SEL R112, R113, R124, P0 ;  /* 0x0000007c71707207 */ /* 0x000fe20000000000 */
[----:B------:R-:W3:Y:S01]  /*cc00*/  @P2 LDC R148, c[0x0][0xbec] ;  /* 0x0002fb00ff942b82 */ /* 0x000ee20000000800 */
[----:B------:R-:W-:Y:S01]  /*cc10*/  SEL R122, R124, R113, P0 ;  /* 0x000000717c7a7207 */ /* 0x000fe20000000000 */
[----:B------:R-:W-:Y:S01]  /*cc20*/  SHFL.IDX PT, R69, R69, R2, 0x1c1f ;  /* 0x001c1f0245457589 */ /* 0x000fe200000e0000 */
[----:B------:R-:W-:Y:S01]  /*cc30*/  SEL R113, R103, R96, P0 ;  /* 0x0000006067717207 */ /* 0x000fe20000000000 */
[----:B----4-:R-:W-:Y:S01]  /*cc40*/  IMAD.WIDE.U32 R6, R138, UR36, R6 ;  /* 0x000000248a067c25 */ /* 0x010fe2000f8e0006 */
[----:B------:R-:W-:Y:S01]  /*cc50*/  SEL R123, R96, R103, P0 ;  /* 0x00000067607b7207 */ /* 0x000fe20000000000 */
[----:B------:R-:W-:Y:S01]  /*cc60*/  SHFL.IDX PT, R73, R73, R2, 0x1c1f ;  /* 0x001c1f0249497589 */ /* 0x000fe200000e0000 */
[----:B------:R-:W-:-:S02]  /*cc70*/  SEL R96, R91, R144, P0 ;  /* 0x000000905b607207 */ /* 0x000fc40000000000 */
[----:B------:R-:W4:Y:S01]  /*cc80*/  @P2 LDC R144, c[0x0][0xbec] ;  /* 0x0002fb00ff902b82 */ /* 0x000f220000000800 */
[----:B------:R-:W-:Y:S01]  /*cc90*/  SHFL.IDX PT, R77, R77, R2, 0x1c1f ;  /* 0x001c1f024d4d7589 */ /* 0x000fe200000e0000 */
[----:B------:R-:W-:Y:S02]  /*cca0*/  SEL R103, R84, R97, P0 ;  /* 0x0000006154677207 */ /* 0x000fe40000000000 */
[----:B--2---:R-:W-:Y:S01]  /*ccb0*/  SEL R91, R48, R59, P0 ;  /* 0x0000003b305b7207 */ /* 0x004fe20000000000 */
[----:B------:R-:W-:Y:S01]  /*ccc0*/  SHFL.IDX PT, R75, R81, R2, 0x1c1f ;  /* 0x001c1f02514b7589 */ /* 0x000fe200000e0000 */
[----:B-----5:R-:W-:Y:S02]  /*ccd0*/  SEL R124, R102, R157, P0 ;  /* 0x0000009d667c7207 */ /* 0x020fe40000000000 */
[----:B------:R-:W-:Y:S01]  /*cce0*/  SEL R102, R157, R102, P0 ;  /* 0x000000669d667207 */ /* 0x000fe20000000000 */
[----:B------:R-:W-:Y:S01]  /*ccf0*/  SHFL.IDX PT, R83, R147, R2, 0x1c1f ;  /* 0x001c1f0293537589 */ /* 0x000fe200000e0000 */
[----:B-1----:R-:W-:-:S03]  /*cd00*/  SEL R17, R15, R156, P0 ;  /* 0x0000009c0f117207 */ /* 0x002fc60000000000 */
[----:B------:R-:W-:Y:S01]  /*cd10*/  SHFL.IDX PT, R89, R89, R2, 0x1c1f ;  /* 0x001c1f0259597589 */ /* 0x000fe200000e0000 */
[----:B------:R-:W-:-:S03]  /*cd20*/  SEL R15, R156, R15, P0 ;  /* 0x0000000f9c0f7207 */ /* 0x000fc60000000000 */
[----:B------:R-:W-:Y:S04]  /*cd30*/  SHFL.IDX PT, R101, R101, R2, 0x1c1f ;  /* 0x001c1f0265657589 */ /* 0x000fe800000e0000 */
[----:B------:R-:W-:Y:S01]  /*cd40*/  SHFL.IDX PT, R106, R159, R2, 0x1c1f ;  /* 0x001c1f029f6a7589 */ /* 0x000fe200000e0000 */
[----:B----4-:R-:W-:-:S03]  /*cd50*/  @P2 IMAD.HI.U32 R144, R11, R144, RZ ;  /* 0x000000900b902227 */ /* 0x010fc600078e00ff */
        /* <DEDUP_REMOVED lines=19> */
[----:B------:R-:W2:Y:S04]  /*ce90*/  SHFL.IDX PT, R76, R76, R25, 0x1c1f ;  /* 0x001c1f194c4c7589 */ /* 0x000ea800000e0000 */
[----:B------:R-:W4:Y:S01]  /*cea0*/  SHFL.IDX PT, R81, R72, R25, 0x1c1f ;  /* 0x001c1f1948517589 */ /* 0x000f2200000e0000 */
[----:B-1----:R-:W1:Y:S03]  /*ceb0*/  @P2 LDC R141, c[0x0][0xbf0] ;  /* 0x0002fc00ff8d2b82 */ /* 0x002e660000000800 */
[----:B------:R-:W5:Y:S04]  /*cec0*/  SHFL.IDX PT, R80, R80, R25, 0x1c1f ;  /* 0x001c1f1950507589 */ /* 0x000f6800000e0000 */
[----:B------:R-:W-:Y:S04]  /*ced0*/  SHFL.IDX PT, R92, R92, R25, 0x1c1f ;  /* 0x001c1f195c5c7589 */ /* 0x000fe800000e0000 */
[----:B------:R-:W0:Y:S04]  /*cee0*/  SHFL.IDX PT, R88, R88, R25, 0x1c1f ;  /* 0x001c1f1958587589 */ /* 0x000e2800000e0000 */
[----:B------:R-:W3:Y:S04]  /*cef0*/  SHFL.IDX PT, R100, R100, R25, 0x1c1f ;  /* 0x001c1f1964647589 */ /* 0x000ee800000e0000 */
[----:B------:R-:W1:Y:S01]  /*cf00*/  SHFL.IDX PT, R108, R108, R25, 0x1c1f ;  /* 0x001c1f196c6c7589 */ /* 0x000e6200000e0000 */
[----:B--2---:R-:W-:-:S02]  /*cf10*/  SEL R65, R105, R76, P0 ;  /* 0x0000004c69417207 */ /* 0x004fc40000000000 */
[----:B------:R-:W-:Y:S01]  /*cf20*/  SEL R67, R76, R105, P0 ;  /* 0x000000694c437207 */ /* 0x000fe20000000000 */
[----:B------:R-:W2:Y:S01]  /*cf30*/  SHFL.IDX PT, R161, R104, R25, 0x1c1f ;  /* 0x001c1f1968a17589 */ /* 0x000ea200000e0000 */
[----:B----4-:R-:W-:Y:S02]  /*cf40*/  SEL R64, R114, R81, P0 ;  /* 0x0000005172407207 */ /* 0x010fe40000000000 */
[----:B------:R-:W-:Y:S01]  /*cf50*/  SEL R66, R81, R114, P0 ;  /* 0x0000007251427207 */ /* 0x000fe20000000000 */
[----:B------:R4:W2:Y:S01]  /*cf60*/  SHFL.IDX PT, R159, R26, R25, 0x1c1f ;  /* 0x001c1f191a9f7589 */ /* 0x0008a200000e0000 */
[----:B-----5:R-:W-:Y:S02]  /*cf70*/  SEL R68, R69, R80, P0 ;  /* 0x0000005045447207 */ /* 0x020fe40000000000 */
[----:B------:R-:W-:Y:S01]  /*cf80*/  SEL R70, R80, R69, P0 ;  /* 0x0000004550467207 */ /* 0x000fe20000000000 */
[----:B------:R-:W-:Y:S01]  /*cf90*/  SHFL.IDX PT, R147, R86, R25, 0x1c1f ;  /* 0x001c1f1956937589 */ /* 0x000fe200000e0000 */
[----:B------:R-:W-:-:S02]  /*cfa0*/  SEL R69, R73, R166, P0 ;  /* 0x000000a649457207 */ /* 0x000fc40000000000 */
[----:B------:R-:W-:Y:S01]  /*cfb0*/  SEL R76, R78, R93, P0 ;  /* 0x0000005d4e4c7207 */ /* 0x000fe20000000000 */
[----:B------:R5:W2:Y:S01]  /*cfc0*/  SHFL.IDX PT, R151, R71, R25, 0x1c1f ;  /* 0x001c1f1947977589 */ /* 0x000aa200000e0000 */
[----:B0-----:R-:W-:Y:S02]  /*cfd0*/  SEL R72, R77, R88, P0 ;  /* 0x000000584d487207 */ /* 0x001fe40000000000 */
[----:B----4-:R-:W-:Y:S01]  /*cfe0*/  SEL R26, R160, R131, P0 ;  /* 0x00000083a01a7207 */ /* 0x010fe20000000000 */
[----:B------:R0:W-:Y:S01]  /*cff0*/  SHFL.IDX PT, R143, R129, R25, 0x1c1f ;  /* 0x001c1f19818f7589 */ /* 0x0001e200000e0000 */
[----:B------:R-:W-:Y:S01]  /*d000*/  IMAD R131, RZ, RZ, -UR42 ;  /* 0x8000002aff837e24 */ /* 0x000fe2000f8e02ff */
[----:B------:R-:W-:Y:S02]  /*d010*/  SEL R74, R88, R77, P0 ;  /* 0x0000004d584a7207 */ /* 0x000fe40000000000 */
[----:B------:R-:W4:Y:S01]  /*d020*/  SHFL.IDX PT, R132, R98, R25, 0x1c1f ;  /* 0x001c1f1962847589 */ /* 0x000f2200000e0000 */
[----:B------:R-:W-:Y:S01]  /*d030*/  IMAD R152, R152, R131, UR4 ;  /* 0x0000000498987e24 */ /* 0x000fe2000f8e0283 */
[----:B------:R-:W-:Y:S01]  /*d040*/  ULDC.64 UR4, c[0x0][0xbe0] ;  /* 0x0002f80000047ab9 */ /* 0x000fe20000000a00 */
[----:B-----5:R-:W-:Y:S01]  /*d050*/  SEL R71, R166, R73, P0 ;  /* 0x00000049a6477207 */ /* 0x020fe20000000000 */
[----:B------:R-:W-:Y:S01]  /*d060*/  SHFL.IDX PT, R137, R137, R25, 0x1c1f ;  /* 0x001c1f1989897589 */ /* 0x000fe200000e0000 */
[----:B---3--:R-:W-:Y:S01]  /*d070*/  SEL R77, R79, R100, P0 ;  /* 0x000000644f4d7207 */ /* 0x008fe20000000000 */
[----:B0-----:R-:W-:Y:S01]  /*d080*/  IMAD R129, R135, UR36, R142 ;  /* 0x0000002487817c24 */ /* 0x001fe2000f8e028e */
[----:B------:R-:W-:Y:S01]  /*d090*/  SHF.R.S32.HI R131, RZ, 0x1f, R152 ;  /* 0x0000001fff837819 */ /* 0x000fe20000011498 */
[----:B------:R0:W-:Y:S01]  /*d0a0*/  SHFL.IDX PT, R2, R125, R25, 0x1c1f ;  /* 0x001c1f197d027589 */ /* 0x0001e200000e0000 */
[----:B------:R-:W-:Y:S01]  /*d0b0*/  IMAD.WIDE.U32 R134, R134, UR36, R4 ;  /* 0x0000002486867c25 */ /* 0x000fe2000f8e0004 */
[----:B------:R-:W-:-:S02]  /*d0c0*/  SEL R4, R49, R136, P0 ;  /* 0x0000008831047207 */ /* 0x000fc40000000000 */
[----:B------:R-:W-:Y:S01]  /*d0d0*/  SHFL.IDX PT, R133, R133, R25, 0x1c1f ;  /* 0x001c1f1985857589 */ /* 0x000fe200000e0000 */
[----:B------:R-:W-:Y:S01]  /*d0e0*/  SEL R5, R50, R153, P0 ;  /* 0x0000009932057207 */ /* 0x000fe20000000000 */
[----:B------:R-:W-:Y:S01]  /*d0f0*/  IMAD.IADD R135, R135, 0x1, R129 ;  /* 0x0000000187877824 */ /* 0x000fe200078e0281 */
[----:B------:R-:W-:Y:S01]  /*d100*/  SEL R73, R75, R92, P0 ;  /* 0x0000005c4b497207 */ /* 0x000fe20000000000 */
[----:B------:R-:W-:Y:S01]  /*d110*/  SHFL.IDX PT, R146, R146, R25, 0x1c1f ;  /* 0x001c1f1992927589 */ /* 0x000fe200000e0000 */
[----:B------:R-:W-:Y:S01]  /*d120*/  @P2 IMAD.HI.U32 R129, R11, R148, RZ ;  /* 0x000000940b812227 */ /* 0x000fe200078e00ff */
[----:B0-----:R-:W-:Y:S02]  /*d130*/  SEL R125, R97, R84, P0 ;  /* 0x00000054617d7207 */ /* 0x001fe40000000000 */
[----:B------:R-:W-:Y:S01]  /*d140*/  SHFL.IDX PT, R145, R145, R25, 0x1c1f ;  /* 0x001c1f1991917589 */ /* 0x000fe200000e0000 */
[----:B------:R-:W-:Y:S02]  /*d150*/  SEL R97, R90, R155, P0 ;  /* 0x0000009b5a617207 */ /* 0x000fe40000000000 */
[----:B------:R-:W-:Y:S01]  /*d160*/  SEL R84, R85, R140, P0 ;  /* 0x0000008c55547207 */ /* 0x000fe20000000000 */
[----:B------:R-:W-:Y:S01]  /*d170*/  SHFL.IDX PT, R149, R149, R25, 0x1c1f ;  /* 0x001c1f1995957589 */ /* 0x000fe200000e0000 */
[----:B------:R-:W-:-:S02]  /*d180*/  SEL R79, R100, R79, P0 ;  /* 0x0000004f644f7207 */ /* 0x000fc40000000000 */
[----:B-1----:R-:W-:Y:S01]  /*d190*/  SEL R81, R83, R108, P0 ;  /* 0x0000006c53517207 */ /* 0x002fe20000000000 */
[----:B------:R0:W-:Y:S01]  /*d1a0*/  SHFL.IDX PT, R130, R130, R25, 0x1c1f ;  /* 0x001c1f1982827589 */ /* 0x0001e200000e0000 */
[----:B------:R-:W-:Y:S02]  /*d1b0*/  SEL R75, R92, R75, P0 ;  /* 0x0000004b5c4b7207 */ /* 0x000fe40000000000 */
[----:B------:R-:W-:Y:S02]  /*d1c0*/  SEL R78, R93, R78, P0 ;  /* 0x0000004e5d4e7207 */ /* 0x000fe40000000000 */
[----:B------:R-:W-:Y:S02]  /*d1d0*/  SEL R83, R108, R83, P0 ;  /* 0x000000536c537207 */ /* 0x000fe40000000000 */
[----:B------:R-:W-:Y:S02]  /*d1e0*/  SEL R86, R87, R170, P0 ;  /* 0x000000aa57567207 */ /* 0x000fe40000000000 */
[----:B------:R-:W-:-:S02]  /*d1f0*/  SEL R88, R170, R87, P0 ;  /* 0x00000057aa587207 */ /* 0x000fc40000000000 */
[----:B0-----:R-:W-:Y:S02]  /*d200*/  SEL R25, R127, R158, P0 ;  /* 0x0000009e7f197207 */ /* 0x001fe40000000000 */
[----:B------:R-:W-:Y:S02]  /*d210*/  SEL R127, R155, R90, P0 ;  /* 0x0000005a9b7f7207 */ /* 0x000fe40000000000 */
[----:B------:R-:W-:Y:S02]  /*d220*/  SEL R90, R140, R85, P0 ;  /* 0x000000558c5a7207 */ /* 0x000fe40000000000 */
[----:B------:R-:W-:Y:S01]  /*d230*/  SEL R85, R59, R48, P0 ;  /* 0x000000303b557207 */ /* 0x000fe20000000000 */
[----:B------:R-:W-:Y:S01]  /*d240*/  IMAD.MOV.U32 R59, RZ, RZ, R11 ;  /* 0x000000ffff3b7224 */ /* 0x000fe200078e000b */
[----:B------:R-:W-:Y:S02]  /*d250*/  SEL R48, R136, R49, P0 ;  /* 0x0000003188307207 */ /* 0x000fe40000000000 */
[----:B------:R-:W-:Y:S01]  /*d260*/  SEL R49, R153, R50, P0 ;  /* 0x0000003299317207 */ /* 0x000fe20000000000 */
[----:B------:R-:W-:Y:S01]  /*d270*/  IMAD R50, R138, UR37, RZ ;  /* 0x000000258a327c24 */ /* 0x000fe2000f8e02ff */
[----:B------:R-:W-:Y:S01]  /*d280*/  @P2 SHF.R.U32.HI R59, RZ, R150, R129 ;  /* 0x00000096ff3b2219 */ /* 0x000fe20000011681 */
[----:B------:R-:W-:Y:S01]  /*d290*/  IMAD.MOV.U32 R138, RZ, RZ, R6 ;  /* 0x000000ffff8a7224 */ /* 0x000fe200078e0006 */
[----:B------:R-:W-:Y:S01]  /*d2a0*/  SEL R98, R99, R176, P0 ;  /* 0x000000b063627207 */ /* 0x000fe20000000000 */
[----:B------:R-:W-:Y:S01]  /*d2b0*/  IMAD R139, R139, UR36, R50 ;  /* 0x000000248b8b7c24 */ /* 0x000fe2000f8e0232 */
[----:B------:R-:W-:Y:S01]  /*d2c0*/  SEL R100, R176, R99, P0 ;  /* 0x00000063b0647207 */ /* 0x000fe20000000000 */
[----:B------:R-:W-:Y:S01]  /*d2d0*/  IMAD.MOV.U32 R129, RZ, RZ, R11 ;  /* 0x000000ffff817224 */ /* 0x000fe200078e000b */
[----:B------:R-:W-:Y:S01]  /*d2e0*/  @P2 SHF.R.U32.HI R129, RZ, R141, R144 ;  /* 0x0000008dff812219 */ /* 0x000fe20000011690 */
[----:B------:R-:W-:Y:S01]  /*d2f0*/  IMAD.IADD R139, R7, 0x1, R139 ;  /* 0x00000001078b7824 */ /* 0x000fe200078e028b */
[----:B--2---:R-:W-:Y:S01]  /*d300*/  SEL R80, R82, R161, P0 ;  /* 0x000000a152507207 */ /* 0x004fe20000000000 */
[----:B------:R-:W-:Y:S01]  /*d310*/  IMAD R7, R131, UR4, RZ ;  /* 0x0000000483077c24 */ /* 0x000fe2000f8e02ff */
[----:B------:R-:W-:Y:S01]  /*d320*/  SEL R87, R89, R168, P0 ;  /* 0x000000a859577207 */ /* 0x000fe20000000000 */
[----:B------:R-:W-:Y:S01]  /*d330*/  IMAD R131, R131, UR6, RZ ;  /* 0x0000000683837c24 */ /* 0x000fe2000f8e02ff */
[----:B------:R-:W-:Y:S01]  /*d340*/  SEL R92, R94, R163, P0 ;  /* 0x000000a35e5c7207 */ /* 0x000fe20000000000 */
[C---:B------:R-:W-:Y:S01]  /*d350*/  IMAD R50, R152.reuse, UR5, R7 ;  /* 0x0000000598327c24 */ /* 0x040fe2000f8e0207 */
[----:B------:R-:W-:Y:S01]  /*d360*/  SEL R93, R95, R172, P0 ;  /* 0x000000ac5f5d7207 */ /* 0x000fe20000000000 */
[----:B------:R-:W-:Y:S01]  /*d370*/  IMAD.WIDE.U32 R6, R152, UR4, R134 ;  /* 0x0000000498067c25 */ /* 0x000fe2000f8e0086 */
[----:B------:R-:W-:Y:S01]  /*d380*/  ULDC.64 UR4, c[0x0][0xb30] ;  /* 0x0002cc0000047ab9 */ /* 0x000fe20000000a00 */
[----:B------:R-:W-:-:S02]  /*d390*/  SEL R99, R101, R174, P0 ;  /* 0x000000ae65637207 */ /* 0x000fc40000000000 */
[C---:B------:R-:W-:Y:S01]  /*d3a0*/  IMAD R135, R152.reuse, UR7, R131 ;  /* 0x0000000798877c24 */ /* 0x040fe2000f8e0283 */
[----:B------:R-:W-:Y:S01]  /*d3b0*/  SHF.R.S32.HI R131, RZ, 0x1f, R59 ;  /* 0x0000001fff837819 */ /* 0x000fe2000001143b */
[----:B------:R-:W-:Y:S01]  /*d3c0*/  IMAD.WIDE.U32 R138, R152, UR6, R138 ;  /* 0x00000006988a7c25 */ /* 0x000fe2000f8e008a */
[----:B------:R-:W-:Y:S01]  /*d3d0*/  IADD3 R134, P2, R59, R6, RZ ;  /* 0x000000063b867210 */ /* 0x000fe20007f5e0ff */
[----:B------:R-:W-:Y:S01]  /*d3e0*/  ULDC.64 UR6, c[0x0][0xbc8] ;  /* 0x0002f20000067ab9 */ /* 0x000fe20000000a00 */
[----:B------:R-:W-:Y:S01]  /*d3f0*/  SHF.R.S32.HI R6, RZ, 0x1f, R129 ;  /* 0x0000001fff067819 */ /* 0x000fe20000011481 */
[----:B------:R-:W-:Y:S01]  /*d400*/  IMAD.MOV R59, RZ, RZ, -R59 ;  /* 0x000000ffff3b7224 */ /* 0x000fe200078e0a3b */
[----:B------:R-:W-:Y:S01]  /*d410*/  SEL R104, R106, R165, P0 ;  /* 0x000000a56a687207 */ /* 0x000fe20000000000 */
[----:B------:R-:W-:Y:S01]  /*d420*/  IMAD.MOV R136, RZ, RZ, -R129 ;  /* 0x000000ffff887224 */ /* 0x000fe200078e0a81 */
[----:B------:R-:W-:Y:S01]  /*d430*/  SEL R105, R107, R154, P0 ;  /* 0x0000009a6b697207 */ /* 0x000fe20000000000 */
[----:B------:R-:W-:Y:S01]  /*d440*/  IMAD R59, R8, R59, R11 ;  /* 0x0000003b083b7224 */ /* 0x000fe200078e020b */
[----:B------:R-:W-:Y:S01]  /*d450*/  SEL R108, R110, R167, P0 ;  /* 0x000000a76e6c7207 */ /* 0x000fe20000000000 */
[----:B------:R-:W-:Y:S01]  /*d460*/  IMAD R6, R6, UR4, RZ ;  /* 0x0000000406067c24 */ /* 0x000fe2000f8e02ff */
[----:B------:R-:W-:Y:S01]  /*d470*/  SEL R114, R118, R159, P0 ;  /* 0x0000009f76727207 */ /* 0x000fe20000000000 */
[----:B------:R-:W-:Y:S01]  /*d480*/  IMAD.IADD R139, R139, 0x1, R135 ;  /* 0x000000018b8b7824 */ /* 0x000fe200078e0287 */
[----:B------:R-:W-:Y:S01]  /*d490*/  IADD3.X R135, R131, R7, R50, P2, !PT ;  /* 0x0000000783877210 */ /* 0x000fe200017fe432 */
[----:B------:R-:W-:Y:S01]  /*d4a0*/  IMAD R11, R8, R136, R11 ;  /* 0x00000088080b7224 */ /* 0x000fe200078e020b */
[----:B------:R-:W-:Y:S01]  /*d4b0*/  SHF.R.S32.HI R50, RZ, 0x1f, R59 ;  /* 0x0000001fff327819 */ /* 0x000fe2000001143b */
[C---:B------:R-:W-:Y:S01]  /*d4c0*/  IMAD R131, R129.reuse, UR5, R6 ;  /* 0x0000000581837c24 */ /* 0x040fe2000f8e0206 */
[----:B------:R-:W0:Y:S01]  /*d4d0*/  S2UR UR5, SR_CgaCtaId ;  /* 0x00000000000579c3 */ /* 0x000e220000008800 */
[----:B------:R-:W-:Y:S01]  /*d4e0*/  IMAD.WIDE.U32 R6, R129, UR4, R138 ;  /* 0x0000000481067c25 */ /* 0x000fe2000f8e008a */
[----:B------:R-:W-:Y:S01]  /*d4f0*/  SHF.R.S32.HI R129, RZ, 0x1f, R11 ;  /* 0x0000001fff817819 */ /* 0x000fe2000001140b */
[----:B------:R-:W-:Y:S01]  /*d500*/  UMOV UR4, 0x400 ;  /* 0x0000040000047882 */ /* 0x000fe20000000000 */
[----:B------:R-:W-:Y:S01]  /*d510*/  SEL R82, R161, R82, P0 ;  /* 0x00000052a1527207 */ /* 0x000fe20000000000 */
[----:B------:R-:W-:Y:S01]  /*d520*/  IMAD R50, R50, UR6, RZ ;  /* 0x0000000632327c24 */ /* 0x000fe2000f8e02ff */
[----:B------:R-:W-:Y:S01]  /*d530*/  SEL R89, R168, R89, P0 ;  /* 0x00000059a8597207 */ /* 0x000fe20000000000 */
[----:B------:R-:W-:Y:S01]  /*d540*/  IMAD.IADD R7, R7, 0x1, R131 ;  /* 0x0000000107077824 */ /* 0x000fe200078e0283 */
        /* <DEDUP_REMOVED lines=8> */
[----:B------:R-:W-:Y:S01]  /*d5d0*/  IMAD.WIDE.U32 R138, R11, UR8, R6 ;  /* 0x000000080b8a7c25 */ /* 0x000fe2000f8e0006 */
[----:B------:R-:W-:Y:S02]  /*d5e0*/  SEL R6, R51, R128, P0 ;  /* 0x0000008033067207 */ /* 0x000fe40000000000 */
[----:B------:R-:W-:Y:S01]  /*d5f0*/  SEL R128, R54, R151, P0 ;  /* 0x0000009736807207 */ /* 0x000fe20000000000 */
[----:B------:R-:W-:Y:S01]  /*d600*/  IMAD R131, R11, UR9, R136 ;  /* 0x000000090b837c24 */ /* 0x000fe2000f8e0288 */
[----:B------:R-:W-:Y:S01]  /*d610*/  LEA R136, P2, R134, UR6, 0x2 ;  /* 0x0000000686887c11 */ /* 0x000fe2000f8410ff */
[----:B------:R-:W-:Y:S01]  /*d620*/  IMAD.IADD R7, R135, 0x1, R129 ;  /* 0x0000000187077824 */ /* 0x000fe200078e0281 */
[----:B------:R-:W-:Y:S01]  /*d630*/  ULDC UR6, c[0x0][0xa88] ;  /* 0x0002a20000067ab9 */ /* 0x000fe20000000800 */
[----:B0-----:R-:W-:Y:S01]  /*d640*/  ULEA UR4, UR5, UR4, 0x18 ;  /* 0x0000000405047291 */ /* 0x001fe2000f8ec03f */
[----:B------:R-:W-:Y:S01]  /*d650*/  IMAD R11, R8, UR6, RZ ;  /* 0x00000006080b7c24 */ /* 0x000fe2000f8e02ff */
[----:B------:R-:W-:Y:S01]  /*d660*/  SHFL.IDX PT, R140, R136, RZ, 0x1c1f ;  /* 0x001c1fff888c7589 */ /* 0x000fe200000e0000 */
[----:B------:R-:W-:Y:S01]  /*d670*/  LEA.HI.X R134, R134, UR7, R7, 0x2, P2 ;  /* 0x0000000786867c11 */ /* 0x000fe200090f1407 */
[C---:B------:R-:W-:Y:S01]  /*d680*/  VIADD R8, R10.reuse, 0x8 ;  /* 0x000000080a087836 */ /* 0x040fe20000000000 */
[----:B------:R-:W-:Y:S01]  /*d690*/  UIADD3 UR4, UR4, 0x20820, URZ ;  /* 0x0002082004047890 */ /* 0x000fe2000fffe03f */
[----:B------:R-:W-:Y:S01]  /*d6a0*/  SHFL.IDX PT, R152, R136, 0x1, 0x1c1f ;  /* 0x003c1f0088987f89 */ /* 0x000fe200000e0000 */
[-C--:B------:R-:W-:Y:S01]  /*d6b0*/  ISETP.GE.OR P2, PT, R10, R11.reuse, P1 ;  /* 0x0000000b0a00720c */ /* 0x080fe20000f46670 */
[----:B------:R-:W-:Y:S01]  /*d6c0*/  ULDC.64 UR8, c[0x0][0xb00] ;  /* 0x0002c00000087ab9 */ /* 0x000fe20000000a00 */
[----:B------:R-:W-:Y:S01]  /*d6d0*/  ISETP.GE.OR P1, PT, R8, R11, P1 ;  /* 0x0000000b0800720c */ /* 0x000fe20000f26670 */
[----:B------:R-:W0:Y:S01]  /*d6e0*/  SHFL.IDX PT, R141, R134, RZ, 0x1c1f ;  /* 0x001c1fff868d7589 */ /* 0x000e2200000e0000 */
[----:B------:R-:W-:Y:S01]  /*d6f0*/  UPRMT UR4, URZ, 0x654, UR4 ;  /* 0x000006543f047896 */ /* 0x000fe20008000004 */
[----:B------:R-:W-:Y:S01]  /*d700*/  IMAD.IADD R131, R139, 0x1, R131 ;  /* 0x000000018b837824 */ /* 0x000fe200078e0283 */
[----:B------:R-:W-:Y:S01]  /*d710*/  LEA R59, P3, R138, UR8, 0x2 ;  /* 0x000000088a3b7c11 */ /* 0x000fe2000f8610ff */
[----:B------:R1:W2:Y:S01]  /*d720*/  SHFL.IDX PT, R153, R134, 0x1, 0x1c1f ;  /* 0x003c1f0086997f89 */ /* 0x0002a200000e0000 */
[----:B------:R-:W-:-:S02]  /*d730*/  SEL R129, R55, R56, P0 ;  /* 0x0000003837817207 */ /* 0x000fc40000000000 */
[----:B------:R-:W-:Y:S02]  /*d740*/  LEA.HI.X R131, R138, UR9, R131, 0x2, P3 ;  /* 0x000000098a837c11 */ /* 0x000fe400098f1483 */
[----:B------:R-:W-:Y:S01]  /*d750*/  ISETP.GE.AND P3, PT, R10, R11, PT ;  /* 0x0000000b0a00720c */ /* 0x000fe20003f66270 */
[----:B------:R-:W-:Y:S01]  /*d760*/  SYNCS.ARRIVE.TRANS64.RED.A1T0 RZ, [UR4], RZ ;  /* 0x000000ffffff79a7 */ /* 0x000fe20008100404 */
[----:B------:R3:W3:Y:S01]  /*d770*/  SHFL.IDX PT, R138, R59, RZ, 0x1c1f ;  /* 0x001c1fff3b8a7589 */ /* 0x0006e200000e0000 */
[----:B------:R-:W-:Y:S02]  /*d780*/  SEL R55, R56, R55, P0 ;  /* 0x0000003738377207 */ /* 0x000fe40000000000 */
[----:B----4-:R-:W-:Y:S01]  /*d790*/  SEL R56, R57, R132, P0 ;  /* 0x0000008439387207 */ /* 0x010fe20000000000 */
[----:B------:R4:W3:Y:S01]  /*d7a0*/  SHFL.IDX PT, R139, R131, RZ, 0x1c1f ;  /* 0x001c1fff838b7589 */ /* 0x0008e200000e0000 */
[----:B-1----:R-:W-:Y:S02]  /*d7b0*/  SEL R134, R132, R57, P0 ;  /* 0x0000003984867207 */ /* 0x002fe40000000000 */
[----:B------:R-:W-:-:S02]  /*d7c0*/  SEL R106, R165, R106, P0 ;  /* 0x0000006aa56a7207 */ /* 0x000fc40000000000 */
[----:B------:R-:W-:Y:S02]  /*d7d0*/  SEL R107, R154, R107, P0 ;  /* 0x0000006b9a6b7207 */ /* 0x000fe40000000000 */
[----:B------:R-:W-:Y:S01]  /*d7e0*/  SEL R110, R167, R110, P0 ;  /* 0x0000006ea76e7207 */ /* 0x000fe20000000000 */
[----:B0-----:R4:W-:Y:S01]  /*d7f0*/  @!P2 ST.E desc[UR44][R140.64], R0 ;  /* 0x000000008c00a985 */ /* 0x0019e2000c10192c */
[----:B------:R-:W-:Y:S02]  /*d800*/  SEL R118, R159, R118, P0 ;  /* 0x000000769f767207 */ /* 0x000fe40000000000 */
[----:B------:R-:W-:Y:S01]  /*d810*/  SEL R7, R52, R147, P0 ;  /* 0x0000009334077207 */ /* 0x000fe20000000000 */
[----:B--2---:R4:W-:Y:S01]  /*d820*/  @!P1 ST.E desc[UR44][R152.64], R3 ;  /* 0x0000000398009985 */ /* 0x0049e2000c10192c */
[----:B------:R-:W-:Y:S02]  /*d830*/  SEL R51, R147, R52, P0 ;  /* 0x0000003493337207 */ /* 0x000fe40000000000 */
[----:B------:R-:W-:-:S02]  /*d840*/  SEL R54, R151, R54, P0 ;  /* 0x0000003697367207 */ /* 0x000fc40000000000 */
[----:B------:R-:W-:Y:S02]  /*d850*/  SEL R57, R58, R143, P0 ;  /* 0x0000008f3a397207 */ /* 0x000fe40000000000 */
[----:B------:R-:W-:Y:S01]  /*d860*/  SEL R135, R143, R58, P0 ;  /* 0x0000003a8f877207 */ /* 0x000fe20000000000 */
[----:B------:R-:W-:Y:S06]  /*d870*/  @P3 BRA `(.L_x_1033) ;  /* 0x0000000800f83947 */ /* 0x000fec0003800000 */
[----:B------:R-:W-:Y:S01]  /*d880*/  ULDC UR4, c[0x0][0xac8] ;  /* 0x0002b20000047ab9 */ /* 0x000fe20000000800 */
[C---:B----4-:R-:W-:Y:S01]  /*d890*/  VIADD R0, R9.reuse, 0x8 ;  /* 0x0000000809007836 */ /* 0x050fe20000000000 */
[C---:B------:R-:W-:Y:S01]  /*d8a0*/  ISETP.GE.AND P1, PT, R9.reuse, UR4, PT ;  /* 0x0000000409007c0c */ /* 0x040fe2000bf26270 */
[C---:B------:R-:W-:Y:S02]  /*d8b0*/  VIADD R3, R9.reuse, 0x10 ;  /* 0x0000001009037836 */ /* 0x040fe40000000000 */
[C---:B------:R-:W-:Y:S01]  /*d8c0*/  VIADD R52, R9.reuse, 0x18 ;  /* 0x0000001809347836 */ /* 0x040fe20000000000 */
[----:B------:R-:W-:Y:S01]  /*d8d0*/  ISETP.GE.AND P4, PT, R0, UR4, PT ;  /* 0x0000000400007c0c */ /* 0x000fe2000bf86270 */
[----:B------:R-:W-:Y:S01]  /*d8e0*/  VIADD R58, R9, 0x20 ;  /* 0x00000020093a7836 */ /* 0x000fe20000000000 */
[----:B------:R-:W-:Y:S01]  /*d8f0*/  ISETP.GE.AND P5, PT, R3, UR4, PT ;  /* 0x0000000403007c0c */ /* 0x000fe2000bfa6270 */
[C---:B------:R-:W-:Y:S01]  /*d900*/  VIADD R132, R9.reuse, 0x28 ;  /* 0x0000002809847836 */ /* 0x040fe20000000000 */
[----:B------:R-:W-:Y:S01]  /*d910*/  ISETP.GE.AND P6, PT, R52, UR4, PT ;  /* 0x0000000434007c0c */ /* 0x000fe2000bfc6270 */
[----:B------:R-:W-:-:S03]  /*d920*/  VIADD R136, R9, 0x30 ;  /* 0x0000003009887836 */ /* 0x000fc60000000000 */
[----:B------:R-:W-:Y:S01]  /*d930*/  ISETP.GE.AND P2, PT, R132, UR4, PT ;  /* 0x0000000484007c0c */ /* 0x000fe2000bf46270 */
[----:B---3--:R-:W-:Y:S01]  /*d940*/  @!P1 IMAD.WIDE R140, R9, 0x4, R138 ;  /* 0x00000004098c9825 */ /* 0x008fe200078e028a */
[----:B------:R-:W-:-:S03]  /*d950*/  ISETP.GE.AND P3, PT, R136, UR4, PT ;  /* 0x0000000488007c0c */ /* 0x000fc6000bf66270 */
[----:B------:R-:W-:Y:S01]  /*d960*/  @!P4 LEA.HI R0, R0, R0, RZ, 0x1 ;  /* 0x000000000000c211 */ /* 0x000fe200078f08ff */
[----:B------:R0:W-:Y:S01]  /*d970*/  @!P1 ST.E.64 desc[UR44][R140.64], R16 ;  /* 0x000000108c009985 */ /* 0x0001e2000c101b2c */
[----:B------:R-:W-:Y:S02]  /*d980*/  ISETP.GE.AND P1, PT, R58, UR4, PT ;  /* 0x000000043a007c0c */ /* 0x000fe4000bf26270 */
[----:B------:R-:W-:Y:S02]  /*d990*/  @!P5 LEA.HI R10, R3, R3, RZ, 0x1 ;  /* 0x00000003030ad211 */ /* 0x000fe400078f08ff */
[----:B------:R-:W-:Y:S01]  /*d9a0*/  @!P4 LOP3.LUT R3, R0, 0xfffffffe, RZ, 0xc0, !PT ;  /* 0xfffffffe0003c812 */ /* 0x000fe200078ec0ff */
[C---:B------:R-:W-:Y:S01]  /*d9b0*/  VIADD R0, R9.reuse, 0x38 ;  /* 0x0000003809007836 */ /* 0x040fe20000000000 */
[----:B------:R-:W-:Y:S01]  /*d9c0*/  @!P5 LOP3.LUT R143, R10, 0xfffffffe, RZ, 0xc0, !PT ;  /* 0xfffffffe0a8fd812 */ /* 0x000fe200078ec0ff */
[----:B------:R-:W-:Y:S01]  /*d9d0*/  VIADD R10, R9, 0x40 ;  /* 0x00000040090a7836 */ /* 0x000fe20000000000 */
[----:B------:R-:W-:-:S02]  /*d9e0*/  @!P6 LEA.HI R52, R52, R52, RZ, 0x1 ;  /* 0x000000343434e211 */ /* 0x000fc400078f08ff */
[----:B------:R-:W-:Y:S02]  /*d9f0*/  @!P2 LEA.HI R132, R132, R132, RZ, 0x1 ;  /* 0x000000848484a211 */ /* 0x000fe400078f08ff */
[----:B------:R-:W-:Y:S01]  /*da00*/  @!P6 LOP3.LUT R147, R52, 0xfffffffe, RZ, 0xc0, !PT ;  /* 0xfffffffe3493e812 */ /* 0x000fe200078ec0ff */
[--C-:B0-----:R-:W-:Y:S01]  /*da10*/  @!P4 IMAD.WIDE R16, R3, 0x4, R138.reuse ;  /* 0x000000040310c825 */ /* 0x101fe200078e028a */
[----:B------:R-:W-:Y:S02]  /*da20*/  @!P1 LEA.HI R58, R58, R58, RZ, 0x1 ;  /* 0x0000003a3a3a9211 */ /* 0x000fe400078f08ff */
[----:B------:R-:W-:Y:S01]  /*da30*/  @!P3 LEA.HI R136, R136, R136, RZ, 0x1 ;  /* 0x000000888888b211 */ /* 0x000fe200078f08ff */
[--C-:B------:R-:W-:Y:S01]  /*da40*/  @!P5 IMAD.WIDE R140, R143, 0x4, R138.reuse ;  /* 0x000000048f8cd825 */ /* 0x100fe200078e028a */
[----:B------:R0:W-:Y:S01]  /*da50*/  @!P4 ST.E.64 desc[UR44][R16.64], R14 ;  /* 0x0000000e1000c985 */ /* 0x0001e2000c101b2c */
[----:B------:R-:W-:Y:S02]  /*da60*/  @!P1 LOP3.LUT R3, R58, 0xfffffffe, RZ, 0xc0, !PT ;  /* 0xfffffffe3a039812 */ /* 0x000fe400078ec0ff */
[----:B------:R-:W-:Y:S01]  /*da70*/  @!P6 IMAD.WIDE R142, R147, 0x4, R138 ;  /* 0x00000004938ee825 */ /* 0x000fe200078e028a */
[----:B------:R1:W-:Y:S01]  /*da80*/  @!P5 ST.E.64 desc[UR44][R140.64], R20 ;  /* 0x000000148c00d985 */ /* 0x0003e2000c101b2c */
[----:B------:R-:W-:-:S02]  /*da90*/  ISETP.GE.AND P4, PT, R0, UR4, PT ;  /* 0x0000000400007c0c */ /* 0x000fc4000bf86270 */
[C---:B------:R-:W-:Y:S01]  /*daa0*/  VIADD R52, R9.reuse, 0x48 ;  /* 0x0000004809347836 */ /* 0x040fe20000000000 */
[----:B------:R2:W-:Y:S01]  /*dab0*/  @!P6 ST.E.64 desc[UR44][R142.64], R22 ;  /* 0x000000168e00e985 */ /* 0x0005e2000c101b2c */
[----:B------:R-:W-:Y:S01]  /*dac0*/  ISETP.GE.AND P5, PT, R10, UR4, PT ;  /* 0x000000040a007c0c */ /* 0x000fe2000bfa6270 */
[----:B------:R-:W-:Y:S02]  /*dad0*/  VIADD R58, R9, 0x58 ;  /* 0x00000058093a7836 */ /* 0x000fe40000000000 */
[----:B------:R-:W-:Y:S02]  /*dae0*/  ISETP.GE.AND P6, PT, R52, UR4, PT ;  /* 0x0000000434007c0c */ /* 0x000fe4000bfc6270 */
[----:B0-----:R-:W-:Y:S01]  /*daf0*/  @!P2 LOP3.LUT R17, R132, 0xfffffffe, RZ, 0xc0, !PT ;  /* 0xfffffffe8411a812 */ /* 0x001fe200078ec0ff */
[----:B------:R-:W-:Y:S01]  /*db00*/  @!P1 IMAD.WIDE R14, R3, 0x4, R138 ;  /* 0x00000004030e9825 */ /* 0x000fe200078e028a */
[----:B-1----:R-:W-:-:S03]  /*db10*/  @!P3 LOP3.LUT R21, R136, 0xfffffffe, RZ, 0xc0, !PT ;  /* 0xfffffffe8815b812 */ /* 0x002fc600078ec0ff */
[--C-:B------:R-:W-:Y:S01]  /*db20*/  @!P2 IMAD.WIDE R16, R17, 0x4, R138.reuse ;  /* 0x000000041110a825 */ /* 0x100fe200078e028a */
[----:B------:R0:W-:Y:S01]  /*db30*/  @!P1 ST.E.64 desc[UR44][R14.64], R24 ;  /* 0x000000180e009985 */ /* 0x0001e2000c101b2c */
[----:B------:R-:W-:Y:S02]  /*db40*/  @!P4 LEA.HI R0, R0, R0, RZ, 0x1 ;  /* 0x000000000000c211 */ /* 0x000fe400078f08ff */
[--C-:B------:R-:W-:Y:S01]  /*db50*/  @!P3 IMAD.WIDE R20, R21, 0x4, R138.reuse ;  /* 0x000000041514b825 */ /* 0x100fe200078e028a */
[----:B------:R1:W-:Y:S01]  /*db60*/  @!P2 ST.E.64 desc[UR44][R16.64], R26 ;  /* 0x0000001a1000a985 */ /* 0x0003e2000c101b2c */
[----:B------:R-:W-:Y:S02]  /*db70*/  @!P5 LEA.HI R10, R10, R10, RZ, 0x1 ;  /* 0x0000000a0a0ad211 */ /* 0x000fe400078f08ff */
[C---:B--2---:R-:W-:Y:S01]  /*db80*/  VIADD R22, R9.reuse, 0x50 ;  /* 0x0000005009167836 */ /* 0x044fe20000000000 */
[----:B------:R2:W-:Y:S01]  /*db90*/  @!P3 ST.E.64 desc[UR44][R20.64], R28 ;  /* 0x0000001c1400b985 */ /* 0x0005e2000c101b2c */
[----:B------:R-:W-:Y:S01]  /*dba0*/  @!P4 LOP3.LUT R3, R0, 0xfffffffe, RZ, 0xc0, !PT ;  /* 0xfffffffe0003c812 */ /* 0x000fe200078ec0ff */
[C---:B------:R-:W-:Y:S01]  /*dbb0*/  VIADD R132, R9.reuse, 0x60 ;  /* 0x0000006009847836 */ /* 0x040fe20000000000 */
[----:B------:R-:W-:Y:S01]  /*dbc0*/  @!P6 LEA.HI R52, R52, R52, RZ, 0x1 ;  /* 0x000000343434e211 */ /* 0x000fe200078f08ff */
[----:B------:R-:W-:Y:S01]  /*dbd0*/  VIADD R0, R9, 0x68 ;  /* 0x0000006809007836 */ /* 0x000fe20000000000 */
[----:B------:R-:W-:Y:S01]  /*dbe0*/  ISETP.GE.AND P3, PT, R22, UR4, PT ;  /* 0x0000000416007c0c */ /* 0x000fe2000bf66270 */
[----:B0-----:R-:W-:Y:S01]  /*dbf0*/  @!P4 IMAD.WIDE R14, R3, 0x4, R138 ;  /* 0x00000004030ec825 */ /* 0x001fe200078e028a */
[----:B------:R-:W-:-:S02]  /*dc00*/  @!P5 LOP3.LUT R23, R10, 0xfffffffe, RZ, 0xc0, !PT ;  /* 0xfffffffe0a17d812 */ /* 0x000fc400078ec0ff */
[----:B------:R-:W-:Y:S01]  /*dc10*/  ISETP.GE.AND P1, PT, R58, UR4, PT ;  /* 0x000000043a007c0c */ /* 0x000fe2000bf26270 */
[----:B------:R-:W-:Y:S01]  /*dc20*/  VIADD R10, R9, 0x70 ;  /* 0x00000070090a7836 */ /* 0x000fe20000000000 */
[----:B------:R-:W-:Y:S01]  /*dc30*/  ISETP.GE.AND P2, PT, R132, UR4, PT ;  /* 0x0000000484007c0c */ /* 0x000fe2000bf46270 */
[--C-:B-1----:R-:W-:Y:S01]  /*dc40*/  @!P5 IMAD.WIDE R16, R23, 0x4, R138.reuse ;  /* 0x000000041710d825 */ /* 0x102fe200078e028a */
[----:B------:R0:W-:Y:S01]  /*dc50*/  @!P4 ST.E.64 desc[UR44][R14.64], R30 ;  /* 0x0000001e0e00c985 */ /* 0x0001e2000c101b2c */
[----:B--2---:R-:W-:Y:S02]  /*dc60*/  @!P6 LOP3.LUT R21, R52, 0xfffffffe, RZ, 0xc0, !PT ;  /* 0xfffffffe3415e812 */ /* 0x004fe400078ec0ff */
[----:B------:R-:W-:Y:S01]  /*dc70*/  ISETP.GE.AND P4, PT, R0, UR4, PT ;  /* 0x0000000400007c0c */ /* 0x000fe2000bf86270 */
[----:B------:R1:W-:Y:S01]  /*dc80*/  @!P5 ST.E.64 desc[UR44][R16.64], R32 ;  /* 0x000000201000d985 */ /* 0x0003e2000c101b2c */
[----:B------:R-:W-:Y:S01]  /*dc90*/  @!P3 LEA.HI R22, R22, R22, RZ, 0x1 ;  /* 0x000000161616b211 */ /* 0x000fe200078f08ff */
[----:B------:R-:W-:Y:S01]  /*dca0*/  @!P6 IMAD.WIDE R20, R21, 0x4, R138 ;  /* 0x000000041514e825 */ /* 0x000fe200078e028a */
[----:B------:R-:W-:-:S02]  /*dcb0*/  ISETP.GE.AND P5, PT, R10, UR4, PT ;  /* 0x000000040a007c0c */ /* 0x000fc4000bfa6270 */
[----:B------:R-:W-:Y:S01]  /*dcc0*/  @!P3 LOP3.LUT R3, R22, 0xfffffffe, RZ, 0xc0, !PT ;  /* 0xfffffffe1603b812 */ /* 0x000fe200078ec0ff */
[C---:B------:R-:W-:Y:S01]  /*dcd0*/  VIADD R22, R9.reuse, 0x78 ;  /* 0x0000007809167836 */ /* 0x040fe20000000000 */
[----:B------:R2:W-:Y:S01]  /*dce0*/  @!P6 ST.E.64 desc[UR44][R20.64], R34 ;  /* 0x000000221400e985 */ /* 0x0005e2000c101b2c */
[----:B------:R-:W-:Y:S01]  /*dcf0*/  @!P1 LEA.HI R58, R58, R58, RZ, 0x1 ;  /* 0x0000003a3a3a9211 */ /* 0x000fe200078f08ff */
[----:B------:R-:W-:Y:S01]  /*dd00*/  VIADD R24, R9, 0x88 ;  /* 0x0000008809187836 */ /* 0x000fe20000000000 */
[----:B------:R-:W-:Y:S01]  /*dd10*/  @!P2 LEA.HI R132, R132, R132, RZ, 0x1 ;  /* 0x000000848484a211 */ /* 0x000fe200078f08ff */
[--C-:B0-----:R-:W-:Y:S01]  /*dd20*/  @!P3 IMAD.WIDE R14, R3, 0x4, R138.reuse ;  /* 0x00000004030eb825 */ /* 0x101fe200078e028a */
[----:B------:R-:W-:Y:S02]  /*dd30*/  @!P1 LOP3.LUT R23, R58, 0xfffffffe, RZ, 0xc0, !PT ;  /* 0xfffffffe3a179812 */ /* 0x000fe400078ec0ff */
[----:B------:R-:W-:Y:S01]  /*dd40*/  @!P4 LEA.HI R0, R0, R0, RZ, 0x1 ;  /* 0x000000000000c211 */ /* 0x000fe200078f08ff */
[----:B------:R-:W-:Y:S01]  /*dd50*/  VIADD R25, R9, 0xa0 ;  /* 0x000000a009197836 */ /* 0x000fe20000000000 */
[----:B------:R0:W-:Y:S01]  /*dd60*/  @!P3 ST.E.64 desc[UR44][R14.64], R60 ;  /* 0x0000003c0e00b985 */ /* 0x0001e2000c101b2c */
[----:B------:R-:W-:Y:S01]  /*dd70*/  ISETP.GE.AND P3, PT, R22, UR4, PT ;  /* 0x0000000416007c0c */ /* 0x000fe2000bf66270 */
[----:B-1----:R-:W-:Y:S01]  /*dd80*/  @!P1 IMAD.WIDE R16, R23, 0x4, R138 ;  /* 0x0000000417109825 */ /* 0x002fe200078e028a */
[----:B------:R-:W-:-:S02]  /*dd90*/  @!P5 LEA.HI R10, R10, R10, RZ, 0x1 ;  /* 0x0000000a0a0ad211 */ /* 0x000fc400078f08ff */
[----:B--2---:R-:W-:Y:S01]  /*dda0*/  @!P2 LOP3.LUT R21, R132, 0xfffffffe, RZ, 0xc0, !PT ;  /* 0xfffffffe8415a812 */ /* 0x004fe200078ec0ff */
[C---:B------:R-:W-:Y:S01]  /*ddb0*/  VIADD R23, R9.reuse, 0x80 ;  /* 0x0000008009177836 */ /* 0x040fe20000000000 */
[----:B------:R1:W-:Y:S01]  /*ddc0*/  @!P1 ST.E.64 desc[UR44][R16.64], R62 ;  /* 0x0000003e10009985 */ /* 0x0003e2000c101b2c */
[----:B------:R-:W-:Y:S01]  /*ddd0*/  @!P4 LOP3.LUT R3, R0, 0xfffffffe, RZ, 0xc0, !PT ;  /* 0xfffffffe0003c812 */ /* 0x000fe200078ec0ff */
[----:B------:R-:W-:Y:S01]  /*dde0*/  VIADD R0, R9, 0x90 ;  /* 0x0000009009007836 */ /* 0x000fe20000000000 */
[----:B------:R-:W-:Y:S01]  /*ddf0*/  ISETP.GE.AND P1, PT, R24, UR4, PT ;  /* 0x0000000418007c0c */ /* 0x000fe2000bf26270 */
[--C-:B------:R-:W-:Y:S01]  /*de00*/  @!P2 IMAD.WIDE R20, R21, 0x4, R138.reuse ;  /* 0x000000041514a825 */ /* 0x100fe200078e028a */
[----:B------:R-:W-:Y:S02]  /*de10*/  ISETP.GE.AND P6, PT, R23, UR4, PT ;  /* 0x0000000417007c0c */ /* 0x000fe4000bfc6270 */
[----:B------:R-:W-:Y:S01]  /*de20*/  @!P3 LEA.HI R22, R22, R22, RZ, 0x1 ;  /* 0x000000161616b211 */ /* 0x000fe200078f08ff */
[----:B0-----:R-:W-:Y:S01]  /*de30*/  @!P4 IMAD.WIDE R14, R3, 0x4, R138 ;  /* 0x00000004030ec825 */ /* 0x001fe200078e028a */
[----:B------:R0:W-:Y:S01]  /*de40*/  @!P2 ST.E.64 desc[UR44][R20.64], R64 ;  /* 0x000000401400a985 */ /* 0x0001e2000c101b2c */
[----:B------:R-:W-:-:S03]  /*de50*/  ISETP.GE.AND P2, PT, R0, UR4, PT ;  /* 0x0000000400007c0c */ /* 0x000fc6000bf46270 */
[----:B------:R2:W-:Y:S01]  /*de60*/  @!P4 ST.E.64 desc[UR44][R14.64], R66 ;  /* 0x000000420e00c985 */ /* 0x0005e2000c101b2c */
[----:B-1----:R-:W-:Y:S01]  /*de70*/  @!P5 LOP3.LUT R17, R10, 0xfffffffe, RZ, 0xc0, !PT ;  /* 0xfffffffe0a11d812 */ /* 0x002fe200078ec0ff */
[----:B------:R-:W-:Y:S01]  /*de80*/  VIADD R10, R9, 0x98 ;  /* 0x00000098090a7836 */ /* 0x000fe20000000000 */
[----:B------:R-:W-:Y:S02]  /*de90*/  @!P1 LEA.HI R24, R24, R24, RZ, 0x1 ;  /* 0x0000001818189211 */ /* 0x000fe400078f08ff */
[----:B------:R-:W-:Y:S01]  /*dea0*/  @!P6 LEA.HI R23, R23, R23, RZ, 0x1 ;  /* 0x000000171717e211 */ /* 0x000fe200078f08ff */
[--C-:B------:R-:W-:Y:S01]  /*deb0*/  @!P5 IMAD.WIDE R16, R17, 0x4, R138.reuse ;  /* 0x000000041110d825 */ /* 0x100fe200078e028a */
[----:B------:R-:W-:Y:S02]  /*dec0*/  ISETP.GE.AND P4, PT, R25, UR4, PT ;  /* 0x0000000419007c0c */ /* 0x000fe4000bf86270 */
[----:B------:R-:W-:Y:S02]  /*ded0*/  @!P6 LOP3.LUT R23, R23, 0xfffffffe, RZ, 0xc0, !PT ;  /* 0xfffffffe1717e812 */ /* 0x000fe400078ec0ff */
[----:B0-----:R-:W-:Y:S01]  /*dee0*/  @!P3 LOP3.LUT R21, R22, 0xfffffffe, RZ, 0xc0, !PT ;  /* 0xfffffffe1615b812 */ /* 0x001fe200078ec0ff */
[----:B------:R0:W-:Y:S01]  /*def0*/  @!P5 ST.E.64 desc[UR44][R16.64], R68 ;  /* 0x000000441000d985 */ /* 0x0001e2000c101b2c */
[----:B------:R-:W-:Y:S01]  /*df00*/  @!P2 LEA.HI R0, R0, R0, RZ, 0x1 ;  /* 0x000000000000a211 */ /* 0x000fe200078f08ff */
[----:B------:R-:W-:Y:S01]  /*df10*/  @!P6 IMAD.WIDE R22, R23, 0x4, R138 ;  /* 0x000000041716e825 */ /* 0x000fe200078e028a */
[----:B--2---:R-:W-:-:S02]  /*df20*/  @!P1 LOP3.LUT R15, R24, 0xfffffffe, RZ, 0xc0, !PT ;  /* 0xfffffffe180f9812 */ /* 0x004fc400078ec0ff */
[----:B------:R-:W-:Y:S01]  /*df30*/  @!P2 LOP3.LUT R3, R0, 0xfffffffe, RZ, 0xc0, !PT ;  /* 0xfffffffe0003a812 */ /* 0x000fe200078ec0ff */
[--C-:B------:R-:W-:Y:S02]  /*df40*/  @!P3 IMAD.WIDE R20, R21, 0x4, R138.reuse ;  /* 0x000000041514b825 */ /* 0x100fe400078e028a */
[----:B------:R-:W-:Y:S02]  /*df50*/  @!P4 LEA.HI R25, R25, R25, RZ, 0x1 ;  /* 0x000000191919c211 */ /* 0x000fe400078f08ff */
[--C-:B------:R-:W-:Y:S01]  /*df60*/  @!P1 IMAD.WIDE R14, R15, 0x4, R138.reuse ;  /* 0x000000040f0e9825 */ /* 0x100fe200078e028a */
[----:B------:R1:W-:Y:S01]  /*df70*/  @!P3 ST.E.64 desc[UR44][R20.64], R70 ;  /* 0x000000461400b985 */ /* 0x0003e2000c101b2c */
[----:B------:R-:W-:Y:S02]  /*df80*/  ISETP.GE.AND P3, PT, R10, UR4, PT ;  /* 0x000000040a007c0c */ /* 0x000fe4000bf66270 */
[----:B------:R-:W-:Y:S01]  /*df90*/  VIADD R0, R9, 0xa8 ;  /* 0x000000a809007836 */ /* 0x000fe20000000000 */
[----:B------:R2:W-:Y:S01]  /*dfa0*/  @!P6 ST.E.64 desc[UR44][R22.64], R72 ;  /* 0x000000481600e985 */ /* 0x0005e2000c101b2c */
[----:B0-----:R-:W-:-:S03]  /*dfb0*/  @!P2 IMAD.WIDE R16, R3, 0x4, R138 ;  /* 0x000000040310a825 */ /* 0x001fc600078e028a */
[----:B------:R0:W-:Y:S01]  /*dfc0*/  @!P1 ST.E.64 desc[UR44][R14.64], R74 ;  /* 0x0000004a0e009985 */ /* 0x0001e2000c101b2c */
[----:B------:R-:W-:Y:S01]  /*dfd0*/  ISETP.GE.AND P1, PT, R0, UR4, PT ;  /* 0x0000000400007c0c */ /* 0x000fe2000bf26270 */
[C---:B------:R-:W-:Y:S02]  /*dfe0*/  VIADD R24, R9.reuse, 0xb8 ;  /* 0x000000b809187836 */ /* 0x040fe40000000000 */
[----:B------:R3:W-:Y:S02]  /*dff0*/  @!P2 ST.E.64 desc[UR44][R16.64], R76 ;  /* 0x0000004c1000a985 */ /* 0x0007e4000c101b2c */
[----:B------:R-:W-:Y:S01]  /*e000*/  @!P3 LEA.HI R10, R10, R10, RZ, 0x1 ;  /* 0x0000000a0a0ab211 */ /* 0x000fe200078f08ff */
[C---:B-1----:R-:W-:Y:S01]  /*e010*/  VIADD R20, R9.reuse, 0xb0 ;  /* 0x000000b009147836 */ /* 0x042fe20000000000 */
[----:B------:R-:W-:Y:S02]  /*e020*/  ISETP.GE.AND P5, PT, R24, UR4, PT ;  /* 0x0000000418007c0c */ /* 0x000fe4000bfa6270 */
[----:B------:R-:W-:Y:S01]  /*e030*/  @!P3 LOP3.LUT R3, R10, 0xfffffffe, RZ, 0xc0, !PT ;  /* 0xfffffffe0a03b812 */ /* 0x000fe200078ec0ff */
[C---:B--2---:R-:W-:Y:S01]  /*e040*/  VIADD R22, R9.reuse, 0xc0 ;  /* 0x000000c009167836 */ /* 0x044fe20000000000 */
[----:B------:R-:W-:Y:S01]  /*e050*/  ISETP.GE.AND P6, PT, R20, UR4, PT ;  /* 0x0000000414007c0c */ /* 0x000fe2000bfc6270 */
[----:B------:R-:W-:Y:S01]  /*e060*/  VIADD R10, R9, 0xc8 ;  /* 0x000000c8090a7836 */ /* 0x000fe20000000000 */
[----:B------:R-:W-:Y:S01]  /*e070*/  @!P1 LEA.HI R0, R0, R0, RZ, 0x1 ;  /* 0x0000000000009211 */ /* 0x000fe200078f08ff */
[----:B0-----:R-:W-:Y:S01]  /*e080*/  @!P3 IMAD.WIDE R14, R3, 0x4, R138 ;  /* 0x00000004030eb825 */ /* 0x001fe200078e028a */
[----:B------:R-:W-:-:S02]  /*e090*/  ISETP.GE.AND P2, PT, R22, UR4, PT ;  /* 0x0000000416007c0c */ /* 0x000fc4000bf46270 */
[----:B------:R-:W-:Y:S02]  /*e0a0*/  @!P1 LOP3.LUT R21, R0, 0xfffffffe, RZ, 0xc0, !PT ;  /* 0xfffffffe00159812 */ /* 0x000fe400078ec0ff */
[----:B------:R0:W-:Y:S01]  /*e0b0*/  @!P3 ST.E.64 desc[UR44][R14.64], R78 ;  /* 0x0000004e0e00b985 */ /* 0x0001e2000c101b2c */
[----:B------:R-:W-:Y:S02]  /*e0c0*/  ISETP.GE.AND P3, PT, R10, UR4, PT ;  /* 0x000000040a007c0c */ /* 0x000fe4000bf66270 */
[----:B---3--:R-:W-:Y:S02]  /*e0d0*/  @!P4 LOP3.LUT R17, R25, 0xfffffffe, RZ, 0xc0, !PT ;  /* 0xfffffffe1911c812 */ /* 0x008fe400078ec0ff */
[----:B------:R-:W-:Y:S01]  /*e0e0*/  @!P6 LEA.HI R0, R20, R20, RZ, 0x1 ;  /* 0x000000141400e211 */ /* 0x000fe200078f08ff */
[--C-:B------:R-:W-:Y:S01]  /*e0f0*/  @!P1 IMAD.WIDE R20, R21, 0x4, R138.reuse ;  /* 0x0000000415149825 */ /* 0x100fe200078e028a */
[----:B------:R-:W-:Y:S02]  /*e100*/  @!P5 LEA.HI R24, R24, R24, RZ, 0x1 ;  /* 0x000000181818d211 */ /* 0x000fe400078f08ff */
[----:B------:R-:W-:Y:S01]  /*e110*/  @!P6 LOP3.LUT R3, R0, 0xfffffffe, RZ, 0xc0, !PT ;  /* 0xfffffffe0003e812 */ /* 0x000fe200078ec0ff */
[----:B------:R-:W-:Y:S01]  /*e120*/  @!P4 IMAD.WIDE R16, R17, 0x4, R138 ;  /* 0x000000041110c825 */ /* 0x000fe200078e028a */
[----:B------:R-:W-:-:S02]  /*e130*/  @!P2 LEA.HI R22, R22, R22, RZ, 0x1 ;  /* 0x000000161616a211 */ /* 0x000fc400078f08ff */
[----:B------:R-:W-:Y:S01]  /*e140*/  @!P5 LOP3.LUT R23, R24, 0xfffffffe, RZ, 0xc0, !PT ;  /* 0xfffffffe1817d812 */ /* 0x000fe200078ec0ff */
[--C-:B0-----:R-:W-:Y:S01]  /*e150*/  @!P6 IMAD.WIDE R14, R3, 0x4, R138.reuse ;  /* 0x00000004030ee825 */ /* 0x101fe200078e028a */
[----:B------:R-:W-:Y:S01]  /*e160*/  @!P3 LEA.HI R10, R10, R10, RZ, 0x1 ;  /* 0x0000000a0a0ab211 */ /* 0x000fe200078f08ff */
[----:B------:R0:W-:Y:S01]  /*e170*/  @!P4 ST.E.64 desc[UR44][R16.64], R80 ;  /* 0x000000501000c985 */ /* 0x0001e2000c101b2c */
[----:B------:R-:W-:Y:S01]  /*e180*/  @!P2 LOP3.LUT R3, R22, 0xfffffffe, RZ, 0xc0, !PT ;  /* 0xfffffffe1603a812 */ /* 0x000fe200078ec0ff */
[----:B------:R-:W-:Y:S01]  /*e190*/  @!P5 IMAD.WIDE R22, R23, 0x4, R138 ;  /* 0x000000041716d825 */ /* 0x000fe200078e028a */
[----:B------:R-:W-:Y:S01]  /*e1a0*/  @!P3 LOP3.LUT R25, R10, 0xfffffffe, RZ, 0xc0, !PT ;  /* 0xfffffffe0a19b812 */ /* 0x000fe200078ec0ff */
[----:B------:R1:W-:Y:S02]  /*e1b0*/  @!P1 ST.E.64 desc[UR44][R20.64], R82 ;  /* 0x0000005214009985 */ /* 0x0003e4000c101b2c */
[C---:B------:R-:W-:Y:S02]  /*e1c0*/  VIADD R0, R9.reuse, 0xd0 ;  /* 0x000000d009007836 */ /* 0x040fe40000000000 */
[----:B------:R2:W-:Y:S01]  /*e1d0*/  @!P6 ST.E.64 desc[UR44][R14.64], R86 ;  /* 0x000000560e00e985 */ /* 0x0005e2000c101b2c */
[----:B------:R-:W-:-:S02]  /*e1e0*/  VIADD R10, R9, 0xe0 ;  /* 0x000000e0090a7836 */ /* 0x000fc40000000000 */
[----:B------:R-:W-:Y:S01]  /*e1f0*/  VIADD R24, R9, 0xe8 ;  /* 0x000000e809187836 */ /* 0x000fe20000000000 */
[----:B------:R-:W-:Y:S01]  /*e200*/  @!P5 ST.E.64 desc[UR44][R22.64], R88 ;  /* 0x000000581600d985 */ /* 0x000fe2000c101b2c */
[----:B------:R-:W-:Y:S01]  /*e210*/  ISETP.GE.AND P1, PT, R0, UR4, PT ;  /* 0x0000000400007c0c */ /* 0x000fe2000bf26270 */
[--C-:B0-----:R-:W-:Y:S02]  /*e220*/  @!P2 IMAD.WIDE R16, R3, 0x4, R138.reuse ;  /* 0x000000040310a825 */ /* 0x101fe400078e028a */
[----:B------:R-:W-:Y:S02]  /*e230*/  ISETP.GE.AND P4, PT, R24, UR4, PT ;  /* 0x0000000418007c0c */ /* 0x000fe4000bf86270 */
[----:B-1----:R-:W-:Y:S01]  /*e240*/  @!P3 IMAD.WIDE R20, R25, 0x4, R138 ;  /* 0x000000041914b825 */ /* 0x002fe200078e028a */
[----:B------:R0:W-:Y:S03]  /*e250*/  @!P2 ST.E.64 desc[UR44][R16.64], R92 ;  /* 0x0000005c1000a985 */ /* 0x0001e6000c101b2c */
[C---:B------:R-:W-:Y:S01]  /*e260*/  VIADD R3, R9.reuse, 0xd8 ;  /* 0x000000d809037836 */ /* 0x040fe20000000000 */
[----:B------:R1:W-:Y:S01]  /*e270*/  @!P3 ST.E.64 desc[UR44][R20.64], R94 ;  /* 0x0000005e1400b985 */ /* 0x0003e2000c101b2c */
[C---:B--2---:R-:W-:Y:S01]  /*e280*/  VIADD R15, R9.reuse, 0xf8 ;  /* 0x000000f8090f7836 */ /* 0x044fe20000000000 */
[----:B------:R-:W-:Y:S01]  /*e290*/  ISETP.GE.AND P3, PT, R10, UR4, PT ;  /* 0x000000040a007c0c */ /* 0x000fe2000bf66270 */
[----:B------:R-:W-:Y:S01]  /*e2a0*/  VIADD R14, R9, 0xf0 ;  /* 0x000000f0090e7836 */ /* 0x000fe20000000000 */
[----:B------:R-:W-:-:S02]  /*e2b0*/  ISETP.GE.AND P2, PT, R3, UR4, PT ;  /* 0x0000000403007c0c */ /* 0x000fc4000bf46270 */
[----:B------:R-:W-:Y:S02]  /*e2c0*/  ISETP.GE.AND P6, PT, R15, UR4, PT ;  /* 0x000000040f007c0c */ /* 0x000fe4000bfc6270 */
        /* <DEDUP_REMOVED lines=25> */
.L_x_1033:
[----:B------:R-:W-:Y:S05]  /*e460*/  BSYNC B0 ;  /* 0x0000000000007941 */ /* 0x000fea0003800000 */
.L_x_1032:
[----:B------:R-:W-:Y:S01]  /*e470*/  ISETP.GE.AND P1, PT, R8, R11, PT ;  /* 0x0000000b0800720c */ /* 0x000fe20003f26270 */
[----:B0-----:R0:W1:Y:S01]  /*e480*/  SHFL.IDX PT, R15, R131, 0x1, 0x1c1f ;  /* 0x003c1f00830f7f89 */ /* 0x00106200000e0000 */
[----:B------:R-:W-:Y:S02]  /*e490*/  SEL R10, R36, R37, P0 ;  /* 0x00000025240a7207 */ /* 0x000fe40000000000 */
[----:B------:R-:W-:Y:S01]  /*e4a0*/  SEL R36, R37, R36, P0 ;  /* 0x0000002425247207 */ /* 0x000fe20000000000 */
[----:B------:R2:W0:Y:S01]  /*e4b0*/  SHFL.IDX PT, R14, R59, 0x1, 0x1c1f ;  /* 0x003c1f003b0e7f89 */ /* 0x00042200000e0000 */
        /* <DEDUP_REMOVED lines=18> */
[----:B0-----:R-:W-:Y:S02]  /*e5e0*/  SEL R131, R149, R38, P0 ;  /* 0x0000002695837207 */ /* 0x001fe40000000000 */
[----:B------:R-:W-:Y:S01]  /*e5f0*/  SEL R12, R53, R12, P0 ;  /* 0x0000000c350c7207 */ /* 0x000fe20000000000 */
[----:B-12---:R-:W-:Y:S06]  /*e600*/  @P1 BRA `(.L_x_948) ;  /* 0x0000004800f81947 */ /* 0x006fec0003800000 */
        /* <DEDUP_REMOVED lines=12> */
[----:B------:R-:W-:Y:S01]  /*e6d0*/  VIADD R41, R9, 0x40 ;  /* 0x0000004009297836 */ /* 0x000fe20000000000 */
[----:B------:R-:W-:-:S03]  /*e6e0*/  ISETP.GE.AND P2, PT, R38, UR4, PT ;  /* 0x0000000426007c0c */ /* 0x000fc6000bf46270 */
[C-C-:B------:R-:W-:Y:S02]  /*e6f0*/  @!P3 IMAD.WIDE R28, R9.reuse, 0x4, R14.reuse ;  /* 0x00000004091cb825 */ /* 0x140fe400078e020e */
[----:B------:R-:W-:Y:S02]  /*e700*/  @!P4 LEA.HI R0, R0, R0, RZ, 0x1 ;  /* 0x000000000000c211 */ /* 0x000fe400078f08ff */
[----:B------:R-:W-:Y:S01]  /*e710*/  @!P5 LEA.HI R8, R8, R8, RZ, 0x1 ;  /* 0x000000080808d211 */ /* 0x000fe200078f08ff */
[----:B------:R0:W-:Y:S01]  /*e720*/  @!P3 ST.E.64 desc[UR44][R28.64], R114 ;  /* 0x000000721c00b985 */ /* 0x0001e2000c101b2c */
[----:B------:R-:W-:Y:S02]  /*e730*/  @!P4 LOP3.LUT R31, R0, 0xfffffffe, RZ, 0xc0, !PT ;  /* 0xfffffffe001fc812 */ /* 0x000fe400078ec0ff */
[----:B------:R-:W-:Y:S01]  /*e740*/  @!P5 LOP3.LUT R33, R8, 0xfffffffe, RZ, 0xc0, !PT ;  /* 0xfffffffe0821d812 */ /* 0x000fe200078ec0ff */
[----:B------:R-:W-:Y:S01]  /*e750*/  VIADD R8, R9, 0x30 ;  /* 0x0000003009087836 */ /* 0x000fe20000000000 */
[----:B------:R-:W-:Y:S01]  /*e760*/  @!P0 LEA.HI R34, R34, R34, RZ, 0x1 ;  /* 0x0000002222228211 */ /* 0x000fe200078f08ff */
[----:B------:R-:W-:Y:S01]  /*e770*/  @!P4 IMAD.WIDE R30, R31, 0x4, R14 ;  /* 0x000000041f1ec825 */ /* 0x000fe200078e020e */
[----:B------:R-:W-:-:S02]  /*e780*/  @!P1 LEA.HI R0, R35, R35, RZ, 0x1 ;  /* 0x0000002323009211 */ /* 0x000fc400078f08ff */
[----:B------:R-:W-:Y:S01]  /*e790*/  @!P0 LOP3.LUT R35, R34, 0xfffffffe, RZ, 0xc0, !PT ;  /* 0xfffffffe22238812 */ /* 0x000fe200078ec0ff */
[--C-:B------:R-:W-:Y:S01]  /*e7a0*/  @!P5 IMAD.WIDE R32, R33, 0x4, R14.reuse ;  /* 0x000000042120d825 */ /* 0x100fe200078e020e */
[----:B------:R-:W-:Y:S01]  /*e7b0*/  ISETP.GE.AND P3, PT, R8, UR4, PT ;  /* 0x0000000408007c0c */ /* 0x000fe2000bf66270 */
[----:B------:R1:W-:Y:S01]  /*e7c0*/  @!P4 ST.E.64 desc[UR44][R30.64], R118 ;  /* 0x000000761e00c985 */ /* 0x0003e2000c101b2c */
[----:B------:R-:W-:Y:S01]  /*e7d0*/  @!P1 LOP3.LUT R39, R0, 0xfffffffe, RZ, 0xc0, !PT ;  /* 0xfffffffe00279812 */ /* 0x000fe200078ec0ff */
[----:B0-----:R-:W-:Y:S01]  /*e7e0*/  @!P0 IMAD.WIDE R28, R35, 0x4, R14 ;  /* 0x00000004231c8825 */ /* 0x001fe200078e020e */
[----:B------:R-:W-:Y:S01]  /*e7f0*/  ISETP.GE.AND P4, PT, R40, UR4, PT ;  /* 0x0000000428007c0c */ /* 0x000fe2000bf86270 */
[----:B------:R0:W-:Y:S01]  /*e800*/  @!P5 ST.E.64 desc[UR44][R32.64], R120 ;  /* 0x000000782000d985 */ /* 0x0001e2000c101b2c */
[----:B------:R-:W-:Y:S01]  /*e810*/  ISETP.GE.AND P5, PT, R41, UR4, PT ;  /* 0x0000000429007c0c */ /* 0x000fe2000bfa6270 */
[C---:B------:R-:W-:Y:S01]  /*e820*/  VIADD R0, R9.reuse, 0x48 ;  /* 0x0000004809007836 */ /* 0x040fe20000000000 */
[----:B------:R-:W-:Y:S01]  /*e830*/  @!P2 LEA.HI R38, R38, R38, RZ, 0x1 ;  /* 0x000000262626a211 */ /* 0x000fe200078f08ff */
[----:B------:R-:W-:Y:S01]  /*e840*/  VIADD R34, R9, 0x50 ;  /* 0x0000005009227836 */ /* 0x000fe20000000000 */
[----:B------:R2:W-:Y:S02]  /*e850*/  @!P0 ST.E.64 desc[UR44][R28.64], R116 ;  /* 0x000000741c008985 */ /* 0x0005e4000c101b2c */
[----:B------:R-:W-:-:S02]  /*e860*/  ISETP.GE.AND P0, PT, R0, UR4, PT ;  /* 0x0000000400007c0c */ /* 0x000fc4000bf06270 */
[----:B------:R-:W-:Y:S01]  /*e870*/  @!P3 LEA.HI R8, R8, R8, RZ, 0x1 ;  /* 0x000000080808b211 */ /* 0x000fe200078f08ff */
[--C-:B-1----:R-:W-:Y:S02]  /*e880*/  @!P1 IMAD.WIDE R30, R39, 0x4, R14.reuse ;  /* 0x00000004271e9825 */ /* 0x102fe400078e020e */
[----:B------:R-:W-:Y:S02]  /*e890*/  @!P4 LEA.HI R40, R40, R40, RZ, 0x1 ;  /* 0x000000282828c211 */ /* 0x000fe400078f08ff */
[----:B0-----:R-:W-:Y:S01]  /*e8a0*/  @!P2 LOP3.LUT R33, R38, 0xfffffffe, RZ, 0xc0, !PT ;  /* 0xfffffffe2621a812 */ /* 0x001fe200078ec0ff */
[----:B------:R0:W-:Y:S01]  /*e8b0*/  @!P1 ST.E.64 desc[UR44][R30.64], R112 ;  /* 0x000000701e009985 */ /* 0x0001e2000c101b2c */
[----:B------:R-:W-:Y:S01]  /*e8c0*/  ISETP.GE.AND P1, PT, R34, UR4, PT ;  /* 0x0000000422007c0c */ /* 0x000fe2000bf26270 */
[----:B------:R-:W-:Y:S01]  /*e8d0*/  VIADD R38, R9, 0x58 ;  /* 0x0000005809267836 */ /* 0x000fe20000000000 */
[----:B------:R-:W-:Y:S01]  /*e8e0*/  @!P5 LEA.HI R41, R41, R41, RZ, 0x1 ;  /* 0x000000292929d211 */ /* 0x000fe200078f08ff */
[----:B------:R-:W-:Y:S01]  /*e8f0*/  @!P2 IMAD.WIDE R32, R33, 0x4, R14 ;  /* 0x000000042120a825 */ /* 0x000fe200078e020e */
[----:B------:R-:W-:-:S02]  /*e900*/  @!P3 LOP3.LUT R35, R8, 0xfffffffe, RZ, 0xc0, !PT ;  /* 0xfffffffe0823b812 */ /* 0x000fc400078ec0ff */
[----:B------:R-:W-:Y:S01]  /*e910*/  @!P4 LOP3.LUT R39, R40, 0xfffffffe, RZ, 0xc0, !PT ;  /* 0xfffffffe2827c812 */ /* 0x000fe200078ec0ff */
[----:B------:R-:W-:Y:S01]  /*e920*/  VIADD R8, R9, 0x60 ;  /* 0x0000006009087836 */ /* 0x000fe20000000000 */
[----:B------:R1:W-:Y:S01]  /*e930*/  @!P2 ST.E.64 desc[UR44][R32.64], R122 ;  /* 0x0000007a2000a985 */ /* 0x0003e2000c101b2c */
[----:B------:R-:W-:Y:S01]  /*e940*/  ISETP.GE.AND P2, PT, R38, UR4, PT ;  /* 0x0000000426007c0c */ /* 0x000fe2000bf46270 */
[--C-:B--2---:R-:W-:Y:S01]  /*e950*/  @!P3 IMAD.WIDE R28, R35, 0x4, R14.reuse ;  /* 0x00000004231cb825 */ /* 0x104fe200078e020e */
[----:B------:R-:W-:Y:S02]  /*e960*/  @!P0 LEA.HI R0, R0, R0, RZ, 0x1 ;  /* 0x0000000000008211 */ /* 0x000fe400078f08ff */
[----:B------:R-:W-:Y:S01]  /*e970*/  @!P1 LEA.HI R34, R34, R34, RZ, 0x1 ;  /* 0x0000002222229211 */ /* 0x000fe200078f08ff */
[----:B0-----:R-:W-:Y:S01]  /*e980*/  @!P4 IMAD.WIDE R30, R39, 0x4, R14 ;  /* 0x00000004271ec825 */ /* 0x001fe200078e020e */
[----:B------:R0:W-:Y:S01]  /*e990*/  @!P3 ST.E.64 desc[UR44][R28.64], R124 ;  /* 0x0000007c1c00b985 */ /* 0x0001e2000c101b2c */
[----:B------:R-:W-:-:S02]  /*e9a0*/  @!P0 LOP3.LUT R35, R0, 0xfffffffe, RZ, 0xc0, !PT ;  /* 0xfffffffe00238812 */ /* 0x000fc400078ec0ff */
[C---:B------:R-:W-:Y:S01]  /*e9b0*/  VIADD R40, R9.reuse, 0x68 ;  /* 0x0000006809287836 */ /* 0x040fe20000000000 */
[----:B------:R-:W-:Y:S01]  /*e9c0*/  ISETP.GE.AND P3, PT, R8, UR4, PT ;  /* 0x0000000408007c0c */ /* 0x000fe2000bf66270 */
[----:B------:R2:W-:Y:S01]  /*e9d0*/  @!P4 ST.E.64 desc[UR44][R30.64], R102 ;  /* 0x000000661e00c985 */ /* 0x0005e2000c101b2c */
[----:B------:R-:W-:Y:S01]  /*e9e0*/  @!P1 LOP3.LUT R39, R34, 0xfffffffe, RZ, 0xc0, !PT ;  /* 0xfffffffe22279812 */ /* 0x000fe200078ec0ff */
[----:B------:R-:W-:Y:S01]  /*e9f0*/  VIADD R0, R9, 0x78 ;  /* 0x0000007809007836 */ /* 0x000fe20000000000 */
[----:B-1----:R-:W-:Y:S01]  /*ea00*/  @!P5 LOP3.LUT R33, R41, 0xfffffffe, RZ, 0xc0, !PT ;  /* 0xfffffffe2921d812 */ /* 0x002fe200078ec0ff */
[C---:B------:R-:W-:Y:S01]  /*ea10*/  VIADD R41, R9.reuse, 0x70 ;  /* 0x0000007009297836 */ /* 0x040fe20000000000 */
[----:B------:R-:W-:Y:S01]  /*ea20*/  @!P2 LEA.HI R38, R38, R38, RZ, 0x1 ;  /* 0x000000262626a211 */ /* 0x000fe200078f08ff */
[----:B------:R-:W-:Y:S01]  /*ea30*/  VIADD R34, R9, 0x80 ;  /* 0x0000008009227836 */ /* 0x000fe20000000000 */
[----:B------:R-:W-:Y:S01]  /*ea40*/  ISETP.GE.AND P6, PT, R0, UR4, PT ;  /* 0x0000000400007c0c */ /* 0x000fe2000bfc6270 */
[----:B------:R-:W-:Y:S01]  /*ea50*/  @!P5 IMAD.WIDE R32, R33, 0x4, R14 ;  /* 0x000000042120d825 */ /* 0x000fe200078e020e */
[----:B------:R-:W-:-:S03]  /*ea60*/  ISETP.GE.AND P4, PT, R41, UR4, PT ;  /* 0x0000000429007c0c */ /* 0x000fc6000bf86270 */
[--C-:B0-----:R-:W-:Y:S01]  /*ea70*/  @!P0 IMAD.WIDE R28, R35, 0x4, R14.reuse ;  /* 0x00000004231c8825 */ /* 0x101fe200078e020e */
[----:B------:R0:W-:Y:S01]  /*ea80*/  @!P5 ST.E.64 desc[UR44][R32.64], R96 ;  /* 0x000000602000d985 */ /* 0x0001e2000c101b2c */
[----:B------:R-:W-:Y:S02]  /*ea90*/  ISETP.GE.AND P5, PT, R40, UR4, PT ;  /* 0x0000000428007c0c */ /* 0x000fe4000bfa6270 */
[----:B--2---:R-:W-:Y:S01]  /*eaa0*/  @!P1 IMAD.WIDE R30, R39, 0x4, R14 ;  /* 0x00000004271e9825 */ /* 0x004fe200078e020e */
[----:B------:R1:W-:Y:S01]  /*eab0*/  @!P0 ST.E.64 desc[UR44][R28.64], R126 ;  /* 0x0000007e1c008985 */ /* 0x0003e2000c101b2c */
[----:B------:R-:W-:Y:S02]  /*eac0*/  @!P3 LEA.HI R8, R8, R8, RZ, 0x1 ;  /* 0x000000080808b211 */ /* 0x000fe400078f08ff */
[----:B------:R-:W-:Y:S01]  /*ead0*/  @!P6 LEA.HI R0, R0, R0, RZ, 0x1 ;  /* 0x000000000000e211 */ /* 0x000fe200078f08ff */
[----:B------:R2:W-:Y:S01]  /*eae0*/  @!P1 ST.E.64 desc[UR44][R30.64], R84 ;  /* 0x000000541e009985 */ /* 0x0005e2000c101b2c */
[----:B------:R-:W-:-:S02]  /*eaf0*/  ISETP.GE.AND P1, PT, R34, UR4, PT ;  /* 0x0000000422007c0c */ /* 0x000fc4000bf26270 */
[----:B------:R-:W-:Y:S01]  /*eb00*/  @!P3 LOP3.LUT R35, R8, 0xfffffffe, RZ, 0xc0, !PT ;  /* 0xfffffffe0823b812 */ /* 0x000fe200078ec0ff */
[----:B------:R-:W-:Y:S01]  /*eb10*/  VIADD R8, R9, 0x90 ;  /* 0x0000009009087836 */ /* 0x000fe20000000000 */
[----:B------:R-:W-:Y:S02]  /*eb20*/  @!P4 LEA.HI R41, R41, R41, RZ, 0x1 ;  /* 0x000000292929c211 */ /* 0x000fe400078f08ff */
[----:B0-----:R-:W-:Y:S01]  /*eb30*/  @!P2 LOP3.LUT R33, R38, 0xfffffffe, RZ, 0xc0, !PT ;  /* 0xfffffffe2621a812 */ /* 0x001fe200078ec0ff */
[----:B------:R-:W-:Y:S01]  /*eb40*/  VIADD R38, R9, 0x88 ;  /* 0x0000008809267836 */ /* 0x000fe20000000000 */
[----:B------:R-:W-:Y:S01]  /*eb50*/  @!P5 LEA.HI R40, R40, R40, RZ, 0x1 ;  /* 0x000000282828d211 */ /* 0x000fe200078f08ff */
[--C-:B-1----:R-:W-:Y:S01]  /*eb60*/  @!P3 IMAD.WIDE R28, R35, 0x4, R14.reuse ;  /* 0x00000004231cb825 */ /* 0x102fe200078e020e */
[----:B------:R-:W-:Y:S02]  /*eb70*/  @!P6 LOP3.LUT R35, R0, 0xfffffffe, RZ, 0xc0, !PT ;  /* 0xfffffffe0023e812 */ /* 0x000fe400078ec0ff */
[----:B------:R-:W-:Y:S01]  /*eb80*/  ISETP.GE.AND P0, PT, R38, UR4, PT ;  /* 0x0000000426007c0c */ /* 0x000fe2000bf06270 */
[----:B------:R-:W-:Y:S01]  /*eb90*/  @!P2 IMAD.WIDE R32, R33, 0x4, R14 ;  /* 0x000000042120a825 */ /* 0x000fe200078e020e */
[----:B------:R-:W-:-:S02]  /*eba0*/  @!P5 LOP3.LUT R39, R40, 0xfffffffe, RZ, 0xc0, !PT ;  /* 0xfffffffe2827d812 */ /* 0x000fc400078ec0ff */
[----:B------:R-:W-:Y:S01]  /*ebb0*/  @!P1 LEA.HI R34, R34, R34, RZ, 0x1 ;  /* 0x0000002222229211 */ /* 0x000fe200078f08ff */
[----:B------:R-:W-:Y:S01]  /*ebc0*/  VIADD R0, R9, 0x98 ;  /* 0x0000009809007836 */ /* 0x000fe20000000000 */
[----:B------:R0:W-:Y:S01]  /*ebd0*/  @!P2 ST.E.64 desc[UR44][R32.64], R90 ;  /* 0x0000005a2000a985 */ /* 0x0001e2000c101b2c */
[----:B--2---:R-:W-:Y:S01]  /*ebe0*/  @!P5 IMAD.WIDE R30, R39, 0x4, R14 ;  /* 0x00000004271ed825 */ /* 0x004fe200078e020e */
[----:B------:R-:W-:Y:S02]  /*ebf0*/  ISETP.GE.AND P2, PT, R8, UR4, PT ;  /* 0x0000000408007c0c */ /* 0x000fe4000bf46270 */
[----:B------:R1:W-:Y:S01]  /*ec00*/  @!P3 ST.E.64 desc[UR44][R28.64], R4 ;  /* 0x000000041c00b985 */ /* 0x0003e2000c101b2c */
[----:B------:R-:W-:Y:S01]  /*ec10*/  VIADD R39, R9, 0xa0 ;  /* 0x000000a009277836 */ /* 0x000fe20000000000 */
[----:B------:R-:W-:Y:S02]  /*ec20*/  ISETP.GE.AND P3, PT, R0, UR4, PT ;  /* 0x0000000400007c0c */ /* 0x000fe4000bf66270 */
[----:B------:R-:W-:Y:S01]  /*ec30*/  @!P0 LEA.HI R38, R38, R38, RZ, 0x1 ;  /* 0x0000002626268211 */ /* 0x000fe200078f08ff */
[----:B------:R2:W-:Y:S01]  /*ec40*/  @!P5 ST.E.64 desc[UR44][R30.64], R48 ;  /* 0x000000301e00d985 */ /* 0x0005e2000c101b2c */
[----:B0-----:R-:W-:-:S05]  /*ec50*/  @!P4 LOP3.LUT R33, R41, 0xfffffffe, RZ, 0xc0, !PT ;  /* 0xfffffffe2921c812 */ /* 0x001fca00078ec0ff */
[----:B------:R-:W-:Y:S02]  /*ec60*/  @!P2 LEA.HI R8, R8, R8, RZ, 0x1 ;  /* 0x000000080808a211 */ /* 0x000fe400078f08ff */
[----:B-1----:R-:W-:Y:S01]  /*ec70*/  @!P1 LOP3.LUT R29, R34, 0xfffffffe, RZ, 0xc0, !PT ;  /* 0xfffffffe221d9812 */ /* 0x002fe200078ec0ff */
[--C-:B------:R-:W-:Y:S01]  /*ec80*/  @!P4 IMAD.WIDE R32, R33, 0x4, R14.reuse ;  /* 0x000000042120c825 */ /* 0x100fe200078e020e */
[----:B------:R-:W-:Y:S02]  /*ec90*/  @!P3 LEA.HI R0, R0, R0, RZ, 0x1 ;  /* 0x000000000000b211 */ /* 0x000fe400078f08ff */
[----:B--2---:R-:W-:Y:S02]  /*eca0*/  @!P0 LOP3.LUT R31, R38, 0xfffffffe, RZ, 0xc0, !PT ;  /* 0xfffffffe261f8812 */ /* 0x004fe400078ec0ff */
[----:B------:R0:W-:Y:S01]  /*ecb0*/  @!P4 ST.E.64 desc[UR44][R32.64], R6 ;  /* 0x000000062000c985 */ /* 0x0001e2000c101b2c */
[----:B------:R-:W-:Y:S01]  /*ecc0*/  @!P6 IMAD.WIDE R4, R35, 0x4, R14 ;  /* 0x000000042304e825 */ /* 0x000fe200078e020e */
[----:B------:R-:W-:-:S03]  /*ecd0*/  ISETP.GE.AND P4, PT, R39, UR4, PT ;  /* 0x0000000427007c0c */ /* 0x000fc6000bf86270 */
[----:B------:R-:W-:Y:S01]  /*ece0*/  VIADD R30, R9, 0xa8 ;  /* 0x000000a8091e7836 */ /* 0x000fe20000000000 */
[----:B------:R1:W-:Y:S04]  /*ecf0*/  @!P6 ST.E.64 desc[UR44][R4.64], R50 ;  /* 0x000000320400e985 */ /* 0x0003e8000c101b2c */
[----:B------:R-:W-:Y:S01]  /*ed00*/  ISETP.GE.AND P5, PT, R30, UR4, PT ;  /* 0x000000041e007c0c */ /* 0x000fe2000bfa6270 */
[----:B0-----:R-:W-:-:S04]  /*ed10*/  @!P1 IMAD.WIDE R6, R29, 0x4, R14 ;  /* 0x000000041d069825 */ /* 0x001fc800078e020e */
[----:B------:R-:W-:Y:S01]  /*ed20*/  @!P4 LEA.HI R39, R39, R39, RZ, 0x1 ;  /* 0x000000272727c211 */ /* 0x000fe200078f08ff */
[----:B------:R-:W-:Y:S01]  /*ed30*/  VIADD R32, R9, 0xb0 ;  /* 0x000000b009207836 */ /* 0x000fe20000000000 */
[----:B------:R0:W-:Y:S01]  /*ed40*/  @!P1 ST.E.64 desc[UR44][R6.64], R128 ;  /* 0x0000008006009985 */ /* 0x0001e2000c101b2c */
[--C-:B------:R-:W-:Y:S01]  /*ed50*/  @!P0 IMAD.WIDE R28, R31, 0x4, R14.reuse ;  /* 0x000000041f1c8825 */ /* 0x100fe200078e020e */
[----:B-1----:R-:W-:Y:S02]  /*ed60*/  @!P2 LOP3.LUT R5, R8, 0xfffffffe, RZ, 0xc0, !PT ;  /* 0xfffffffe0805a812 */ /* 0x002fe400078ec0ff */
[----:B------:R-:W-:Y:S01]  /*ed70*/  ISETP.GE.AND P1, PT, R32, UR4, PT ;  /* 0x0000000420007c0c */ /* 0x000fe2000bf26270 */
[----:B------:R-:W-:Y:S01]  /*ed80*/  VIADD R33, R9, 0xb8 ;  /* 0x000000b809217836 */ /* 0x000fe20000000000 */
[----:B------:R1:W-:Y:S01]  /*ed90*/  @!P0 ST.E.64 desc[UR44][R28.64], R54 ;  /* 0x000000361c008985 */ /* 0x0003e2000c101b2c */
[----:B------:R-:W-:Y:S01]  /*eda0*/  @!P5 LEA.HI R30, R30, R30, RZ, 0x1 ;  /* 0x0000001e1e1ed211 */ /* 0x000fe200078f08ff */
[----:B------:R-:W-:-:S02]  /*edb0*/  @!P2 IMAD.WIDE R4, R5, 0x4, R14 ;  /* 0x000000040504a825 */ /* 0x000fc400078e020e */
[----:B------:R-:W-:Y:S02]  /*edc0*/  ISETP.GE.AND P0, PT, R33, UR4, PT ;  /* 0x0000000421007c0c */ /* 0x000fe4000bf06270 */
[----:B------:R-:W-:Y:S01]  /*edd0*/  @!P5 LOP3.LUT R31, R30, 0xfffffffe, RZ, 0xc0, !PT ;  /* 0xfffffffe1e1fd812 */ /* 0x000fe200078ec0ff */
[----:B------:R-:W-:Y:S01]  /*ede0*/  VIADD R8, R9, 0xc0 ;  /* 0x000000c009087836 */ /* 0x000fe20000000000 */
[----:B0-----:R-:W-:Y:S01]  /*edf0*/  @!P3 LOP3.LUT R7, R0, 0xfffffffe, RZ, 0xc0, !PT ;  /* 0xfffffffe0007b812 */ /* 0x001fe200078ec0ff */
[----:B------:R0:W-:Y:S02]  /*ee00*/  @!P2 ST.E.64 desc[UR44][R4.64], R56 ;  /* 0x000000380400a985 */ /* 0x0001e4000c101b2c */
[----:B------:R-:W-:Y:S01]  /*ee10*/  @!P1 LEA.HI R32, R32, R32, RZ, 0x1 ;  /* 0x0000002020209211 */ /* 0x000fe200078f08ff */
[--C-:B------:R-:W-:Y:S01]  /*ee20*/  @!P5 IMAD.WIDE R30, R31, 0x4, R14.reuse ;  /* 0x000000041f1ed825 */ /* 0x100fe200078e020e */
[----:B------:R-:W-:Y:S02]  /*ee30*/  ISETP.GE.AND P2, PT, R8, UR4, PT ;  /* 0x0000000408007c0c */ /* 0x000fe4000bf46270 */
[----:B-1----:R-:W-:Y:S01]  /*ee40*/  @!P4 LOP3.LUT R29, R39, 0xfffffffe, RZ, 0xc0, !PT ;  /* 0xfffffffe271dc812 */ /* 0x002fe200078ec0ff */
[----:B------:R-:W-:Y:S01]  /*ee50*/  @!P3 IMAD.WIDE R6, R7, 0x4, R14 ;  /* 0x000000040706b825 */ /* 0x000fe200078e020e */
[----:B------:R-:W-:-:S02]  /*ee60*/  @!P0 LEA.HI R0, R33, R33, RZ, 0x1 ;  /* 0x0000002121008211 */ /* 0x000fc400078f08ff */
[----:B------:R-:W-:Y:S01]  /*ee70*/  @!P1 LOP3.LUT R33, R32, 0xfffffffe, RZ, 0xc0, !PT ;  /* 0xfffffffe20219812 */ /* 0x000fe200078ec0ff */
[--C-:B------:R-:W-:Y:S01]  /*ee80*/  @!P4 IMAD.WIDE R28, R29, 0x4, R14.reuse ;  /* 0x000000041d1cc825 */ /* 0x100fe200078e020e */
[----:B------:R-:W-:Y:S01]  /*ee90*/  @!P0 LOP3.LUT R35, R0, 0xfffffffe, RZ, 0xc0, !PT ;  /* 0xfffffffe00238812 */ /* 0x000fe200078ec0ff */
[----:B------:R1:W-:Y:S02]  /*eea0*/  @!P3 ST.E.64 desc[UR44][R6.64], R134 ;  /* 0x000000860600b985 */ /* 0x0003e4000c101b2c */
[----:B0-----:R-:W-:Y:S02]  /*eeb0*/  @!P1 IMAD.WIDE R4, R33, 0x4, R14 ;  /* 0x0000000421049825 */ /* 0x001fe400078e020e */
[----:B------:R0:W-:Y:S01]  /*eec0*/  @!P4 ST.E.64 desc[UR44][R28.64], R16 ;  /* 0x000000101c00c985 */ /* 0x0001e2000c101b2c */
[----:B------:R-:W-:Y:S01]  /*eed0*/  @!P2 LEA.HI R8, R8, R8, RZ, 0x1 ;  /* 0x000000080808a211 */ /* 0x000fe200078f08ff */
[C---:B------:R-:W-:Y:S02]  /*eee0*/  VIADD R32, R9.reuse, 0xc8 ;  /* 0x000000c809207836 */ /* 0x040fe40000000000 */
[----:B------:R-:W-:Y:S01]  /*eef0*/  VIADD R0, R9, 0xd0 ;  /* 0x000000d009007836 */ /* 0x000fe20000000000 */
[----:B------:R2:W-:Y:S02]  /*ef00*/  @!P5 ST.E.64 desc[UR44][R30.64], R2 ;  /* 0x000000021e00d985 */ /* 0x0005e4000c101b2c */
[----:B------:R-:W-:-:S02]  /*ef10*/  ISETP.GE.AND P3, PT, R32, UR4, PT ;  /* 0x0000000420007c0c */ /* 0x000fc4000bf66270 */
[----:B------:R4:W-:Y:S01]  /*ef20*/  @!P1 ST.E.64 desc[UR44][R4.64], R20 ;  /* 0x0000001404009985 */ /* 0x0009e2000c101b2c */
[----:B-1----:R-:W-:Y:S01]  /*ef30*/  @!P0 IMAD.WIDE R6, R35, 0x4, R14 ;  /* 0x0000000423068825 */ /* 0x002fe200078e020e */
[----:B------:R-:W-:-:S03]  /*ef40*/  ISETP.GE.AND P1, PT, R0, UR4, PT ;  /* 0x0000000400007c0c */ /* 0x000fc6000bf26270 */
[C---:B0-----:R-:W-:Y:S01]  /*ef50*/  VIADD R16, R9.reuse, 0xd8 ;  /* 0x000000d809107836 */ /* 0x041fe20000000000 */
[----:B------:R0:W-:Y:S01]  /*ef60*/  @!P0 ST.E.64 desc[UR44][R6.64], R24 ;  /* 0x0000001806008985 */ /* 0x0001e2000c101b2c */
[C---:B------:R-:W-:Y:S02]  /*ef70*/  VIADD R17, R9.reuse, 0xe0 ;  /* 0x000000e009117836 */ /* 0x040fe40000000000 */
[C---:B------:R-:W-:Y:S01]  /*ef80*/  VIADD R28, R9.reuse, 0xe8 ;  /* 0x000000e8091c7836 */ /* 0x040fe20000000000 */
[----:B------:R-:W-:Y:S01]  /*ef90*/  ISETP.GE.AND P0, PT, R16, UR4, PT ;  /* 0x0000000410007c0c */ /* 0x000fe2000bf06270 */
[----:B------:R-:W-:Y:S01]  /*efa0*/  VIADD R29, R9, 0xf0 ;  /* 0x000000f0091d7836 */ /* 0x000fe20000000000 */
[----:B------:R-:W-:Y:S01]  /*efb0*/  ISETP.GE.AND P4, PT, R17, UR4, PT ;  /* 0x0000000411007c0c */ /* 0x000fe2000bf86270 */
[----:B------:R-:W-:Y:S01]  /*efc0*/  VIADD R9, R9, 0xf8 ;  /* 0x000000f809097836 */ /* 0x000fe20000000000 */
[----:B------:R-:W-:Y:S02]  /*efd0*/  ISETP.GE.AND P5, PT, R28, UR4, PT ;  /* 0x000000041c007c0c */ /* 0x000fe4000bfa6270 */
[----:B------:R-:W-:-:S02]  /*efe0*/  ISETP.GE.AND P6, PT, R29, UR4, PT ;  /* 0x000000041d007c0c */ /* 0x000fc4000bfc6270 */
[----:B--2---:R-:W-:Y:S02]  /*eff0*/  @!P2 LOP3.LUT R3, R8, 0xfffffffe, RZ, 0xc0, !PT ;  /* 0xfffffffe0803a812 */ /* 0x004fe400078ec0ff */
[----:B------:R-:W-:Y:S02]  /*f000*/  @!P3 LEA.HI R32, R32, R32, RZ, 0x1 ;  /* 0x000000202020b211 */ /* 0x000fe400078f08ff */
[----:B------:R-:W-:Y:S01]  /*f010*/  @!P1 LEA.HI R0, R0, R0, RZ, 0x1 ;  /* 0x0000000000009211 */ /* 0x000fe200078f08ff */
[--C-:B------:R-:W-:Y:S01]  /*f020*/  @!P2 IMAD.WIDE R2, R3, 0x4, R14.reuse ;  /* 0x000000040302a825 */ /* 0x100fe200078e020e */
[----:B----4-:R-:W-:Y:S02]  /*f030*/  @!P3 LOP3.LUT R5, R32, 0xfffffffe, RZ, 0xc0, !PT ;  /* 0xfffffffe2005b812 */ /* 0x010fe400078ec0ff */
[----:B0-----:R-:W-:Y:S02]  /*f040*/  @!P1 LOP3.LUT R7, R0, 0xfffffffe, RZ, 0xc0, !PT ;  /* 0xfffffffe00079812 */ /* 0x001fe400078ec0ff */
[----:B------:R-:W-:Y:S01]  /*f050*/  @!P0 LEA.HI R16, R16, R16, RZ, 0x1 ;  /* 0x0000001010108211 */ /* 0x000fe200078f08ff */
[--C-:B------:R-:W-:Y:S01]  /*f060*/  @!P3 IMAD.WIDE R4, R5, 0x4, R14.reuse ;  /* 0x000000040504b825 */ /* 0x100fe200078e020e */
[----:B------:R-:W-:Y:S01]  /*f070*/  @!P4 LEA.HI R0, R17, R17, RZ, 0x1 ;  /* 0x000000111100c211 */ /* 0x000fe200078f08ff */
[----:B------:R0:W-:Y:S01]  /*f080*/  @!P2 ST.E.64 desc[UR44][R2.64], R22 ;  /* 0x000000160200a985 */ /* 0x0001e2000c101b2c */
[----:B------:R-:W-:Y:S01]  /*f090*/  @!P5 LEA.HI R28, R28, R28, RZ, 0x1 ;  /* 0x0000001c1c1cd211 */ /* 0x000fe200078f08ff */
[----:B------:R-:W-:Y:S01]  /*f0a0*/  @!P1 IMAD.WIDE R6, R7, 0x4, R14 ;  /* 0x0000000407069825 */ /* 0x000fe200078e020e */
[----:B------:R-:W-:Y:S01]  /*f0b0*/  @!P6 LEA.HI R29, R29, R29, RZ, 0x1 ;  /* 0x0000001d1d1de211 */ /* 0x000fe200078f08ff */
[----:B------:R1:W-:Y:S01]  /*f0c0*/  @!P3 ST.E.64 desc[UR44][R4.64], R42 ;  /* 0x0000002a0400b985 */ /* 0x0003e2000c101b2c */
[----:B------:R-:W-:-:S02]  /*f0d0*/  @!P0 LOP3.LUT R17, R16, 0xfffffffe, RZ, 0xc0, !PT ;  /* 0xfffffffe10118812 */ /* 0x000fc400078ec0ff */
[----:B------:R-:W-:Y:S01]  /*f0e0*/  @!P4 LOP3.LUT R21, R0, 0xfffffffe, RZ, 0xc0, !PT ;  /* 0xfffffffe0015c812 */ /* 0x000fe200078ec0ff */
[----:B------:R2:W-:Y:S01]  /*f0f0*/  @!P1 ST.E.64 desc[UR44][R6.64], R26 ;  /* 0x0000001a06009985 */ /* 0x0005e2000c101b2c */
[----:B------:R-:W-:Y:S01]  /*f100*/  @!P6 LOP3.LUT R29, R29, 0xfffffffe, RZ, 0xc0, !PT ;  /* 0xfffffffe1d1de812 */ /* 0x000fe200078ec0ff */
[----:B------:R-:W-:Y:S01]  /*f110*/  @!P0 IMAD.WIDE R16, R17, 0x4, R14 ;  /* 0x0000000411108825 */ /* 0x000fe200078e020e */
[----:B0-----:R-:W-:-:S03]  /*f120*/  @!P5 LOP3.LUT R23, R28, 0xfffffffe, RZ, 0xc0, !PT ;  /* 0xfffffffe1c17d812 */ /* 0x001fc600078ec0ff */
[--C-:B------:R-:W-:Y:S01]  /*f130*/  @!P4 IMAD.WIDE R2, R21, 0x4, R14.reuse ;  /* 0x000000041502c825 */ /* 0x100fe200078e020e */
[----:B------:R2:W-:Y:S01]  /*f140*/  @!P0 ST.E.64 desc[UR44][R16.64], R130 ;  /* 0x0000008210008985 */ /* 0x0005e2000c101b2c */
[----:B------:R-:W-:Y:S02]  /*f150*/  ISETP.GE.AND P0, PT, R9, UR4, PT ;  /* 0x0000000409007c0c */ /* 0x000fe4000bf06270 */
        /* <DEDUP_REMOVED lines=11> */
.L_x_1031:
        /* <DEDUP_REMOVED lines=14> */
[----:B------:R-:W-:Y:S01]  /*f2f0*/  USHF.R.S32.HI UR6, URZ, 0x1f, UR42 ;  /* 0x0000001f3f067899 */ /* 0x000fe2000801142a */
[----:B------:R-:W-:Y:S01]  /*f300*/  IMAD.MOV.U32 R5, RZ, RZ, R0 ;  /* 0x000000ffff057224 */ /* 0x000fe200078e0000 */
[----:B------:R-:W-:Y:S02]  /*f310*/  ULDC.64 UR8, c[0x0][0xbd0] ;  /* 0x0002f40000087ab9 */ /* 0x000fe40000000a00 */
[----:B------:R-:W-:Y:S02]  /*f320*/  UIMAD UR6, UR6, UR8, URZ ;  /* 0x00000008060672a4 */ /* 0x000fe4000f8e023f */
[----:B------:R-:W-:Y:S01]  /*f330*/  UIMAD.WIDE.U32 UR4, UR42, UR8, URZ ;  /* 0x000000082a0472a5 */ /* 0x000fe2000f8e003f */
[----:B------:R-:W1:Y:S01]  /*f340*/  S2UR UR7, SR_CTAID.Y ;  /* 0x00000000000779c3 */ /* 0x000e620000002600 */
[----:B------:R-:W-:-:S04]  /*f350*/  UIMAD UR6, UR42, UR9, UR6 ;  /* 0x000000092a0672a4 */ /* 0x000fc8000f8e0206 */
[----:B------:R-:W-:Y:S02]  /*f360*/  UIADD3 UR6, UR5, UR6, URZ ;  /* 0x0000000605067290 */ /* 0x000fe4000fffe03f */
[----:B------:R-:W-:Y:S01]  /*f370*/  IMAD.U32 R3, RZ, RZ, UR5 ;  /* 0x00000005ff037e24 */ /* 0x000fe2000f8e00ff */
[----:B------:R-:W2:Y:S01]  /*f380*/  @P0 LDC R7, c[0x0][0xbec] ;  /* 0x0002fb00ff070b82 */ /* 0x000ea20000000800 */
[----:B------:R-:W-:Y:S01]  /*f390*/  IMAD.U32 R2, RZ, RZ, UR4 ;  /* 0x00000004ff027e24 */ /* 0x000fe2000f8e00ff */
[----:B------:R-:W-:Y:S01]  /*f3a0*/  ULDC.64 UR4, c[0x0][0xbe0] ;  /* 0x0002f80000047ab9 */ /* 0x000fe20000000a00 */
[----:B------:R-:W-:-:S05]  /*f3b0*/  IMAD.U32 R3, RZ, RZ, UR6 ;  /* 0x00000006ff037e24 */ /* 0x000fca000f8e00ff */
[----:B------:R-:W3:Y:S01]  /*f3c0*/  @P0 LDC R9, c[0x0][0xbf0] ;  /* 0x0002fc00ff090b82 */ /* 0x000ee20000000800 */
[C---:B0-----:R-:W-:Y:S02]  /*f3d0*/  IMAD R12, R10.reuse, UR37, RZ ;  /* 0x000000250a0c7c24 */ /* 0x041fe4000f8e02ff */
[----:B------:R-:W-:-:S04]  /*f3e0*/  IMAD.WIDE.U32 R2, R10, UR36, R2 ;  /* 0x000000240a027c25 */ /* 0x000fc8000f8e0002 */
[----:B------:R-:W-:Y:S01]  /*f3f0*/  IMAD R11, R11, UR36, R12 ;  /* 0x000000240b0b7c24 */ /* 0x000fe2000f8e020c */
[----:B------:R-:W1:Y:S03]  /*f400*/  LDC R8, c[0x0][0xc50] ;  /* 0x00031400ff087b82 */ /* 0x000e660000000800 */
[----:B------:R-:W-:Y:S02]  /*f410*/  IMAD.IADD R3, R11, 0x1, R3 ;  /* 0x000000010b037824 */ /* 0x000fe400078e0203 */
[----:B--2---:R-:W-:-:S04]  /*f420*/  @P0 IMAD.HI.U32 R4, R0, R7, RZ ;  /* 0x0000000700040227 */ /* 0x004fc800078e00ff */
[----:B------:R-:W-:Y:S01]  /*f430*/  IMAD R7, RZ, RZ, -UR42 ;  /* 0x8000002aff077e24 */ /* 0x000fe2000f8e02ff */
[----:B---3--:R-:W-:-:S03]  /*f440*/  @P0 SHF.R.U32.HI R5, RZ, R9, R4 ;  /* 0x00000009ff050219 */ /* 0x008fc60000011604 */
[----:B-1----:R-:W-:Y:S02]  /*f450*/  IMAD R9, R8, R7, UR7 ;  /* 0x0000000708097e24 */ /* 0x002fe4000f8e0207 */
[----:B------:R-:W-:Y:S02]  /*f460*/  IMAD.MOV R7, RZ, RZ, -R5 ;  /* 0x000000ffff077224 */ /* 0x000fe400078e0a05 */
[----:B------:R-:W-:Y:S01]  /*f470*/  IMAD.WIDE.U32 R2, R9, UR4, R2 ;  /* 0x0000000409027c25 */ /* 0x000fe2000f8e0002 */
[----:B------:R-:W-:-:S03]  /*f480*/  SHF.R.S32.HI R4, RZ, 0x1f, R9 ;  /* 0x0000001fff047819 */ /* 0x000fc60000011409 */
[----:B------:R-:W-:Y:S01]  /*f490*/  IMAD R7, R6, R7, R0 ;  /* 0x0000000706077224 */ /* 0x000fe200078e0200 */
[----:B------:R-:W-:Y:S01]  /*f4a0*/  IADD3 R2, P0, R5, R2, RZ ;  /* 0x0000000205027210 */ /* 0x000fe20007f1e0ff */
[----:B------:R-:W-:-:S03]  /*f4b0*/  IMAD R4, R4, UR4, RZ ;  /* 0x0000000404047c24 */ /* 0x000fc6000f8e02ff */
[----:B------:R-:W-:Y:S01]  /*f4c0*/  SHF.R.S32.HI R0, RZ, 0x1f, R7 ;  /* 0x0000001fff007819 */ /* 0x000fe20000011407 */
[----:B------:R-:W-:Y:S01]  /*f4d0*/  IMAD R4, R9, UR5, R4 ;  /* 0x0000000509047c24 */ /* 0x000fe2000f8e0204 */
[----:B------:R-:W-:Y:S01]  /*f4e0*/  SHF.R.S32.HI R9, RZ, 0x1f, R5 ;  /* 0x0000001fff097819 */ /* 0x000fe20000011405 */
[----:B------:R-:W-:Y:S02]  /*f4f0*/  ULDC.64 UR4, c[0x0][0xbc8] ;  /* 0x0002f20000047ab9 */ /* 0x000fe40000000a00 */
[----:B------:R-:W-:Y:S01]  /*f500*/  IMAD R0, R0, UR4, RZ ;  /* 0x0000000400007c24 */ /* 0x000fe2000f8e02ff */
[----:B------:R-:W-:-:S03]  /*f510*/  IADD3.X R3, R9, R3, R4, P0, !PT ;  /* 0x0000000309037210 */ /* 0x000fc600007fe404 */
[C---:B------:R-:W-:Y:S02]  /*f520*/  IMAD R5, R7.reuse, UR5, R0 ;  /* 0x0000000507057c24 */ /* 0x040fe4000f8e0200 */
[----:B------:R-:W-:Y:S01]  /*f530*/  IMAD.WIDE.U32 R2, R7, UR4, R2 ;  /* 0x0000000407027c25 */ /* 0x000fe2000f8e0002 */
[----:B------:R-:W-:-:S03]  /*f540*/  ULDC.64 UR4, c[0x0][0xba8] ;  /* 0x0002ea0000047ab9 */ /* 0x000fc60000000a00 */
[----:B------:R-:W-:Y:S01]  /*f550*/  IMAD.IADD R3, R3, 0x1, R5 ;  /* 0x0000000103037824 */ /* 0x000fe200078e0205 */
[----:B------:R-:W-:-:S04]  /*f560*/  LEA R4, P0, R2, UR4, 0x2 ;  /* 0x0000000402047c11 */ /* 0x000fc8000f8010ff */
[----:B------:R-:W-:Y:S01]  /*f570*/  LEA.HI.X R5, R2, UR5, R3, 0x2, P0 ;  /* 0x0000000502057c11 */ /* 0x000fe200080f1403 */
[----:B------:R-:W-:-:S05]  /*f580*/  IMAD.MOV.U32 R3, RZ, RZ, -0x800000 ;  /* 0xff800000ff037424 */ /* 0x000fca00078e00ff */
[----:B------:R1:W-:Y:S01]  /*f590*/  STG.E desc[UR44][R4.64], R3 ;  /* 0x0000000304007986 */ /* 0x0003e2000c10192c */
[----:B------:R-:W-:Y:S05]  /*f5a0*/  BRA `(.L_x_948) ;  /* 0x0000003c00107947 */ /* 0x000fea0003800000 */
.L_x_946:
[----:B------:R-:W-:-:S08]  /*f5b0*/  NOP ;  /* 0x0000000000007918 */ /* 0x000fd00000000000 */
[----:B------:R-:W0:-:S00]  /*f5c0*/  USETMAXREG.DEALLOC.CTAPOOL 0x18 ;  /* 0x00000018000079c8 */ /* 0x000e0000080e0500 */
        /* <DEDUP_REMOVED lines=16> */
.L_x_1034:
[----:B------:R-:W-:Y:S01]  /*f6d0*/  ULDC UR8, c[0x0][0xc50] ;  /* 0x0003140000087ab9 */ /* 0x000fe20000000800 */
[----:B------:R-:W-:Y:S01]  /*f6e0*/  UMOV UR36, UR7 ;  /* 0x0000000700247c82 */ /* 0x000fe20008000000 */
[----:B------:R-:W-:-:S11]  /*f6f0*/  UISETP.NE.AND UP0, UPT, UR8, 0x1, UPT ;  /* 0x000000010800788c */ /* 0x000fd6000bf05270 */
[----:B------:R-:W-:Y:S01]  /*f700*/  @UP0 ULDC UR4, c[0x0][0xc54] ;  /* 0x0003150000040ab9 */ /* 0x000fe20000000800 */
[----:B------:R-:W-:Y:S01]  /*f710*/  @UP0 ULDC UR6, c[0x0][0xc58] ;  /* 0x0003160000060ab9 */ /* 0x000fe20000000800 */
[----:B------:R-:W-:-:S04]  /*f720*/  UIMAD.WIDE.U32 UR4, UR7, UR4, URZ ;  /* 0x00000004070472a5 */ /* 0x000fc8000f8e003f */
[----:B------:R-:W-:-:S12]  /*f730*/  @UP0 USHF.R.U32.HI UR36, URZ, UR6, UR5 ;  /* 0x000000063f240299 */ /* 0x000fd80008011605 */
.L_x_1035:
[----:B------:R-:W-:Y:S01]  /*f740*/  ISETP.GE.AND P0, PT, R18, RZ, PT ;  /* 0x000000ff1200720c */ /* 0x000fe20003f06270 */
[----:B------:R-:W-:Y:S01]  /*f750*/  UIADD3 UR6, -UR36, URZ, URZ ;  /* 0x0000003f24067290 */ /* 0x000fe2000fffe13f */
[----:B------:R-:W-:Y:S02]  /*f760*/  IMAD.MOV.U32 R20, RZ, RZ, 0x1 ;  /* 0x00000001ff147424 */ /* 0x000fe400078e00ff */
[----:B------:R-:W-:Y:S01]  /*f770*/  IMAD.MOV.U32 R0, RZ, RZ, RZ ;  /* 0x000000ffff007224 */ /* 0x000fe200078e00ff */
[----:B------:R-:W-:Y:S01]  /*f780*/  UIMAD UR6, UR8, UR6, UR7 ;  /* 0x00000006080672a4 */ /* 0x000fe2000f8e0207 */
[----:B------:R-:W-:-:S07]  /*f790*/  IMAD.MOV.U32 R2, RZ, RZ, 0x1 ;  /* 0x00000001ff027424 */ /* 0x000fce00078e00ff */
[----:B------:R-:W-:Y:S05]  /*f7a0*/  @!P0 BRA `(.L_x_1036) ;  /* 0x0000003400c48947 */ /* 0x000fea0003800000 */
[----:B------:R-:W0:Y:S01]  /*f7b0*/  S2UR UR40, SR_CTAID.X ;  /* 0x00000000002879c3 */ /* 0x000e220000002500 */
[----:B------:R-:W-:Y:S01]  /*f7c0*/  ULDC.64 UR4, c[0x0][0x418] ;  /* 0x0001060000047ab9 */ /* 0x000fe20000000a00 */
[----:B------:R-:W-:Y:S01]  /*f7d0*/  ULDC UR7, c[0x0][0x448] ;  /* 0x0001120000077ab9 */ /* 0x000fe20000000800 */
[----:B------:R-:W-:Y:S02]  /*f7e0*/  UISETP.NE.U32.AND UP0, UPT, UR4, URZ, UPT ;  /* 0x0000003f0400728c */ /* 0x000fe4000bf05070 */
[----:B------:R-:W-:Y:S02]  /*f7f0*/  UISETP.NE.AND UP1, UPT, UR7, 0x1, UPT ;  /* 0x000000010700788c */ /* 0x000fe4000bf25270 */
[----:B------:R-:W-:Y:S01]  /*f800*/  UISETP.NE.AND.EX UP0, UPT, UR5, URZ, UPT, UP0 ;  /* 0x0000003f0500728c */ /* 0x000fe2000bf05300 */
[----:B------:R-:W-:Y:S01]  /*f810*/  ULDC UR4, c[0x0][0x424] ;  /* 0x0001090000047ab9 */ /* 0x000fe20000000800 */
[----:B------:R-:W-:Y:S02]  /*f820*/  ULDC UR12, c[0x0][0x288] ;  /* 0x0000a200000c7ab9 */ /* 0x000fe40000000800 */
[----:B------:R-:W-:-:S02]  /*f830*/  USEL UR11, UR4, 0x1, UP0 ;  /* 0x00000001040b7887 */ /* 0x000fc40008000000 */
[----:B------:R-:W-:Y:S01]  /*f840*/  UIADD3 UR10, -UR12, 0x1, URZ ;  /* 0x000000010c0a7890 */ /* 0x000fe2000fffe13f */
[----:B------:R-:W-:Y:S02]  /*f850*/  ULDC.64 UR4, c[0x0][0x9e0] ;  /* 0x0002780000047ab9 */ /* 0x000fe40000000a00 */
[----:B------:R-:W-:Y:S01]  /*f860*/  @UP1 ULDC UR8, c[0x0][0x44c] ;  /* 0x0001130000081ab9 */ /* 0x000fe20000000800 */
[----:B------:R-:W-:Y:S01]  /*f870*/  UISETP.GE.AND UP0, UPT, UR5, 0x1, UPT ;  /* 0x000000010500788c */ /* 0x000fe2000bf06270 */
[----:B------:R-:W-:Y:S01]  /*f880*/  ULDC UR13, c[0x0][0x2f0] ;  /* 0x0000bc00000d7ab9 */ /* 0x000fe20000000800 */
[----:B------:R-:W-:Y:S01]  /*f890*/  @UP1 ULDC UR14, c[0x0][0x450] ;  /* 0x00011400000e1ab9 */ /* 0x000fe20000000800 */
[----:B------:R-:W-:-:S03]  /*f8a0*/  UIMAD UR10, UR11, UR13, UR10 ;  /* 0x0000000d0b0a72a4 */ /* 0x000fc6000f8e020a */
[----:B------:R-:W-:Y:S01]  /*f8b0*/  PLOP3.LUT P1, PT, PT, PT, UP0, 0x80, 0x0 ;  /* 0x000000000000781c */ /* 0x000fe20003f2f008 */
[----:B0-----:R-:W-:-:S04]  /*f8c0*/  USHF.L.U32 UR40, UR40, 0x7, URZ ;  /* 0x0000000728287899 */ /* 0x001fc8000800063f */
[----:B------:R-:W-:-:S04]  /*f8d0*/  UIADD3 UR7, UR40, 0x7f, URZ ;  /* 0x0000007f28077890 */ /* 0x000fc8000fffe03f */
[----:B------:R-:W-:-:S04]  /*f8e0*/  UIMAD.WIDE.U32 UR8, UR7, UR8, URZ ;  /* 0x00000008070872a5 */ /* 0x000fc8000f8e003f */
[----:B------:R-:W-:-:S04]  /*f8f0*/  @UP1 USHF.R.U32.HI UR7, URZ, UR14, UR9 ;  /* 0x0000000e3f071299 */ /* 0x000fc80008011609 */
[----:B------:R-:W-:-:S04]  /*f900*/  UIADD3 UR8, UR10, UR7, URZ ;  /* 0x000000070a087290 */ /* 0x000fc8000fffe03f */
[----:B------:R-:W-:Y:S01]  /*f910*/  UIADD3 UR4, UR8, UR4, URZ ;  /* 0x0000000408047290 */ /* 0x000fe2000fffe03f */
[----:B------:R-:W-:Y:S11]  /*f920*/  @!P1 BRA `(.L_x_1037) ;  /* 0x0000000000449947 */ /* 0x000ff60003800000 */
        /* <DEDUP_REMOVED lines=10> */
.L_x_1038:
[----:B------:R-:W-:-:S11]  /*f9d0*/  UISETP.NE.AND UP0, UPT, UR5, 0x1, UPT ;  /* 0x000000010500788c */ /* 0x000fd6000bf05270 */
[----:B------:R-:W-:Y:S02]  /*f9e0*/  @UP0 ULDC.64 UR14, c[0x0][0x9e8] ;  /* 0x00027a00000e0ab9 */ /* 0x000fe40000000a00 */
[----:B------:R-:W-:-:S04]  /*f9f0*/  UIMAD.WIDE.U32 UR8, UR7, UR14, URZ ;  /* 0x0000000e070872a5 */ /* 0x000fc8000f8e003f */
[----:B------:R-:W-:-:S12]  /*fa00*/  @UP0 USHF.R.U32.HI UR7, URZ, UR15, UR9 ;  /* 0x0000000f3f070299 */ /* 0x000fd80008011609 */
.L_x_1039:
[----:B------:R-:W-:-:S04]  /*fa10*/  UIMAD UR7, UR7, UR5, UR5 ;  /* 0x00000005070772a4 */ /* 0x000fc8000f8e0205 */
[----:B------:R-:W-:-:S04]  /*fa20*/  UISETP.LT.AND UP0, UPT, UR4, UR7, UPT ;  /* 0x000000070400728c */ /* 0x000fc8000bf01270 */
[----:B------:R-:W-:-:S12]  /*fa30*/  USEL UR4, UR4, UR7, UP0 ;  /* 0x0000000704047287 */ /* 0x000fd80008000000 */
.L_x_1037:
[----:B------:R-:W-:Y:S02]  /*fa40*/  UIMAD UR14, UR11, UR13, 0x3f ;  /* 0x0000003f0b0e74a4 */ /* 0x000fe4000f8e020d */
[----:B------:R-:W-:Y:S02]  /*fa50*/  UIADD3 UR4, UR4, 0x3f, URZ ;  /* 0x0000003f04047890 */ /* 0x000fe4000fffe03f */
[----:B------:R-:W-:Y:S02]  /*fa60*/  USHF.R.S32.HI UR15, URZ, 0x1f, UR14 ;  /* 0x0000001f3f0f7899 */ /* 0x000fe4000801140e */
[----:B------:R-:W-:Y:S01]  /*fa70*/  USHF.R.S32.HI UR7, URZ, 0x1f, UR4 ;  /* 0x0000001f3f077899 */ /* 0x000fe20008011404 */
[----:B------:R-:W-:Y:S01]  /*fa80*/  @UP1 ULDC UR8, c[0x0][0x44c] ;  /* 0x0001130000081ab9 */ /* 0x000fe20000000800 */
[----:B------:R-:W-:Y:S02]  /*fa90*/  ULEA.HI UR15, UR15, UR14, URZ, 0x6 ;  /* 0x0000000e0f0f7291 */ /* 0x000fe4000f8f303f */
[----:B------:R-:W-:-:S02]  /*faa0*/  ULEA.HI UR7, UR7, UR4, URZ, 0x6 ;  /* 0x0000000407077291 */ /* 0x000fc4000f8f303f */
[----:B------:R-:W-:Y:S01]  /*fab0*/  UIMAD.WIDE.U32 UR8, UR40, UR8, URZ ;  /* 0x00000008280872a5 */ /* 0x000fe2000f8e003f */
[----:B------:R-:W-:Y:S01]  /*fac0*/  @UP1 ULDC UR16, c[0x0][0x450] ;  /* 0x0001140000101ab9 */ /* 0x000fe20000000800 */
[----:B------:R-:W-:Y:S01]  /*fad0*/  UMOV UR10, UR40 ;  /* 0x00000028000a7c82 */ /* 0x000fe20008000000 */
[----:B------:R-:W-:Y:S02]  /*fae0*/  USHF.R.S32.HI UR15, URZ, 0x6, UR15 ;  /* 0x000000063f0f7899 */ /* 0x000fe4000801140f */
[----:B------:R-:W-:Y:S02]  /*faf0*/  USHF.R.S32.HI UR7, URZ, 0x6, UR7 ;  /* 0x000000063f077899 */ /* 0x000fe40008011407 */
[----:B------:R-:W-:Y:S02]  /*fb00*/  UIMAD UR4, UR11, UR13, -UR12 ;  /* 0x0000000d0b0472a4 */ /* 0x000fe4000f8e0a0c */
[----:B------:R-:W-:Y:S02]  /*fb10*/  @UP1 USHF.R.U32.HI UR10, URZ, UR16, UR9 ;  /* 0x000000103f0a1299 */ /* 0x000fe40008011609 */
[----:B------:R-:W-:-:S02]  /*fb20*/  UISETP.LT.AND UP0, UPT, UR15, UR7, UPT ;  /* 0x000000070f00728c */ /* 0x000fc4000bf01270 */
[----:B------:R-:W-:Y:S01]  /*fb30*/  UIADD3 UR4, UR4, UR10, URZ ;  /* 0x0000000a04047290 */ /* 0x000fe2000fffe03f */
[----:B------:R-:W-:Y:S01]  /*fb40*/  ULDC UR8, c[0x0][0x9dc] ;  /* 0x0002770000087ab9 */ /* 0x000fe20000000800 */
[----:B------:R-:W-:Y:S02]  /*fb50*/  USEL UR10, UR15, UR7, UP0 ;  /* 0x000000070f0a7287 */ /* 0x000fe40008000000 */
[----:B------:R-:W-:Y:S01]  /*fb60*/  UIADD3 UR7, UR4, -UR8, URZ ;  /* 0x8000000804077290 */ /* 0x000fe2000fffe03f */
[----:B------:R-:W-:Y:S11]  /*fb70*/  @!P1 BRA `(.L_x_1040) ;  /* 0x0000000000449947 */ /* 0x000ff60003800000 */
        /* <DEDUP_REMOVED lines=10> */
.L_x_1041:
[----:B------:R-:W-:-:S11]  /*fc20*/  UISETP.NE.AND UP0, UPT, UR5, 0x1, UPT ;  /* 0x000000010500788c */ /* 0x000fd6000bf05270 */
[----:B------:R-:W-:Y:S02]  /*fc30*/  @UP0 ULDC.64 UR12, c[0x0][0x9e8] ;  /* 0x00027a00000c0ab9 */ /* 0x000fe40000000a00 */
[----:B------:R-:W-:-:S04]  /*fc40*/  UIMAD.WIDE.U32 UR8, UR4, UR12, URZ ;  /* 0x0000000c040872a5 */ /* 0x000fc8000f8e003f */
[----:B------:R-:W-:-:S12]  /*fc50*/  @UP0 USHF.R.U32.HI UR4, URZ, UR13, UR9 ;  /* 0x0000000d3f040299 */ /* 0x000fd80008011609 */
.L_x_1042:
[----:B------:R-:W-:-:S04]  /*fc60*/  UIMAD UR4, UR4, UR5, URZ ;  /* 0x00000005040472a4 */ /* 0x000fc8000f8e023f */
[----:B------:R-:W-:-:S04]  /*fc70*/  UISETP.LT.AND UP0, UPT, UR7, UR4, UPT ;  /* 0x000000040700728c */ /* 0x000fc8000bf01270 */
[----:B------:R-:W-:-:S12]  /*fc80*/  USEL UR7, UR7, UR4, !UP0 ;  /* 0x0000000407077287 */ /* 0x000fd8000c000000 */
.L_x_1040:
[----:B------:R-:W-:Y:S02]  /*fc90*/  USHF.R.S32.HI UR4, URZ, 0x1f, UR7 ;  /* 0x0000001f3f047899 */ /* 0x000fe40008011407 */
[----:B------:R-:W-:Y:S02]  /*fca0*/  USHF.R.U32.HI UR12, URZ, 0x10, UR6 ;  /* 0x000000103f0c7899 */ /* 0x000fe40008011606 */
[----:B------:R-:W-:Y:S02]  /*fcb0*/  ULEA.HI UR4, UR4, UR7, URZ, 0x6 ;  /* 0x0000000704047291 */ /* 0x000fe4000f8f303f */
[----:B------:R-:W-:Y:S02]  /*fcc0*/  ULOP3.LUT UR41, UR6, 0xffff, URZ, 0xc0, !UPT ;  /* 0x0000ffff06297892 */ /* 0x000fe4000f8ec03f */
[----:B------:R-:W-:-:S04]  /*fcd0*/  USHF.R.S32.HI UR4, URZ, 0x6, UR4 ;  /* 0x000000063f047899 */ /* 0x000fc80008011404 */
[----:B------:R-:W-:-:S04]  /*fce0*/  UISETP.LT.AND UP0, UPT, URZ, UR4, UPT ;  /* 0x000000043f00728c */ /* 0x000fc8000bf01270 */
[----:B------:R-:W-:Y:S02]  /*fcf0*/  USEL UR11, URZ, UR4, !UP0 ;  /* 0x000000043f0b7287 */ /* 0x000fe4000c000000 */
[----:B------:R-:W-:Y:S02]  /*fd00*/  UISETP.NE.AND UP0, UPT, UR12, URZ, UPT ;  /* 0x0000003f0c00728c */ /* 0x000fe4000bf05270 */
[----:B------:R-:W-:Y:S01]  /*fd10*/  UISETP.GT.AND UP1, UPT, UR10, UR11, UPT ;  /* 0x0000000b0a00728c */ /* 0x000fe2000bf24270 */
[----:B------:R-:W-:-:S05]  /*fd20*/  UMOV UR4, URZ ;  /* 0x0000003f00047c82 */ /* 0x000fca0008000000 */
[----:B------:R-:W-:-:S03]  /*fd30*/  PLOP3.LUT P0, PT, PT, PT, UP1, 0x80, 0x0 ;  /* 0x000000000000781c */ /* 0x000fc60003f0f018 */
[----:B------:R-:W-:-:S10]  /*fd40*/  @!UP0 ULDC UR12, c[0x0][0x9f0] ;  /* 0x00027c00000c8ab9 */ /* 0x000fd40000000800 */
[----:B------:R-:W-:Y:S05]  /*fd50*/  @!P0 BRA `(.L_x_1043) ;  /* 0x0000000000808947 */ /* 0x000fea0003800000 */
[----:B------:R-:W-:Y:S01]  /*fd60*/  IMAD.U32 R3, RZ, RZ, UR12 ;  /* 0x0000000cff037e24 */ /* 0x000fe2000f8e00ff */
[----:B------:R-:W-:-:S04]  /*fd70*/  UIADD3 UR4, UR12, -0x1, UR10 ;  /* 0xffffffff0c047890 */ /* 0x000fc8000fffe00a */
[-C--:B------:R-:W-:Y:S01]  /*fd80*/  IABS R0, R3.reuse ;  /* 0x0000000300007213 */ /* 0x080fe20000000000 */
[----:B------:R-:W-:Y:S01]  /*fd90*/  UIADD3 UR6, -UR11, UR4, URZ ;  /* 0x000000040b067290 */ /* 0x000fe2000fffe13f */
[----:B------:R-:W-:Y:S02]  /*fda0*/  IABS R3, R3 ;  /* 0x0000000300037213 */ /* 0x000fe40000000000 */
[----:B------:R-:W-:Y:S01]  /*fdb0*/  R2UR UR13, R0 ;  /* 0x00000000000d72ca */ /* 0x000fe200000e0000 */
[----:B------:R-:W-:Y:S02]  /*fdc0*/  UMOV UR4, URZ ;  /* 0x0000003f00047c82 */ /* 0x000fe40008000000 */
[----:B------:R-:W-:-:S05]  /*fdd0*/  IMAD.MOV R3, RZ, RZ, -R3 ;  /* 0x000000ffff037224 */ /* 0x000fca00078e0a03 */
[----:B------:R-:W-:-:S05]  /*fde0*/  R2UR UR9, R3 ;  /* 0x00000000030972ca */ /* 0x000fca00000e0000 */
[----:B------:R-:W0:Y:S08]  /*fdf0*/  I2F.RP R0, UR13 ;  /* 0x0000000d00007d06 */ /* 0x000e300008209400 */
[----:B0-----:R-:W0:Y:S02]  /*fe00*/  MUFU.RCP R0, R0 ;  /* 0x0000000000007308 */ /* 0x001e240000001000 */
[----:B0-----:R-:W-:Y:S01]  /*fe10*/  VIADD R2, R0, 0xffffffe ;  /* 0x0ffffffe00027836 */ /* 0x001fe20000000000 */
[----:B------:R-:W-:Y:S01]  /*fe20*/  IABS R0, UR6 ;  /* 0x0000000600007c13 */ /* 0x000fe20008000000 */
[----:B------:R-:W-:-:S03]  /*fe30*/  ULOP3.LUT UR6, UR6, UR12, URZ, 0x3c, !UPT ;  /* 0x0000000c06067292 */ /* 0x000fc6000f8e3c3f */
[----:B------:R-:W-:Y:S01]  /*fe40*/  R2UR UR8, R0 ;  /* 0x00000000000872ca */ /* 0x000fe200000e0000 */
[----:B------:R-:W0:Y:S02]  /*fe50*/  F2I.FTZ.U32.TRUNC.NTZ R2, R2 ;  /* 0x0000000200027305 */ /* 0x000e24000021f000 */
[----:B0-----:R-:W-:-:S13]  /*fe60*/  R2UR UR5, R2 ;  /* 0x00000000020572ca */ /* 0x001fda00000e0000 */
[----:B------:R-:W-:-:S04]  /*fe70*/  UIADD3 UR7, URZ, -UR5, URZ ;  /* 0x800000053f077290 */ /* 0x000fc8000fffe03f */
[----:B------:R-:W-:-:S04]  /*fe80*/  UIMAD UR7, UR7, UR13, URZ ;  /* 0x0000000d070772a4 */ /* 0x000fc8000f8e023f */
[----:B------:R-:W-:-:S04]  /*fe90*/  UIMAD.WIDE.U32 UR4, UR5, UR7, UR4 ;  /* 0x00000007050472a5 */ /* 0x000fc8000f8e0004 */
[----:B------:R-:W-:-:S04]  /*fea0*/  UIMAD.WIDE.U32 UR4, UR5, UR8, URZ ;  /* 0x00000008050472a5 */ /* 0x000fc8000f8e003f */
        /* <DEDUP_REMOVED lines=11> */
.L_x_1043:
[----:B------:R-:W-:Y:S01]  /*ff60*/  UIMAD UR41, UR41, UR4, UR11 ;  /* 0x00000004292972a4 */ /* 0x000fe2000f8e020b */
[----:B------:R-:W-:Y:S02]  /*ff70*/  IMAD.U32 R17, RZ, RZ, UR10 ;  /* 0x0000000aff117e24 */ /* 0x000fe4000f8e00ff */
[----:B------:R-:W-:Y:S02]  /*ff80*/  IMAD.MOV.U32 R20, RZ, RZ, 0x1 ;  /* 0x00000001ff147424 */ /* 0x000fe400078e00ff */
[----:B------:R-:W-:Y:S02]  /*ff90*/  IMAD.MOV.U32 R2, RZ, RZ, 0x1 ;  /* 0x00000001ff027424 */ /* 0x000fe400078e00ff */
[----:B------:R-:W-:-:S05]  /*ffa0*/  IMAD.U32 R0, RZ, RZ, UR41 ;  /* 0x00000029ff007e24 */ /* 0x000fca000f8e00ff */
[----:B------:R-:W-:Y:S01]  /*ffb0*/  VIADDMNMX R17, R0, UR4, R17, PT ;  /* 0x0000000400117c46 */ /* 0x000fe2000b800111 */
[----:B------:R-:W-:-:S03]  /*ffc0*/  IMAD.MOV.U32 R0, RZ, RZ, RZ ;  /* 0x000000ffff007224 */ /* 0x000fc600078e00ff */
[----:B------:R-:W-:-:S13]  /*ffd0*/  ISETP.GT.AND P0, PT, R17, UR41, PT ;  /* 0x0000002911007c0c */ /* 0x000fda000bf04270 */
        /* <DEDUP_REMOVED lines=24> */
.L_x_1044:
        /* <DEDUP_REMOVED lines=20> */
.L_x_1045:
        /* <DEDUP_REMOVED lines=20> */
.L_x_1046:
        /* <DEDUP_REMOVED lines=18> */
.L_x_1047:
[----:B------:R-:W0:Y:S01]  /*10500*/  LDC.64 R2, c[0x0][0x9f8] ;  /* 0x00027e00ff027b82 */ /* 0x000e220000000a00 */
[----:B------:R-:W-:Y:S01]  /*10510*/  IMAD.MOV.U32 R9, RZ, RZ, R18 ;  /* 0x000000ffff097224 */ /* 0x000fe200078e0012 */
[----:B0-----:R-:W-:-:S04]  /*10520*/  ISETP.NE.U32.AND P0, PT, R2, RZ, PT ;  /* 0x000000ff0200720c */ /* 0x001fc80003f05070 */
[----:B------:R-:W-:-:S13]  /*10530*/  ISETP.NE.AND.EX P0, PT, R3, RZ, PT, P0 ;  /* 0x000000ff0300720c */ /* 0x000fda0003f05300 */
[----:B------:R-:W0:Y:S02]  /*10540*/  @P0 LDC.64 R2, c[0x0][0x9f8] ;  /* 0x00027e00ff020b82 */ /* 0x000e240000000a00 */
[----:B0-----:R-:W-:-:S05]  /*10550*/  @P0 IMAD.WIDE R2, R18, 0x4, R2 ;  /* 0x0000000412020825 */ /* 0x001fca00078e0202 */
[----:B------:R0:W2:Y:S01]  /*10560*/  @P0 LDG.E R9, desc[UR44][R2.64] ;  /* 0x0000002c02090981 */ /* 0x0000a2000c1e1900 */
[C---:B------:R-:W-:Y:S01]  /*10570*/  IMAD.SHL.U32 R0, R19.reuse, 0x40, RZ ;  /* 0x0000004013007824 */ /* 0x040fe200078e00ff */
[C---:B------:R-:W-:Y:S01]  /*10580*/  LOP3.LUT R8, R19.reuse, 0x7f, RZ, 0xc0, !PT ;  /* 0x0000007f13087812 */ /* 0x040fe200078ec0ff */
[C---:B------:R-:W-:Y:S01]  /*10590*/  IMAD.SHL.U32 R5, R19.reuse, 0x8, RZ ;  /* 0x0000000813057824 */ /* 0x040fe200078e00ff */
[C---:B------:R-:W-:Y:S01]  /*105a0*/  LOP3.LUT P1, RZ, R19.reuse, 0x4, RZ, 0xc0, !PT ;  /* 0x0000000413ff7812 */ /* 0x040fe2000782c0ff */
[----:B------:R-:W-:Y:S01]  /*105b0*/  IMAD.SHL.U32 R18, R19, 0x10, RZ ;  /* 0x0000001013127824 */ /* 0x000fe200078e00ff */
[----:B------:R-:W-:Y:S01]  /*105c0*/  LOP3.LUT R4, R0, 0x180, RZ, 0xc0, !PT ;  /* 0x0000018000047812 */ /* 0x000fe200078ec0ff */
[----:B------:R-:W-:-:S03]  /*105d0*/  UMOV UR4, 0xffffffff ;  /* 0xffffffff00047882 */ /* 0x000fc60000000000 */
[----:B------:R-:W-:Y:S01]  /*105e0*/  LOP3.LUT R4, R4, 0x10, R19, 0xf8, !PT ;  /* 0x0000001004047812 */ /* 0x000fe200078ef813 */
[----:B0-----:R-:W0:Y:S01]  /*105f0*/  LDC.64 R2, c[0x0][0x418] ;  /* 0x00010600ff027b82 */ /* 0x001e220000000a00 */
[----:B------:R-:W-:Y:S02]  /*10600*/  LOP3.LUT R18, R18, 0x70, RZ, 0xc0, !PT ;  /* 0x0000007012127812 */ /* 0x000fe400078ec0ff */
[----:B------:R-:W-:Y:S02]  /*10610*/  LOP3.LUT R7, R4, 0x30, R5, 0x78, !PT ;  /* 0x0000003004077812 */ /* 0x000fe400078e7805 */
[----:B------:R-:W-:Y:S02]  /*10620*/  SHF.R.U32.HI R5, RZ, 0x5, R8 ;  /* 0x00000005ff057819 */ /* 0x000fe40000011608 */
[C---:B------:R-:W-:Y:S02]  /*10630*/  LOP3.LUT R4, R0.reuse, 0x40, RZ, 0xc0, !PT ;  /* 0x0000004000047812 */ /* 0x040fe400078ec0ff */
[----:B------:R-:W-:-:S03]  /*10640*/  LOP3.LUT R0, R0, 0x200, RZ, 0xc0, !PT ;  /* 0x0000020000007812 */ /* 0x000fc600078ec0ff */
[----:B------:R-:W-:-:S05]  /*10650*/  IMAD R4, R5, 0x400, R4 ;  /* 0x0000040005047824 */ /* 0x000fca00078e0204 */
[----:B------:R-:W-:Y:S01]  /*10660*/  IADD3 R4, R7, R4, R0 ;  /* 0x0000000407047210 */ /* 0x000fe20007ffe000 */
[----:B------:R-:W-:-:S04]  /*10670*/  IMAD.SHL.U32 R0, R19, 0x80, RZ ;  /* 0x0000008013007824 */ /* 0x000fc800078e00ff */
[----:B------:R1:W-:Y:S01]  /*10680*/  STL [R1+0x10], R4 ;  /* 0x0000100401007387 */ /* 0x0003e20000100800 */
[----:B0-----:R-:W-:-:S04]  /*10690*/  ISETP.NE.U32.AND P0, PT, R2, RZ, PT ;  /* 0x000000ff0200720c */ /* 0x001fc80003f05070 */
[----:B------:R-:W-:Y:S02]  /*106a0*/  ISETP.NE.AND.EX P2, PT, R3, RZ, PT, P0 ;  /* 0x000000ff0300720c */ /* 0x000fe40003f45300 */
[----:B-1----:R-:W-:-:S05]  /*106b0*/  LOP3.LUT R4, R0, 0x380, RZ, 0xc0, !PT ;  /* 0x0000038000047812 */ /* 0x002fca00078ec0ff */
[----:B------:R-:W-:Y:S02]  /*106c0*/  IMAD R5, R5, 0x10, R4 ;  /* 0x0000001005057824 */ /* 0x000fe400078e0204 */
[----:B------:R-:W-:-:S03]  /*106d0*/  IMAD.MOV.U32 R4, RZ, RZ, 0x20 ;  /* 0x00000020ff047424 */ /* 0x000fc600078e00ff */
[----:B------:R-:W-:-:S04]  /*106e0*/  LOP3.LUT R5, R5, R18, RZ, 0x3c, !PT ;  /* 0x0000001205057212 */ /* 0x000fc800078e3cff */
[----:B------:R-:W-:Y:S02]  /*106f0*/  LOP3.LUT R0, R5, 0xc00, R0, 0xf8, !PT ;  /* 0x00000c0005007812 */ /* 0x000fe400078ef800 */
[----:B------:R-:W-:-:S03]  /*10700*/  P2R R5, PR, RZ, 0x4 ;  /* 0x00000004ff057803 */ /* 0x000fc60000000000 */
[----:B------:R0:W-:Y:S02]  /*10710*/  STL [R1+0x8], R0 ;  /* 0x0000080001007387 */ /* 0x0001e40000100800 */
[----:B0-----:R-:W-:-:S05]  /*10720*/  IMAD.MOV.U32 R0, RZ, RZ, 0x40 ;  /* 0x00000040ff007424 */ /* 0x001fca00078e00ff */
[----:B------:R-:W-:Y:S02]  /*10730*/  SEL R6, R0, 0xffffffc0, !P1 ;  /* 0xffffffc000067807 */ /* 0x000fe40004800000 */
[----:B------:R-:W-:Y:S02]  /*10740*/  SHF.R.U32.HI R6, RZ, 0x5, R19 ;  /* 0x00000005ff067819 */ /* 0x000fe40000011613 */
[----:B------:R-:W-:Y:S02]  /*10750*/  SEL R0, R4, 0xffffffe0, !P1 ;  /* 0xffffffe004007807 */ /* 0x000fe40004800000 */
[----:B------:R-:W-:Y:S02]  /*10760*/  LOP3.LUT R6, R6, 0x3, RZ, 0xc0, !PT ;  /* 0x0000000306067812 */ /* 0x000fe400078ec0ff */
[----:B--2---:R-:W-:Y:S01]  /*10770*/  SHF.R.S32.HI R10, RZ, 0x1f, R9 ;  /* 0x0000001fff0a7819 */ /* 0x004fe20000011409 */
[----:B------:R0:W-:Y:S01]  /*10780*/  STL [R1], R9 ;  /* 0x0000000901007387 */ /* 0x0001e20000100800 */
[----:B------:R-:W-:-:S03]  /*10790*/  SEL R16, R9, RZ, !P2 ;  /* 0x000000ff09107207 */ /* 0x000fc60005000000 */
[----:B------:R0:W-:Y:S04]  /*107a0*/  STL [R1+0x14], R5 ;  /* 0x0000140501007387 */ /* 0x0001e80000100800 */
[----:B------:R0:W-:Y:S01]  /*107b0*/  STL [R1+0x4], R10 ;  /* 0x0000040a01007387 */ /* 0x0001e20000100800 */
[----:B------:R-:W-:Y:S05]  /*107c0*/  BRA.DIV UR4, `(.L_x_1048) ;  /* 0x0000002e04687947 */ /* 0x000fea000b800000 */
[----:B------:R1:W2:Y:S02]  /*107d0*/  SHFL.IDX PT, R14, R6, RZ, 0x1f ;  /* 0x00001fff060e7589 */ /* 0x0002a400000e0000 */
.L_x_1101:
[----:B------:R-:W-:Y:S02]  /*107e0*/  PLOP3.LUT P1, PT, PT, PT, PT, 0x8, 0x0 ;  /* 0x000000000000781c */ /* 0x000fe40003f2e170 */
[----:B--2---:R-:W-:Y:S02]  /*107f0*/  ISETP.NE.AND P0, PT, R14, RZ, PT ;  /* 0x000000ff0e00720c */ /* 0x004fe40003f05270 */
[----:B------:R-:W-:-:S05]  /*10800*/  P2R R0, PR, RZ, 0x2 ;  /* 0x00000002ff007803 */ /* 0x000fca0000000000 */
[----:B------:R2:W-:Y:S06]  /*10810*/  STL [R1+0xc], R0 ;  /* 0x00000c0001007387 */ /* 0x0005ec0000100800 */
[----:B------:R-:W-:Y:S05]  /*10820*/  @P0 BRA `(.L_x_1049) ;  /* 0x0000000400500947 */ /* 0x000fea0003800000 */
[----:B------:R-:W-:Y:S01]  /*10830*/  UMOV UR4, 0xffffffff ;  /* 0xffffffff00047882 */ /* 0x000fe20000000000 */
[----:B--2---:R-:W-:Y:S02]  /*10840*/  VIADD R0, R17, 0xffffffff ;  /* 0xffffffff11007836 */ /* 0x004fe40000000000 */
[----:B------:R-:W-:Y:S05]  /*10850*/  BRA.DIV UR4, `(.L_x_1050) ;  /* 0x0000002e04647947 */ /* 0x000fea000b800000 */
[----:B------:R-:W-:-:S13]  /*10860*/  ELECT P6, URZ, PT ;  /* 0x00000000003f782f */ /* 0x000fda00038c0000 */
.L_x_1104:
[----:B------:R-:W-:Y:S05]  /*10870*/  @!P6 BRA `(.L_x_1049) ;  /* 0x00000004003ce947 */ /* 0x000fea0003800000 */
[----:B------:R-:W-:Y:S01]  /*10880*/  IMAD.MOV.U32 R16, RZ, RZ, R9 ;  /* 0x000000ffff107224 */ /* 0x000fe200078e0009 */
[----:B------:R-:W-:Y:S06]  /*10890*/  @!P2 BRA `(.L_x_1051) ;  /* 0x000000000044a947 */ /* 0x000fec0003800000 */
[----:B------:R-:W2:Y:S01]  /*108a0*/  LDC R7, c[0x0][0x43c] ;  /* 0x00010f00ff077b82 */ /* 0x000ea20000000800 */
[----:B------:R-:W-:Y:S01]  /*108b0*/  ULDC.64 UR4, c[0x0][0x428] ;  /* 0x00010a0000047ab9 */ /* 0x000fe20000000a00 */
[----:B--2---:R-:W-:-:S13]  /*108c0*/  ISETP.NE.AND P0, PT, R7, 0x1, PT ;  /* 0x000000010700780c */ /* 0x004fda0003f05270 */
[----:B0-----:R-:W1:Y:S02]  /*108d0*/  @P0 LDC.64 R4, c[0x0][0x440] ;  /* 0x00011000ff040b82 */ /* 0x001e640000000a00 */
[----:B-1----:R-:W-:-:S04]  /*108e0*/  @P0 IMAD.HI.U32 R6, R0, R4, RZ ;  /* 0x0000000400060227 */ /* 0x002fc800078e00ff */
        /* <DEDUP_REMOVED lines=12> */
.L_x_1051:
[----:B--2---:R-:W-:Y:S01]  /*109b0*/  IMAD.MOV.U32 R2, RZ, RZ, 0x1 ;  /* 0x00000001ff027424 */ /* 0x004fe200078e00ff */
[----:B------:R-:W-:-:S04]  /*109c0*/  ISETP.NE.AND P1, PT, R8, RZ, PT ;  /* 0x000000ff0800720c */ /* 0x000fc80003f25270 */
[----:B------:R-:W-:-:S04]  /*109d0*/  SHF.L.U32 R2, R2, 0x1f, RZ ;  /* 0x0000001f02027819 */ /* 0x000fc800000006ff */
[----:B------:R-:W2:Y:S02]  /*109e0*/  SYNCS.PHASECHK.TRANS64.TRYWAIT P0, [UR39+0x20880], R2 ;  /* 0x02088002ff0075a7 */ /* 0x000ea40008000167 */
[----:B--2---:R-:W-:Y:S05]  /*109f0*/  @!P0 BRA `(.L_x_1052) ;  /* 0x0000002c001c8947 */ /* 0x004fea0003800000 */
.L_x_1105:
[----:B------:R-:W-:Y:S05]  /*10a00*/  @P1 BRA `(.L_x_1053) ;  /* 0x0000000000141947 */ /* 0x000fea0003800000 */
[----:B------:R-:W-:Y:S01]  /*10a10*/  LOP3.LUT P0, RZ, R19, 0x1f, RZ, 0xc0, !PT ;  /* 0x0000001f13ff7812 */ /* 0x000fe2000780c0ff */
[----:B--2---:R-:W-:-:S04]  /*10a20*/  IMAD.MOV.U32 R3, RZ, RZ, 0x4000 ;  /* 0x00004000ff037424 */ /* 0x004fc800078e00ff */
[----:B------:R3:W-:Y:S08]  /*10a30*/  SYNCS.ARRIVE.TRANS64 RZ, [UR39+0x20870], R3 ;  /* 0x02087003ffff79a7 */ /* 0x0007f00008000027 */
[----:B---3--:R-:W-:Y:S05]  /*10a40*/  @!P0 BRA `(.L_x_1053) ;  /* 0x0000000000048947 */ /* 0x008fea0003800000 */
[----:B------:R-:W-:Y:S01]  /*10a50*/  BPT.TRAP 0x1 ;  /* 0x000000040000795c */ /* 0x000fe20000300000 */
.L_x_1053:
        /* <DEDUP_REMOVED lines=19> */
[----:B------:R-:W4:Y:S02]  /*10b90*/  SYNCS.PHASECHK.TRANS64.TRYWAIT P0, [UR39+0x20840], R2 ;  /* 0x02084002ff0075a7 */ /* 0x000f240008000167 */
[----:B---34-:R-:W-:Y:S05]  /*10ba0*/  @!P0 BRA `(.L_x_1054) ;  /* 0x0000002800c88947 */ /* 0x018fea0003800000 */
.L_x_1106:
[----:B------:R-:W-:Y:S05]  /*10bb0*/  @P1 BRA `(.L_x_1055) ;  /* 0x0000000000141947 */ /* 0x000fea0003800000 */
[----:B------:R-:W-:Y:S01]  /*10bc0*/  LOP3.LUT P0, RZ, R19, 0x1f, RZ, 0xc0, !PT ;  /* 0x0000001f13ff7812 */ /* 0x000fe2000780c0ff */
[----:B--2---:R-:W-:-:S04]  /*10bd0*/  IMAD.MOV.U32 R2, RZ, RZ, 0x4000 ;  /* 0x00004000ff027424 */ /* 0x004fc800078e00ff */
[----:B------:R3:W-:Y:S08]  /*10be0*/  SYNCS.ARRIVE.TRANS64 RZ, [UR39+0x20830], R2 ;  /* 0x02083002ffff79a7 */ /* 0x0007f00008000027 */
[----:B---3--:R-:W-:Y:S05]  /*10bf0*/  @!P0 BRA `(.L_x_1055) ;  /* 0x0000000000048947 */ /* 0x008fea0003800000 */
[----:B------:R-:W-:Y:S01]  /*10c00*/  BPT.TRAP 0x1 ;  /* 0x000000040000795c */ /* 0x000fe20000300000 */
.L_x_1055:
[----:B------:R-:W-:Y:S01]  /*10c10*/  ULDC.64 UR4, c[0x0][0x198] ;  /* 0x0000660000047ab9 */ /* 0x000fe20000000a00 */
[----:B------:R-:W-:Y:S01]  /*10c20*/  R2UR UR11, R0 ;  /* 0x00000000000b72ca */ /* 0x000fe200000e0000 */
[----:B------:R-:W-:Y:S01]  /*10c30*/  UIADD3 UR4, UP0, UR4, 0x370, URZ ;  /* 0x0000037004047890 */ /* 0x000fe2000ff1e03f */
[----:B------:R-:W-:Y:S01]  /*10c40*/  R2UR UR13, R16 ;  /* 0x00000000100d72ca */ /* 0x000fe200000e0000 */
[----:B------:R-:W-:Y:S01]  /*10c50*/  UIADD3 UR8, UR39, 0x18400, URZ ;  /* 0x0001840027087890 */ /* 0x000fe2000fffe03f */
[----:B------:R-:W-:Y:S01]  /*10c60*/  PLOP3.LUT P0, PT, PT, PT, PT, 0x80, 0x0 ;  /* 0x000000000000781c */ /* 0x000fe20003f0f070 */
[----:B------:R-:W-:Y:S02]  /*10c70*/  UIADD3 UR9, UR39, 0x20830, URZ ;  /* 0x0002083027097890 */ /* 0x000fe4000fffe03f */
[----:B------:R-:W-:Y:S01]  /*10c80*/  UIADD3.X UR5, URZ, UR5, URZ, UP0, !UPT ;  /* 0x000000053f057290 */ /* 0x000fe200087fe43f */
[----:B------:R-:W-:Y:S01]  /*10c90*/  P2R R0, PR, RZ, 0x1 ;  /* 0x00000001ff007803 */ /* 0x000fe20000000000 */
        /* <DEDUP_REMOVED lines=11> */
[----:B------:R3:W-:Y:S01]  /*10d50*/  STL [R1+0xc], R0 ;  /* 0x00000c0001007387 */ /* 0x0007e20000100800 */
[----:B------:R-:W-:Y:S01]  /*10d60*/  NOP ;  /* 0x0000000000007918 */ /* 0x000fe20000000000 */
.L_x_1049:
[----:B------:R-:W-:Y:S05]  /*10d70*/  WARPSYNC.ALL ;  /* 0x0000000000007948 */ /* 0x000fea0003800000 */
[----:B---3--:R-:W-:Y:S01]  /*10d80*/  UIADD3 UR4, UR39, 0x10400, URZ ;  /* 0x0001040027047890 */ /* 0x008fe2000fffe03f */
[----:B------:R-:W-:Y:S03]  /*10d90*/  BAR.SYNC.DEFER_BLOCKING 0x8, 0x180 ;  /* 0x0206000000007b1d */ /* 0x000fe60000010000 */
[----:B------:R-:W-:-:S06]  /*10da0*/  ULOP3.LUT UP0, URZ, UR4, 0x3ff, URZ, 0xc0, !UPT ;  /* 0x000003ff043f7892 */ /* 0x000fcc000f80c03f */
[----:B------:R-:W-:-:S13]  /*10db0*/  PLOP3.LUT P0, PT, PT, PT, UP0, 0x80, 0x0 ;  /* 0x000000000000781c */ /* 0x000fda0003f0f008 */
[----:B------:R-:W-:Y:S05]  /*10dc0*/  @!P0 BRA `(.L_x_1056) ;  /* 0x0000000000408947 */ /* 0x000fea0003800000 */
[----:B--2---:R-:W-:Y:S01]  /*10dd0*/  MOV R2, 0x0 ;  /* 0x0000000000027802 */ /* 0x004fe20000000f00 */
[----:B------:R-:W-:Y:S01]  /*10de0*/  ULDC.64 UR6, c[0x4][0xc0] ;  /* 0x0100300000067ab9 */ /* 0x000fe20000000a00 */
[----:B------:R-:W-:Y:S01]  /*10df0*/  ULDC.64 UR8, c[0x4][0xc8] ;  /* 0x0100320000087ab9 */ /* 0x000fe20000000a00 */
[----:B------:R-:W-:Y:S01]  /*10e00*/  ULDC.64 UR4, c[0x4][0x28] ;  /* 0x01000a0000047ab9 */ /* 0x000fe20000000a00 */
[----:B------:R-:W-:Y:S02]  /*10e10*/  IMAD.U32 R4, RZ, RZ, UR6 ;  /* 0x00000006ff047e24 */ /* 0x000fe4000f8e00ff */
[----:B------:R-:W2:Y:S01]  /*10e20*/  LDC.64 R2, c[0x4][R2] ;  /* 0x0100000002027b82 */ /* 0x000ea20000000a00 */
[----:B0-----:R-:W-:Y:S02]  /*10e30*/  IMAD.U32 R5, RZ, RZ, UR7 ;  /* 0x00000007ff057e24 */ /* 0x001fe4000f8e00ff */
[----:B-1----:R-:W-:Y:S02]  /*10e40*/  IMAD.U32 R6, RZ, RZ, UR8 ;  /* 0x00000008ff067e24 */ /* 0x002fe4000f8e00ff */
[----:B------:R-:W-:-:S02]  /*10e50*/  IMAD.U32 R7, RZ, RZ, UR9 ;  /* 0x00000009ff077e24 */ /* 0x000fc4000f8e00ff */
[----:B------:R-:W-:Y:S02]  /*10e60*/  IMAD.U32 R10, RZ, RZ, UR4 ;  /* 0x00000004ff0a7e24 */ /* 0x000fe4000f8e00ff */
[----:B------:R-:W-:Y:S02]  /*10e70*/  IMAD.U32 R11, RZ, RZ, UR5 ;  /* 0x00000005ff0b7e24 */ /* 0x000fe4000f8e00ff */
[----:B------:R-:W-:Y:S02]  /*10e80*/  IMAD.MOV.U32 R8, RZ, RZ, 0x70 ;  /* 0x00000070ff087424 */ /* 0x000fe400078e00ff */
[----:B------:R-:W-:Y:S02]  /*10e90*/  IMAD.MOV.U32 R12, RZ, RZ, 0x1 ;  /* 0x00000001ff0c7424 */ /* 0x000fe400078e00ff */
[----:B------:R-:W-:-:S07]  /*10ea0*/  IMAD.MOV.U32 R13, RZ, RZ, RZ ;  /* 0x000000ffff0d7224 */ /* 0x000fce00078e00ff */
[----:B------:R-:W-:-:S07]  /*10eb0*/  LEPC R20, `(.L_x_1056) ;  /* 0x000000001014794e */ /* 0x000fce0000000000 */
[----:B--2---:R-:W-:Y:S05]  /*10ec0*/  CALL.ABS.NOINC R2 ;  /* 0x0000000002007343 */ /* 0x004fea0003c00000 */
.L_x_1056:
[----:B------:R-:W3:Y:S01]  /*10ed0*/  S2R R4, SR_CTAID.Z ;  /* 0x0000000000047919 */ /* 0x000ee20000002700 */
[----:B------:R-:W4:Y:S01]  /*10ee0*/  LDC R8, c[0x0][0x448] ;  /* 0x00011200ff087b82 */ /* 0x000f220000000800 */
[----:B------:R-:W-:Y:S01]  /*10ef0*/  USHF.R.S32.HI UR4, URZ, 0x1f, UR36 ;  /* 0x0000001f3f047899 */ /* 0x000fe20008011424 */
[----:B0-----:R-:W-:Y:S01]  /*10f00*/  LOP3.LUT R9, R19, 0x7f, RZ, 0xc0, !PT ;  /* 0x0000007f13097812 */ /* 0x001fe200078ec0ff */
[----:B------:R-:W-:Y:S01]  /*10f10*/  ULDC.64 UR8, c[0x0][0x2d8] ;  /* 0x0000b60000087ab9 */ /* 0x000fe20000000a00 */
[----:B------:R-:W-:Y:S01]  /*10f20*/  SHF.R.U32.HI R7, RZ, 0x3, R19 ;  /* 0x00000003ff077819 */ /* 0x000fe20000011613 */
[----:B------:R-:W-:Y:S02]  /*10f30*/  UIMAD UR6, UR4, UR8, URZ ;  /* 0x00000008040672a4 */ /* 0x000fe4000f8e023f */
[----:B------:R-:W-:Y:S01]  /*10f40*/  UIMAD.WIDE.U32 UR4, UR36, UR8, URZ ;  /* 0x00000008240472a5 */ /* 0x000fe2000f8e003f */
[----:B--2---:R-:W0:Y:S01]  /*10f50*/  LDC.64 R2, c[0x0][0x2e0] ;  /* 0x0000b800ff027b82 */ /* 0x004e220000000a00 */
[----:B------:R-:W-:-:S04]  /*10f60*/  UIMAD UR6, UR36, UR9, UR6 ;  /* 0x00000009240672a4 */ /* 0x000fc8000f8e0206 */
[----:B------:R-:W-:Y:S01]  /*10f70*/  UIADD3 UR5, UR5, UR6, URZ ;  /* 0x0000000605057290 */ /* 0x000fe2000fffe03f */
[----:B----4-:R-:W-:Y:S02]  /*10f80*/  ISETP.NE.AND P0, PT, R8, 0x1, PT ;  /* 0x000000010800780c */ /* 0x010fe40003f05270 */
[----:B---3--:R-:W-:-:S05]  /*10f90*/  SHF.R.S32.HI R5, RZ, 0x1f, R4 ;  /* 0x0000001fff057819 */ /* 0x008fca0000011404 */
[----:B0-----:R-:W-:-:S06]  /*10fa0*/  IMAD R0, R5, R2, RZ ;  /* 0x0000000205007224 */ /* 0x001fcc00078e02ff */
[----:B-1----:R-:W0:Y:S01]  /*10fb0*/  @P0 LDC R6, c[0x0][0x44c] ;  /* 0x00011300ff060b82 */ /* 0x002e220000000800 */
[C---:B------:R-:W-:Y:S02]  /*10fc0*/  IMAD R5, R4.reuse, R3, R0 ;  /* 0x0000000304057224 */ /* 0x040fe400078e0200 */
[----:B------:R-:W-:Y:S01]  /*10fd0*/  IMAD.WIDE.U32 R2, R4, R2, UR4 ;  /* 0x0000000404027e25 */ /* 0x000fe2000f8e0002 */
[----:B------:R-:W-:-:S04]  /*10fe0*/  ULDC.64 UR4, c[0x0][0x2d0] ;  /* 0x0000b40000047ab9 */ /* 0x000fc80000000a00 */
[----:B------:R-:W1:Y:S01]  /*10ff0*/  @P0 LDC R0, c[0x0][0x450] ;  /* 0x00011400ff000b82 */ /* 0x000e620000000800 */
[----:B------:R-:W-:Y:S01]  /*11000*/  IMAD.IADD R3, R3, 0x1, R5 ;  /* 0x0000000103037824 */ /* 0x000fe200078e0205 */
[----:B------:R-:W-:-:S05]  /*11010*/  LEA.HI R5, R9, R18, RZ, 0x1d ;  /* 0x0000001209057211 */ /* 0x000fca00078fe8ff */
[----:B------:R-:W-:-:S04]  /*11020*/  VIADD R5, R5, UR40 ;  /* 0x0000002805057c36 */ /* 0x000fc80008000000 */
[----:B------:R-:W-:Y:S02]  /*11030*/  IMAD.MOV.U32 R4, RZ, RZ, R5 ;  /* 0x000000ffff047224 */ /* 0x000fe400078e0005 */
[----:B0-----:R-:W-:-:S05]  /*11040*/  @P0 IMAD.HI.U32 R6, R5, R6, RZ ;  /* 0x0000000605060227 */ /* 0x001fca00078e00ff */
[----:B-1----:R-:W-:-:S05]  /*11050*/  @P0 SHF.R.U32.HI R4, RZ, R0, R6 ;  /* 0x00000000ff040219 */ /* 0x002fca0000011606 */
        /* <DEDUP_REMOVED lines=13> */
[----:B------:R-:W-:Y:S01]  /*11130*/  IADD3 R0, P0, R2, UR4, RZ ;  /* 0x0000000402007c10 */ /* 0x000fe2000ff1e0ff */
[----:B------:R-:W-:Y:S01]  /*11140*/  IMAD.SHL.U32 R2, R7, 0x10, RZ ;  /* 0x0000001007027824 */ /* 0x000fe200078e00ff */
[----:B------:R-:W-:Y:S02]  /*11150*/  ULDC UR4, c[0x0][0x2b8] ;  /* 0x0000ae0000047ab9 */ /* 0x000fe40000000800 */
[----:B------:R-:W-:Y:S01]  /*11160*/  IADD3.X R5, R3, UR5, R5, P0, !PT ;  /* 0x0000000503057c10 */ /* 0x000fe200087fe405 */
[----:B------:R-:W-:Y:S01]  /*11170*/  IMAD.SHL.U32 R3, R7, 0x80, RZ ;  /* 0x0000008007037824 */ /* 0x000fe200078e00ff */
[----:B------:R-:W-:-:S04]  /*11180*/  ISETP.GE.AND P1, PT, R18, UR4, PT ;  /* 0x0000000412007c0c */ /* 0x000fc8000bf26270 */
[----:B------:R-:W-:-:S04]  /*11190*/  LOP3.LUT R3, R18, 0x380, R3, 0xf8, !PT ;  /* 0x0000038012037812 */ /* 0x000fc800078ef803 */
[----:B------:R-:W-:Y:S02]  /*111a0*/  LOP3.LUT R2, R3, 0x70, R2, 0x78, !PT ;  /* 0x0000007003027812 */ /* 0x000fe400078e7802 */
[----:B------:R-:W-:-:S04]  /*111b0*/  LOP3.LUT R3, R18, 0x80, RZ, 0xfc, !PT ;  /* 0x0000008012037812 */ /* 0x000fc800078efcff */
[----:B------:R-:W-:Y:S01]  /*111c0*/  ISETP.GE.AND P0, PT, R3, UR4, PT ;  /* 0x0000000403007c0c */ /* 0x000fe2000bf06270 */
[----:B------:R-:W-:Y:S01]  /*111d0*/  IMAD.SHL.U32 R3, R9, 0x10, RZ ;  /* 0x0000001009037824 */ /* 0x000fe200078e00ff */
[----:B------:R-:W-:-:S04]  /*111e0*/  UMOV UR4, 0xffffffff ;  /* 0xffffffff00047882 */ /* 0x000fc80000000000 */
[----:B------:R-:W-:Y:S01]  /*111f0*/  LOP3.LUT R4, R2, 0x400, R3, 0xf8, !PT ;  /* 0x0000040002047812 */ /* 0x000fe200078ef803 */
[----:B------:R-:W-:Y:S06]  /*11200*/  BRA.DIV UR4, `(.L_x_1057) ;  /* 0x0000002604487947 */ /* 0x000fec000b800000 */
[----:B------:R-:W0:Y:S01]  /*11210*/  SHFL.IDX PT, R7, R0, RZ, 0x181f ;  /* 0x00181fff00077589 */ /* 0x000e2200000e0000 */
[----:B------:R-:W-:Y:S01]  /*11220*/  ULDC UR4, c[0x0][0x288] ;  /* 0x0000a20000047ab9 */ /* 0x000fe20000000800 */
[----:B------:R-:W-:Y:S01]  /*11230*/  LEA.HI R2, R9, UR40, RZ, 0x1d ;  /* 0x0000002809027c11 */ /* 0x000fe2000f8fe8ff */
[----:B------:R-:W-:Y:S01]  /*11240*/  IMAD R3, R8, UR4, RZ ;  /* 0x0000000408037c24 */ /* 0x000fe2000f8e02ff */
[----:B------:R-:W1:Y:S03]  /*11250*/  SHFL.IDX PT, R6, R5, RZ, 0x181f ;  /* 0x00181fff05067589 */ /* 0x000e6600000e0000 */
[C---:B------:R-:W-:Y:S01]  /*11260*/  VIADD R10, R2.reuse, 0x10 ;  /* 0x00000010020a7836 */ /* 0x040fe20000000000 */
[----:B------:R-:W-:Y:S01]  /*11270*/  ISETP.GE.AND P2, PT, R2, R3, PT ;  /* 0x000000030200720c */ /* 0x000fe20003f46270 */
[----:B------:R-:W2:-:S12]  /*11280*/  SHFL.IDX PT, R14, R0, 0x1, 0x181f ;  /* 0x00381f00000e7f89 */ /* 0x000e9800000e0000 */
        /* <DEDUP_REMOVED lines=11> */
[----:B--2---:R-:W-:Y:S01]  /*11340*/  @!P2 IADD3 R7, P3, R18, R14, RZ ;  /* 0x0000000e1207a210 */ /* 0x004fe20007f7e0ff */
[----:B------:R-:W-:Y:S01]  /*11350*/  @!P2 VIADD R8, R4, UR39 ;  /* 0x000000270408ac36 */ /* 0x000fe20008000000 */
[----:B------:R-:W1:Y:S03]  /*11360*/  SHFL.IDX PT, R14, R0, 0x2, 0x181f ;  /* 0x00581f00000e7f89 */ /* 0x000e6600000e0000 */
[----:B0-----:R-:W-:-:S05]  /*11370*/  @!P2 IMAD.X R6, RZ, RZ, R6, P3 ;  /* 0x000000ffff06a224 */ /* 0x001fca00018e0606 */
        /* <DEDUP_REMOVED lines=8> */
[----:B-1----:R-:W-:Y:S01]  /*11400*/  @!P2 IADD3 R7, P3, R18, R14, RZ ;  /* 0x0000000e1207a210 */ /* 0x002fe20007f7e0ff */
        /* <DEDUP_REMOVED lines=37> */
[----:B------:R-:W-:Y:S03]  /*11660*/  SHFL.IDX PT, R14, R0, 0x7, 0x181f ;  /* 0x00f81f00000e7f89 */ /* 0x000fe600000e0000 */
[----:B0-----:R-:W-:-:S05]  /*11670*/  @!P2 IMAD.X R6, RZ, RZ, R6, P3 ;  /* 0x000000ffff06a224 */ /* 0x001fca00018e0606 */
        /* <DEDUP_REMOVED lines=17> */
.L_x_1123:
[----:B------:R-:W-:Y:S01]  /*11790*/  VIADD R2, R2, 0x70 ;  /* 0x0000007002027836 */ /* 0x000fe20000000000 */
[----:B------:R-:W-:Y:S04]  /*117a0*/  BSSY B0, `(.L_x_1058) ;  /* 0x000000b000007945 */ /* 0x000fe80003800000 */
[----:B------:R-:W-:-:S13]  /*117b0*/  ISETP.GE.AND P2, PT, R2, R3, PT ;  /* 0x000000030200720c */ /* 0x000fda0003f46270 */
[----:B------:R-:W-:Y:S05]  /*117c0*/  @P2 BRA `(.L_x_1059) ;  /* 0x0000000000202947 */ /* 0x000fea0003800000 */
[----:B------:R-:W-:-:S05]  /*117d0*/  IADD3 R2, P2, R18, R14, RZ ;  /* 0x0000000e12027210 */ /* 0x000fca0007f5e0ff */
[----:B------:R-:W-:Y:S02]  /*117e0*/  IMAD.X R3, RZ, RZ, R5, P2 ;  /* 0x000000ffff037224 */ /* 0x000fe400010e0605 */
[----:B------:R-:W-:-:S05]  /*117f0*/  VIADD R5, R4, UR39 ;  /* 0x0000002704057c36 */ /* 0x000fca0008000000 */
[----:B------:R-:W-:Y:S01]  /*11800*/  @!PT LDS RZ, [RZ] ;  /* 0x00000000fffff984 */ /* 0x000fe20000000800 */
[----:B------:R-:W-:Y:S01]  /*11810*/  @!PT LDS RZ, [RZ] ;  /* 0x00000000fffff984 */ /* 0x000fe20000000800 */
[----:B------:R-:W-:Y:S01]  /*11820*/  @!PT LDS RZ, [RZ] ;  /* 0x00000000fffff984 */ /* 0x000fe20000000800 */
[----:B------:R1:W-:Y:S04]  /*11830*/  LDGSTS.E.BYPASS.LTC128B.128 [R5+0x13c00], desc[UR44][R2.64], !P1 ;  /* 0x13c0000002057fae */ /* 0x0003e8000c901d6c */
[----:B------:R1:W-:Y:S02]  /*11840*/  LDGSTS.E.BYPASS.LTC128B.128 [R5+0x17c00], desc[UR44][R2.64+0x80], !P0 ;  /* 0x17c0008002057fae */ /* 0x0003e4000c101d6c */
.L_x_1059:
[----:B------:R-:W-:Y:S05]  /*11850*/  BSYNC B0 ;  /* 0x0000000000007941 */ /* 0x000fea0003800000 */
.L_x_1058:
[----:B------:R-:W-:Y:S01]  /*11860*/  NOP ;  /* 0x0000000000007918 */ /* 0x000fe20000000000 */
[----:B------:R-:W-:Y:S01]  /*11870*/  SYNCS.ARRIVE.TRANS64.RED.A0T1 RZ, [UR39+0x20800], RZ ;  /* 0x020800ffffff79a7 */ /* 0x000fe20008200427 */
[----:B-1----:R-:W-:Y:S01]  /*11880*/  IMAD.MOV.U32 R2, RZ, RZ, 0x1 ;  /* 0x00000001ff027424 */ /* 0x002fe200078e00ff */
[----:B------:R-:W-:Y:S04]  /*11890*/  ARRIVES.LDGSTSBAR.64.TRANSCNT [UR39+0x20800] ;  /* 0x02080000ff0079b0 */ /* 0x000fe80008000aa7 */
[----:B------:R-:W-:Y:S01]  /*118a0*/  SHF.L.U32 R2, R2, 0x1f, RZ ;  /* 0x0000001f02027819 */ /* 0x000fe200000006ff */
[----:B------:R-:W-:Y:S01]  /*118b0*/  NOP ;  /* 0x0000000000007918 */ /* 0x000fe20000000000 */
[----:B------:R-:W-:Y:S01]  /*118c0*/  SYNCS.ARRIVE.TRANS64.A1T0 RZ, [UR39+0x20800], RZ ;  /* 0x020800ffffff79a7 */ /* 0x000fe20008100027 */
[----:B------:R-:W-:-:S05]  /*118d0*/  VIADD R0, R17, 0xfffffffe ;  /* 0xfffffffe11007836 */ /* 0x000fca0000000000 */
[----:B------:R-:W-:Y:S01]  /*118e0*/  ISETP.GE.AND P1, PT, R0, UR41, PT ;  /* 0x0000002900007c0c */ /* 0x000fe2000bf26270 */
[----:B------:R-:W1:Y:S02]  /*118f0*/  SYNCS.PHASECHK.TRANS64.TRYWAIT P0, [UR39+0x20820], R2 ;  /* 0x02082002ff0075a7 */ /* 0x000e640008000167 */
[----:B-1----:R-:W-:Y:S10]  /*11900*/  @!P0 BRA `(.L_x_1060) ;  /* 0x0000002800508947 */ /* 0x002ff40003800000 */
.L_x_1124:
[----:B------:R-:W-:Y:S01]  /*11910*/  IMAD.MOV.U32 R20, RZ, RZ, 0x1 ;  /* 0x00000001ff147424 */ /* 0x000fe200078e00ff */
[----:B------:R-:W-:Y:S06]  /*11920*/  @!P1 BRA `(.L_x_1061) ;  /* 0x0000000c00b49947 */ /* 0x000fec0003800000 */
[----:B------:R-:W-:Y:S01]  /*11930*/  LOP3.LUT R21, R19, 0x1f, RZ, 0xc0, !PT ;  /* 0x0000001f13157812 */ /* 0x000fe200078ec0ff */
[----:B------:R-:W-:Y:S02]  /*11940*/  IMAD.MOV.U32 R5, RZ, RZ, 0x1 ;  /* 0x00000001ff057424 */ /* 0x000fe400078e00ff */
[----:B------:R-:W-:-:S07]  /*11950*/  IMAD.MOV.U32 R4, RZ, RZ, RZ ;  /* 0x000000ffff047224 */ /* 0x000fce00078e00ff */
.L_x_1080:
[----:B-1----:R-:W2:Y:S01]  /*11960*/  LDL R2, [R1+0xc] ;  /* 0x00000c0001027983 */ /* 0x002ea20000100800 */
[----:B------:R-:W-:Y:S01]  /*11970*/  VIADD R19, R4, 0x1 ;  /* 0x0000000104137836 */ /* 0x000fe20000000000 */
[----:B------:R-:W-:Y:S04]  /*11980*/  BSSY B0, `(.L_x_1062) ;  /* 0x000007e000007945 */ /* 0x000fe80003800000 */
[----:B------:R-:W-:-:S04]  /*11990*/  ISETP.NE.AND P0, PT, R19, 0x2, PT ;  /* 0x000000021300780c */ /* 0x000fc80003f05270 */
[----:B------:R-:W-:Y:S02]  /*119a0*/  SEL R20, RZ, 0x1, P0 ;  /* 0x00000001ff147807 */ /* 0x000fe40000000000 */
[----:B------:R-:W-:Y:S02]  /*119b0*/  SEL R19, R19, RZ, P0 ;  /* 0x000000ff13137207 */ /* 0x000fe40000000000 */
[----:B------:R-:W-:Y:S02]  /*119c0*/  LOP3.LUT R20, R5, R20, RZ, 0x3c, !PT ;  /* 0x0000001405147212 */ /* 0x000fe400078e3cff */
[----:B--2---:R-:W-:-:S13]  /*119d0*/  ISETP.NE.AND P1, PT, R2, RZ, PT ;  /* 0x000000ff0200720c */ /* 0x004fda0003f25270 */
[----:B------:R-:W-:Y:S05]  /*119e0*/  @!P1 BRA `(.L_x_1063) ;  /* 0x0000000400dc9947 */ /* 0x000fea0003800000 */
[----:B------:R-:W2:Y:S01]  /*119f0*/  LDL R2, [R1+0x14] ;  /* 0x0000140001027983 */ /* 0x000ea20000100800 */
[----:B0-----:R-:W-:Y:S01]  /*11a00*/  IMAD.MOV.U32 R6, RZ, RZ, R0 ;  /* 0x000000ffff067224 */ /* 0x001fe200078e0000 */
[----:B--2---:R-:W-:-:S13]  /*11a10*/  ISETP.NE.AND P1, PT, R2, RZ, PT ;  /* 0x000000ff0200720c */ /* 0x004fda0003f25270 */
[----:B------:R-:W-:Y:S05]  /*11a20*/  @!P1 BRA `(.L_x_1064) ;  /* 0x0000000000509947 */ /* 0x000fea0003800000 */
[----:B------:R-:W2:Y:S01]  /*11a30*/  LDL R9, [R1+0x4] ;  /* 0x0000040001097983 */ /* 0x000ea20000100800 */
[----:B------:R-:W0:Y:S01]  /*11a40*/  LDC R6, c[0x0][0x43c] ;  /* 0x00010f00ff067b82 */ /* 0x000e220000000800 */
[----:B------:R-:W-:Y:S02]  /*11a50*/  ULDC.64 UR4, c[0x0][0x428] ;  /* 0x00010a0000047ab9 */ /* 0x000fe40000000a00 */
[----:B------:R-:W3:Y:S05]  /*11a60*/  LDL R8, [R1] ;  /* 0x0000000001087983 */ /* 0x000eea0000100800 */
[----:B------:R-:W1:Y:S01]  /*11a70*/  LDC.64 R16, c[0x0][0x418] ;  /* 0x00010600ff107b82 */ /* 0x000e620000000a00 */
[----:B0-----:R-:W-:-:S13]  /*11a80*/  ISETP.NE.AND P0, PT, R6, 0x1, PT ;  /* 0x000000010600780c */ /* 0x001fda0003f05270 */
[----:B------:R-:W0:Y:S02]  /*11a90*/  @P0 LDC.64 R2, c[0x0][0x440] ;  /* 0x00011000ff020b82 */ /* 0x000e240000000a00 */
[----:B0-----:R-:W-:-:S04]  /*11aa0*/  @P0 IMAD.HI.U32 R7, R0, R2, RZ ;  /* 0x0000000200070227 */ /* 0x001fc800078e00ff */
[----:B------:R-:W-:Y:S01]  /*11ab0*/  IMAD.MOV.U32 R2, RZ, RZ, R0 ;  /* 0x000000ffff027224 */ /* 0x000fe200078e0000 */
[----:B------:R-:W-:-:S05]  /*11ac0*/  @P0 SHF.R.U32.HI R2, RZ, R3, R7 ;  /* 0x00000003ff020219 */ /* 0x000fca0000011607 */
[----:B------:R-:W-:-:S04]  /*11ad0*/  IMAD.MOV R3, RZ, RZ, -R2 ;  /* 0x000000ffff037224 */ /* 0x000fc800078e0a02 */
[----:B------:R-:W-:Y:S01]  /*11ae0*/  IMAD R6, R6, R3, R0 ;  /* 0x0000000306067224 */ /* 0x000fe200078e0200 */
[----:B------:R-:W-:Y:S01]  /*11af0*/  SHF.R.S32.HI R3, RZ, 0x1f, R2 ;  /* 0x0000001fff037819 */ /* 0x000fe20000011402 */
[----:B--2---:R-:W-:-:S04]  /*11b00*/  IMAD R7, R9, UR4, RZ ;  /* 0x0000000409077c24 */ /* 0x004fc8000f8e02ff */
[C---:B---3--:R-:W-:Y:S02]  /*11b10*/  IMAD R7, R8.reuse, UR5, R7 ;  /* 0x0000000508077c24 */ /* 0x048fe4000f8e0207 */
[----:B------:R-:W-:-:S04]  /*11b20*/  IMAD.WIDE.U32 R2, R8, UR4, R2 ;  /* 0x0000000408027c25 */ /* 0x000fc8000f8e0002 */
[----:B------:R-:W-:Y:S01]  /*11b30*/  IMAD.IADD R7, R7, 0x1, R3 ;  /* 0x0000000107077824 */ /* 0x000fe200078e0203 */
[----:B-1----:R-:W-:-:S04]  /*11b40*/  LEA R16, P0, R2, R16, 0x2 ;  /* 0x0000001002107211 */ /* 0x002fc800078010ff */
[----:B------:R-:W-:-:S05]  /*11b50*/  LEA.HI.X R17, R2, R17, R7, 0x2, P0 ;  /* 0x0000001102117211 */ /* 0x000fca00000f1407 */
[----:B------:R0:W5:Y:S04]  /*11b60*/  LDG.E R16, desc[UR44][R16.64] ;  /* 0x0000002c10107981 */ /* 0x000168000c1e1900 */
.L_x_1064:
[----:B------:R-:W-:Y:S01]  /*11b70*/  LEA R8, R19, UR39, 0x3 ;  /* 0x0000002713087c11 */ /* 0x000fe2000f8e18ff */
[----:B------:R-:W1:Y:S01]  /*11b80*/  S2R R3, SR_TID.X ;  /* 0x0000000000037919 */ /* 0x000e620000002100 */
[----:B------:R-:W-:-:S04]  /*11b90*/  SHF.L.U32 R2, R20, 0x1f, RZ ;  /* 0x0000001f14027819 */ /* 0x000fc800000006ff */
[----:B------:R-:W2:Y:S01]  /*11ba0*/  SYNCS.PHASECHK.TRANS64.TRYWAIT P0, [R8+URZ+0x20880], R2 ;  /* 0x02088002080075a7 */ /* 0x000ea2000800017f */
[----:B-1----:R-:W-:-:S04]  /*11bb0*/  LOP3.LUT R3, R3, 0x7f, RZ, 0xc0, !PT ;  /* 0x0000007f03037812 */ /* 0x002fc800078ec0ff */
[----:B------:R-:W-:Y:S01]  /*11bc0*/  ISETP.NE.AND P1, PT, R3, RZ, PT ;  /* 0x000000ff0300720c */ /* 0x000fe20003f25270 */
[----:B--2---:R-:W-:-:S12]  /*11bd0*/  @!P0 BRA `(.L_x_1065) ;  /* 0x0000002400b48947 */ /* 0x004fd80003800000 */
.L_x_1125:
[----:B------:R-:W-:Y:S04]  /*11be0*/  BSSY B1, `(.L_x_1066) ;  /* 0x0000007000017945 */ /* 0x000fe80003800000 */
[----:B------:R-:W-:Y:S05]  /*11bf0*/  @P1 BRA `(.L_x_1067) ;  /* 0x0000000000141947 */ /* 0x000fea0003800000 */
[----:B------:R-:W-:Y:S01]  /*11c00*/  ISETP.NE.AND P0, PT, R21, RZ, PT ;  /* 0x000000ff1500720c */ /* 0x000fe20003f05270 */
[----:B------:R-:W-:-:S04]  /*11c10*/  IMAD.MOV.U32 R3, RZ, RZ, 0x4000 ;  /* 0x00004000ff037424 */ /* 0x000fc800078e00ff */
[----:B------:R2:W-:Y:S08]  /*11c20*/  SYNCS.ARRIVE.TRANS64 RZ, [R8+URZ+0x20870], R3 ;  /* 0x0208700308ff79a7 */ /* 0x0005f0000800003f */
[----:B------:R-:W-:Y:S05]  /*11c30*/  @!P0 BRA `(.L_x_1067) ;  /* 0x0000000000048947 */ /* 0x000fea0003800000 */
[----:B------:R-:W-:Y:S01]  /*11c40*/  BPT.TRAP 0x1 ;  /* 0x000000040000795c */ /* 0x000fe20000300000 */
.L_x_1067:
[----:B------:R-:W-:Y:S05]  /*11c50*/  BSYNC B1 ;  /* 0x0000000000017941 */ /* 0x000fea0003800000 */
.L_x_1066:
        /* <DEDUP_REMOVED lines=15> */
.L_x_1068:
[----:B------:R-:W-:-:S13]  /*11d50*/  @P0 ELECT P2, URZ, PT ;  /* 0x00000000003f082f */ /* 0x000fda0003840000 */
[----:B-----5:R-:W-:Y:S02]  /*11d60*/  @P2 R2UR UR37, R16 ;  /* 0x00000000102522ca */ /* 0x020fe400000e0000 */
[----:B------:R-:W-:-:S11]  /*11d70*/  @P2 PLOP3.LUT P0, PT, P2, PT, PT, 0x8, 0x0 ;  /* 0x000000000000281c */ /* 0x000fd6000170e170 */
[----:B------:R3:W-:Y:S01]  /*11d80*/  UTMALDG.4D [UR32], [UR4], desc[UR6] ;  /* 0x00000620040075b4 */ /* 0x0007e20008019000 */
[----:B------:R-:W-:Y:S01]  /*11d90*/  PLOP3.LUT P2, PT, PT, PT, PT, 0x8, 0x0 ;  /* 0x000000000000781c */ /* 0x000fe20003f4e170 */
[----:B---3--:R-:W-:-:S12]  /*11da0*/  @P0 BRA.U.ANY `(.L_x_1068) ;  /* 0xfffffffd00e80947 */ /* 0x008fd8000393ffff */
[----:B------:R-:W-:Y:S01]  /*11db0*/  IMAD.MOV.U32 R9, RZ, RZ, 0x80 ;  /* 0x00000080ff097424 */ /* 0x000fe200078e00ff */
[----:B------:R-:W-:Y:S01]  /*11dc0*/  R2UR UR11, R6 ;  /* 0x00000000060b72ca */ /* 0x000fe200000e0000 */
[----:B------:R-:W-:Y:S01]  /*11dd0*/  UIADD3 UR8, UR8, 0xa400, URZ ;  /* 0x0000a40008087890 */ /* 0x000fe2000fffe03f */
[----:B------:R-:W-:Y:S01]  /*11de0*/  PLOP3.LUT P0, PT, PT, PT, PT, 0x80, 0x0 ;  /* 0x000000000000781c */ /* 0x000fe20003f0f070 */
[----:B------:R-:W-:Y:S01]  /*11df0*/  UMOV UR6, 0x0 ;  /* 0x0000000000067882 */ /* 0x000fe20000000000 */
[----:B------:R-:W-:Y:S01]  /*11e00*/  R2UR UR10, R9 ;  /* 0x00000000090a72ca */ /* 0x000fe200000e0000 */
[----:B------:R-:W-:-:S14]  /*11e10*/  UMOV UR7, 0x14f00000 ;  /* 0x14f0000000077882 */ /* 0x000fdc0000000000 */
.L_x_1069:
[----:B------:R-:W-:-:S13]  /*11e20*/  @P0 ELECT P2, URZ, PT ;  /* 0x00000000003f082f */ /* 0x000fda0003840000 */
[----:B------:R-:W-:Y:S01]  /*11e30*/  @P2 R2UR UR13, R16 ;  /* 0x00000000100d22ca */ /* 0x000fe200000e0000 */
[----:B------:R-:W-:Y:S01]  /*11e40*/  UMOV UR9, UR33 ;  /* 0x0000002100097c82 */ /* 0x000fe20008000000 */
[----:B------:R-:W-:Y:S01]  /*11e50*/  UMOV UR12, UR36 ;  /* 0x00000024000c7c82 */ /* 0x000fe20008000000 */
[----:B------:R-:W-:-:S10]  /*11e60*/  @P2 PLOP3.LUT P0, PT, P2, PT, PT, 0x8, 0x0 ;  /* 0x000000000000281c */ /* 0x000fd4000170e170 */
[----:B------:R3:W-:Y:S01]  /*11e70*/  UTMALDG.4D [UR8], [UR4], desc[UR6] ;  /* 0x00000608040075b4 */ /* 0x0007e20008019000 */
[----:B------:R-:W-:Y:S02]  /*11e80*/  PLOP3.LUT P2, PT, PT, PT, PT, 0x8, 0x0 ;  /* 0x000000000000781c */ /* 0x000fe40003f4e170 */
[----:B---3--:R-:W-:Y:S11]  /*11e90*/  @P0 BRA.U.ANY `(.L_x_1069) ;  /* 0xfffffffd00e00947 */ /* 0x008ff6000393ffff */
[----:B------:R-:W3:Y:S02]  /*11ea0*/  SYNCS.PHASECHK.TRANS64.TRYWAIT P0, [R8+URZ+0x20840], R2 ;  /* 0x02084002080075a7 */ /* 0x000ee4000800017f */
[----:B---3--:R-:W-:Y:S05]  /*11eb0*/  @!P0 BRA `(.L_x_1070) ;  /* 0x0000002400108947 */ /* 0x008fea0003800000 */
.L_x_1126:
[----:B------:R-:W-:Y:S01]  /*11ec0*/  BSSY B1, `(.L_x_1071) ;  /* 0x0000009000017945 */ /* 0x000fe20003800000 */
[----:B-1-3--:R-:W-:Y:S02]  /*11ed0*/  IMAD.MOV.U32 R2, RZ, RZ, 0x0 ;  /* 0x00000000ff027424 */ /* 0x00afe400078e00ff */
[----:B--2---:R-:W-:Y:S01]  /*11ee0*/  IMAD.MOV.U32 R3, RZ, RZ, 0x14f00000 ;  /* 0x14f00000ff037424 */ /* 0x004fe200078e00ff */
[----:B------:R-:W-:Y:S06]  /*11ef0*/  @P1 BRA `(.L_x_1072) ;  /* 0x0000000000141947 */ /* 0x000fec0003800000 */
[----:B------:R-:W-:Y:S01]  /*11f00*/  ISETP.NE.AND P0, PT, R21, RZ, PT ;  /* 0x000000ff1500720c */ /* 0x000fe20003f05270 */
[----:B------:R-:W-:-:S04]  /*11f10*/  IMAD.MOV.U32 R11, RZ, RZ, 0x4000 ;  /* 0x00004000ff0b7424 */ /* 0x000fc800078e00ff */
[----:B------:R1:W-:Y:S08]  /*11f20*/  SYNCS.ARRIVE.TRANS64 RZ, [R8+URZ+0x20830], R11 ;  /* 0x0208300b08ff79a7 */ /* 0x0003f0000800003f */
[----:B------:R-:W-:Y:S05]  /*11f30*/  @!P0 BRA `(.L_x_1072) ;  /* 0x0000000000048947 */ /* 0x000fea0003800000 */
[----:B------:R-:W-:Y:S01]  /*11f40*/  BPT.TRAP 0x1 ;  /* 0x000000040000795c */ /* 0x000fe20000300000 */
.L_x_1072:
[----:B------:R-:W-:Y:S05]  /*11f50*/  BSYNC B1 ;  /* 0x0000000000017941 */ /* 0x000fea0003800000 */
.L_x_1071:
        /* <DEDUP_REMOVED lines=12> */
.L_x_1073:
        /* <DEDUP_REMOVED lines=13> */
.L_x_1074:
[----:B------:R-:W-:-:S13]  /*120f0*/  @P0 ELECT P1, URZ, PT ;  /* 0x00000000003f082f */ /* 0x000fda0003820000 */
[----:B------:R-:W-:Y:S01]  /*12100*/  @P1 R2UR UR13, R16 ;  /* 0x00000000100d12ca */ /* 0x000fe200000e0000 */
[----:B------:R-:W-:Y:S01]  /*12110*/  UMOV UR12, UR36 ;  /* 0x00000024000c7c82 */ /* 0x000fe20008000000 */
[----:B------:R-:W-:-:S11]  /*12120*/  @P1 PLOP3.LUT P0, PT, P1, PT, PT, 0x8, 0x0 ;  /* 0x000000000000181c */ /* 0x000fd60000f0e170 */
[----:B------:R2:W-:Y:S01]  /*12130*/  UTMALDG.4D [UR8], [UR6], desc[UR14] ;  /* 0x00000e08060075b4 */ /* 0x0005e20008019000 */
[----:B------:R-:W-:Y:S01]  /*12140*/  PLOP3.LUT P1, PT, PT, PT, PT, 0x8, 0x0 ;  /* 0x000000000000781c */ /* 0x000fe20003f2e170 */
[----:B--2---:R-:W-:-:S12]  /*12150*/  @P0 BRA.U.ANY `(.L_x_1074) ;  /* 0xfffffffd00e40947 */ /* 0x004fd8000393ffff */
.L_x_1063:
[----:B------:R-:W-:Y:S05]  /*12160*/  BSYNC B0 ;  /* 0x0000000000007941 */ /* 0x000fea0003800000 */
.L_x_1062:
[----:B------:R-:W-:-:S05]  /*12170*/  IMAD.U32 R2, RZ, RZ, UR38 ;  /* 0x00000026ff027e24 */ /* 0x000fca000f8e00ff */
[----:B------:R-:W-:-:S04]  /*12180*/  LOP3.LUT R2, R2, 0x1, RZ, 0xfc, !PT ;  /* 0x0000000102027812 */ /* 0x000fc800078efcff */
[----:B------:R-:W-:-:S13]  /*12190*/  ISETP.NE.AND P0, PT, R2, 0x3, PT ;  /* 0x000000030200780c */ /* 0x000fda0003f05270 */
[----:B------:R-:W-:Y:S05]  /*121a0*/  @!P0 BRA `(.L_x_1075) ;  /* 0x0000000000048947 */ /* 0x000fea0003800000 */
[----:B------:R-:W-:Y:S01]  /*121b0*/  BPT.TRAP 0x1 ;  /* 0x000000040000795c */ /* 0x000fe20000300000 */
.L_x_1075:
[----:B------:R-:W-:Y:S01]  /*121c0*/  LOP3.LUT R3, R5, 0x1, RZ, 0x3c, !PT ;  /* 0x0000000105037812 */ /* 0x000fe200078e3cff */
[----:B------:R-:W-:Y:S01]  /*121d0*/  IMAD.U32 R2, RZ, RZ, UR38 ;  /* 0x00000026ff027e24 */ /* 0x000fe2000f8e00ff */
[----:B------:R-:W-:Y:S02]  /*121e0*/  LEA R18, R4, UR39, 0x3 ;  /* 0x0000002704127c11 */ /* 0x000fe4000f8e18ff */
[----:B------:R-:W-:Y:S02]  /*121f0*/  SHF.L.U32 R3, R3, 0x1f, RZ ;  /* 0x0000001f03037819 */ /* 0x000fe400000006ff */
[----:B------:R-:W-:Y:S02]  /*12200*/  LOP3.LUT R2, R2, 0x2, RZ, 0xfc, !PT ;  /* 0x0000000202027812 */ /* 0x000fe400078efcff */
[----:B------:R-:W2:Y:S02]  /*12210*/  SYNCS.PHASECHK.TRANS64.TRYWAIT P0, [R18+URZ+0x20870], R3 ;  /* 0x02087003120075a7 */ /* 0x000ea4000800017f */
[----:B------:R-:W-:Y:S01]  /*12220*/  ISETP.NE.AND P1, PT, R2, 0x3, PT ;  /* 0x000000030200780c */ /* 0x000fe20003f25270 */
[----:B--2---:R-:W-:-:S12]  /*12230*/  @!P0 BRA `(.L_x_1076) ;  /* 0x0000002000448947 */ /* 0x004fd80003800000 */
.L_x_1127:
[----:B------:R-:W-:Y:S05]  /*12240*/  @!P1 BRA `(.L_x_1077) ;  /* 0x0000000000049947 */ /* 0x000fea0003800000 */
[----:B------:R-:W-:Y:S01]  /*12250*/  BPT.TRAP 0x1 ;  /* 0x000000040000795c */ /* 0x000fe20000300000 */
.L_x_1077:
[----:B--2---:R-:W-:Y:S01]  /*12260*/  SHF.L.U32 R3, R5, 0x1f, RZ ;  /* 0x0000001f05037819 */ /* 0x004fe200000006ff */
[----:B------:R-:W-:-:S03]  /*12270*/  IMAD.SHL.U32 R2, R4, 0x4000, RZ ;  /* 0x0000400004027824 */ /* 0x000fc600078e00ff */
[----:B------:R-:W2:Y:S02]  /*12280*/  SYNCS.PHASECHK.TRANS64.TRYWAIT P0, [R18+URZ+0x20860], R3 ;  /* 0x02086003120075a7 */ /* 0x000ea4000800017f */
[----:B--2---:R-:W-:Y:S05]  /*12290*/  @!P0 BRA `(.L_x_1078) ;  /* 0x0000002000408947 */ /* 0x004fea0003800000 */
.L_x_1128:
[----:B------:R-:W2:Y:S04]  /*122a0*/  LDL R4, [R1+0x8] ;  /* 0x0000080001047983 */ /* 0x000ea80000100800 */
[----:B------:R-:W3:Y:S01]  /*122b0*/  LDL R12, [R1+0x10] ;  /* 0x00001000010c7983 */ /* 0x000ee20000100800 */
[----:B------:R-:W-:Y:S05]  /*122c0*/  WARPSYNC.ALL ;  /* 0x0000000000007948 */ /* 0x000fea0003800000 */
[----:B0-----:R-:W0:Y:S02]  /*122d0*/  S2R R6, SR_TID.X ;  /* 0x0000000000067919 */ /* 0x001e240000002100 */
[----:B0-----:R-:W-:Y:S01]  /*122e0*/  LOP3.LUT P0, RZ, R6, 0x4, RZ, 0xc0, !PT ;  /* 0x0000000406ff7812 */ /* 0x001fe2000780c0ff */
[----:B------:R-:W-:-:S05]  /*122f0*/  IMAD.MOV.U32 R6, RZ, RZ, 0x40 ;  /* 0x00000040ff067424 */ /* 0x000fca00078e00ff */
[----:B------:R-:W-:Y:S02]  /*12300*/  SEL R6, R6, 0xffffffc0, !P0 ;  /* 0xffffffc006067807 */ /* 0x000fe40004000000 */
[C---:B--2---:R-:W-:Y:S02]  /*12310*/  LOP3.LUT R3, R2.reuse, R4, RZ, 0xfc, !PT ;  /* 0x0000000402037212 */ /* 0x044fe400078efcff */
[----:B---3--:R-:W-:-:S03]  /*12320*/  IADD3 R2, R2, UR39, R12 ;  /* 0x0000002702027c10 */ /* 0x008fc6000fffe00c */
[----:B-1----:R-:W0:Y:S01]  /*12330*/  LDSM.16.MT88.4 R8, [R3+UR39+0x8400] ;  /* 0x008400270308783b */ /* 0x002e220008004200 */
[----:B------:R-:W-:-:S04]  /*12340*/  VIADD R17, R3, UR39 ;  /* 0x0000002703117c36 */ /* 0x000fc80008000000 */
[----:B------:R-:W-:Y:S01]  /*12350*/  IMAD.IADD R17, R6, 0x1, R17 ;  /* 0x0000000106117824 */ /* 0x000fe200078e0211 */
[C-C-:B0-----:R-:W-:Y:S02]  /*12360*/  PRMT R4, R8.reuse, 0x6420, R9.reuse ;  /* 0x0000642008047816 */ /* 0x141fe40000000009 */
[----:B------:R-:W-:Y:S02]  /*12370*/  PRMT R5, R8, 0x7531, R9 ;  /* 0x0000753108057816 */ /* 0x000fe40000000009 */
[C-C-:B------:R-:W-:Y:S02]  /*12380*/  PRMT R6, R10.reuse, 0x6420, R11.reuse ;  /* 0x000064200a067816 */ /* 0x140fe4000000000b */
[----:B------:R-:W-:Y:S02]  /*12390*/  PRMT R7, R10, 0x7531, R11 ;  /* 0x000075310a077816 */ /* 0x000fe4000000000b */
[----:B------:R-:W0:Y:S04]  /*123a0*/  LDSM.16.MT88.4 R8, [R17+0x8400] ;  /* 0x008400001108783b */ /* 0x000e280000004200 */
[----:B------:R-:W-:Y:S01]  /*123b0*/  STSM.16.M88.4 [R2+0x400], R4 ;  /* 0x0004000402007844 */ /* 0x000fe20000000200 */
        /* <DEDUP_REMOVED lines=17> */
[----:B------:R-:W1:Y:S01]  /*124d0*/  LDSM.16.MT88.4 R8, [R3+UR39+0x9400] ;  /* 0x009400270308783b */ /* 0x000e620008004200 */
[----:B0-----:R-:W0:Y:S01]  /*124e0*/  S2R R15, SR_TID.X ;  /* 0x00000000000f7919 */ /* 0x001e220000002100 */
[C-C-:B-1----:R-:W-:Y:S02]  /*124f0*/  PRMT R4, R8.reuse, 0x6420, R9.reuse ;  /* 0x0000642008047816 */ /* 0x142fe40000000009 */
[----:B------:R-:W-:Y:S02]  /*12500*/  PRMT R5, R8, 0x7531, R9 ;  /* 0x0000753108057816 */ /* 0x000fe40000000009 */
[----:B------:R-:W-:-:S02]  /*12510*/  PRMT R6, R10, 0x6420, R11 ;  /* 0x000064200a067816 */ /* 0x000fc4000000000b */
[----:B------:R-:W-:Y:S02]  /*12520*/  PRMT R7, R10, 0x7531, R11 ;  /* 0x000075310a077816 */ /* 0x000fe4000000000b */
[----:B------:R-:W1:Y:S01]  /*12530*/  LDSM.16.MT88.4 R8, [R17+0x9400] ;  /* 0x009400001108783b */ /* 0x000e620000004200 */
[----:B0-----:R-:W-:Y:S01]  /*12540*/  LOP3.LUT P0, RZ, R15, 0x4, RZ, 0xc0, !PT ;  /* 0x000000040fff7812 */ /* 0x001fe2000780c0ff */
[----:B------:R-:W-:-:S05]  /*12550*/  IMAD.MOV.U32 R15, RZ, RZ, 0x20 ;  /* 0x00000020ff0f7424 */ /* 0x000fca00078e00ff */
[----:B------:R-:W-:-:S04]  /*12560*/  SEL R15, R15, 0xffffffe0, !P0 ;  /* 0xffffffe00f0f7807 */ /* 0x000fc80004000000 */
[----:B------:R-:W-:-:S05]  /*12570*/  IADD3 R2, R15, 0x400, R2 ;  /* 0x000004000f027810 */ /* 0x000fca0007ffe002 */
[----:B------:R-:W-:Y:S01]  /*12580*/  STSM.16.M88.4 [R2], R4 ;  /* 0x0000000402007844 */ /* 0x000fe20000000200 */
[C-C-:B-1----:R-:W-:Y:S02]  /*12590*/  PRMT R12, R8.reuse, 0x6420, R9.reuse ;  /* 0x00006420080c7816 */ /* 0x142fe40000000009 */
        /* <DEDUP_REMOVED lines=10> */
[----:B------:R0:W-:Y:S02]  /*12640*/  STSM.16.M88.4 [R2+0x2000], R4 ;  /* 0x0020000402007844 */ /* 0x0001e40000000200 */
[C-C-:B0-----:R-:W-:Y:S02]  /*12650*/  PRMT R4, R8.reuse, 0x6420, R9.reuse ;  /* 0x0000642008047816 */ /* 0x141fe40000000009 */
[----:B------:R-:W-:-:S02]  /*12660*/  PRMT R5, R8, 0x7531, R9 ;  /* 0x0000753108057816 */ /* 0x000fc40000000009 */
[C-C-:B------:R-:W-:Y:S02]  /*12670*/  PRMT R6, R10.reuse, 0x6420, R11.reuse ;  /* 0x000064200a067816 */ /* 0x140fe4000000000b */
        /* <DEDUP_REMOVED lines=10> */
.L_x_1079:
[----:B0-----:R-:W0:Y:S01]  /*12720*/  S2R R2, SR_TID.X ;  /* 0x0000000000027919 */ /* 0x001e220000002100 */
[----:B-1----:R2:W-:Y:S01]  /*12730*/  SYNCS.ARRIVE.TRANS64.A1T0 RZ, [R18+URZ+0x20850], RZ ;  /* 0x020850ff12ff79a7 */ /* 0x0025e2000810003f */
[----:B------:R-:W-:Y:S02]  /*12740*/  IMAD.MOV.U32 R4, RZ, RZ, R19 ;  /* 0x000000ffff047224 */ /* 0x000fe400078e0013 */
[----:B------:R-:W-:Y:S01]  /*12750*/  IMAD.MOV.U32 R5, RZ, RZ, R20 ;  /* 0x000000ffff057224 */ /* 0x000fe200078e0014 */
[----:B0-----:R-:W-:Y:S01]  /*12760*/  LOP3.LUT R2, R2, 0x7f, RZ, 0xc0, !PT ;  /* 0x0000007f02027812 */ /* 0x001fe200078ec0ff */
[----:B------:R-:W-:Y:S03]  /*12770*/  BAR.SYNC.DEFER_BLOCKING 0x2, 0x80 ;  /* 0x0082000000007b1d */ /* 0x000fe60000010000 */
[----:B------:R-:W-:-:S13]  /*12780*/  ISETP.NE.AND P0, PT, R2, RZ, PT ;  /* 0x000000ff0200720c */ /* 0x000fda0003f05270 */
[----:B------:R-:W-:-:S05]  /*12790*/  @!P0 VIADD R2, R18, 0x20880 ;  /* 0x0002088012028836 */ /* 0x000fca0000000000 */
[----:B------:R-:W-:-:S04]  /*127a0*/  @!P0 PRMT R2, RZ, 0x654, R2 ;  /* 0x00000654ff028816 */ /* 0x000fc80000000002 */
[----:B------:R2:W-:Y:S01]  /*127b0*/  @!P0 SYNCS.ARRIVE.TRANS64.RED.A1T0 RZ, [R2+URZ], RZ ;  /* 0x000000ff02ff89a7 */ /* 0x0005e2000810043f */
[C---:B------:R-:W-:Y:S01]  /*127c0*/  ISETP.GT.AND P0, PT, R0.reuse, UR41, PT ;  /* 0x0000002900007c0c */ /* 0x040fe2000bf04270 */
[----:B------:R-:W-:-:S12]  /*127d0*/  VIADD R0, R0, 0xffffffff ;  /* 0xffffffff00007836 */ /* 0x000fd80000000000 */
[----:B--2---:R-:W-:Y:S05]  /*127e0*/  @P0 BRA `(.L_x_1080) ;  /* 0xfffffff0005c0947 */ /* 0x004fea000383ffff */
[----:B------:R-:W-:Y:S05]  /*127f0*/  BRA `(.L_x_1081) ;  /* 0x0000000000047947 */ /* 0x000fea0003800000 */
.L_x_1061:
[----:B------:R-:W-:-:S07]  /*12800*/  IMAD.MOV.U32 R19, RZ, RZ, RZ ;  /* 0x000000ffff137224 */ /* 0x000fce00078e00ff */
.L_x_1081:
[----:B------:R-:W-:-:S04]  /*12810*/  ULOP3.LUT UR4, UR38, 0x1, URZ, 0xfc, !UPT ;  /* 0x0000000126047892 */ /* 0x000fc8000f8efc3f */
[----:B------:R-:W-:-:S06]  /*12820*/  UISETP.NE.AND UP0, UPT, UR4, 0x3, UPT ;  /* 0x000000030400788c */ /* 0x000fcc000bf05270 */
[----:B------:R-:W-:-:S13]  /*12830*/  PLOP3.LUT P0, PT, PT, PT, UP0, 0x80, 0x0 ;  /* 0x000000000000781c */ /* 0x000fda0003f0f008 */
[----:B------:R-:W-:Y:S05]  /*12840*/  @!P0 BRA `(.L_x_1082) ;  /* 0x0000000000048947 */ /* 0x000fea0003800000 */
[----:B------:R-:W-:Y:S01]  /*12850*/  BPT.TRAP 0x1 ;  /* 0x000000040000795c */ /* 0x000fe20000300000 */
.L_x_1082:
[----:B-1----:R-:W-:Y:S01]  /*12860*/  LOP3.LUT R3, R20, 0x1, RZ, 0x3c, !PT ;  /* 0x0000000114037812 */ /* 0x002fe200078e3cff */
[----:B------:R-:W-:Y:S01]  /*12870*/  BSSY B0, `(.L_x_1083) ;  /* 0x0000005000007945 */ /* 0x000fe20003800000 */
[----:B------:R-:W-:Y:S02]  /*12880*/  LEA R16, R19, UR39, 0x3 ;  /* 0x0000002713107c11 */ /* 0x000fe4000f8e18ff */
[----:B------:R-:W-:-:S04]  /*12890*/  SHF.L.U32 R3, R3, 0x1f, RZ ;  /* 0x0000001f03037819 */ /* 0x000fc800000006ff */
[----:B------:R-:W1:Y:S02]  /*128a0*/  SYNCS.PHASECHK.TRANS64.TRYWAIT P0, [R16+URZ+0x20870], R3 ;  /* 0x02087003100075a7 */ /* 0x000e64000800017f */
[----:B-1----:R-:W-:Y:S05]  /*128b0*/  @!P0 BRA `(.L_x_1084) ;  /* 0x0000001800cc8947 */ /* 0x002fea0003800000 */
.L_x_1129:
[----:B------:R-:W-:Y:S05]  /*128c0*/  BSYNC B0 ;  /* 0x0000000000007941 */ /* 0x000fea0003800000 */
.L_x_1083:
[----:B------:R-:W-:-:S06]  /*128d0*/  ULOP3.LUT UR4, UR38, 0x2, URZ, 0xfc, !UPT ;  /* 0x0000000226047892 */ /* 0x000fcc000f8efc3f */
[----:B------:R-:W-:-:S05]  /*128e0*/  IMAD.U32 R0, RZ, RZ, UR4 ;  /* 0x00000004ff007e24 */ /* 0x000fca000f8e00ff */
[----:B------:R-:W-:-:S13]  /*128f0*/  ISETP.NE.AND P1, PT, R0, 0x3, PT ;  /* 0x000000030000780c */ /* 0x000fda0003f25270 */
[----:B------:R-:W-:Y:S05]  /*12900*/  @!P1 BRA `(.L_x_1085) ;  /* 0x0000000000049947 */ /* 0x000fea0003800000 */
[----:B------:R-:W-:Y:S01]  /*12910*/  BPT.TRAP 0x1 ;  /* 0x000000040000795c */ /* 0x000fe20000300000 */
.L_x_1085:
[----:B------:R-:W2:Y:S01]  /*12920*/  LDL.LU R2, [R1+0x8] ;  /* 0x0000080001027983 */ /* 0x000ea20000300800 */
[----:B-1----:R-:W-:Y:S01]  /*12930*/  SHF.L.U32 R3, R20, 0x1f, RZ ;  /* 0x0000001f14037819 */ /* 0x002fe200000006ff */
[----:B------:R-:W-:-:S03]  /*12940*/  IMAD.SHL.U32 R0, R19, 0x4000, RZ ;  /* 0x0000400013007824 */ /* 0x000fc600078e00ff */
[----:B------:R-:W1:Y:S02]  /*12950*/  SYNCS.PHASECHK.TRANS64.TRYWAIT P0, [R16+URZ+0x20860], R3 ;  /* 0x02086003100075a7 */ /* 0x000e64000800017f */
[----:B--2---:R-:W-:Y:S01]  /*12960*/  LOP3.LUT R2, R0, R2, RZ, 0xfc, !PT ;  /* 0x0000000200027212 */ /* 0x004fe200078efcff */
[----:B-1----:R-:W-:Y:S06]  /*12970*/  @!P0 BRA `(.L_x_1086) ;  /* 0x0000001800b08947 */ /* 0x002fec0003800000 */
.L_x_1130:
[----:B------:R-:W2:Y:S01]  /*12980*/  LDL.LU R12, [R1+0x10] ;  /* 0x00001000010c7983 */ /* 0x000ea20000300800 */
[----:B------:R-:W3:Y:S01]  /*12990*/  S2R R4, SR_TID.X ;  /* 0x0000000000047919 */ /* 0x000ee20000002100 */
[----:B-1----:R-:W-:Y:S01]  /*129a0*/  VIADD R3, R2, UR39 ;  /* 0x0000002702037c36 */ /* 0x002fe20008000000 */
[----:B------:R-:W-:Y:S05]  /*129b0*/  WARPSYNC.ALL ;  /* 0x0000000000007948 */ /* 0x000fea0003800000 */
[----:B0-----:R-:W0:Y:S01]  /*129c0*/  LDSM.16.MT88.4 R8, [R2+UR39+0x8400] ;  /* 0x008400270208783b */ /* 0x001e220008004200 */
[----:B---3--:R-:W-:Y:S01]  /*129d0*/  LOP3.LUT P0, RZ, R4, 0x4, RZ, 0xc0, !PT ;  /* 0x0000000404ff7812 */ /* 0x008fe2000780c0ff */
[----:B------:R-:W-:-:S05]  /*129e0*/  IMAD.MOV.U32 R4, RZ, RZ, 0x40 ;  /* 0x00000040ff047424 */ /* 0x000fca00078e00ff */
[----:B------:R-:W-:-:S05]  /*129f0*/  SEL R4, R4, 0xffffffc0, !P0 ;  /* 0xffffffc004047807 */ /* 0x000fca0004000000 */
[----:B------:R-:W-:-:S05]  /*12a00*/  IMAD.IADD R3, R4, 0x1, R3 ;  /* 0x0000000104037824 */ /* 0x000fca00078e0203 */
[----:B------:R-:W1:Y:S01]  /*12a10*/  LDSM.16.MT88.4 R4, [R3+0x8400] ;  /* 0x008400000304783b */ /* 0x000e620000004200 */
[----:B0-----:R-:W-:Y:S02]  /*12a20*/  PRMT R13, R8, 0x7531, R9 ;  /* 0x00007531080d7816 */ /* 0x001fe40000000009 */
[C-C-:B------:R-:W-:Y:S02]  /*12a30*/  PRMT R14, R10.reuse, 0x6420, R11.reuse ;  /* 0x000064200a0e7816 */ /* 0x140fe4000000000b */
[----:B------:R-:W-:Y:S02]  /*12a40*/  PRMT R15, R10, 0x7531, R11 ;  /* 0x000075310a0f7816 */ /* 0x000fe4000000000b */
[C-C-:B-1----:R-:W-:Y:S02]  /*12a50*/  PRMT R10, R6.reuse, 0x6420, R7.reuse ;  /* 0x00006420060a7816 */ /* 0x142fe40000000007 */
[----:B------:R-:W-:Y:S01]  /*12a60*/  PRMT R11, R6, 0x7531, R7 ;  /* 0x00007531060b7816 */ /* 0x000fe20000000007 */
[----:B------:R-:W0:Y:S02]  /*12a70*/  S2R R17, SR_TID.X ;  /* 0x0000000000117919 */ /* 0x000e240000002100 */
[----:B0-----:R-:W-:Y:S01]  /*12a80*/  LOP3.LUT P0, RZ, R17, 0x4, RZ, 0xc0, !PT ;  /* 0x0000000411ff7812 */ /* 0x001fe2000780c0ff */
[----:B------:R-:W-:-:S05]  /*12a90*/  IMAD.MOV.U32 R17, RZ, RZ, 0x20 ;  /* 0x00000020ff117424 */ /* 0x000fca00078e00ff */
[----:B------:R-:W-:Y:S02]  /*12aa0*/  SEL R17, R17, 0xffffffe0, !P0 ;  /* 0xffffffe011117807 */ /* 0x000fe40004000000 */
[----:B--2---:R-:W-:Y:S02]  /*12ab0*/  IADD3 R0, R0, UR39, R12 ;  /* 0x0000002700007c10 */ /* 0x004fe4000fffe00c */
[----:B------:R-:W-:Y:S02]  /*12ac0*/  PRMT R12, R8, 0x6420, R9 ;  /* 0x00006420080c7816 */ /* 0x000fe40000000009 */
[C-C-:B------:R-:W-:Y:S02]  /*12ad0*/  PRMT R8, R4.reuse, 0x6420, R5.reuse ;  /* 0x0000642004087816 */ /* 0x140fe40000000005 */
[----:B------:R-:W-:Y:S01]  /*12ae0*/  PRMT R9, R4, 0x7531, R5 ;  /* 0x0000753104097816 */ /* 0x000fe20000000005 */
[----:B------:R-:W-:Y:S04]  /*12af0*/  STSM.16.M88.4 [R0+0x400], R12 ;  /* 0x0004000c00007844 */ /* 0x000fe80000000200 */
        /* <DEDUP_REMOVED lines=11> */
[----:B------:R-:W-:Y:S04]  /*12bb0*/  STSM.16.M88.4 [R0+0x2400], R12 ;  /* 0x0024000c00007844 */ /* 0x000fe80000000200 */
[----:B------:R0:W-:Y:S04]  /*12bc0*/  STSM.16.M88.4 [R0+0x3400], R8 ;  /* 0x0034000800007844 */ /* 0x0001e80000000200 */
[----:B------:R-:W1:Y:S04]  /*12bd0*/  LDSM.16.MT88.4 R8, [R2+UR39+0x9400] ;  /* 0x009400270208783b */ /* 0x000e680008004200 */
[----:B------:R-:W2:Y:S01]  /*12be0*/  LDSM.16.MT88.4 R4, [R3+0x9400] ;  /* 0x009400000304783b */ /* 0x000ea20000004200 */
[----:B0-----:R-:W-:-:S02]  /*12bf0*/  IADD3 R0, R17, 0x400, R0 ;  /* 0x0000040011007810 */ /* 0x001fc40007ffe000 */
[C-C-:B-1----:R-:W-:Y:S02]  /*12c00*/  PRMT R12, R8.reuse, 0x6420, R9.reuse ;  /* 0x00006420080c7816 */ /* 0x142fe40000000009 */
[----:B------:R-:W-:Y:S02]  /*12c10*/  PRMT R13, R8, 0x7531, R9 ;  /* 0x00007531080d7816 */ /* 0x000fe40000000009 */
[C-C-:B------:R-:W-:Y:S02]  /*12c20*/  PRMT R14, R10.reuse, 0x6420, R11.reuse ;  /* 0x000064200a0e7816 */ /* 0x140fe4000000000b */
[----:B------:R-:W-:Y:S02]  /*12c30*/  PRMT R15, R10, 0x7531, R11 ;  /* 0x000075310a0f7816 */ /* 0x000fe4000000000b */
[C-C-:B--2---:R-:W-:Y:S02]  /*12c40*/  PRMT R8, R4.reuse, 0x6420, R5.reuse ;  /* 0x0000642004087816 */ /* 0x144fe40000000005 */
[----:B------:R-:W-:-:S02]  /*12c50*/  PRMT R9, R4, 0x7531, R5 ;  /* 0x0000753104097816 */ /* 0x000fc40000000005 */
[C-C-:B------:R-:W-:Y:S02]  /*12c60*/  PRMT R10, R6.reuse, 0x6420, R7.reuse ;  /* 0x00006420060a7816 */ /* 0x140fe40000000007 */
        /* <DEDUP_REMOVED lines=23> */
.L_x_1087:
[----:B0-----:R-:W0:Y:S01]  /*12de0*/  S2R R0, SR_TID.X ;  /* 0x0000000000007919 */ /* 0x001e220000002100 */
[----:B-1----:R-:W-:Y:S01]  /*12df0*/  SYNCS.ARRIVE.TRANS64.A1T0 RZ, [R16+URZ+0x20850], RZ ;  /* 0x020850ff10ff79a7 */ /* 0x002fe2000810003f */
[----:B------:R-:W-:Y:S01]  /*12e00*/  IMAD.MOV.U32 R2, RZ, RZ, RZ ;  /* 0x000000ffff027224 */ /* 0x000fe200078e00ff */
[----:B0-----:R-:W-:Y:S01]  /*12e10*/  LOP3.LUT R0, R0, 0x7f, RZ, 0xc0, !PT ;  /* 0x0000007f00007812 */ /* 0x001fe200078ec0ff */
[----:B------:R-:W-:Y:S03]  /*12e20*/  BAR.SYNC.DEFER_BLOCKING 0x2, 0x80 ;  /* 0x0082000000007b1d */ /* 0x000fe60000010000 */
[----:B------:R-:W-:-:S13]  /*12e30*/  ISETP.NE.AND P0, PT, R0, RZ, PT ;  /* 0x000000ff0000720c */ /* 0x000fda0003f05270 */
[----:B------:R-:W-:-:S05]  /*12e40*/  @!P0 VIADD R0, R16, 0x20880 ;  /* 0x0002088010008836 */ /* 0x000fca0000000000 */
[----:B------:R-:W-:-:S04]  /*12e50*/  @!P0 PRMT R0, RZ, 0x654, R0 ;  /* 0x00000654ff008816 */ /* 0x000fc80000000000 */
[----:B------:R0:W-:Y:S02]  /*12e60*/  @!P0 SYNCS.ARRIVE.TRANS64.RED.A1T0 RZ, [R0+URZ], RZ ;  /* 0x000000ff00ff89a7 */ /* 0x0001e4000810043f */
[----:B0-----:R-:W-:-:S05]  /*12e70*/  VIADD R0, R19, 0x1 ;  /* 0x0000000113007836 */ /* 0x001fca0000000000 */
[----:B------:R-:W-:-:S04]  /*12e80*/  ISETP.NE.AND P0, PT, R0, 0x2, PT ;  /* 0x000000020000780c */ /* 0x000fc80003f05270 */
[----:B------:R-:W-:Y:S02]  /*12e90*/  SEL R3, RZ, 0x1, P0 ;  /* 0x00000001ff037807 */ /* 0x000fe40000000000 */
[----:B------:R-:W-:Y:S02]  /*12ea0*/  SEL R0, R0, RZ, P0 ;  /* 0x000000ff00007207 */ /* 0x000fe40000000000 */
[----:B------:R-:W-:-:S07]  /*12eb0*/  LOP3.LUT R20, R20, R3, RZ, 0x3c, !PT ;  /* 0x0000000314147212 */ /* 0x000fce00078e3cff */
.L_x_1036:
[----:B------:R-:W0:Y:S01]  /*12ec0*/  S2R R4, SR_CgaCtaId ;  /* 0x0000000000047919 */ /* 0x000e220000008800 */
[----:B------:R-:W-:Y:S02]  /*12ed0*/  MOV R3, 0x400 ;  /* 0x0000040000037802 */ /* 0x000fe40000000f00 */
[----:B------:R-:W-:Y:S02]  /*12ee0*/  SHF.L.U32 R2, R2, 0x1f, RZ ;  /* 0x0000001f02027819 */ /* 0x000fe400000006ff */
[----:B0-----:R-:W-:-:S04]  /*12ef0*/  LEA R9, R4, R3, 0x18 ;  /* 0x0000000304097211 */ /* 0x001fc800078ec0ff */
[----:B------:R-:W0:Y:S02]  /*12f00*/  SYNCS.PHASECHK.TRANS64.TRYWAIT P0, [R9+URZ+0x20820], R2 ;  /* 0x02082002090075a7 */ /* 0x000e24000800017f */
[----:B0-----:R-:W-:Y:S05]  /*12f10*/  @!P0 BRA `(.L_x_1088) ;  /* 0x00000014005c8947 */ /* 0x001fea0003800000 */
.L_x_1131:
        /* <DEDUP_REMOVED lines=8> */
[----:B------:R-:W-:-:S06]  /*12fa0*/  ULOP3.LUT UR4, UR38, 0x2, URZ, 0xfc, !UPT ;  /* 0x0000000226047892 */ /* 0x000fcc000f8efc3f */
[----:B------:R-:W-:-:S05]  /*12fb0*/  IMAD.U32 R2, RZ, RZ, UR4 ;  /* 0x00000004ff027e24 */ /* 0x000fca000f8e00ff */
[----:B------:R-:W-:-:S13]  /*12fc0*/  ISETP.NE.AND P0, PT, R2, 0x3, PT ;  /* 0x000000030200780c */ /* 0x000fda0003f05270 */
[----:B------:R-:W-:Y:S05]  /*12fd0*/  @!P0 BRA `(.L_x_1089) ;  /* 0x0000000000048947 */ /* 0x000fea0003800000 */
[----:B------:R-:W-:Y:S01]  /*12fe0*/  BPT.TRAP 0x1 ;  /* 0x000000040000795c */ /* 0x000fe20000300000 */
.L_x_1089:
        /* <DEDUP_REMOVED lines=12> */
.L_x_1132:
[----:B------:R-:W1:Y:S02]  /*130b0*/  SYNCS.PHASECHK.TRANS64.TRYWAIT P1, [R7+URZ], R2 ;  /* 0x00000002070075a7 */ /* 0x000e64000802017f */
[----:B-1----:R-:W-:Y:S05]  /*130c0*/  @!P1 BRA `(.L_x_1091) ;  /* 0x0000001400189947 */ /* 0x002fea0003800000 */
.L_x_1133:
[----:B------:R-:W-:Y:S05]  /*130d0*/  @!P0 BRA `(.L_x_1092) ;  /* 0x0000000000048947 */ /* 0x000fea0003800000 */
[----:B------:R-:W-:Y:S01]  /*130e0*/  BPT.TRAP 0x1 ;  /* 0x000000040000795c */ /* 0x000fe20000300000 */
.L_x_1092:
[----:B0-----:R-:W-:-:S04]  /*130f0*/  IMAD R5, R0, 0x8, R9 ;  /* 0x0000000800057824 */ /* 0x001fc800078e0209 */
[----:B------:R-:W0:Y:S02]  /*13100*/  SYNCS.PHASECHK.TRANS64.TRYWAIT P1, [R5+URZ+0x20860], R4 ;  /* 0x02086004050075a7 */ /* 0x000e24000802017f */
[----:B0-----:R-:W-:Y:S05]  /*13110*/  @!P1 BRA `(.L_x_1093) ;  /* 0x0000001400189947 */ /* 0x001fea0003800000 */
.L_x_1134:
[----:B------:R-:W-:Y:S05]  /*13120*/  @!P0 BRA `(.L_x_1094) ;  /* 0x0000000000048947 */ /* 0x000fea0003800000 */
[----:B------:R-:W-:Y:S01]  /*13130*/  BPT.TRAP 0x1 ;  /* 0x000000040000795c */ /* 0x000fe20000300000 */
.L_x_1094:
[----:B------:R-:W-:-:S04]  /*13140*/  IMAD R3, R3, 0x8, R9 ;  /* 0x0000000803037824 */ /* 0x000fc800078e0209 */
[----:B------:R-:W2:Y:S02]  /*13150*/  SYNCS.PHASECHK.TRANS64.TRYWAIT P1, [R3+URZ+0x20860], R2 ;  /* 0x02086002030075a7 */ /* 0x000ea4000802017f */
[----:B--2---:R-:W-:Y:S05]  /*13160*/  @!P1 BRA `(.L_x_1095) ;  /* 0x0000001400189947 */ /* 0x004fea0003800000 */
.L_x_1135:
[----:B------:R-:W-:Y:S05]  /*13170*/  @!P0 BRA `(.L_x_1096) ;  /* 0x0000000000048947 */ /* 0x000fea0003800000 */
[----:B------:R-:W-:Y:S01]  /*13180*/  BPT.TRAP 0x1 ;  /* 0x000000040000795c */ /* 0x000fe20000300000 */
.L_x_1096:
[----:B------:R-:W3:Y:S02]  /*13190*/  SYNCS.PHASECHK.TRANS64.TRYWAIT P0, [R5+URZ+0x20880], R4 ;  /* 0x02088004050075a7 */ /* 0x000ee4000800017f */
[----:B---3--:R-:W-:Y:S05]  /*131a0*/  @!P0 BRA `(.L_x_1097) ;  /* 0x00000014001c8947 */ /* 0x008fea0003800000 */
.L_x_1098:
[----:B----4-:R4:W0:Y:S02]  /*131b0*/  SYNCS.PHASECHK.TRANS64.TRYWAIT P0, [R3+URZ+0x20880], R2 ;  /* 0x02088002030075a7 */ /* 0x010824000800017f */
[----:B0-----:R-:W-:Y:S05]  /*131c0*/  @!P0 NANOSLEEP.SYNCS 0x989680 ;  /* 0x009896800000895d */ /* 0x001fea0003900000 */
[----:B------:R-:W0:Y:S02]  /*131d0*/  @!P0 SYNCS.PHASECHK.TRANS64 P0, [R3+URZ+0x20880], R2 ;  /* 0x02088002030085a7 */ /* 0x000e24000800007f */
[----:B0-----:R-:W-:Y:S05]  /*131e0*/  @!P0 BRA `(.L_x_1098) ;  /* 0xfffffffc00f08947 */ /* 0x001fea000383ffff */
.L_x_948:
[----:B------:R-:W-:Y:S05]  /*131f0*/  BSYNC B6 ;  /* 0x0000000000067941 */ /* 0x000fea0003800000 */
.L_x_945:
[----:B------:R-:W-:Y:S05]  /*13200*/  EXIT ;  /* 0x000000000000794d */ /* 0x000fea0003800000 */
.L_x_958:
[----:B0-----:R-:W-:-:S04]  /*13210*/  IMAD.U32 R3, RZ, RZ, UR41 ;  /* 0x00000029ff037e24 */ /* 0x001fc8000f8e00ff */
[----:B------:R0:W1:Y:S03]  /*13220*/  SYNCS.PHASECHK.TRANS64.TRYWAIT P0, [R3+URZ+0x20800], R0 ;  /* 0x02080000030075a7 */ /* 0x000066000800017f */
[----:B-1----:R-:W-:Y:S05]  /*13230*/  @!P0 NANOSLEEP.SYNCS 0x989680 ;  /* 0x009896800000895d */ /* 0x002fea0003900000 */
[----:B------:R-:W1:Y:S02]  /*13240*/  @!P0 SYNCS.PHASECHK.TRANS64 P0, [R3+URZ+0x20800], R0 ;  /* 0x02080000030085a7 */ /* 0x000e64000800007f */
[----:B-1----:R-:W-:Y:S05]  /*13250*/  @!P0 BRA `(.L_x_958) ;  /* 0xfffffffc00ec8947 */ /* 0x002fea000383ffff */
[----:B------:R-:W-:Y:S05]  /*13260*/  BRA `(.L_x_1099) ;  /* 0xfffffee8006c7947 */ /* 0x000fea000383ffff */
.L_x_962:
[----:B-1----:R-:W-:-:S04]  /*13270*/  IMAD.U32 R3, RZ, RZ, UR41 ;  /* 0x00000029ff037e24 */ /* 0x002fc8000f8e00ff */
[----:B------:R1:W2:Y:S03]  /*13280*/  SYNCS.PHASECHK.TRANS64.TRYWAIT P0, [R3+URZ+0x20830], R0 ;  /* 0x02083000030075a7 */ /* 0x0002a6000800017f */
[----:B--2---:R-:W-:Y:S05]  /*13290*/  @!P0 NANOSLEEP.SYNCS 0x989680 ;  /* 0x009896800000895d */ /* 0x004fea0003900000 */
[----:B------:R-:W2:Y:S02]  /*132a0*/  @!P0 SYNCS.PHASECHK.TRANS64 P0, [R3+URZ+0x20830], R0 ;  /* 0x02083000030085a7 */ /* 0x000ea4000800007f */
[----:B--2---:R-:W-:Y:S05]  /*132b0*/  @!P0 BRA `(.L_x_962) ;  /* 0xfffffffc00ec8947 */ /* 0x004fea000383ffff */
[----:B------:R-:W-:Y:S05]  /*132c0*/  BRA `(.L_x_961) ;  /* 0xfffffee800947947 */ /* 0x000fea000383ffff */
.L_x_978:
[----:B-1----:R-:W-:-:S04]  /*132d0*/  IMAD.U32 R13, RZ, RZ, UR6 ;  /* 0x00000006ff0d7e24 */ /* 0x002fc8000f8e00ff */
[----:B------:R1:W2:Y:S03]  /*132e0*/  SYNCS.PHASECHK.TRANS64.TRYWAIT P0, [R13+URZ+0x20830], R10 ;  /* 0x0208300a0d0075a7 */ /* 0x0002a6000800017f */
[----:B--2---:R-:W-:Y:S05]  /*132f0*/  @!P0 NANOSLEEP.SYNCS 0x989680 ;  /* 0x009896800000895d */ /* 0x004fea0003900000 */
[----:B------:R-:W2:Y:S02]  /*13300*/  @!P0 SYNCS.PHASECHK.TRANS64 P0, [R13+URZ+0x20830], R10 ;  /* 0x0208300a0d0085a7 */ /* 0x000ea4000800007f */
[----:B--2---:R-:W-:Y:S05]  /*13310*/  @!P0 BRA `(.L_x_978) ;  /* 0xfffffffc00ec8947 */ /* 0x004fea000383ffff */
[----:B------:R-:W-:Y:S05]  /*13320*/  BRA `(.L_x_975) ;  /* 0xffffff1400387947 */ /* 0x000fea000383ffff */
.L_x_982:
[----:B-1----:R-:W-:-:S04]  /*13330*/  IMAD.U32 R13, RZ, RZ, UR6 ;  /* 0x00000006ff0d7e24 */ /* 0x002fc8000f8e00ff */
[----:B------:R1:W2:Y:S03]  /*13340*/  SYNCS.PHASECHK.TRANS64.TRYWAIT P0, [R13+URZ+0x20850], R10 ;  /* 0x0208500a0d0075a7 */ /* 0x0002a6000800017f */
[----:B--2---:R-:W-:Y:S05]  /*13350*/  @!P0 NANOSLEEP.SYNCS 0x989680 ;  /* 0x009896800000895d */ /* 0x004fea0003900000 */
[----:B------:R-:W2:Y:S02]  /*13360*/  @!P0 SYNCS.PHASECHK.TRANS64 P0, [R13+URZ+0x20850], R10 ;  /* 0x0208500a0d0085a7 */ /* 0x000ea4000800007f */
[----:B--2---:R-:W-:Y:S05]  /*13370*/  @!P0 BRA `(.L_x_982) ;  /* 0xfffffffc00ec8947 */ /* 0x004fea000383ffff */
[----:B------:R-:W-:Y:S05]  /*13380*/  BRA `(.L_x_979) ;  /* 0xffffff1800007947 */ /* 0x000fea000383ffff */
.L_x_1000:
[----:B-1----:R-:W-:-:S04]  /*13390*/  IMAD.U32 R14, RZ, RZ, UR6 ;  /* 0x00000006ff0e7e24 */ /* 0x002fc8000f8e00ff */
[----:B------:R1:W2:Y:S03]  /*133a0*/  SYNCS.PHASECHK.TRANS64.TRYWAIT P1, [R14+URZ+0x20830], R9 ;  /* 0x020830090e0075a7 */ /* 0x0002a6000802017f */
[----:B--2---:R-:W-:Y:S05]  /*133b0*/  @!P1 NANOSLEEP.SYNCS 0x989680 ;  /* 0x009896800000995d */ /* 0x004fea0003900000 */
[----:B------:R-:W2:Y:S02]  /*133c0*/  @!P1 SYNCS.PHASECHK.TRANS64 P1, [R14+URZ+0x20830], R9 ;  /* 0x020830090e0095a7 */ /* 0x000ea4000802007f */
[----:B--2---:R-:W-:Y:S05]  /*133d0*/  @!P1 BRA `(.L_x_1000) ;  /* 0xfffffffc00ec9947 */ /* 0x004fea000383ffff */
[----:B------:R-:W-:Y:S05]  /*133e0*/  BRA `(.L_x_997) ;  /* 0xffffff3800bc7947 */ /* 0x000fea000383ffff */
.L_x_1004:
[----:B-1----:R-:W-:-:S04]  /*133f0*/  IMAD.U32 R14, RZ, RZ, UR6 ;  /* 0x00000006ff0e7e24 */ /* 0x002fc8000f8e00ff */
[----:B------:R1:W2:Y:S03]  /*13400*/  SYNCS.PHASECHK.TRANS64.TRYWAIT P0, [R14+URZ+0x20850], R9 ;  /* 0x020850090e0075a7 */ /* 0x0002a6000800017f */
[----:B--2---:R-:W-:Y:S05]  /*13410*/  @!P0 NANOSLEEP.SYNCS 0x989680 ;  /* 0x009896800000895d */ /* 0x004fea0003900000 */
[----:B------:R-:W2:Y:S02]  /*13420*/  @!P0 SYNCS.PHASECHK.TRANS64 P0, [R14+URZ+0x20850], R9 ;  /* 0x020850090e0085a7 */ /* 0x000ea4000800007f */
[----:B--2---:R-:W-:Y:S05]  /*13430*/  @!P0 BRA `(.L_x_1004) ;  /* 0xfffffffc00ec8947 */ /* 0x004fea000383ffff */
[----:B------:R-:W-:Y:S05]  /*13440*/  BRA `(.L_x_1001) ;  /* 0xffffff3c00907947 */ /* 0x000fea000383ffff */
.L_x_1011:
[----:B-1----:R-:W-:-:S04]  /*13450*/  IMAD.U32 R14, RZ, RZ, UR6 ;  /* 0x00000006ff0e7e24 */ /* 0x002fc8000f8e00ff */
[----:B------:R1:W2:Y:S03]  /*13460*/  SYNCS.PHASECHK.TRANS64.TRYWAIT P1, [R14+URZ+0x20830], R9 ;  /* 0x020830090e0075a7 */ /* 0x0002a6000802017f */
[----:B--2---:R-:W-:Y:S05]  /*13470*/  @!P1 NANOSLEEP.SYNCS 0x989680 ;  /* 0x009896800000995d */ /* 0x004fea0003900000 */
[----:B------:R-:W2:Y:S02]  /*13480*/  @!P1 SYNCS.PHASECHK.TRANS64 P1, [R14+URZ+0x20830], R9 ;  /* 0x020830090e0095a7 */ /* 0x000ea4000802007f */
[----:B--2---:R-:W-:Y:S05]  /*13490*/  @!P1 BRA `(.L_x_1011) ;  /* 0xfffffffc00ec9947 */ /* 0x004fea000383ffff */
[----:B------:R-:W-:Y:S05]  /*134a0*/  BRA `(.L_x_1008) ;  /* 0xffffff5400007947 */ /* 0x000fea000383ffff */
.L_x_1015:
[----:B-1----:R-:W-:-:S04]  /*134b0*/  IMAD.U32 R14, RZ, RZ, UR6 ;  /* 0x00000006ff0e7e24 */ /* 0x002fc8000f8e00ff */
[----:B------:R1:W2:Y:S03]  /*134c0*/  SYNCS.PHASECHK.TRANS64.TRYWAIT P0, [R14+URZ+0x20850], R9 ;  /* 0x020850090e0075a7 */ /* 0x0002a6000800017f */
[----:B--2---:R-:W-:Y:S05]  /*134d0*/  @!P0 NANOSLEEP.SYNCS 0x989680 ;  /* 0x009896800000895d */ /* 0x004fea0003900000 */
[----:B------:R-:W2:Y:S02]  /*134e0*/  @!P0 SYNCS.PHASECHK.TRANS64 P0, [R14+URZ+0x20850], R9 ;  /* 0x020850090e0085a7 */ /* 0x000ea4000800007f */
[----:B--2---:R-:W-:Y:S05]  /*134f0*/  @!P0 BRA `(.L_x_1015) ;  /* 0xfffffffc00ec8947 */ /* 0x004fea000383ffff */
[----:B------:R-:W-:Y:S05]  /*13500*/  BRA `(.L_x_1012) ;  /* 0xffffff5400c47947 */ /* 0x000fea000383ffff */
.L_x_1029:
[----:B-1----:R-:W-:-:S04]  /*13510*/  IMAD.U32 R5, RZ, RZ, UR14 ;  /* 0x0000000eff057e24 */ /* 0x002fc8000f8e00ff */
[----:B------:R1:W2:Y:S03]  /*13520*/  SYNCS.PHASECHK.TRANS64.TRYWAIT P0, [R5+URZ+0x20850], R4 ;  /* 0x02085004050075a7 */ /* 0x0002a6000800017f */
[----:B--2---:R-:W-:Y:S05]  /*13530*/  @!P0 NANOSLEEP.SYNCS 0x989680 ;  /* 0x009896800000895d */ /* 0x004fea0003900000 */
[----:B------:R-:W2:Y:S02]  /*13540*/  @!P0 SYNCS.PHASECHK.TRANS64 P0, [R5+URZ+0x20850], R4 ;  /* 0x02085004050085a7 */ /* 0x000ea4000800007f */
[----:B--2---:R-:W-:Y:S05]  /*13550*/  @!P0 BRA `(.L_x_1029) ;  /* 0xfffffffc00ec8947 */ /* 0x004fea000383ffff */
[----:B------:R-:W-:Y:S05]  /*13560*/  BRA `(.L_x_1028) ;  /* 0xffffff7400947947 */ /* 0x000fea000383ffff */
.L_x_1048:
[----:B------:R-:W-:Y:S02]  /*13570*/  IMAD.MOV.U32 R13, RZ, RZ, R6 ;  /* 0x000000ffff0d7224 */ /* 0x000fe400078e0006 */
[----:B------:R-:W-:Y:S02]  /*13580*/  IMAD.MOV.U32 R12, RZ, RZ, RZ ;  /* 0x000000ffff0c7224 */ /* 0x000fe400078e00ff */
[----:B------:R-:W-:Y:S02]  /*13590*/  IMAD.MOV.U32 R11, RZ, RZ, 0x1f ;  /* 0x0000001fff0b7424 */ /* 0x000fe400078e00ff */
[----:B------:R-:W-:-:S07]  /*135a0*/  IMAD.MOV.U32 R15, RZ, RZ, -0x1 ;  /* 0xffffffffff0f7424 */ /* 0x000fce00078e00ff */
[----:B0-----:R-:W-:Y:S05]  /*135b0*/  WARPSYNC.COLLECTIVE R15, `(.L_x_1100) ;  /* 0x000000000f087348 */ /* 0x001fea0003c00000 */
[----:B------:R1:W2:Y:S02]  /*135c0*/  SHFL.IDX P6, R14, R13, R12, R11 ;  /* 0x0000000c0d0e7389 */ /* 0x0002a400000c000b */
[----:B012---:R-:W-:Y:S01]  /*135d0*/  ENDCOLLECTIVE ;  /* 0x000000000000791b */ /* 0x007fe20003800000 */
.L_x_1100:
[----:B------:R-:W-:Y:S05]  /*135e0*/  BRA `(.L_x_1101) ;  /* 0xffffffd0007c7947 */ /* 0x000fea000383ffff */
.L_x_1050:
[----:B------:R-:W-:Y:S01]  /*135f0*/  BSSY B0, `(.L_x_1102) ;  /* 0x0000006000007945 */ /* 0x000fe20003800000 */
[----:B------:R-:W-:-:S07]  /*13600*/  IMAD.MOV.U32 R15, RZ, RZ, -0x1 ;  /* 0xffffffffff0f7424 */ /* 0x000fce00078e00ff */
[----:B01----:R-:W-:Y:S05]  /*13610*/  WARPSYNC.COLLECTIVE R15, `(.L_x_1103) ;  /* 0x000000000f0c7348 */ /* 0x003fea0003c00000 */
[----:B------:R-:W-:Y:S02]  /*13620*/  ELECT P6, UR62, PT ;  /* 0x00000000003e782f */ /* 0x000fe400038c0000 */
[----:B------:R-:W-:Y:S01]  /*13630*/  MOV R14, UR62 ;  /* 0x0000003e000e7c02 */ /* 0x000fe20008000f00 */
[----:B01----:R-:W-:Y:S10]  /*13640*/  ENDCOLLECTIVE ;  /* 0x000000000000791b */ /* 0x003ff40003800000 */
.L_x_1103:
[----:B------:R-:W-:Y:S05]  /*13650*/  BSYNC B0 ;  /* 0x0000000000007941 */ /* 0x000fea0003800000 */
.L_x_1102:
[----:B------:R-:W-:Y:S05]  /*13660*/  BRA `(.L_x_1104) ;  /* 0xffffffd000807947 */ /* 0x000fea000383ffff */
.L_x_1052:
[----:B--2---:R-:W-:-:S04]  /*13670*/  IMAD.U32 R3, RZ, RZ, UR39 ;  /* 0x00000027ff037e24 */ /* 0x004fc8000f8e00ff */
[----:B------:R2:W3:Y:S03]  /*13680*/  SYNCS.PHASECHK.TRANS64.TRYWAIT P0, [R3+URZ+0x20880], R2 ;  /* 0x02088002030075a7 */ /* 0x0004e6000800017f */
[----:B---3--:R-:W-:Y:S05]  /*13690*/  @!P0 NANOSLEEP.SYNCS 0x989680 ;  /* 0x009896800000895d */ /* 0x008fea0003900000 */
[----:B------:R-:W3:Y:S02]  /*136a0*/  @!P0 SYNCS.PHASECHK.TRANS64 P0, [R3+URZ+0x20880], R2 ;  /* 0x02088002030085a7 */ /* 0x000ee4000800007f */
[----:B---3--:R-:W-:Y:S05]  /*136b0*/  @!P0 BRA `(.L_x_1052) ;  /* 0xfffffffc00ec8947 */ /* 0x008fea000383ffff */
[----:B------:R-:W-:Y:S05]  /*136c0*/  BRA `(.L_x_1105) ;  /* 0xffffffd000cc7947 */ /* 0x000fea000383ffff */
.L_x_1054:
[----:B--2---:R-:W-:-:S04]  /*136d0*/  IMAD.U32 R3, RZ, RZ, UR39 ;  /* 0x00000027ff037e24 */ /* 0x004fc8000f8e00ff */
[----:B------:R2:W3:Y:S03]  /*136e0*/  SYNCS.PHASECHK.TRANS64.TRYWAIT P0, [R3+URZ+0x20840], R2 ;  /* 0x02084002030075a7 */ /* 0x0004e6000800017f */
[----:B---3--:R-:W-:Y:S05]  /*136f0*/  @!P0 NANOSLEEP.SYNCS 0x989680 ;  /* 0x009896800000895d */ /* 0x008fea0003900000 */
[----:B------:R-:W3:Y:S02]  /*13700*/  @!P0 SYNCS.PHASECHK.TRANS64 P0, [R3+URZ+0x20840], R2 ;  /* 0x02084002030085a7 */ /* 0x000ee4000800007f */
[----:B---3--:R-:W-:Y:S05]  /*13710*/  @!P0 BRA `(.L_x_1054) ;  /* 0xfffffffc00ec8947 */ /* 0x008fea000383ffff */
[----:B------:R-:W-:Y:S05]  /*13720*/  BRA `(.L_x_1106) ;  /* 0xffffffd400207947 */ /* 0x000fea000383ffff */
.L_x_1057:
[----:B------:R-:W-:Y:S01]  /*13730*/  IMAD.MOV.U32 R13, RZ, RZ, R5 ;  /* 0x000000ffff0d7224 */ /* 0x000fe200078e0005 */
[----:B------:R-:W-:Y:S01]  /*13740*/  LEA.HI R2, R9, UR40, RZ, 0x1d ;  /* 0x0000002809027c11 */ /* 0x000fe2000f8fe8ff */
[----:B------:R-:W-:Y:S02]  /*13750*/  IMAD.MOV.U32 R12, RZ, RZ, RZ ;  /* 0x000000ffff0c7224 */ /* 0x000fe400078e00ff */
[----:B------:R-:W-:Y:S02]  /*13760*/  IMAD.MOV.U32 R11, RZ, RZ, 0x181f ;  /* 0x0000181fff0b7424 */ /* 0x000fe400078e00ff */
[----:B------:R-:W-:Y:S02]  /*13770*/  IMAD.MOV.U32 R15, RZ, RZ, -0x1 ;  /* 0xffffffffff0f7424 */ /* 0x000fe400078e00ff */
[----:B------:R-:W-:-:S07]  /*13780*/  VIADD R10, R2, 0x10 ;  /* 0x00000010020a7836 */ /* 0x000fce0000000000 */
[----:B------:R-:W-:Y:S05]  /*13790*/  WARPSYNC.COLLECTIVE R15, `(.L_x_1107) ;  /* 0x000000000f087348 */ /* 0x000fea0003c00000 */
[----:B------:R0:W1:Y:S02]  /*137a0*/  SHFL.IDX P6, R14, R13, R12, R11 ;  /* 0x0000000c0d0e7389 */ /* 0x00006400000c000b */
[----:B01----:R-:W-:Y:S01]  /*137b0*/  ENDCOLLECTIVE ;  /* 0x000000000000791b */ /* 0x003fe20003800000 */
.L_x_1107:
[----:B------:R-:W-:Y:S02]  /*137c0*/  IMAD.MOV.U32 R13, RZ, RZ, R0 ;  /* 0x000000ffff0d7224 */ /* 0x000fe400078e0000 */
[----:B------:R-:W-:-:S07]  /*137d0*/  IMAD.MOV.U32 R6, RZ, RZ, R14 ;  /* 0x000000ffff067224 */ /* 0x000fce00078e000e */
[----:B------:R-:W-:Y:S05]  /*137e0*/  WARPSYNC.COLLECTIVE R15, `(.L_x_1108) ;  /* 0x000000000f087348 */ /* 0x000fea0003c00000 */
[----:B------:R0:W1:Y:S02]  /*137f0*/  SHFL.IDX P6, R14, R13, R12, R11 ;  /* 0x0000000c0d0e7389 */ /* 0x00006400000c000b */
[----:B01----:R-:W-:Y:S01]  /*13800*/  ENDCOLLECTIVE ;  /* 0x000000000000791b */ /* 0x003fe20003800000 */
.L_x_1108:
        /* <DEDUP_REMOVED lines=10> */
.L_x_1109:
        /* <DEDUP_REMOVED lines=17> */
.L_x_1110:
[----:B------:R-:W-:Y:S02]  /*139c0*/  @!P2 VIADD R8, R4, UR39 ;  /* 0x000000270408ac36 */ /* 0x000fe40008000000 */
[----:B------:R-:W-:Y:S02]  /*139d0*/  IMAD.MOV.U32 R13, RZ, RZ, R5 ;  /* 0x000000ffff0d7224 */ /* 0x000fe400078e0005 */
[----:B------:R-:W-:Y:S01]  /*139e0*/  IMAD.MOV.U32 R12, RZ, RZ, 0x2 ;  /* 0x00000002ff0c7424 */ /* 0x000fe200078e00ff */
[----:B------:R-:W-:-:S13]  /*139f0*/  @!P2 IADD3 R7, P3, R18, R14, RZ ;  /* 0x0000000e1207a210 */ /* 0x000fda0007f7e0ff */
[----:B------:R-:W-:Y:S05]  /*13a00*/  WARPSYNC.COLLECTIVE R15, `(.L_x_1111) ;  /* 0x000000000f087348 */ /* 0x000fea0003c00000 */
[----:B------:R0:W1:Y:S02]  /*13a10*/  SHFL.IDX P6, R14, R13, R12, R11 ;  /* 0x0000000c0d0e7389 */ /* 0x00006400000c000b */
[----:B01----:R-:W-:Y:S01]  /*13a20*/  ENDCOLLECTIVE ;  /* 0x000000000000791b */ /* 0x003fe20003800000 */
.L_x_1111:
[----:B------:R-:W-:-:S05]  /*13a30*/  @!P2 IMAD.X R6, RZ, RZ, R6, P3 ;  /* 0x000000ffff06a224 */ /* 0x000fca00018e0606 */
[----:B------:R-:W-:-:S04]  /*13a40*/  @!P2 LOP3.LUT R7, R7, R6, RZ, 0x3c, !PT ;  /* 0x000000060707a212 */ /* 0x000fc800078e3cff */
[----:B------:R-:W-:Y:S01]  /*13a50*/  @!P2 LOP3.LUT R6, R7, R6, RZ, 0x3c, !PT ;  /* 0x000000060706a212 */ /* 0x000fe200078e3cff */
[----:B------:R-:W-:-:S03]  /*13a60*/  IMAD.MOV.U32 R13, RZ, RZ, R0 ;  /* 0x000000ffff0d7224 */ /* 0x000fc600078e0000 */
        /* <DEDUP_REMOVED lines=12> */
.L_x_1112:
[----:B------:R-:W-:Y:S02]  /*13b30*/  @!P2 VIADD R8, R4, UR39 ;  /* 0x000000270408ac36 */ /* 0x000fe40008000000 */
[----:B------:R-:W-:Y:S02]  /*13b40*/  IMAD.MOV.U32 R13, RZ, RZ, R5 ;  /* 0x000000ffff0d7224 */ /* 0x000fe400078e0005 */
[----:B------:R-:W-:Y:S01]  /*13b50*/  IMAD.MOV.U32 R12, RZ, RZ, 0x3 ;  /* 0x00000003ff0c7424 */ /* 0x000fe200078e00ff */
[----:B------:R-:W-:-:S13]  /*13b60*/  @!P2 IADD3 R7, P3, R18, R14, RZ ;  /* 0x0000000e1207a210 */ /* 0x000fda0007f7e0ff */
[----:B------:R-:W-:Y:S05]  /*13b70*/  WARPSYNC.COLLECTIVE R15, `(.L_x_1113) ;  /* 0x000000000f087348 */ /* 0x000fea0003c00000 */
[----:B------:R0:W1:Y:S02]  /*13b80*/  SHFL.IDX P6, R14, R13, R12, R11 ;  /* 0x0000000c0d0e7389 */ /* 0x00006400000c000b */
[----:B01----:R-:W-:Y:S01]  /*13b90*/  ENDCOLLECTIVE ;  /* 0x000000000000791b */ /* 0x003fe20003800000 */
.L_x_1113:
        /* <DEDUP_REMOVED lines=16> */
.L_x_1114:
[----:B------:R-:W-:Y:S02]  /*13ca0*/  @!P2 VIADD R8, R4, UR39 ;  /* 0x000000270408ac36 */ /* 0x000fe40008000000 */
[----:B------:R-:W-:Y:S02]  /*13cb0*/  IMAD.MOV.U32 R13, RZ, RZ, R5 ;  /* 0x000000ffff0d7224 */ /* 0x000fe400078e0005 */
[----:B------:R-:W-:Y:S01]  /*13cc0*/  IMAD.MOV.U32 R12, RZ, RZ, 0x4 ;  /* 0x00000004ff0c7424 */ /* 0x000fe200078e00ff */
[----:B------:R-:W-:-:S13]  /*13cd0*/  @!P2 IADD3 R7, P3, R18, R14, RZ ;  /* 0x0000000e1207a210 */ /* 0x000fda0007f7e0ff */
[----:B------:R-:W-:Y:S05]  /*13ce0*/  WARPSYNC.COLLECTIVE R15, `(.L_x_1115) ;  /* 0x000000000f087348 */ /* 0x000fea0003c00000 */
[----:B------:R0:W1:Y:S02]  /*13cf0*/  SHFL.IDX P6, R14, R13, R12, R11 ;  /* 0x0000000c0d0e7389 */ /* 0x00006400000c000b */
[----:B01----:R-:W-:Y:S01]  /*13d00*/  ENDCOLLECTIVE ;  /* 0x000000000000791b */ /* 0x003fe20003800000 */
.L_x_1115:
        /* <DEDUP_REMOVED lines=16> */
.L_x_1116:
[----:B------:R-:W-:Y:S02]  /*13e10*/  @!P2 VIADD R8, R4, UR39 ;  /* 0x000000270408ac36 */ /* 0x000fe40008000000 */
[----:B------:R-:W-:Y:S02]  /*13e20*/  IMAD.MOV.U32 R13, RZ, RZ, R5 ;  /* 0x000000ffff0d7224 */ /* 0x000fe400078e0005 */
[----:B------:R-:W-:Y:S01]  /*13e30*/  IMAD.MOV.U32 R12, RZ, RZ, 0x5 ;  /* 0x00000005ff0c7424 */ /* 0x000fe200078e00ff */
[----:B------:R-:W-:-:S13]  /*13e40*/  @!P2 IADD3 R7, P3, R18, R14, RZ ;  /* 0x0000000e1207a210 */ /* 0x000fda0007f7e0ff */
[----:B------:R-:W-:Y:S05]  /*13e50*/  WARPSYNC.COLLECTIVE R15, `(.L_x_1117) ;  /* 0x000000000f087348 */ /* 0x000fea0003c00000 */
[----:B------:R0:W1:Y:S02]  /*13e60*/  SHFL.IDX P6, R14, R13, R12, R11 ;  /* 0x0000000c0d0e7389 */ /* 0x00006400000c000b */
[----:B01----:R-:W-:Y:S01]  /*13e70*/  ENDCOLLECTIVE ;  /* 0x000000000000791b */ /* 0x003fe20003800000 */
.L_x_1117:
        /* <DEDUP_REMOVED lines=15> */
.L_x_1118:
[----:B------:R-:W-:Y:S02]  /*13f70*/  @!P2 VIADD R8, R4, UR39 ;  /* 0x000000270408ac36 */ /* 0x000fe40008000000 */
[----:B------:R-:W-:Y:S02]  /*13f80*/  IMAD.MOV.U32 R13, RZ, RZ, R5 ;  /* 0x000000ffff0d7224 */ /* 0x000fe400078e0005 */
[----:B------:R-:W-:Y:S01]  /*13f90*/  IMAD.MOV.U32 R12, RZ, RZ, 0x6 ;  /* 0x00000006ff0c7424 */ /* 0x000fe200078e00ff */
[----:B------:R-:W-:-:S13]  /*13fa0*/  @!P2 IADD3 R7, P3, R18, R14, RZ ;  /* 0x0000000e1207a210 */ /* 0x000fda0007f7e0ff */
[----:B------:R-:W-:Y:S05]  /*13fb0*/  WARPSYNC.COLLECTIVE R15, `(.L_x_1119) ;  /* 0x000000000f087348 */ /* 0x000fea0003c00000 */
[----:B------:R0:W1:Y:S02]  /*13fc0*/  SHFL.IDX P6, R14, R13, R12, R11 ;  /* 0x0000000c0d0e7389 */ /* 0x00006400000c000b */
[----:B01----:R-:W-:Y:S01]  /*13fd0*/  ENDCOLLECTIVE ;  /* 0x000000000000791b */ /* 0x003fe20003800000 */
.L_x_1119:
        /* <DEDUP_REMOVED lines=9> */
[----:B------:R0:W-:Y:S02]  /*14070*/  @!P2 LDGSTS.E.BYPASS.LTC128B.128 [R8+0x16c00], desc[UR44][R6.64+0x80], !P0 ;  /* 0x16c000800608afae */ /* 0x0001e4000c101d6c */
[----:B0-----:R-:W-:-:S07]  /*14080*/  IMAD.MOV.U32 R6, RZ, RZ, R14 ;  /* 0x000000ffff067224 */ /* 0x001fce00078e000e */
[----:B------:R-:W-:Y:S05]  /*14090*/  WARPSYNC.COLLECTIVE R15, `(.L_x_1120) ;  /* 0x000000000f087348 */ /* 0x000fea0003c00000 */
[----:B------:R0:W1:Y:S02]  /*140a0*/  SHFL.IDX P6, R14, R13, R12, R11 ;  /* 0x0000000c0d0e7389 */ /* 0x00006400000c000b */
[----:B01----:R-:W-:Y:S01]  /*140b0*/  ENDCOLLECTIVE ;  /* 0x000000000000791b */ /* 0x003fe20003800000 */
.L_x_1120:
[----:B------:R-:W-:-:S05]  /*140c0*/  VIADD R8, R2, 0x60 ;  /* 0x0000006002087836 */ /* 0x000fca0000000000 */
        /* <DEDUP_REMOVED lines=8> */
.L_x_1121:
        /* <DEDUP_REMOVED lines=15> */
.L_x_1122:
[----:B------:R-:W-:Y:S05]  /*14240*/  BRA `(.L_x_1123) ;  /* 0xffffffd400507947 */ /* 0x000fea000383ffff */
.L_x_1060:
[----:B-1----:R-:W-:-:S04]  /*14250*/  IMAD.U32 R3, RZ, RZ, UR39 ;  /* 0x00000027ff037e24 */ /* 0x002fc8000f8e00ff */
[----:B------:R1:W2:Y:S03]  /*14260*/  SYNCS.PHASECHK.TRANS64.TRYWAIT P0, [R3+URZ+0x20820], R2 ;  /* 0x02082002030075a7 */ /* 0x0002a6000800017f */
[----:B--2---:R-:W-:Y:S05]  /*14270*/  @!P0 NANOSLEEP.SYNCS 0x989680 ;  /* 0x009896800000895d */ /* 0x004fea0003900000 */
[----:B------:R-:W2:Y:S02]  /*14280*/  @!P0 SYNCS.PHASECHK.TRANS64 P0, [R3+URZ+0x20820], R2 ;  /* 0x02082002030085a7 */ /* 0x000ea4000800007f */
[----:B--2---:R-:W-:Y:S05]  /*14290*/  @!P0 BRA `(.L_x_1060) ;  /* 0xfffffffc00ec8947 */ /* 0x004fea000383ffff */
[----:B------:R-:W-:Y:S05]  /*142a0*/  BRA `(.L_x_1124) ;  /* 0xffffffd400987947 */ /* 0x000fea000383ffff */
.L_x_1065:
[----:B-1----:R1:W2:Y:S02]  /*142b0*/  SYNCS.PHASECHK.TRANS64.TRYWAIT P0, [R8+URZ+0x20880], R2 ;  /* 0x02088002080075a7 */ /* 0x0022a4000800017f */
[----:B--2---:R-:W-:Y:S05]  /*142c0*/  @!P0 NANOSLEEP.SYNCS 0x989680 ;  /* 0x009896800000895d */ /* 0x004fea0003900000 */
[----:B------:R-:W2:Y:S02]  /*142d0*/  @!P0 SYNCS.PHASECHK.TRANS64 P0, [R8+URZ+0x20880], R2 ;  /* 0x02088002080085a7 */ /* 0x000ea4000800007f */
[----:B--2---:R-:W-:Y:S05]  /*142e0*/  @!P0 BRA `(.L_x_1065) ;  /* 0xfffffffc00f08947 */ /* 0x004fea000383ffff */
[----:B------:R-:W-:Y:S05]  /*142f0*/  BRA `(.L_x_1125) ;  /* 0xffffffd800387947 */ /* 0x000fea000383ffff */
.L_x_1070:
[----:B---3--:R3:W4:Y:S02]  /*14300*/  SYNCS.PHASECHK.TRANS64.TRYWAIT P0, [R8+URZ+0x20840], R2 ;  /* 0x02084002080075a7 */ /* 0x008724000800017f */
[----:B----4-:R-:W-:Y:S05]  /*14310*/  @!P0 NANOSLEEP.SYNCS 0x989680 ;  /* 0x009896800000895d */ /* 0x010fea0003900000 */
[----:B------:R-:W4:Y:S02]  /*14320*/  @!P0 SYNCS.PHASECHK.TRANS64 P0, [R8+URZ+0x20840], R2 ;  /* 0x02084002080085a7 */ /* 0x000f24000800007f */
[----:B----4-:R-:W-:Y:S05]  /*14330*/  @!P0 BRA `(.L_x_1070) ;  /* 0xfffffffc00f08947 */ /* 0x010fea000383ffff */
[----:B------:R-:W-:Y:S05]  /*14340*/  BRA `(.L_x_1126) ;  /* 0xffffffd800dc7947 */ /* 0x000fea000383ffff */
.L_x_1076:
[----:B--2---:R2:W3:Y:S02]  /*14350*/  SYNCS.PHASECHK.TRANS64.TRYWAIT P0, [R18+URZ+0x20870], R3 ;  /* 0x02087003120075a7 */ /* 0x0044e4000800017f */
[----:B---3--:R-:W-:Y:S05]  /*14360*/  @!P0 NANOSLEEP.SYNCS 0x989680 ;  /* 0x009896800000895d */ /* 0x008fea0003900000 */
[----:B------:R-:W3:Y:S02]  /*14370*/  @!P0 SYNCS.PHASECHK.TRANS64 P0, [R18+URZ+0x20870], R3 ;  /* 0x02087003120085a7 */ /* 0x000ee4000800007f */
[----:B---3--:R-:W-:Y:S05]  /*14380*/  @!P0 BRA `(.L_x_1076) ;  /* 0xfffffffc00f08947 */ /* 0x008fea000383ffff */
[----:B------:R-:W-:Y:S05]  /*14390*/  BRA `(.L_x_1127) ;  /* 0xffffffdc00a87947 */ /* 0x000fea000383ffff */
.L_x_1078:
[----:B--2---:R2:W3:Y:S02]  /*143a0*/  SYNCS.PHASECHK.TRANS64.TRYWAIT P0, [R18+URZ+0x20860], R3 ;  /* 0x02086003120075a7 */ /* 0x0044e4000800017f */
[----:B---3--:R-:W-:Y:S05]  /*143b0*/  @!P0 NANOSLEEP.SYNCS 0x989680 ;  /* 0x009896800000895d */ /* 0x008fea0003900000 */
[----:B------:R-:W3:Y:S02]  /*143c0*/  @!P0 SYNCS.PHASECHK.TRANS64 P0, [R18+URZ+0x20860], R3 ;  /* 0x02086003120085a7 */ /* 0x000ee4000800007f */
[----:B---3--:R-:W-:Y:S05]  /*143d0*/  @!P0 BRA `(.L_x_1078) ;  /* 0xfffffffc00f08947 */ /* 0x008fea000383ffff */
[----:B------:R-:W-:Y:S05]  /*143e0*/  BRA `(.L_x_1128) ;  /* 0xffffffdc00ac7947 */ /* 0x000fea000383ffff */
.L_x_1084:
[----:B-1----:R1:W2:Y:S02]  /*143f0*/  SYNCS.PHASECHK.TRANS64.TRYWAIT P0, [R16+URZ+0x20870], R3 ;  /* 0x02087003100075a7 */ /* 0x0022a4000800017f */
[----:B--2---:R-:W-:Y:S05]  /*14400*/  @!P0 NANOSLEEP.SYNCS 0x989680 ;  /* 0x009896800000895d */ /* 0x004fea0003900000 */
[----:B------:R-:W2:Y:S02]  /*14410*/  @!P0 SYNCS.PHASECHK.TRANS64 P0, [R16+URZ+0x20870], R3 ;  /* 0x02087003100085a7 */ /* 0x000ea4000800007f */
[----:B--2---:R-:W-:Y:S05]  /*14420*/  @!P0 BRA `(.L_x_1084) ;  /* 0xfffffffc00f08947 */ /* 0x004fea000383ffff */
[----:B------:R-:W-:Y:S05]  /*14430*/  BRA `(.L_x_1129) ;  /* 0xffffffe400207947 */ /* 0x000fea000383ffff */
.L_x_1086:
[----:B-1----:R1:W2:Y:S02]  /*14440*/  SYNCS.PHASECHK.TRANS64.TRYWAIT P0, [R16+URZ+0x20860], R3 ;  /* 0x02086003100075a7 */ /* 0x0022a4000800017f */
[----:B--2---:R-:W-:Y:S05]  /*14450*/  @!P0 NANOSLEEP.SYNCS 0x989680 ;  /* 0x009896800000895d */ /* 0x004fea0003900000 */
[----:B------:R-:W2:Y:S02]  /*14460*/  @!P0 SYNCS.PHASECHK.TRANS64 P0, [R16+URZ+0x20860], R3 ;  /* 0x02086003100085a7 */ /* 0x000ea4000800007f */
[----:B--2---:R-:W-:Y:S05]  /*14470*/  @!P0 BRA `(.L_x_1086) ;  /* 0xfffffffc00f08947 */ /* 0x004fea000383ffff */
[----:B------:R-:W-:Y:S05]  /*14480*/  BRA `(.L_x_1130) ;  /* 0xffffffe4003c7947 */ /* 0x000fea000383ffff */
.L_x_1088:
[----:B0-----:R0:W1:Y:S02]  /*14490*/  SYNCS.PHASECHK.TRANS64.TRYWAIT P0, [R9+URZ+0x20820], R2 ;  /* 0x02082002090075a7 */ /* 0x001064000800017f */
[----:B-1----:R-:W-:Y:S05]  /*144a0*/  @!P0 NANOSLEEP.SYNCS 0x989680 ;  /* 0x009896800000895d */ /* 0x002fea0003900000 */
[----:B------:R-:W1:Y:S02]  /*144b0*/  @!P0 SYNCS.PHASECHK.TRANS64 P0, [R9+URZ+0x20820], R2 ;  /* 0x02082002090085a7 */ /* 0x000e64000800007f */
[----:B-1----:R-:W-:Y:S05]  /*144c0*/  @!P0 BRA `(.L_x_1088) ;  /* 0xfffffffc00f08947 */ /* 0x002fea000383ffff */
[----:B------:R-:W-:Y:S05]  /*144d0*/  BRA `(.L_x_1131) ;  /* 0xffffffe800907947 */ /* 0x000fea000383ffff */
.L_x_1090:
[----:B0-----:R0:W1:Y:S02]  /*144e0*/  SYNCS.PHASECHK.TRANS64.TRYWAIT P1, [R5+URZ], R4 ;  /* 0x00000004050075a7 */ /* 0x001064000802017f */
[----:B-1----:R-:W-:Y:S05]  /*144f0*/  @!P1 NANOSLEEP.SYNCS 0x989680 ;  /* 0x009896800000995d */ /* 0x002fea0003900000 */
[----:B------:R-:W1:Y:S02]  /*14500*/  @!P1 SYNCS.PHASECHK.TRANS64 P1, [R5+URZ], R4 ;  /* 0x00000004050095a7 */ /* 0x000e64000802007f */
[----:B-1----:R-:W-:Y:S05]  /*14510*/  @!P1 BRA `(.L_x_1090) ;  /* 0xfffffffc00f09947 */ /* 0x002fea000383ffff */
[----:B------:R-:W-:Y:S05]  /*14520*/  BRA `(.L_x_1132) ;  /* 0xffffffe800e07947 */ /* 0x000fea000383ffff */
.L_x_1091:
[----:B-1----:R1:W2:Y:S02]  /*14530*/  SYNCS.PHASECHK.TRANS64.TRYWAIT P1, [R7+URZ], R2 ;  /* 0x00000002070075a7 */ /* 0x0022a4000802017f */
[----:B--2---:R-:W-:Y:S05]  /*14540*/  @!P1 NANOSLEEP.SYNCS 0x989680 ;  /* 0x009896800000995d */ /* 0x004fea0003900000 */
[----:B------:R-:W2:Y:S02]  /*14550*/  @!P1 SYNCS.PHASECHK.TRANS64 P1, [R7+URZ], R2 ;  /* 0x00000002070095a7 */ /* 0x000ea4000802007f */
[----:B--2---:R-:W-:Y:S05]  /*14560*/  @!P1 BRA `(.L_x_1091) ;  /* 0xfffffffc00f09947 */ /* 0x004fea000383ffff */
[----:B------:R-:W-:Y:S05]  /*14570*/  BRA `(.L_x_1133) ;  /* 0xffffffe800d47947 */ /* 0x000fea000383ffff */
.L_x_1093:
[----:B0-----:R0:W2:Y:S02]  /*14580*/  SYNCS.PHASECHK.TRANS64.TRYWAIT P1, [R5+URZ+0x20860], R4 ;  /* 0x02086004050075a7 */ /* 0x0010a4000802017f */
[----:B--2---:R-:W-:Y:S05]  /*14590*/  @!P1 NANOSLEEP.SYNCS 0x989680 ;  /* 0x009896800000995d */ /* 0x004fea0003900000 */
[----:B------:R-:W2:Y:S02]  /*145a0*/  @!P1 SYNCS.PHASECHK.TRANS64 P1, [R5+URZ+0x20860], R4 ;  /* 0x02086004050095a7 */ /* 0x000ea4000802007f */
[----:B--2---:R-:W-:Y:S05]  /*145b0*/  @!P1 BRA `(.L_x_1093) ;  /* 0xfffffffc00f09947 */ /* 0x004fea000383ffff */
[----:B------:R-:W-:Y:S05]  /*145c0*/  BRA `(.L_x_1134) ;  /* 0xffffffe800d47947 */ /* 0x000fea000383ffff */
.L_x_1095:
[----:B--2---:R2:W3:Y:S02]  /*145d0*/  SYNCS.PHASECHK.TRANS64.TRYWAIT P1, [R3+URZ+0x20860], R2 ;  /* 0x02086002030075a7 */ /* 0x0044e4000802017f */
[----:B---3--:R-:W-:Y:S05]  /*145e0*/  @!P1 NANOSLEEP.SYNCS 0x989680 ;  /* 0x009896800000995d */ /* 0x008fea0003900000 */
[----:B------:R-:W3:Y:S02]  /*145f0*/  @!P1 SYNCS.PHASECHK.TRANS64 P1, [R3+URZ+0x20860], R2 ;  /* 0x02086002030095a7 */ /* 0x000ee4000802007f */
[----:B---3--:R-:W-:Y:S05]  /*14600*/  @!P1 BRA `(.L_x_1095) ;  /* 0xfffffffc00f09947 */ /* 0x008fea000383ffff */
[----:B------:R-:W-:Y:S05]  /*14610*/  BRA `(.L_x_1135) ;  /* 0xffffffe800d47947 */ /* 0x000fea000383ffff */
.L_x_1097:
[----:B---3--:R3:W4:Y:S02]  /*14620*/  SYNCS.PHASECHK.TRANS64.TRYWAIT P0, [R5+URZ+0x20880], R4 ;  /* 0x02088004050075a7 */ /* 0x008724000800017f */
[----:B----4-:R-:W-:Y:S05]  /*14630*/  @!P0 NANOSLEEP.SYNCS 0x989680 ;  /* 0x009896800000895d */ /* 0x010fea0003900000 */
[----:B------:R-:W4:Y:S02]  /*14640*/  @!P0 SYNCS.PHASECHK.TRANS64 P0, [R5+URZ+0x20880], R4 ;  /* 0x02088004050085a7 */ /* 0x000f24000800007f */
[----:B----4-:R-:W-:Y:S05]  /*14650*/  @!P0 BRA `(.L_x_1097) ;  /* 0xfffffffc00f08947 */ /* 0x010fea000383ffff */
[----:B------:R-:W-:Y:S05]  /*14660*/  BRA `(.L_x_1098) ;  /* 0xffffffe800d07947 */ /* 0x000fea000383ffff */
.L_x_1136:
        /* <DEDUP_REMOVED lines=9> */
.L_x_3137:


//--------------------- .text._ZN7cutlass13device_kernelIN5flash11enable_sm90INS1_16FlashAttnFwdSm90INS1_25CollectiveMainloopFwdSm90ILi2EN4cute5tupleIJNS5_1CILi1EEES8_S8_EEENS6_IJNS7_ILi128EEENS7_ILi64EEENS7_ILi256EEEEEELi256ENS_12float_e4m3_tEfNS_4arch4Sm90ELb0ELb1ELb0ELb1ELb0ELb0ELb0ELb1ELb1ELb1ELb1ELb0EEENS1_21CollectiveEpilogueFwdINS6_IJSA_SC_SB_EEES9_NS_10bfloat16_tESG_Li256ELb1ELb1ELb1ELb1EEENS1_36VarlenDynamicPersistentTileSchedulerILi128ELi64ELi256ELi128ELb1ELb1ELb1ELb1ELb0ELb1EEEEEEEEEvNT_6ParamsE --------------------------
	.section	.text._ZN7cutlass13device_kernelIN5flash11enable_sm90INS1_16FlashAttnFwdSm90INS1_25CollectiveMainloopFwdSm90ILi2EN4cute5tupleIJNS5_1CILi1EEES8_S8_EEENS6_IJNS7_ILi128EEENS7_ILi64EEENS7_ILi256EEEEEELi256ENS_12float_e4m3_tEfNS_4arch4Sm90ELb0ELb1ELb0ELb1ELb0ELb0ELb0ELb1ELb1ELb1ELb1ELb0EEENS1_21CollectiveEpilogueFwdINS6_IJSA_SC_SB_EEES9_NS_10bfloat16_tESG_Li256ELb1ELb1ELb1ELb1EEENS1_36VarlenDynamicPersistentTileSchedulerILi128ELi64ELi256ELi128ELb1ELb1ELb1ELb1ELb0ELb1EEEEEEEEEvNT_6ParamsE,"ax",@progbits
	.align	128
.text._ZN7cutlass13device_kernelIN5flash11enable_sm90INS1_16FlashAttnFwdSm90INS1_25CollectiveMainloopFwdSm90ILi2EN4cute5tupleIJNS5_1CILi1EEES8_S8_EEENS6_IJNS7_ILi128EEENS7_ILi64EEENS7_ILi256EEEEEELi256ENS_12float_e4m3_tEfNS_4arch4Sm90ELb0ELb1ELb0ELb1ELb0ELb0ELb0ELb1ELb1ELb1ELb1ELb0EEENS1_21CollectiveEpilogueFwdINS6_IJSA_SC_SB_EEES9_NS_10bfloat16_tESG_Li256ELb1ELb1ELb1ELb1EEENS1_36VarlenDynamicPersistentTileSchedulerILi128ELi64ELi256ELi128ELb1ELb1ELb1ELb1ELb0ELb1EEEEEEEEEvNT_6ParamsE:
        .type           _ZN7cutlass13device_kernelIN5flash11enable_sm90INS1_16FlashAttnFwdSm90INS1_25CollectiveMainloopFwdSm90ILi2EN4cute5tupleIJNS5_1CILi1EEES8_S8_EEENS6_IJNS7_ILi128EEENS7_ILi64EEENS7_ILi256EEEEEELi256ENS_12float_e4m3_tEfNS_4arch4Sm90ELb0ELb1ELb0ELb1ELb0ELb0ELb0ELb1ELb1ELb1ELb1ELb0EEENS1_21CollectiveEpilogueFwdINS6_IJSA_SC_SB_EEES9_NS_10bfloat16_tESG_Li256ELb1ELb1ELb1ELb1EEENS1_36VarlenDynamicPersistentTileSchedulerILi128ELi64ELi256ELi128ELb1ELb1ELb1ELb1ELb0ELb1EEEEEEEEEvNT_6ParamsE,@function
        .size           _ZN7cutlass13device_kernelIN5flash11enable_sm90INS1_16FlashAttnFwdSm90INS1_25CollectiveMainloopFwdSm90ILi2EN4cute5tupleIJNS5_1CILi1EEES8_S8_EEENS6_IJNS7_ILi128EEENS7_ILi64EEENS7_ILi256EEEEEELi256ENS_12float_e4m3_tEfNS_4arch4Sm90ELb0ELb1ELb0ELb1ELb0ELb0ELb0ELb1ELb1ELb1ELb1ELb0EEENS1_21CollectiveEpilogueFwdINS6_IJSA_SC_SB_EEES9_NS_10bfloat16_tESG_Li256ELb1ELb1ELb1ELb1EEENS1_36VarlenDynamicPersistentTileSchedulerILi128ELi64ELi256ELi128ELb1ELb1ELb1ELb1ELb0ELb1EEEEEEEEEvNT_6ParamsE,(.L_x_3138 - _ZN7cutlass13device_kernelIN5flash11enable_sm90INS1_16FlashAttnFwdSm90INS1_25CollectiveMainloopFwdSm90ILi2EN4cute5tupleIJNS5_1CILi1EEES8_S8_EEENS6_IJNS7_ILi128EEENS7_ILi64EEENS7_ILi256EEEEEELi256ENS_12float_e4m3_tEfNS_4arch4Sm90ELb0ELb1ELb0ELb1ELb0ELb0ELb0ELb1ELb1ELb1ELb1ELb0EEENS1_21CollectiveEpilogueFwdINS6_IJSA_SC_SB_EEES9_NS_10bfloat16_tESG_Li256ELb1ELb1ELb1ELb1EEENS1_36VarlenDynamicPersistentTileSchedulerILi128ELi64ELi256ELi128ELb1ELb1ELb1ELb1ELb0ELb1EEEEEEEEEvNT_6ParamsE)
        .other          _ZN7cutlass13device_kernelIN5flash11enable_sm90INS1_16FlashAttnFwdSm90INS1_25CollectiveMainloopFwdSm90ILi2EN4cute5tupleIJNS5_1CILi1EEES8_S8_EEENS6_IJNS7_ILi128EEENS7_ILi64EEENS7_ILi256EEEEEELi256ENS_12float_e4m3_tEfNS_4arch4Sm90ELb0ELb1ELb0ELb1ELb0ELb0ELb0ELb1ELb1ELb1ELb1ELb0EEENS1_21CollectiveEpilogueFwdINS6_IJSA_SC_SB_EEES9_NS_10bfloat16_tESG_Li256ELb1ELb1ELb1ELb1EEENS1_36VarlenDynamicPersistentTileSchedulerILi128ELi64ELi256ELi128ELb1ELb1ELb1ELb1ELb0ELb1EEEEEEEEEvNT_6ParamsE,@"STO_CUDA_ENTRY STV_DEFAULT"
_ZN7cutlass13device_kernelIN5flash11enable_sm90INS1_16FlashAttnFwdSm90INS1_25CollectiveMainloopFwdSm90ILi2EN4cute5tupleIJNS5_1CILi1EEES8_S8_EEENS6_IJNS7_ILi128EEENS7_ILi64EEENS7_ILi256EEEEEELi256ENS_12float_e4m3_tEfNS_4arch4Sm90ELb0ELb1ELb0ELb1ELb0ELb0ELb0ELb1ELb1ELb1ELb1ELb0EEENS1_21CollectiveEpilogueFwdINS6_IJSA_SC_SB_EEES9_NS_10bfloat16_tESG_Li256ELb1ELb1ELb1ELb1EEENS1_36VarlenDynamicPersistentTileSchedulerILi128ELi64ELi256ELi128ELb1ELb1ELb1ELb1ELb0ELb1EEEEEEEEEvNT_6ParamsE:
        /* <DEDUP_REMOVED lines=18> */
.L_x_1138:
[----:B------:R-:W-:Y:S05]  /*0120*/  BSYNC B0 ;  /* 0x0000000000007941 */ /* 0x000fea0003800000 */
.L_x_1137:
        /* <DEDUP_REMOVED lines=41> */
.L_x_1139:
        /* <DEDUP_REMOVED lines=22> */
.L_x_1140:
        /* <DEDUP_REMOVED lines=18> */
.L_x_1141:
        /* <DEDUP_REMOVED lines=22> */
.L_x_1142:
        /* <DEDUP_REMOVED lines=22> */
.L_x_1143:
[----:B0-----:R-:W-:Y:S01]  /*0900*/  UMOV UR4, 0x1 ;  /* 0x0000000100047882 */ /* 0x001fe20000000000 */
[----:B------:R-:W-:Y:S01]  /*0910*/  PLOP3.LUT P0, PT, PT, PT, UP0, 0x80, 0x0 ;  /* 0x000000000000781c */ /* 0x000fe20003f0f008 */
[----:B------:R-:W-:Y:S01]  /*0920*/  USEL UR4, UR4, 0x2, !UP0 ;  /* 0x0000000204047887 */ /* 0x000fe2000c000000 */
[----:B------:R-:W-:Y:S01]  /*0930*/  NOP ;  /* 0x0000000000007918 */ /* 0x000fe20000000000 */
[----:B------:R-:W-:-:S04]  /*0940*/  ULDC.64 UR48, c[0x0][0x208] ;  /* 0x0000820000307ab9 */ /* 0x000fc80000000a00 */
[----:B------:R-:W-:-:S05]  /*0950*/  IMAD.U32 R2, RZ, RZ, UR4 ;  /* 0x00000004ff027e24 */ /* 0x000fca000f8e00ff */
[----:B------:R0:W-:Y:S01]  /*0960*/  STL [R1+0x38], R2 ;  /* 0x0000380201007387 */ /* 0x0001e20000100800 */
[----:B-12-4-:R-:W-:Y:S06]  /*0970*/  BAR.SYNC.DEFER_BLOCKING 0x0 ;  /* 0x0000000000007b1d */ /* 0x016fec0000010000 */
[----:B------:R-:W-:Y:S05]  /*0980*/  @!P0 BRA `(.L_x_1144) ;  /* 0x0000011400a88947 */ /* 0x000fea0003800000 */
.L_x_1145:
[----:B------:R-:W-:-:S08]  /*0990*/  NOP ;  /* 0x0000000000007918 */ /* 0x000fd00000000000 */
[----:B------:R-:W1:Y:S02]  /*09a0*/  USETMAXREG.TRY_ALLOC.CTAPOOL UP0, 0xf0 ;  /* 0x000000f0000079c8 */ /* 0x000e640008000600 */
[----:B-1----:R-:W-:-:S13]  /*09b0*/  PLOP3.LUT P0, PT, PT, PT, UP0, 0x80, 0x0 ;  /* 0x000000000000781c */ /* 0x002fda0003f0f008 */
[----:B------:R-:W-:Y:S05]  /*09c0*/  @!P0 BRA `(.L_x_1145) ;  /* 0xfffffffc00f08947 */ /* 0x000fea000383ffff */
[----:B0-----:R-:W0:Y:S01]  /*09d0*/  S2R R2, SR_TID.X ;  /* 0x0000000000027919 */ /* 0x001e220000002100 */
        /* <DEDUP_REMOVED lines=13> */
[----:B------:R-:W2:Y:S01]  /*0ab0*/  LDL R3, [R1+0x38] ;  /* 0x0000380001037983 */ /* 0x000ea20000100800 */
[----:B------:R-:W-:Y:S01]  /*0ac0*/  VIADD R0, R2, 0xffffff80 ;  /* 0xffffff8002007836 */ /* 0x000fe20000000000 */
[----:B------:R-:W-:Y:S01]  /*0ad0*/  R2UR UR5, R5 ;  /* 0x00000000050572ca */ /* 0x000fe200000e0000 */
[----:B------:R-:W-:Y:S01]  /*0ae0*/  UMOV UR60, URZ ;  /* 0x0000003f003c7c82 */ /* 0x000fe20008000000 */
[----:B------:R-:W-:Y:S01]  /*0af0*/  R2UR UR6, R6 ;  /* 0x00000000060672ca */ /* 0x000fe200000e0000 */
[----:B------:R-:W-:Y:S01]  /*0b00*/  UMOV UR36, URZ ;  /* 0x0000003f00247c82 */ /* 0x000fe20008000000 */
[----:B------:R-:W-:Y:S01]  /*0b10*/  R2UR UR52, R7 ;  /* 0x00000000073472ca */ /* 0x000fe200000e0000 */
[----:B------:R-:W-:Y:S01]  /*0b20*/  UMOV UR37, URZ ;  /* 0x0000003f00257c82 */ /* 0x000fe20008000000 */
[----:B--2---:R-:W-:Y:S02]  /*0b30*/  R2UR UR4, R3 ;  /* 0x00000000030472ca */ /* 0x004fe400000e0000 */
[----:B------:R-:W-:-:S04]  /*0b40*/  SHF.R.S32.HI R3, RZ, 0x1f, R0 ;  /* 0x0000001fff037819 */ /* 0x000fc80000011400 */
[CC--:B------:R-:W-:Y:S02]  /*0b50*/  LEA.HI R2, R3.reuse, R0.reuse, RZ, 0x7 ;  /* 0x0000000003027211 */ /* 0x0c0fe400078f38ff */
[CC--:B------:R-:W-:Y:S02]  /*0b60*/  LEA.HI R4, R3.reuse, R0.reuse, RZ, 0x5 ;  /* 0x0000000003047211 */ /* 0x0c0fe400078f28ff */
[----:B------:R-:W-:Y:S02]  /*0b70*/  LOP3.LUT R217, R2, 0xffffff80, RZ, 0xc0, !PT ;  /* 0xffffff8002d97812 */ /* 0x000fe400078ec0ff */
[CC--:B------:R-:W-:Y:S01]  /*0b80*/  LEA.HI R5, R3.reuse, R0.reuse, RZ, 0x2 ;  /* 0x0000000003057211 */ /* 0x0c0fe200078f10ff */
[----:B------:R-:W-:Y:S01]  /*0b90*/  IMAD.SHL.U32 R6, R4, 0x20, RZ ;  /* 0x0000002004067824 */ /* 0x000fe200078e00ff */
[----:B------:R-:W-:Y:S01]  /*0ba0*/  LEA.HI R3, R3, R0, RZ, 0x4 ;  /* 0x0000000003037211 */ /* 0x000fe200078f20ff */
[----:B------:R-:W-:Y:S01]  /*0bb0*/  IMAD.IADD R217, R0, 0x1, -R217 ;  /* 0x0000000100d97824 */ /* 0x000fe200078e0ad9 */
[----:B------:R-:W-:Y:S01]  /*0bc0*/  LOP3.LUT R11, R5, 0xfffffffc, RZ, 0xc0, !PT ;  /* 0xfffffffc050b7812 */ /* 0x000fe200078ec0ff */
[----:B------:R-:W-:Y:S01]  /*0bd0*/  ULOP3.LUT UR61, UR4, 0x1, URZ, 0xfc, !UPT ;  /* 0x00000001043d7892 */ /* 0x000fe2000f8efc3f */
[----:B------:R-:W-:-:S02]  /*0be0*/  LOP3.LUT R5, R3, 0x3fffff0, RZ, 0xc0, !PT ;  /* 0x03fffff003057812 */ /* 0x000fc400078ec0ff */
[----:B------:R-:W-:Y:S01]  /*0bf0*/  SHF.R.S32.HI R8, RZ, 0x1f, R217 ;  /* 0x0000001fff087819 */ /* 0x000fe200000114d9 */
[C---:B------:R-:W-:Y:S01]  /*0c00*/  IMAD.IADD R12, R0.reuse, 0x1, -R11 ;  /* 0x00000001000c7824 */ /* 0x040fe200078e0a0b */
[----:B------:R-:W-:Y:S01]  /*0c10*/  SHF.R.S32.HI R4, RZ, 0x4, R3 ;  /* 0x00000004ff047819 */ /* 0x000fe20000011403 */
[----:B------:R-:W-:Y:S01]  /*0c20*/  IMAD.IADD R5, R0, 0x1, -R5 ;  /* 0x0000000100057824 */ /* 0x000fe200078e0a05 */
[----:B------:R-:W-:Y:S02]  /*0c30*/  LEA.HI R9, R8, R217, RZ, 0x2 ;  /* 0x000000d908097211 */ /* 0x000fe400078f10ff */
[----:B------:R-:W-:Y:S02]  /*0c40*/  LEA.HI R0, R3, R4, RZ, 0x1 ;  /* 0x0000000403007211 */ /* 0x000fe400078f08ff */
[--C-:B------:R-:W-:Y:S02]  /*0c50*/  SHF.R.S32.HI R10, RZ, 0x2, R9.reuse ;  /* 0x00000002ff0a7819 */ /* 0x100fe40000011409 */
[----:B------:R-:W-:-:S02]  /*0c60*/  SHF.R.S32.HI R7, RZ, 0x1f, R9 ;  /* 0x0000001fff077819 */ /* 0x000fc40000011409 */
[----:B------:R-:W-:Y:S02]  /*0c70*/  SHF.R.S32.HI R3, RZ, 0x7, R2 ;  /* 0x00000007ff037819 */ /* 0x000fe40000011402 */
[----:B------:R-:W-:Y:S02]  /*0c80*/  LEA.HI R11, R7, R10, RZ, 0x3 ;  /* 0x0000000a070b7211 */ /* 0x000fe400078f18ff */
[----:B------:R-:W-:Y:S02]  /*0c90*/  LOP3.LUT R6, R6, 0xfffffc00, RZ, 0xc0, !PT ;  /* 0xfffffc0006067812 */ /* 0x000fe400078ec0ff */
[----:B------:R-:W-:Y:S02]  /*0ca0*/  LOP3.LUT R7, R0, 0x1ffffffe, RZ, 0xc0, !PT ;  /* 0x1ffffffe00077812 */ /* 0x000fe400078ec0ff */
[----:B------:R-:W-:Y:S01]  /*0cb0*/  LOP3.LUT R11, R11, 0xfffffff8, RZ, 0xc0, !PT ;  /* 0xfffffff80b0b7812 */ /* 0x000fe200078ec0ff */
[----:B------:R-:W-:Y:S01]  /*0cc0*/  IMAD R6, R5, 0x40, R6 ;  /* 0x0000004005067824 */ /* 0x000fe200078e0206 */
[----:B------:R-:W-:Y:S01]  /*0cd0*/  LEA.HI R2, R2, R3, RZ, 0x1 ;  /* 0x0000000302027211 */ /* 0x000fe200078f08ff */
[----:B------:R-:W-:Y:S01]  /*0ce0*/  IMAD.IADD R7, R4, 0x1, -R7 ;  /* 0x0000000104077824 */ /* 0x000fe200078e0a07 */
[----:B------:R-:W-:Y:S01]  /*0cf0*/  LEA.HI R8, R8, R217, RZ, 0x5 ;  /* 0x000000d908087211 */ /* 0x000fe200078f28ff */
[----:B------:R-:W-:Y:S01]  /*0d00*/  IMAD.IADD R11, R10, 0x1, -R11 ;  /* 0x000000010a0b7824 */ /* 0x000fe200078e0a0b */
[----:B------:R-:W-:-:S02]  /*0d10*/  LEA.HI R0, R12, R12, RZ, 0x1 ;  /* 0x0000000c0c007211 */ /* 0x000fc400078f08ff */
[----:B------:R-:W-:Y:S02]  /*0d20*/  LOP3.LUT R2, R2, 0x3fffffe, RZ, 0xc0, !PT ;  /* 0x03fffffe02027812 */ /* 0x000fe400078ec0ff */
[----:B------:R-:W-:Y:S02]  /*0d30*/  SHF.R.S32.HI R8, RZ, 0x5, R8 ;  /* 0x00000005ff087819 */ /* 0x000fe40000011408 */
[----:B------:R-:W-:Y:S01]  /*0d40*/  LOP3.LUT R5, R0, 0x1ffffffe, RZ, 0xc0, !PT ;  /* 0x1ffffffe00057812 */ /* 0x000fe200078ec0ff */
[----:B------:R-:W-:Y:S01]  /*0d50*/  IMAD R0, R7, 0x8, R6 ;  /* 0x0000000807007824 */ /* 0x000fe200078e0206 */
[----:B------:R-:W-:Y:S01]  /*0d60*/  LOP3.LUT R4, R9, 0x7ffffffc, RZ, 0xc0, !PT ;  /* 0x7ffffffc09047812 */ /* 0x000fe200078ec0ff */
[----:B------:R-:W-:Y:S02]  /*0d70*/  IMAD.IADD R3, R3, 0x1, -R2 ;  /* 0x0000000103037824 */ /* 0x000fe400078e0a02 */
[----:B------:R-:W-:Y:S01]  /*0d80*/  IMAD R8, R8, 0x10, R11 ;  /* 0x0000001008087824 */ /* 0x000fe200078e020b */
[----:B------:R0:W-:Y:S01]  /*0d90*/  STL [R1+0x28], R0 ;  /* 0x0000280001007387 */ /* 0x0001e20000100800 */
[----:B------:R-:W-:-:S02]  /*0da0*/  IMAD.IADD R2, R217, 0x1, -R4 ;  /* 0x00000001d9027824 */ /* 0x000fc400078e0a04 */
[----:B------:R-:W-:Y:S02]  /*0db0*/  IMAD.IADD R5, R12, 0x1, -R5 ;  /* 0x000000010c057824 */ /* 0x000fe400078e0a05 */
[----:B------:R-:W-:-:S04]  /*0dc0*/  IMAD.SHL.U32 R2, R2, 0x2, RZ ;  /* 0x0000000202027824 */ /* 0x000fc800078e00ff */
[C---:B------:R-:W-:Y:S02]  /*0dd0*/  VIADD R215, R2.reuse, 0x8 ;  /* 0x0000000802d77836 */ /* 0x040fe40000000000 */
        /* <DEDUP_REMOVED lines=57> */
[----:B------:R-:W-:Y:S01]  /*1170*/  SHF.R.S32.HI R219, RZ, 0x1f, R19 ;  /* 0x0000001fffdb7819 */ /* 0x000fe20000011413 */
[----:B------:R-:W-:Y:S01]  /*1180*/  IMAD R16, R5, 0x8, R0 ;  /* 0x0000000805107824 */ /* 0x000fe200078e0200 */
[----:B0-----:R-:W-:-:S07]  /*1190*/  SHF.R.S32.HI R218, RZ, 0x1f, R18 ;  /* 0x0000001fffda7819 */ /* 0x001fce0000011412 */
.L_x_1253:
[----:B------:R-:W-:Y:S01]  /*11a0*/  ULDC.64 UR8, c[0x0][0xa28] ;  /* 0x00028a0000087ab9 */ /* 0x000fe20000000a00 */
[----:B------:R-:W-:Y:S02]  /*11b0*/  ULOP3.LUT UR4, UR6, 0xff000000, URZ, 0xc0, !UPT ;  /* 0xff00000006047892 */ /* 0x000fe4000f8ec03f */
[----:B------:R-:W-:Y:S01]  /*11c0*/  UISETP.NE.U32.AND UP0, UPT, UR8, URZ, UPT ;  /* 0x0000003f0800728c */ /* 0x000fe2000bf05070 */
[----:B------:R-:W-:-:S03]  /*11d0*/  ULDC UR7, c[0x0][0x424] ;  /* 0x0001090000077ab9 */ /* 0x000fc60000000800 */
[----:B------:R-:W-:-:S03]  /*11e0*/  UISETP.NE.AND.EX UP0, UPT, UR9, URZ, UPT, UP0 ;  /* 0x0000003f0900728c */ /* 0x000fc6000bf05300 */
[----:B------:R-:W-:Y:S02]  /*11f0*/  ULDC.64 UR8, c[0x0][0xa18] ;  /* 0x0002860000087ab9 */ /* 0x000fe40000000a00 */
[----:B------:R-:W-:Y:S01]  /*1200*/  UISETP.NE.U32.AND UP1, UPT, UR8, URZ, UPT ;  /* 0x0000003f0800728c */ /* 0x000fe2000bf25070 */
[----:B------:R-:W-:-:S03]  /*1210*/  PLOP3.LUT P0, PT, PT, PT, UP0, 0x80, 0x0 ;  /* 0x000000000000781c */ /* 0x000fc60003f0f008 */
[----:B------:R-:W-:-:S03]  /*1220*/  UISETP.NE.AND.EX UP1, UPT, UR9, URZ, UPT, UP1 ;  /* 0x0000003f0900728c */ /* 0x000fc6000bf25310 */
[----:B------:R-:W-:Y:S02]  /*1230*/  @UP0 ULDC.64 UR8, c[0x0][0xa28] ;  /* 0x00028a0000080ab9 */ /* 0x000fe40000000a00 */
[----:B------:R-:W-:Y:S01]  /*1240*/  @UP0 UIMAD.WIDE UR8, UR52, 0x4, UR8 ;  /* 0x00000004340808a5 */ /* 0x000fe2000f8e0208 */
[----:B------:R-:W-:-:S05]  /*1250*/  PLOP3.LUT P2, PT, PT, PT, UP1, 0x80, 0x0 ;  /* 0x000000000000781c */ /* 0x000fca0003f4f018 */
[----:B------:R-:W-:Y:S01]  /*1260*/  @UP1 ULDC.64 UR10, c[0x0][0xa18] ;  /* 0x00028600000a1ab9 */ /* 0x000fe20000000a00 */
[----:B01-34-:R-:W-:Y:S02]  /*1270*/  IMAD.U32 R4, RZ, RZ, UR8 ;  /* 0x00000008ff047e24 */ /* 0x01bfe4000f8e00ff */
[----:B------:R-:W-:Y:S01]  /*1280*/  IMAD.U32 R5, RZ, RZ, UR9 ;  /* 0x00000009ff057e24 */ /* 0x000fe2000f8e00ff */
[----:B------:R-:W-:Y:S02]  /*1290*/  @UP1 UIMAD.WIDE UR8, UR52, 0x4, UR10 ;  /* 0x00000004340818a5 */ /* 0x000fe4000f8e020a */
[----:B------:R-:W-:Y:S02]  /*12a0*/  ULOP3.LUT UR54, UR6, 0xff0000, URZ, 0xc0, !UPT ;  /* 0x00ff000006367892 */ /* 0x000fe4000f8ec03f */
[----:B--2---:R-:W2:Y:S01]  /*12b0*/  @P0 LDG.E R4, desc[UR48][R4.64] ;  /* 0x0000003004040981 */ /* 0x004ea2000c1e1900 */
[----:B------:R-:W-:Y:S01]  /*12c0*/  ULDC.64 UR10, c[0x0][0xa20] ;  /* 0x00028800000a7ab9 */ /* 0x000fe20000000a00 */
[----:B------:R-:W-:-:S02]  /*12d0*/  IMAD.U32 R6, RZ, RZ, UR8 ;  /* 0x00000008ff067e24 */ /* 0x000fc4000f8e00ff */
[----:B------:R-:W-:Y:S01]  /*12e0*/  IMAD.U32 R7, RZ, RZ, UR9 ;  /* 0x00000009ff077e24 */ /* 0x000fe2000f8e00ff */
[----:B------:R-:W-:-:S04]  /*12f0*/  ULDC.64 UR8, c[0x0][0x418] ;  /* 0x0001060000087ab9 */ /* 0x000fc80000000a00 */
[----:B------:R-:W3:Y:S01]  /*1300*/  @P2 LDG.E R6, desc[UR48][R6.64] ;  /* 0x0000003006062981 */ /* 0x000ee2000c1e1900 */
[----:B------:R-:W-:Y:S01]  /*1310*/  UISETP.NE.U32.AND UP0, UPT, UR8, URZ, UPT ;  /* 0x0000003f0800728c */ /* 0x000fe2000bf05070 */
[----:B------:R-:W-:Y:S01]  /*1320*/  ISETP.NE.U32.AND P1, PT, RZ, UR10, PT ;  /* 0x0000000aff007c0c */ /* 0x000fe2000bf25070 */
[----:B------:R-:W-:Y:S02]  /*1330*/  USHF.R.U32.HI UR4, URZ, 0x8, UR4 ;  /* 0x000000083f047899 */ /* 0x000fe40008011604 */
[----:B------:R-:W-:Y:S01]  /*1340*/  UISETP.NE.AND.EX UP0, UPT, UR9, URZ, UPT, UP0 ;  /* 0x0000003f0900728c */ /* 0x000fe2000bf05300 */
[----:B------:R-:W-:Y:S01]  /*1350*/  ISETP.NE.AND.EX P1, PT, RZ, UR11, PT, P1 ;  /* 0x0000000bff007c0c */ /* 0x000fe2000bf25310 */
[----:B------:R-:W-:Y:S01]  /*1360*/  ULDC UR8, c[0x0][0x2f0] ;  /* 0x0000bc0000087ab9 */ /* 0x000fe20000000800 */
[----:B------:R-:W-:Y:S01]  /*1370*/  UMOV UR39, URZ ;  /* 0x0000003f00277c82 */ /* 0x000fe20008000000 */
[----:B------:R-:W-:Y:S02]  /*1380*/  USEL UR7, UR7, 0x1, UP0 ;  /* 0x0000000107077887 */ /* 0x000fe40008000000 */
[----:B------:R-:W-:Y:S01]  /*1390*/  ULEA.HI UR54, UR54, UR4, URZ, 0x10 ;  /* 0x0000000436367291 */ /* 0x000fe2000f8f803f */
[----:B------:R-:W-:Y:S01]  /*13a0*/  ULDC UR38, c[0x0][0x288] ;  /* 0x0000a20000267ab9 */ /* 0x000fe20000000800 */
[----:B------:R-:W-:-:S02]  /*13b0*/  UIMAD UR4, UR7, UR8, URZ ;  /* 0x00000008070472a4 */ /* 0x000fc4000f8e023f */
[----:B------:R-:W-:Y:S01]  /*13c0*/  ULOP3.LUT UR53, UR6, 0xffff, URZ, 0xc0, !UPT ;  /* 0x0000ffff06357892 */ /* 0x000fe2000f8ec03f */
[----:B--2---:R-:W-:Y:S02]  /*13d0*/  @P0 R2UR UR39, R4 ;  /* 0x00000000042702ca */ /* 0x004fe400000e0000 */
[----:B---3--:R-:W-:Y:S01]  /*13e0*/  @P2 R2UR UR38, R6 ;  /* 0x00000000062622ca */ /* 0x008fe200000e0000 */
[----:B-----5:R-:W-:-:S14]  /*13f0*/  @P2 BRA `(.L_x_1146) ;  /* 0x0000000000342947 */ /* 0x020fdc0003800000 */
        /* <DEDUP_REMOVED lines=13> */
.L_x_1146:
[----:B------:R-:W-:Y:S01]  /*14d0*/  UMOV UR56, UR52 ;  /* 0x0000003400387c82 */ /* 0x000fe20008000000 */
[----:B------:R-:W-:Y:S05]  /*14e0*/  @!P1 BRA `(.L_x_1147) ;  /* 0x00000000001c9947 */ /* 0x000fea0003800000 */
[----:B------:R-:W-:Y:S02]  /*14f0*/  ULDC.64 UR6, c[0x0][0xa20] ;  /* 0x0002880000067ab9 */ /* 0x000fe40000000a00 */
[----:B------:R-:W-:-:S06]  /*1500*/  UIMAD.WIDE UR6, UR52, 0x4, UR6 ;  /* 0x00000004340678a5 */ /* 0x000fcc000f8e0206 */
[----:B------:R-:W-:Y:S02]  /*1510*/  IMAD.U32 R4, RZ, RZ, UR6 ;  /* 0x00000006ff047e24 */ /* 0x000fe4000f8e00ff */
[----:B------:R-:W-:-:S05]  /*1520*/  IMAD.U32 R5, RZ, RZ, UR7 ;  /* 0x00000007ff057e24 */ /* 0x000fca000f8e00ff */
[----:B------:R-:W2:Y:S02]  /*1530*/  LDG.E R4, desc[UR48][R4.64] ;  /* 0x0000003004047981 */ /* 0x000ea4000c1e1900 */
[----:B--2---:R-:W-:Y:S01]  /*1540*/  R2UR UR4, R4 ;  /* 0x00000000040472ca */ /* 0x004fe200000e0000 */
[----:B------:R-:W-:-:S14]  /*1550*/  BRA `(.L_x_1148) ;  /* 0x0000000000347947 */ /* 0x000fdc0003800000 */
.L_x_1147:
        /* <DEDUP_REMOVED lines=13> */
.L_x_1148:
[----:B------:R-:W-:Y:S01]  /*1630*/  ULDC.64 UR8, c[0x0][0x990] ;  /* 0x0002640000087ab9 */ /* 0x000fe20000000a00 */
[----:B------:R-:W-:Y:S01]  /*1640*/  ULDC.64 UR6, c[0x0][0x998] ;  /* 0x0002660000067ab9 */ /* 0x000fe20000000a00 */
[----:B------:R-:W-:Y:S01]  /*1650*/  UISETP.NE.U32.AND UP0, UPT, UR8, URZ, UPT ;  /* 0x0000003f0800728c */ /* 0x000fe2000bf05070 */
[----:B------:R-:W-:Y:S01]  /*1660*/  IMAD.MOV.U32 R3, RZ, RZ, 0x3f800000 ;  /* 0x3f800000ff037424 */ /* 0x000fe200078e00ff */
[----:B------:R-:W-:Y:S01]  /*1670*/  UISETP.NE.U32.AND UP1, UPT, UR6, URZ, UPT ;  /* 0x0000003f0600728c */ /* 0x000fe2000bf25070 */
[----:B------:R-:W-:Y:S01]  /*1680*/  IMAD.MOV.U32 R0, RZ, RZ, 0x3f800000 ;  /* 0x3f800000ff007424 */ /* 0x000fe200078e00ff */
[----:B------:R-:W-:Y:S02]  /*1690*/  UISETP.NE.AND.EX UP0, UPT, UR9, URZ, UPT, UP0 ;  /* 0x0000003f0900728c */ /* 0x000fe4000bf05300 */
[----:B------:R-:W-:-:S04]  /*16a0*/  UISETP.NE.AND.EX UP1, UPT, UR7, URZ, UPT, UP1 ;  /* 0x0000003f0700728c */ /* 0x000fc8000bf25310 */
[----:B------:R-:W-:Y:S02]  /*16b0*/  PLOP3.LUT P0, PT, PT, PT, UP0, 0x80, 0x0 ;  /* 0x000000000000781c */ /* 0x000fe40003f0f008 */
[----:B------:R-:W-:-:S03]  /*16c0*/  PLOP3.LUT P1, PT, PT, PT, UP1, 0x80, 0x0 ;  /* 0x000000000000781c */ /* 0x000fc60003f2f018 */
[----:B------:R-:W-:Y:S02]  /*16d0*/  @UP0 USHF.R.S32.HI UR12, URZ, 0x1f, UR52 ;  /* 0x0000001f3f0c0899 */ /* 0x000fe40008011434 */
[----:B------:R-:W-:Y:S01]  /*16e0*/  @UP1 USHF.R.S32.HI UR15, URZ, 0x1f, UR52 ;  /* 0x0000001f3f0f1899 */ /* 0x000fe20008011434 */
[----:B------:R-:W-:Y:S01]  /*16f0*/  @UP0 ULDC.64 UR16, c[0x0][0x9a8] ;  /* 0x00026a0000100ab9 */ /* 0x000fe20000000a00 */
[----:B------:R-:W-:Y:S01]  /*1700*/  @UP1 ULDC.64 UR18, c[0x0][0x9b8] ;  /* 0x00026e0000121ab9 */ /* 0x000fe20000000a00 */
[----:B------:R-:W-:Y:S02]  /*1710*/  @UP0 UIMAD UR12, UR12, UR16, URZ ;  /* 0x000000100c0c02a4 */ /* 0x000fe4000f8e023f */
[----:B------:R-:W-:Y:S02]  /*1720*/  @UP1 UIMAD UR15, UR15, UR18, URZ ;  /* 0x000000120f0f12a4 */ /* 0x000fe4000f8e023f */
[----:B------:R-:W-:Y:S02]  /*1730*/  @UP0 UIMAD UR14, UR52, UR17, UR12 ;  /* 0x00000011340e02a4 */ /* 0x000fe4000f8e020c */
[----:B------:R-:W-:-:S02]  /*1740*/  @UP1 UIMAD UR15, UR52, UR19, UR15 ;  /* 0x00000013340f12a4 */ /* 0x000fc4000f8e020f */
[----:B------:R-:W-:Y:S02]  /*1750*/  @UP0 UIMAD.WIDE.U32 UR10, UR52, UR16, URZ ;  /* 0x00000010340a02a5 */ /* 0x000fe4000f8e003f */
[----:B------:R-:W-:Y:S02]  /*1760*/  @UP1 UIMAD.WIDE.U32 UR12, UR52, UR18, URZ ;  /* 0x00000012340c12a5 */ /* 0x000fe4000f8e003f */
[----:B------:R-:W-:Y:S02]  /*1770*/  @UP0 UIADD3 UR11, UR11, UR14, URZ ;  /* 0x0000000e0b0b0290 */ /* 0x000fe4000fffe03f */
[----:B------:R-:W-:Y:S01]  /*1780*/  @UP1 UIADD3 UR13, UR13, UR15, URZ ;  /* 0x0000000f0d0d1290 */ /* 0x000fe2000fffe03f */
[----:B------:R-:W-:Y:S02]  /*1790*/  @UP1 ULDC.64 UR16, c[0x0][0x9c0] ;  /* 0x0002700000101ab9 */ /* 0x000fe40000000a00 */
[----:B------:R-:W-:Y:S01]  /*17a0*/  @UP0 ULDC.64 UR14, c[0x0][0x9b0] ;  /* 0x00026c00000e0ab9 */ /* 0x000fe20000000a00 */
[----:B------:R-:W-:-:S02]  /*17b0*/  @UP1 UIMAD.WIDE.U32 UR12, UR53, UR16, UR12 ;  /* 0x00000010350c12a5 */ /* 0x000fc4000f8e000c */
[----:B------:R-:W-:Y:S02]  /*17c0*/  @UP0 UIMAD.WIDE.U32 UR10, UR53, UR14, UR10 ;  /* 0x0000000e350a02a5 */ /* 0x000fe4000f8e000a */
[----:B------:R-:W-:Y:S02]  /*17d0*/  @UP1 ULEA UR6, UP3, UR12, UR6, 0x2 ;  /* 0x000000060c061291 */ /* 0x000fe4000f86103f */
[----:B------:R-:W-:Y:S02]  /*17e0*/  @UP0 UIMAD UR14, UR53, UR15, UR11 ;  /* 0x0000000f350e02a4 */ /* 0x000fe4000f8e020b */
[----:B------:R-:W-:Y:S02]  /*17f0*/  @UP1 UIMAD UR11, UR53, UR17, UR13 ;  /* 0x00000011350b12a4 */ /* 0x000fe4000f8e020d */
[----:B------:R-:W-:Y:S01]  /*1800*/  @UP0 ULEA UR8, UP2, UR10, UR8, 0x2 ;  /* 0x000000080a080291 */ /* 0x000fe2000f84103f */
[----:B------:R-:W-:Y:S01]  /*1810*/  IMAD.U32 R6, RZ, RZ, UR6 ;  /* 0x00000006ff067e24 */ /* 0x000fe2000f8e00ff */
[----:B------:R-:W-:-:S02]  /*1820*/  @UP1 ULEA.HI.X UR7, UR12, UR7, UR11, 0x2, UP3 ;  /* 0x000000070c071291 */ /* 0x000fc400098f140b */
[----:B------:R-:W-:Y:S02]  /*1830*/  @UP0 ULEA.HI.X UR9, UR10, UR9, UR14, 0x2, UP2 ;  /* 0x000000090a090291 */ /* 0x000fe400090f140e */
[----:B------:R-:W-:Y:S01]  /*1840*/  IMAD.U32 R4, RZ, RZ, UR8 ;  /* 0x00000008ff047e24 */ /* 0x000fe2000f8e00ff */
[----:B------:R-:W-:Y:S01]  /*1850*/  ULDC UR6, c[0x0][0x448] ;  /* 0x0001120000067ab9 */ /* 0x000fe20000000800 */
[----:B------:R-:W-:Y:S01]  /*1860*/  IMAD.U32 R7, RZ, RZ, UR7 ;  /* 0x00000007ff077e24 */ /* 0x000fe2000f8e00ff */
[----:B------:R-:W-:Y:S01]  /*1870*/  USHF.L.U32 UR42, UR5, 0x7, URZ ;  /* 0x00000007052a7899 */ /* 0x000fe2000800063f */
[----:B------:R-:W-:Y:S01]  /*1880*/  IMAD.U32 R5, RZ, RZ, UR9 ;  /* 0x00000009ff057e24 */ /* 0x000fe2000f8e00ff */
[----:B------:R-:W-:Y:S02]  /*1890*/  UIADD3 UR39, -UR39, UR4, URZ ;  /* 0x0000000427277290 */ /* 0x000fe4000fffe13f */
[----:B------:R-:W2:Y:S01]  /*18a0*/  @P1 LDG.E R0, desc[UR48][R6.64] ;  /* 0x0000003006001981 */ /* 0x000ea2000c1e1900 */
[----:B------:R-:W-:Y:S01]  /*18b0*/  UISETP.NE.AND UP0, UPT, UR6, 0x1, UPT ;  /* 0x000000010600788c */ /* 0x000fe2000bf05270 */
[----:B------:R-:W-:-:S02]  /*18c0*/  ULDC.64 UR4, c[0x0][0x9e0] ;  /* 0x0002780000047ab9 */ /* 0x000fc40000000a00 */
[----:B------:R-:W2:Y:S01]  /*18d0*/  @P0 LDG.E R3, desc[UR48][R4.64] ;  /* 0x0000003004030981 */ /* 0x000ea2000c1e1900 */
[----:B------:R-:W-:Y:S02]  /*18e0*/  UISETP.GE.AND UP1, UPT, UR5, 0x1, UPT ;  /* 0x000000010500788c */ /* 0x000fe4000bf26270 */
[----:B------:R-:W-:Y:S01]  /*18f0*/  UIADD3 UR8, UR42, 0x7f, URZ ;  /* 0x0000007f2a087890 */ /* 0x000fe2000fffe03f */
[----:B------:R-:W-:-:S04]  /*1900*/  ULDC UR10, c[0x0][0x988] ;  /* 0x00026200000a7ab9 */ /* 0x000fc80000000800 */
[----:B------:R-:W-:Y:S01]  /*1910*/  @UP0 ULDC UR6, c[0x0][0x44c] ;  /* 0x0001130000060ab9 */ /* 0x000fe20000000800 */
[----:B------:R-:W-:Y:S01]  /*1920*/  PLOP3.LUT P1, PT, PT, PT, UP1, 0x80, 0x0 ;  /* 0x000000000000781c */ /* 0x000fe20003f2f018 */
[----:B------:R-:W-:Y:S01]  /*1930*/  UIMAD.WIDE.U32 UR6, UR8, UR6, URZ ;  /* 0x00000006080672a5 */ /* 0x000fe2000f8e003f */
[----:B------:R-:W-:Y:S01]  /*1940*/  @UP0 ULDC UR11, c[0x0][0x450] ;  /* 0x00011400000b0ab9 */ /* 0x000fe20000000800 */
[----:B------:R-:W-:Y:S02]  /*1950*/  UIADD3 UR9, UR39, 0x1, -UR38 ;  /* 0x0000000127097890 */ /* 0x000fe4000fffe826 */
[----:B------:R-:W-:-:S04]  /*1960*/  @UP0 USHF.R.U32.HI UR8, URZ, UR11, UR7 ;  /* 0x0000000b3f080299 */ /* 0x000fc80008011607 */
[----:B------:R-:W-:-:S04]  /*1970*/  UIADD3 UR9, UR9, UR8, URZ ;  /* 0x0000000809097290 */ /* 0x000fc8000fffe03f */
[----:B------:R-:W-:Y:S01]  /*1980*/  UIADD3 UR4, UR9, UR4, URZ ;  /* 0x0000000409047290 */ /* 0x000fe2000fffe03f */
[----:B--2---:R-:W-:-:S04]  /*1990*/  FMUL.FTZ R0, R3, R0 ;  /* 0x0000000003007220 */ /* 0x004fc80000410000 */
[----:B------:R-:W-:-:S05]  /*19a0*/  FMUL.FTZ R0, R0, UR10 ;  /* 0x0000000a00007c20 */ /* 0x000fca0008410000 */
[----:B------:R-:W-:Y:S01]  /*19b0*/  R2UR UR40, R0 ;  /* 0x00000000002872ca */ /* 0x000fe200000e0000 */
[----:B------:R-:W-:-:S14]  /*19c0*/  @!P1 BRA `(.L_x_1149) ;  /* 0x0000000000449947 */ /* 0x000fdc0003800000 */
        /* <DEDUP_REMOVED lines=10> */
.L_x_1150:
[----:B------:R-:W-:-:S11]  /*1a70*/  UISETP.NE.AND UP1, UPT, UR5, 0x1, UPT ;  /* 0x000000010500788c */ /* 0x000fd6000bf25270 */
[----:B------:R-:W-:Y:S02]  /*1a80*/  @UP1 ULDC.64 UR10, c[0x0][0x9e8] ;  /* 0x00027a00000a1ab9 */ /* 0x000fe40000000a00 */
[----:B------:R-:W-:-:S04]  /*1a90*/  UIMAD.WIDE.U32 UR6, UR8, UR10, URZ ;  /* 0x0000000a080672a5 */ /* 0x000fc8000f8e003f */
[----:B------:R-:W-:-:S12]  /*1aa0*/  @UP1 USHF.R.U32.HI UR8, URZ, UR11, UR7 ;  /* 0x0000000b3f081299 */ /* 0x000fd80008011607 */
.L_x_1151:
[----:B------:R-:W-:-:S04]  /*1ab0*/  UIMAD UR8, UR8, UR5, UR5 ;  /* 0x00000005080872a4 */ /* 0x000fc8000f8e0205 */
[----:B------:R-:W-:-:S04]  /*1ac0*/  UISETP.LT.AND UP1, UPT, UR4, UR8, UPT ;  /* 0x000000080400728c */ /* 0x000fc8000bf21270 */
[----:B------:R-:W-:-:S12]  /*1ad0*/  USEL UR4, UR4, UR8, UP1 ;  /* 0x0000000804047287 */ /* 0x000fd80008800000 */
.L_x_1149:
[----:B------:R-:W-:Y:S02]  /*1ae0*/  UIADD3 UR8, UR39, 0x3f, URZ ;  /* 0x0000003f27087890 */ /* 0x000fe4000fffe03f */
        /* <DEDUP_REMOVED lines=11> */
[----:B------:R-:W-:Y:S02]  /*1ba0*/  UIADD3 UR44, UR39, -UR38, URZ ;  /* 0x80000026272c7290 */ /* 0x000fe4000fffe03f */
        /* <DEDUP_REMOVED lines=17> */
.L_x_1153:
[----:B------:R-:W-:-:S11]  /*1cc0*/  UISETP.NE.AND UP0, UPT, UR5, 0x1, UPT ;  /* 0x000000010500788c */ /* 0x000fd6000bf05270 */
[----:B------:R-:W-:Y:S02]  /*1cd0*/  @UP0 ULDC.64 UR10, c[0x0][0x9e8] ;  /* 0x00027a00000a0ab9 */ /* 0x000fe40000000a00 */
[----:B------:R-:W-:-:S04]  /*1ce0*/  UIMAD.WIDE.U32 UR8, UR7, UR10, URZ ;  /* 0x0000000a070872a5 */ /* 0x000fc8000f8e003f */
[----:B------:R-:W-:-:S12]  /*1cf0*/  @UP0 USHF.R.U32.HI UR7, URZ, UR11, UR9 ;  /* 0x0000000b3f070299 */ /* 0x000fd80008011609 */
.L_x_1154:
[----:B------:R-:W-:-:S04]  /*1d00*/  UIMAD UR5, UR7, UR5, URZ ;  /* 0x00000005070572a4 */ /* 0x000fc8000f8e023f */
[----:B------:R-:W-:-:S04]  /*1d10*/  UISETP.LT.AND UP0, UPT, UR4, UR5, UPT ;  /* 0x000000050400728c */ /* 0x000fc8000bf01270 */
[----:B------:R-:W-:-:S12]  /*1d20*/  USEL UR4, UR4, UR5, !UP0 ;  /* 0x0000000504047287 */ /* 0x000fd8000c000000 */
.L_x_1152:
[----:B------:R-:W-:Y:S02]  /*1d30*/  USHF.R.S32.HI UR5, URZ, 0x1f, UR4 ;  /* 0x0000001f3f057899 */ /* 0x000fe40008011404 */
[----:B------:R-:W-:Y:S02]  /*1d40*/  ULOP3.LUT UR55, UR54, 0xff, URZ, 0xc0, !UPT ;  /* 0x000000ff36377892 */ /* 0x000fe4000f8ec03f */
[----:B------:R-:W-:Y:S02]  /*1d50*/  ULEA.HI UR5, UR5, UR4, URZ, 0x6 ;  /* 0x0000000405057291 */ /* 0x000fe4000f8f303f */
[----:B------:R-:W-:Y:S02]  /*1d60*/  USHF.R.U32.HI UR54, URZ, 0x10, UR54 ;  /* 0x000000103f367899 */ /* 0x000fe40008011636 */
[----:B------:R-:W-:Y:S01]  /*1d70*/  USHF.R.S32.HI UR5, URZ, 0x6, UR5 ;  /* 0x000000063f057899 */ /* 0x000fe20008011405 */
[----:B------:R-:W-:-:S03]  /*1d80*/  UMOV UR4, URZ ;  /* 0x0000003f00047c82 */ /* 0x000fc60008000000 */
[----:B------:R-:W-:-:S04]  /*1d90*/  UISETP.LT.AND UP0, UPT, URZ, UR5, UPT ;  /* 0x000000053f00728c */ /* 0x000fc8000bf01270 */
[----:B------:R-:W-:-:S04]  /*1da0*/  USEL UR51, URZ, UR5, !UP0 ;  /* 0x000000053f337287 */ /* 0x000fc8000c000000 */
[----:B------:R-:W-:-:S06]  /*1db0*/  UISETP.GT.AND UP0, UPT, UR6, UR51, UPT ;  /* 0x000000330600728c */ /* 0x000fcc000bf04270 */
[----:B------:R-:W-:-:S13]  /*1dc0*/  PLOP3.LUT P0, PT, PT, PT, UP0, 0x80, 0x0 ;  /* 0x000000000000781c */ /* 0x000fda0003f0f008 */
[----:B------:R-:W-:Y:S05]  /*1dd0*/  @!P0 BRA `(.L_x_1155) ;  /* 0x0000000000948947 */ /* 0x000fea0003800000 */
[----:B------:R-:W-:Y:S01]  /*1de0*/  UISETP.NE.AND UP0, UPT, UR54, URZ, UPT ;  /* 0x0000003f3600728c */ /* 0x000fe2000bf05270 */
[----:B------:R-:W-:-:S03]  /*1df0*/  ULDC UR4, c[0x0][0x9f0] ;  /* 0x00027c0000047ab9 */ /* 0x000fc60000000800 */
[----:B------:R-:W-:-:S04]  /*1e00*/  USEL UR10, UR54, UR4, UP0 ;  /* 0x00000004360a7287 */ /* 0x000fc80008000000 */
[----:B------:R-:W-:Y:S02]  /*1e10*/  UIADD3 UR4, UR10, -0x1, UR6 ;  /* 0xffffffff0a047890 */ /* 0x000fe4000fffe006 */
[----:B------:R-:W-:Y:S02]  /*1e20*/  IMAD.U32 R4, RZ, RZ, UR10 ;  /* 0x0000000aff047e24 */ /* 0x000fe4000f8e00ff */
[----:B------:R-:W-:-:S03]  /*1e30*/  UIADD3 UR7, -UR51, UR4, URZ ;  /* 0x0000000433077290 */ /* 0x000fc6000fffe13f */
[-C--:B------:R-:W-:Y:S01]  /*1e40*/  IABS R0, R4.reuse ;  /* 0x0000000400007213 */ /* 0x080fe20000000000 */
[----:B------:R-:W-:Y:S01]  /*1e50*/  UMOV UR4, URZ ;  /* 0x0000003f00047c82 */ /* 0x000fe20008000000 */
[----:B------:R-:W-:Y:S01]  /*1e60*/  IABS R6, R4 ;  /* 0x0000000400067213 */ /* 0x000fe20000000000 */
[----:B------:R-:W-:Y:S01]  /*1e70*/  IMAD.U32 R5, RZ, RZ, UR7 ;  /* 0x00000007ff057e24 */ /* 0x000fe2000f8e00ff */
[----:B------:R-:W-:Y:S01]  /*1e80*/  R2UR UR11, R0 ;  /* 0x00000000000b72ca */ /* 0x000fe200000e0000 */
[----:B------:R-:W-:-:S03]  /*1e90*/  ULOP3.LUT UR7, UR7, UR10, URZ, 0x3c, !UPT ;  /* 0x0000000a07077292 */ /* 0x000fc6000f8e3c3f */
[----:B------:R-:W-:-:S05]  /*1ea0*/  IABS R5, R5 ;  /* 0x0000000500057213 */ /* 0x000fca0000000000 */
[----:B------:R-:W-:-:S04]  /*1eb0*/  IMAD.MOV.U32 R4, RZ, RZ, R5 ;  /* 0x000000ffff047224 */ /* 0x000fc800078e0005 */
[----:B------:R-:W0:Y:S01]  /*1ec0*/  I2F.RP R0, UR11 ;  /* 0x0000000b00007d06 */ /* 0x000e220008209400 */
[----:B------:R-:W-:-:S07]  /*1ed0*/  R2UR UR9, R4 ;  /* 0x00000000040972ca */ /* 0x000fce00000e0000 */
[----:B0-----:R-:W0:Y:S02]  /*1ee0*/  MUFU.RCP R0, R0 ;  /* 0x0000000000007308 */ /* 0x001e240000001000 */
[----:B0-----:R-:W-:Y:S02]  /*1ef0*/  VIADD R3, R0, 0xffffffe ;  /* 0x0ffffffe00037836 */ /* 0x001fe40000000000 */
        /* <DEDUP_REMOVED lines=19> */
.L_x_1155:
[----:B------:R-:W-:Y:S01]  /*2030*/  UIMAD UR51, UR55, UR4, UR51 ;  /* 0x00000004373372a4 */ /* 0x000fe2000f8e0233 */
[----:B------:R-:W-:Y:S01]  /*2040*/  IMAD.U32 R146, RZ, RZ, UR6 ;  /* 0x00000006ff927e24 */ /* 0x000fe2000f8e00ff */
[----:B------:R-:W-:Y:S01]  /*2050*/  PLOP3.LUT P0, PT, PT, PT, PT, 0x80, 0x0 ;  /* 0x000000000000781c */ /* 0x000fe20003f0f070 */
[----:B------:R-:W-:Y:S01]  /*2060*/  IMAD.U32 R3, RZ, RZ, UR4 ;  /* 0x00000004ff037e24 */ /* 0x000fe2000f8e00ff */
[----:B------:R-:W-:Y:S01]  /*2070*/  CS2R R28, SRZ ;  /* 0x00000000001c7805 */ /* 0x000fe2000001ff00 */
[----:B------:R-:W-:Y:S01]  /*2080*/  IMAD.MOV.U32 R0, RZ, RZ, RZ ;  /* 0x000000ffff007224 */ /* 0x000fe200078e00ff */
[----:B------:R-:W-:Y:S02]  /*2090*/  CS2R R24, SRZ ;  /* 0x0000000000187805 */ /* 0x000fe4000001ff00 */
[----:B------:R-:W-:Y:S02]  /*20a0*/  CS2R R30, SRZ ;  /* 0x00000000001e7805 */ /* 0x000fe4000001ff00 */
[----:B------:R-:W-:Y:S01]  /*20b0*/  VIADDMNMX R146, R3, UR51, R146, PT ;  /* 0x0000003303927c46 */ /* 0x000fe2000b800192 */
[----:B------:R-:W-:Y:S01]  /*20c0*/  IMAD.MOV.U32 R3, RZ, RZ, RZ ;  /* 0x000000ffff037224 */ /* 0x000fe200078e00ff */
[----:B------:R-:W-:-:S02]  /*20d0*/  CS2R R26, SRZ ;  /* 0x00000000001a7805 */ /* 0x000fc4000001ff00 */
[----:B------:R-:W-:Y:S02]  /*20e0*/  CS2R R36, SRZ ;  /* 0x0000000000247805 */ /* 0x000fe4000001ff00 */
[----:B------:R-:W-:Y:S02]  /*20f0*/  ISETP.GT.AND P1, PT, R146, UR51, PT ;  /* 0x0000003392007c0c */ /* 0x000fe4000bf24270 */
        /* <DEDUP_REMOVED lines=58> */
[----:B------:R-:W-:-:S02]  /*24a0*/  IMAD.MOV.U32 R8, RZ, RZ, RZ ;  /* 0x000000ffff087224 */ /* 0x000fc400078e00ff */
        /* <DEDUP_REMOVED lines=38> */
.L_x_1157:
[----:B------:R-:W-:Y:S01]  /*2710*/  ULEA.HI UR4, UR60, UR60, URZ, 0x1 ;  /* 0x0000003c3c047291 */ /* 0x000fe2000f8f083f */
[----:B------:R-:W-:-:S03]  /*2720*/  IMAD.U32 R3, RZ, RZ, UR61 ;  /* 0x0000003dff037e24 */ /* 0x000fc6000f8e00ff */
[----:B------:R-:W-:Y:S02]  /*2730*/  ULOP3.LUT UR4, UR4, 0xfffffffe, URZ, 0xc0, !UPT ;  /* 0xfffffffe04047892 */ /* 0x000fe4000f8ec03f */
[----:B------:R-:W-:Y:S02]  /*2740*/  ISETP.NE.AND P0, PT, R3, 0x3, PT ;  /* 0x000000030300780c */ /* 0x000fe40003f05270 */
[----:B------:R-:W-:-:S06]  /*2750*/  UIADD3 UR4, UR60, -UR4, URZ ;  /* 0x800000043c047290 */ /* 0x000fcc000fffe03f */
[----:B------:R-:W-:-:S05]  /*2760*/  IMAD.U32 R0, RZ, RZ, UR4 ;  /* 0x00000004ff007e24 */ /* 0x000fca000f8e00ff */
[----:B------:R-:W-:-:S04]  /*2770*/  SHF.L.U32 R0, R0, 0x1f, RZ ;  /* 0x0000001f00007819 */ /* 0x000fc800000006ff */
[----:B------:R-:W0:Y:S02]  /*2780*/  SYNCS.PHASECHK.TRANS64.TRYWAIT P1, [UR41+0x28400], R0 ;  /* 0x02840000ff0075a7 */ /* 0x000e240008020169 */
[----:B0-----:R-:W-:Y:S05]  /*2790*/  @!P1 BRA `(.L_x_1158) ;  /* 0x0000016000589947 */ /* 0x001fea0003800000 */
.L_x_1358:
[----:B------:R-:W-:Y:S05]  /*27a0*/  @!P0 BRA `(.L_x_1159) ;  /* 0x0000000000048947 */ /* 0x000fea0003800000 */
[----:B------:R-:W-:Y:S01]  /*27b0*/  BPT.TRAP 0x1 ;  /* 0x000000040000795c */ /* 0x000fe20000300000 */
.L_x_1159:
[----:B------:R-:W-:Y:S02]  /*27c0*/  IMAD.U32 R5, RZ, RZ, UR37 ;  /* 0x00000025ff057e24 */ /* 0x000fe4000f8e00ff */
[----:B0-----:R-:W-:-:S03]  /*27d0*/  IMAD.U32 R0, RZ, RZ, UR36 ;  /* 0x00000024ff007e24 */ /* 0x001fc6000f8e00ff */
[----:B------:R-:W-:Y:S02]  /*27e0*/  LEA R5, R5, UR41, 0x3 ;  /* 0x0000002905057c11 */ /* 0x000fe4000f8e18ff */
[----:B------:R-:W-:-:S04]  /*27f0*/  SHF.L.U32 R0, R0, 0x1f, RZ ;  /* 0x0000001f00007819 */ /* 0x000fc800000006ff */
[----:B------:R0:W1:Y:S01]  /*2800*/  SYNCS.PHASECHK.TRANS64.TRYWAIT P2, [R5+URZ+0x28430], R0 ;  /* 0x02843000050075a7 */ /* 0x000062000804017f */
[----:B------:R-:W-:Y:S05]  /*2810*/  @!P0 BRA `(.L_x_1160) ;  /* 0x0000000000048947 */ /* 0x000fea0003800000 */
[----:B------:R-:W-:Y:S01]  /*2820*/  BPT.TRAP 0x1 ;  /* 0x000000040000795c */ /* 0x000fe20000300000 */
.L_x_1160:
[----:B------:R-:W2:Y:S02]  /*2830*/  S2R R3, SR_TID.X ;  /* 0x0000000000037919 */ /* 0x000ea40000002100 */
[----:B--2---:R-:W-:Y:S01]  /*2840*/  LOP3.LUT P1, RZ, R3, 0x7f, RZ, 0xc0, !PT ;  /* 0x0000007f03ff7812 */ /* 0x004fe2000782c0ff */
[----:B-1----:R-:W-:-:S12]  /*2850*/  @P2 BRA `(.L_x_1161) ;  /* 0x0000000000082947 */ /* 0x002fd80003800000 */
[----:B------:R-:W1:Y:S02]  /*2860*/  SYNCS.PHASECHK.TRANS64.TRYWAIT P2, [R5+URZ+0x28430], R0 ;  /* 0x02843000050075a7 */ /* 0x000e64000804017f */
[----:B-1----:R-:W-:Y:S05]  /*2870*/  @!P2 BRA `(.L_x_1162) ;  /* 0x000001600038a947 */ /* 0x002fea0003800000 */
.L_x_1161:
[----:B------:R-:W-:Y:S05]  /*2880*/  WARPSYNC.ALL ;  /* 0x0000000000007948 */ /* 0x000fea0003800000 */
[----:B------:R-:W-:Y:S01]  /*2890*/  UIADD3 UR4, UR41, 0x20000, URZ ;  /* 0x0002000029047890 */ /* 0x000fe2000fffe03f */
[----:B------:R-:W-:Y:S01]  /*28a0*/  WARPGROUP.ARRIVE ;  /* 0x00000000000079c5 */ /* 0x000fe20000000000 */
[----:B------:R-:W-:Y:S01]  /*28b0*/  ULOP3.LUT UR32, UR45, 0x10000, URZ, 0xfc, !UPT ;  /* 0x000100002d207892 */ /* 0x000fe2000f8efc3f */
[----:B01----:R-:W-:Y:S01]  /*28c0*/  VIADD R0, R16, UR42 ;  /* 0x0000002a10007c36 */ /* 0x003fe20008000000 */
[----:B------:R-:W-:Y:S01]  /*28d0*/  USHF.R.U32.HI UR4, URZ, 0x4, UR4 ;  /* 0x000000043f047899 */ /* 0x000fe20008011604 */
[----:B------:R-:W-:Y:S01]  /*28e0*/  LEA R6, R146, 0xffffffc0, 0x6 ;  /* 0xffffffc092067811 */ /* 0x000fe200078e30ff */
[----:B------:R-:W-:Y:S01]  /*28f0*/  UMOV UR33, 0x40000040 ;  /* 0x4000004000217882 */ /* 0x000fe20000000000 */
[----:B------:R-:W-:Y:S01]  /*2900*/  UMOV UR35, 0x40000040 ;  /* 0x4000004000237882 */ /* 0x000fe20000000000 */
[----:B------:R-:W-:Y:S01]  /*2910*/  ULOP3.LUT UR4, UR4, 0x3fff, URZ, 0xc0, !UPT ;  /* 0x00003fff04047892 */ /* 0x000fe2000f8ec03f */
[----:B------:R-:W-:Y:S01]  /*2920*/  IMAD.MOV.U32 R3, RZ, RZ, R0 ;  /* 0x000000ffff037224 */ /* 0x000fe200078e0000 */
[----:B------:R-:W-:Y:S01]  /*2930*/  UMOV UR5, 0x40000040 ;  /* 0x4000004000057882 */ /* 0x000fe20000000000 */
[----:B------:R-:W-:Y:S01]  /*2940*/  UMOV UR7, 0x40000040 ;  /* 0x4000004000077882 */ /* 0x000fe20000000000 */
[----:B------:R-:W-:-:S02]  /*2950*/  ULOP3.LUT UR43, UR4, 0x10000, URZ, 0xfc, !UPT ;  /* 0x00010000042b7892 */ /* 0x000fc4000f8efc3f */
[----:B------:R-:W-:Y:S02]  /*2960*/  UIADD3 UR4, UR32, 0x2, URZ ;  /* 0x0000000220047890 */ /* 0x000fe4000fffe03f */
[----:B------:R-:W-:Y:S02]  /*2970*/  ULEA UR34, UR37, UR43, 0xa ;  /* 0x0000002b25227291 */ /* 0x000fe4000f8e503f */
[----:B------:R-:W-:Y:S02]  /*2980*/  UIADD3 UR8, UR32, 0x4, URZ ;  /* 0x0000000420087890 */ /* 0x000fe4000fffe03f */
[----:B------:R-:W-:Y:S02]  /*2990*/  UIADD3 UR6, UR34, 0x2, URZ ;  /* 0x0000000222067890 */ /* 0x000fe4000fffe03f */
[----:B------:R-:W-:Y:S01]  /*29a0*/  UIADD3 UR10, UR34, 0x4, URZ ;  /* 0x00000004220a7890 */ /* 0x000fe2000fffe03f */
[----:B------:R-:W-:Y:S02]  /*29b0*/  UMOV UR9, 0x40000040 ;  /* 0x4000004000097882 */ /* 0x000fe40000000000 */
[----:B------:R-:W-:Y:S01]  /*29c0*/  QGMMA.64x64x32.F32.E4M3.E4M3 R24, gdesc[UR32], RZ, !UPT, gsb0 ;  /* 0x00e00000201879f3 */ /* 0x000fe2000c0008ff */
[----:B------:R-:W-:Y:S01]  /*29d0*/  UMOV UR11, 0x40000040 ;  /* 0x40000040000b7882 */ /* 0x000fe20000000000 */
[----:B------:R-:W-:-:S02]  /*29e0*/  UIADD3 UR12, UR32, 0x6, URZ ;  /* 0x00000006200c7890 */ /* 0x000fc4000fffe03f */
[----:B------:R-:W-:Y:S01]  /*29f0*/  UIADD3 UR14, UR34, 0x6, URZ ;  /* 0x00000006220e7890 */ /* 0x000fe2000fffe03f */
[----:B------:R-:W-:Y:S01]  /*2a00*/  UMOV UR13, 0x40000040 ;  /* 0x40000040000d7882 */ /* 0x000fe20000000000 */
[----:B------:R-:W-:Y:S01]  /*2a10*/  UMOV UR15, 0x40000040 ;  /* 0x40000040000f7882 */ /* 0x000fe20000000000 */
[----:B------:R-:W-:Y:S02]  /*2a20*/  UIADD3 UR16, UR32, 0x400, URZ ;  /* 0x0000040020107890 */ /* 0x000fe4000fffe03f */
[----:B------:R-:W-:Y:S01]  /*2a30*/  UIADD3 UR18, UR34, 0x200, URZ ;  /* 0x0000020022127890 */ /* 0x000fe2000fffe03f */
[----:B------:R-:W-:Y:S01]  /*2a40*/  UMOV UR17, 0x40000040 ;  /* 0x4000004000117882 */ /* 0x000fe20000000000 */
[----:B------:R-:W-:Y:S01]  /*2a50*/  UMOV UR19, 0x40000040 ;  /* 0x4000004000137882 */ /* 0x000fe20000000000 */
[----:B------:R-:W-:Y:S02]  /*2a60*/  UIADD3 UR20, UR32, 0x402, URZ ;  /* 0x0000040220147890 */ /* 0x000fe4000fffe03f */
[----:B------:R-:W-:Y:S01]  /*2a70*/  UIADD3 UR22, UR34, 0x202, URZ ;  /* 0x0000020222167890 */ /* 0x000fe2000fffe03f */
[----:B------:R-:W-:Y:S01]  /*2a80*/  UMOV UR21, 0x40000040 ;  /* 0x4000004000157882 */ /* 0x000fe20000000000 */
        /* <DEDUP_REMOVED lines=9> */
[----:B------:R-:W-:Y:S02]  /*2b20*/  WARPGROUP.DEPBAR.LE gsb0, 0x0 ;  /* 0x00008000000079c5 */ /* 0x000fe40000010000 */
[----:B------:R-:W-:-:S06]  /*2b30*/  WARPGROUP.ARRIVE ;  /* 0x00000000000079c5 */ /* 0x000fcc0000000000 */
[----:B------:R-:W-:Y:S01]  /*2b40*/  QGMMA.64x64x32.F32.E4M3.E4M3 R24, gdesc[UR4], R24, gsb0 ;  /* 0x00e00000041879f3 */ /* 0x000fe20008000818 */
[----:B------:R-:W-:Y:S02]  /*2b50*/  ULDC UR6, c[0x0][0x448] ;  /* 0x0001120000067ab9 */ /* 0x000fe40000000800 */
[----:B------:R-:W-:-:S06]  /*2b60*/  UISETP.NE.AND UP0, UPT, UR6, 0x1, UPT ;  /* 0x000000010600788c */ /* 0x000fcc000bf05270 */
[----:B------:R-:W-:Y:S02]  /*2b70*/  PLOP3.LUT P2, PT, PT, PT, UP0, 0x80, 0x0 ;  /* 0x000000000000781c */ /* 0x000fe40003f4f008 */
[----:B------:R-:W-:-:S03]  /*2b80*/  PLOP3.LUT P3, PT, PT, PT, UP0, 0x80, 0x0 ;  /* 0x000000000000781c */ /* 0x000fc60003f6f008 */
[----:B------:R-:W-:-:S08]  /*2b90*/  @UP0 ULDC UR6, c[0x0][0x44c] ;  /* 0x0001130000060ab9 */ /* 0x000fd00000000800 */
[----:B------:R-:W-:Y:S01]  /*2ba0*/  @P2 IMAD.HI.U32 R4, R0, UR6, RZ ;  /* 0x0000000600042c27 */ /* 0x000fe2000f8e00ff */
[----:B------:R-:W-:-:S03]  /*2bb0*/  @UP0 ULDC UR6, c[0x0][0x450] ;  /* 0x0001140000060ab9 */ /* 0x000fc60000000800 */
[----:B------:R-:W-:Y:S01]  /*2bc0*/  @!P1 VIADD R0, R5, 0x28440 ;  /* 0x0002844005009836 */ /* 0x000fe20000000000 */
[----:B------:R-:W-:Y:S01]  /*2bd0*/  @P3 SHF.R.U32.HI R3, RZ, UR6, R4 ;  /* 0x00000006ff033c19 */ /* 0x000fe20008011604 */
[----:B------:R-:W-:Y:S01]  /*2be0*/  IMAD.MOV.U32 R5, RZ, RZ, -0x40 ;  /* 0xffffffc0ff057424 */ /* 0x000fe200078e00ff */
[----:B------:R-:W-:Y:S02]  /*2bf0*/  ULDC UR6, c[0x0][0x9dc] ;  /* 0x0002770000067ab9 */ /* 0x000fe40000000800 */
[----:B------:R-:W-:Y:S01]  /*2c00*/  @!P1 PRMT R0, RZ, 0x654, R0 ;  /* 0x00000654ff009816 */ /* 0x000fe20000000000 */
[----:B------:R-:W0:Y:S01]  /*2c10*/  SHFL.IDX PT, R11, R3, RZ, 0x1c1f ;  /* 0x001c1fff030b7589 */ /* 0x000e2200000e0000 */
[----:B------:R-:W-:Y:S01]  /*2c20*/  IMAD R7, R146, R5, 0x40 ;  /* 0x0000004092077424 */ /* 0x000fe200078e0205 */
[----:B------:R-:W-:Y:S01]  /*2c30*/  ULOP3.LUT UR7, URZ, UR6, URZ, 0x33, !UPT ;  /* 0x000000063f077292 */ /* 0x000fe2000f8e333f */
[----:B------:R-:W-:-:S03]  /*2c40*/  IMAD.U32 R5, RZ, RZ, UR38 ;  /* 0x00000026ff057e24 */ /* 0x000fc6000f8e00ff */
[----:B------:R-:W-:Y:S01]  /*2c50*/  IADD3 R8, -R2, UR39, R7 ;  /* 0x0000002702087c10 */ /* 0x000fe2000fffe107 */
[----:B------:R-:W-:Y:S02]  /*2c60*/  WARPGROUP.DEPBAR.LE gsb0, 0x0 ;  /* 0x00008000000079c5 */ /* 0x000fe40000010000 */
[----:B------:R-:W-:-:S06]  /*2c70*/  WARPGROUP.ARRIVE ;  /* 0x00000000000079c5 */ /* 0x000fcc0000000000 */
[----:B------:R-:W-:Y:S01]  /*2c80*/  QGMMA.64x64x32.F32.E4M3.E4M3 R24, gdesc[UR8], R24, gsb0 ;  /* 0x00e00000081879f3 */ /* 0x000fe20008000818 */
[----:B------:R-:W-:Y:S02]  /*2c90*/  ULDC.64 UR10, c[0x0][0x9e0] ;  /* 0x00027800000a7ab9 */ /* 0x000fe40000000a00 */
[----:B------:R-:W-:-:S06]  /*2ca0*/  UISETP.GE.AND UP1, UPT, UR11, 0x1, UPT ;  /* 0x000000010b00788c */ /* 0x000fcc000bf26270 */
[----:B------:R-:W-:Y:S01]  /*2cb0*/  PLOP3.LUT P2, PT, PT, PT, UP1, 0x40, 0x0 ;  /* 0x000000000000781c */ /* 0x000fe20003f4e818 */
        /* <DEDUP_REMOVED lines=17> */
[----:B-1----:R-:W-:-:S04]  /*2dd0*/  IADD3 R0, -R2, 0x1, R7 ;  /* 0x0000000102007810 */ /* 0x002fc80007ffe107 */
[----:B------:R-:W-:-:S05]  /*2de0*/  IADD3 R0, -R5, UR39, R0 ;  /* 0x0000002705007c10 */ /* 0x000fca000fffe100 */
[C---:B------:R-:W-:Y:S02]  /*2df0*/  VIADD R9, R0.reuse, UR10 ;  /* 0x0000000a00097c36 */ /* 0x040fe40008000000 */
[----:B------:R-:W-:-:S03]  /*2e00*/  VIADD R10, R0, UR7 ;  /* 0x00000007000a7c36 */ /* 0x000fc60008000000 */
[----:B0-----:R-:W-:Y:S01]  /*2e10*/  VIADDMNMX R0, R11, R9, R8, PT ;  /* 0x000000090b007246 */ /* 0x001fe20003800108 */
[----:B------:R-:W-:Y:S01]  /*2e20*/  IMAD.IADD R4, R10, 0x1, R11 ;  /* 0x000000010a047824 */ /* 0x000fe200078e020b */
[----:B------:R-:W-:Y:S06]  /*2e30*/  @P2 BRA `(.L_x_1163) ;  /* 0x00000000005c2947 */ /* 0x000fec0003800000 */
[----:B------:R-:W-:Y:S01]  /*2e40*/  IMAD.U32 R12, RZ, RZ, UR38 ;  /* 0x00000026ff0c7e24 */ /* 0x000fe2000f8e00ff */
[----:B------:R-:W-:Y:S04]  /*2e50*/  BSSY B0, `(.L_x_1164) ;  /* 0x0000011000007945 */ /* 0x000fe80003800000 */
[----:B------:R-:W-:-:S04]  /*2e60*/  IADD3 R5, -R12, UR39, R11 ;  /* 0x000000270c057c10 */ /* 0x000fc8000fffe10b */
[----:B------:R-:W-:-:S13]  /*2e70*/  ISETP.GT.AND P2, PT, R5, -0x1, PT ;  /* 0xffffffff0500780c */ /* 0x000fda0003f44270 */
[----:B------:R-:W-:Y:S05]  /*2e80*/  @P2 BRA `(.L_x_1165) ;  /* 0x0000000000202947 */ /* 0x000fea0003800000 */
[----:B------:R-:W-:Y:S01]  /*2e90*/  UISETP.NE.AND UP2, UPT, UR11, 0x1, UPT ;  /* 0x000000010b00788c */ /* 0x000fe2000bf45270 */
[----:B------:R-:W-:-:S05]  /*2ea0*/  LOP3.LUT R5, RZ, R5, RZ, 0x33, !PT ;  /* 0x00000005ff057212 */ /* 0x000fca00078e33ff */
[----:B------:R-:W-:-:S05]  /*2eb0*/  PLOP3.LUT P2, PT, PT, PT, UP2, 0x80, 0x0 ;  /* 0x000000000000781c */ /* 0x000fca0003f4f028 */
[----:B------:R-:W-:-:S08]  /*2ec0*/  @UP2 ULDC.64 UR14, c[0x0][0x9e8] ;  /* 0x00027a00000e2ab9 */ /* 0x000fd00000000a00 */
[----:B------:R-:W-:-:S05]  /*2ed0*/  @P2 IMAD.HI.U32 R11, R5, UR14, RZ ;  /* 0x0000000e050b2c27 */ /* 0x000fca000f8e00ff */
[----:B------:R-:W-:-:S04]  /*2ee0*/  @P2 SHF.R.U32.HI R5, RZ, UR15, R11 ;  /* 0x0000000fff052c19 */ /* 0x000fc8000801160b */
[----:B------:R-:W-:Y:S01]  /*2ef0*/  LOP3.LUT R5, RZ, R5, RZ, 0x33, !PT ;  /* 0x00000005ff057212 */ /* 0x000fe200078e33ff */
[----:B------:R-:W-:Y:S06]  /*2f00*/  BRA `(.L_x_1166) ;  /* 0x0000000000147947 */ /* 0x000fec0003800000 */
.L_x_1165:
[----:B------:R-:W-:-:S06]  /*2f10*/  UISETP.NE.AND UP2, UPT, UR11, 0x1, UPT ;  /* 0x000000010b00788c */ /* 0x000fcc000bf45270 */
[----:B------:R-:W-:-:S05]  /*2f20*/  PLOP3.LUT P2, PT, PT, PT, UP2, 0x80, 0x0 ;  /* 0x000000000000781c */ /* 0x000fca0003f4f028 */
[----:B------:R-:W-:-:S08]  /*2f30*/  @UP2 ULDC.64 UR14, c[0x0][0x9e8] ;  /* 0x00027a00000e2ab9 */ /* 0x000fd00000000a00 */
[----:B------:R-:W-:-:S05]  /*2f40*/  @P2 IMAD.HI.U32 R11, R5, UR14, RZ ;  /* 0x0000000e050b2c27 */ /* 0x000fca000f8e00ff */
[----:B------:R-:W-:-:S07]  /*2f50*/  @P2 SHF.R.U32.HI R5, RZ, UR15, R11 ;  /* 0x0000000fff052c19 */ /* 0x000fce000801160b */
.L_x_1166:
[----:B------:R-:W-:Y:S05]  /*2f60*/  BSYNC B0 ;  /* 0x0000000000007941 */ /* 0x000fea0003800000 */
.L_x_1164:
[----:B------:R-:W-:-:S04]  /*2f70*/  IMAD R5, R5, UR11, -R6 ;  /* 0x0000000b05057c24 */ /* 0x000fc8000f8e0a06 */
[----:B------:R-:W-:-:S05]  /*2f80*/  IMAD.IADD R5, R5, 0x1, -R2 ;  /* 0x0000000105057824 */ /* 0x000fca00078e0a02 */
[----:B------:R-:W-:Y:S02]  /*2f90*/  VIMNMX R4, R4, R5, !PT ;  /* 0x0000000504047248 */ /* 0x000fe40007fe0100 */
[----:B------:R-:W-:-:S07]  /*2fa0*/  VIADDMNMX R0, R5, UR11, R0, PT ;  /* 0x0000000b05007c46 */ /* 0x000fce000b800100 */
.L_x_1163:
[C---:B------:R-:W-:Y:S01]  /*2fb0*/  ISETP.GE.AND P2, PT, R7.reuse, 0x2, PT ;  /* 0x000000020700780c */ /* 0x040fe20003f46270 */
[----:B------:R-:W0:Y:S01]  /*2fc0*/  SHFL.IDX PT, R3, R3, 0x1, 0x1c1f ;  /* 0x003c1f0003037f89 */ /* 0x000e2200000e0000 */
[C---:B------:R-:W-:Y:S02]  /*2fd0*/  ISETP.GE.AND P6, PT, R7.reuse, 0xa, PT ;  /* 0x0000000a0700780c */ /* 0x040fe40003fc6270 */
[----:B------:R-:W-:Y:S02]  /*2fe0*/  ISETP.GT.AND P4, PT, R4, 0x1, !P2 ;  /* 0x000000010400780c */ /* 0x000fe40005784270 */
[----:B------:R-:W-:Y:S02]  /*2ff0*/  ISETP.GE.AND P3, PT, R7, 0x9, PT ;  /* 0x000000090700780c */ /* 0x000fe40003f66270 */
[----:B------:R-:W-:Y:S02]  /*3000*/  ISETP.LT.OR P4, PT, R0, 0x2, P4 ;  /* 0x000000020000780c */ /* 0x000fe40002781670 */
[----:B------:R-:W-:-:S02]  /*3010*/  P2R R13, PR, RZ, 0x40 ;  /* 0x00000040ff0d7803 */ /* 0x000fc40000000000 */
[----:B------:R-:W-:Y:S02]  /*3020*/  FSEL R12, R25, -INF , !P4 ;  /* 0xff800000190c7808 */ /* 0x000fe40006000000 */
[C---:B------:R-:W-:Y:S02]  /*3030*/  ISETP.GT.AND P4, PT, R4.reuse, 0x9, !P6 ;  /* 0x000000090400780c */ /* 0x040fe40007784270 */
[----:B------:R-:W-:Y:S02]  /*3040*/  ISETP.GT.AND P5, PT, R4, 0x8, !P3 ;  /* 0x000000080400780c */ /* 0x000fe40005fa4270 */
[----:B------:R-:W-:Y:S02]  /*3050*/  ISETP.LT.OR P4, PT, R0, 0xa, P4 ;  /* 0x0000000a0000780c */ /* 0x000fe40002781670 */
[----:B------:R-:W-:Y:S02]  /*3060*/  ISETP.GE.AND P6, PT, R7, 0x11, PT ;  /* 0x000000110700780c */ /* 0x000fe40003fc6270 */
[----:B------:R-:W-:-:S02]  /*3070*/  FSEL R14, R29, -INF , !P4 ;  /* 0xff8000001d0e7808 */ /* 0x000fc40006000000 */
[----:B------:R-:W-:Y:S01]  /*3080*/  ISETP.LT.OR P5, PT, R0, 0x9, P5 ;  /* 0x000000090000780c */ /* 0x000fe20002fa1670 */
[----:B0-----:R-:W-:Y:S01]  /*3090*/  IMAD.IADD R5, R10, 0x1, R3 ;  /* 0x000000010a057824 */ /* 0x001fe200078e0203 */
[----:B------:R-:W-:Y:S02]  /*30a0*/  ISETP.GT.AND P4, PT, R4, 0x10, !P6 ;  /* 0x000000100400780c */ /* 0x000fe40007784270 */
[----:B------:R-:W-:Y:S02]  /*30b0*/  FSEL R28, R28, -INF , !P5 ;  /* 0xff8000001c1c7808 */ /* 0x000fe40006800000 */
[----:B------:R-:W-:Y:S02]  /*30c0*/  ISETP.LT.OR P4, PT, R0, 0x11, P4 ;  /* 0x000000110000780c */ /* 0x000fe40002781670 */
[----:B------:R-:W-:Y:S02]  /*30d0*/  ISETP.GE.AND P5, PT, R7, 0x12, PT ;  /* 0x000000120700780c */ /* 0x000fe40003fa6270 */
[----:B------:R-:W-:-:S02]  /*30e0*/  FSEL R32, R32, -INF , !P4 ;  /* 0xff80000020207808 */ /* 0x000fc40006000000 */
[----:B------:R-:W-:Y:S02]  /*30f0*/  ISETP.GT.AND P4, PT, R4, 0x11, !P5 ;  /* 0x000000110400780c */ /* 0x000fe40006f84270 */
[----:B------:R-:W-:Y:S02]  /*3100*/  P2R R21, PR, RZ, 0x20 ;  /* 0x00000020ff157803 */ /* 0x000fe40000000000 */
[----:B------:R-:W-:Y:S02]  /*3110*/  ISETP.LT.OR P4, PT, R0, 0x12, P4 ;  /* 0x000000120000780c */ /* 0x000fe40002781670 */
[----:B------:R-:W-:Y:S02]  /*3120*/  ISETP.GE.AND P5, PT, R7, 0x19, PT ;  /* 0x000000190700780c */ /* 0x000fe40003fa6270 */
[----:B------:R-:W-:Y:S02]  /*3130*/  FSEL R20, R33, -INF , !P4 ;  /* 0xff80000021147808 */ /* 0x000fe40006000000 */
[----:B------:R-:W-:-:S02]  /*3140*/  ISETP.GT.AND P4, PT, R4, 0x18, !P5 ;  /* 0x000000180400780c */ /* 0x000fc40006f84270 */
[----:B------:R-:W-:Y:S02]  /*3150*/  P2R R25, PR, RZ, 0x20 ;  /* 0x00000020ff197803 */ /* 0x000fe40000000000 */
[----:B------:R-:W-:Y:S02]  /*3160*/  ISETP.LT.OR P4, PT, R0, 0x19, P4 ;  /* 0x000000190000780c */ /* 0x000fe40002781670 */
[----:B------:R-:W-:Y:S02]  /*3170*/  ISETP.GE.AND P5, PT, R7, 0x1a, PT ;  /* 0x0000001a0700780c */ /* 0x000fe40003fa6270 */
[----:B------:R-:W-:Y:S02]  /*3180*/  FSEL R36, R36, -INF , !P4 ;  /* 0xff80000024247808 */ /* 0x000fe40006000000 */
[----:B------:R-:W-:Y:S02]  /*3190*/  ISETP.GT.AND P4, PT, R4, 0x19, !P5 ;  /* 0x000000190400780c */ /* 0x000fe40006f84270 */
[----:B------:R-:W-:-:S02]  /*31a0*/  P2R R29, PR, RZ, 0x20 ;  /* 0x00000020ff1d7803 */ /* 0x000fc40000000000 */
[----:B------:R-:W-:Y:S02]  /*31b0*/  ISETP.LT.OR P4, PT, R0, 0x1a, P4 ;  /* 0x0000001a0000780c */ /* 0x000fe40002781670 */
[----:B------:R-:W-:Y:S02]  /*31c0*/  ISETP.GE.AND P5, PT, R7, 0x21, PT ;  /* 0x000000210700780c */ /* 0x000fe40003fa6270 */
[----:B------:R-:W-:Y:S02]  /*31d0*/  FSEL R56, R37, -INF , !P4 ;  /* 0xff80000025387808 */ /* 0x000fe40006000000 */
[----:B------:R-:W-:Y:S02]  /*31e0*/  ISETP.GT.AND P4, PT, R4, 0x20, !P5 ;  /* 0x000000200400780c */ /* 0x000fe40006f84270 */
[----:B------:R-:W-:Y:S02]  /*31f0*/  P2R R33, PR, RZ, 0x20 ;  /* 0x00000020ff217803 */ /* 0x000fe40000000000 */
[----:B------:R-:W-:-:S02]  /*3200*/  ISETP.LT.OR P4, PT, R0, 0x21, P4 ;  /* 0x000000210000780c */ /* 0x000fc40002781670 */
[C---:B------:R-:W-:Y:S02]  /*3210*/  ISETP.GE.AND P5, PT, R7.reuse, 0x22, PT ;  /* 0x000000220700780c */ /* 0x040fe40003fa6270 */
[----:B------:R-:W-:Y:S02]  /*3220*/  FSEL R40, R40, -INF , !P4 ;  /* 0xff80000028287808 */ /* 0x000fe40006000000 */
[----:B------:R-:W-:Y:S02]  /*3230*/  ISETP.GT.AND P4, PT, R4, 0x21, !P5 ;  /* 0x000000210400780c */ /* 0x000fe40006f84270 */
[----:B------:R-:W-:Y:S02]  /*3240*/  P2R R37, PR, RZ, 0x20 ;  /* 0x00000020ff257803 */ /* 0x000fe40000000000 */
[----:B------:R-:W-:Y:S02]  /*3250*/  ISETP.LT.OR P4, PT, R0, 0x22, P4 ;  /* 0x000000220000780c */ /* 0x000fe40002781670 */
[----:B------:R-:W-:-:S02]  /*3260*/  ISETP.GE.AND P5, PT, R7, 0x29, PT ;  /* 0x000000290700780c */ /* 0x000fc40003fa6270 */
[----:B------:R-:W-:Y:S02]  /*3270*/  FSEL R58, R41, -INF , !P4 ;  /* 0xff800000293a7808 */ /* 0x000fe40006000000 */
[----:B------:R-:W-:Y:S02]  /*3280*/  ISETP.GT.AND P4, PT, R4, 0x28, !P5 ;  /* 0x000000280400780c */ /* 0x000fe40006f84270 */
[----:B------:R-:W-:Y:S02]  /*3290*/  P2R R41, PR, RZ, 0x20 ;  /* 0x00000020ff297803 */ /* 0x000fe40000000000 */
        /* <DEDUP_REMOVED lines=11> */
[----:B------:R-:W-:Y:S02]  /*3350*/  P2R R15, PR, RZ, 0x40 ;  /* 0x00000040ff0f7803 */ /* 0x000fe40000000000 */
[----:B------:R-:W-:Y:S02]  /*3360*/  FSEL R48, R48, -INF , !P4 ;  /* 0xff80000030307808 */ /* 0x000fe40006000000 */
[----:B------:R-:W-:-:S04]  /*3370*/  ISETP.GE.AND P4, PT, R7, 0x32, PT ;  /* 0x000000320700780c */ /* 0x000fc80003f86270 */
[----:B------:R-:W-:-:S04]  /*3380*/  ISETP.GT.AND P5, PT, R4, 0x31, !P4 ;  /* 0x000000310400780c */ /* 0x000fc800067a4270 */
[----:B------:R-:W-:-:S04]  /*3390*/  ISETP.LT.OR P5, PT, R0, 0x32, P5 ;  /* 0x000000320000780c */ /* 0x000fc80002fa1670 */
[----:B------:R-:W-:Y:S02]  /*33a0*/  FSEL R62, R49, -INF , !P5 ;  /* 0xff800000313e7808 */ /* 0x000fe40006800000 */
[----:B------:R-:W-:-:S04]  /*33b0*/  ISETP.GE.AND P5, PT, R7, 0x39, PT ;  /* 0x000000390700780c */ /* 0x000fc80003fa6270 */
[----:B------:R-:W-:-:S04]  /*33c0*/  ISETP.GT.AND P6, PT, R4, 0x38, !P5 ;  /* 0x000000380400780c */ /* 0x000fc80006fc4270 */
[----:B------:R-:W-:-:S04]  /*33d0*/  ISETP.LT.OR P6, PT, R0, 0x39, P6 ;  /* 0x000000390000780c */ /* 0x000fc800037c1670 */
[----:B------:R-:W-:Y:S02]  /*33e0*/  FSEL R52, R52, -INF , !P6 ;  /* 0xff80000034347808 */ /* 0x000fe40007000000 */
[----:B------:R-:W-:-:S04]  /*33f0*/  ISETP.GE.AND P6, PT, R7, 0x1, PT ;  /* 0x000000010700780c */ /* 0x000fc80003fc6270 */
[----:B------:R-:W-:Y:S02]  /*3400*/  P2R R11, PR, RZ, 0x40 ;  /* 0x00000040ff0b7803 */ /* 0x000fe40000000000 */
[----:B------:R-:W-:-:S04]  /*3410*/  ISETP.GT.AND P6, PT, R4, RZ, !P6 ;  /* 0x000000ff0400720c */ /* 0x000fc800077c4270 */
[----:B------:R-:W-:-:S04]  /*3420*/  ISETP.LT.OR P6, PT, R0, 0x1, P6 ;  /* 0x000000010000780c */ /* 0x000fc800037c1670 */
[----:B------:R-:W-:Y:S02]  /*3430*/  FSEL R24, R24, -INF , !P6 ;  /* 0xff80000018187808 */ /* 0x000fe40007000000 */
[----:B------:R-:W-:-:S04]  /*3440*/  ISETP.GE.AND P6, PT, R7, 0x3a, PT ;  /* 0x0000003a0700780c */ /* 0x000fc80003fc6270 */
[----:B------:R-:W-:Y:S02]  /*3450*/  P2R R7, PR, RZ, 0x40 ;  /* 0x00000040ff077803 */ /* 0x000fe40000000000 */
[----:B------:R-:W-:-:S04]  /*3460*/  ISETP.GT.AND P6, PT, R4, 0x39, !P6 ;  /* 0x000000390400780c */ /* 0x000fc800077c4270 */
[----:B------:R-:W-:Y:S02]  /*3470*/  ISETP.LT.OR P6, PT, R0, 0x3a, P6 ;  /* 0x0000003a0000780c */ /* 0x000fe400037c1670 */
[----:B------:R-:W-:Y:S02]  /*3480*/  VIADDMNMX R0, R3, R9, R8, PT ;  /* 0x0000000903007246 */ /* 0x000fe40003800108 */
[----:B------:R-:W-:Y:S02]  /*3490*/  FSEL R64, R53, -INF , !P6 ;  /* 0xff80000035407808 */ /* 0x000fe40007000000 */
[----:B------:R-:W-:-:S13]  /*34a0*/  PLOP3.LUT P6, PT, PT, PT, UP1, 0x40, 0x0 ;  /* 0x000000000000781c */ /* 0x000fda0003fce818 */
[----:B------:R-:W-:Y:S05]  /*34b0*/  @P6 BRA `(.L_x_1167) ;  /* 0x0000000000646947 */ /* 0x000fea0003800000 */
        /* <DEDUP_REMOVED lines=9> */
[----:B------:R-:W-:Y:S01]  /*3550*/  @P6 IMAD.HI.U32 R4, R3, UR14, RZ ;  /* 0x0000000e03046c27 */ /* 0x000fe2000f8e00ff */
[----:B------:R-:W-:-:S13]  /*3560*/  PLOP3.LUT P6, PT, PT, PT, UP2, 0x80, 0x0 ;  /* 0x000000000000781c */ /* 0x000fda0003fcf028 */
[----:B------:R-:W-:-:S04]  /*3570*/  @P6 SHF.R.U32.HI R3, RZ, UR15, R4 ;  /* 0x0000000fff036c19 */ /* 0x000fc80008011604 */
[----:B------:R-:W-:Y:S01]  /*3580*/  LOP3.LUT R3, RZ, R3, RZ, 0x33, !PT ;  /* 0x00000003ff037212 */ /* 0x000fe200078e33ff */
[----:B------:R-:W-:Y:S06]  /*3590*/  BRA `(.L_x_1170) ;  /* 0x0000000000187947 */ /* 0x000fec0003800000 */
.L_x_1169:
[----:B------:R-:W-:-:S06]  /*35a0*/  UISETP.NE.AND UP2, UPT, UR11, 0x1, UPT ;  /* 0x000000010b00788c */ /* 0x000fcc000bf45270 */
[----:B------:R-:W-:-:S05]  /*35b0*/  PLOP3.LUT P6, PT, PT, PT, UP2, 0x80, 0x0 ;  /* 0x000000000000781c */ /* 0x000fca0003fcf028 */
[----:B------:R-:W-:-:S08]  /*35c0*/  @UP2 ULDC.64 UR14, c[0x0][0x9e8] ;  /* 0x00027a00000e2ab9 */ /* 0x000fd00000000a00 */
[----:B------:R-:W-:Y:S01]  /*35d0*/  @P6 IMAD.HI.U32 R4, R3, UR14, RZ ;  /* 0x0000000e03046c27 */ /* 0x000fe2000f8e00ff */
[----:B------:R-:W-:-:S13]  /*35e0*/  PLOP3.LUT P6, PT, PT, PT, UP2, 0x80, 0x0 ;  /* 0x000000000000781c */ /* 0x000fda0003fcf028 */
[----:B------:R-:W-:-:S07]  /*35f0*/  @P6 SHF.R.U32.HI R3, RZ, UR15, R4 ;  /* 0x0000000fff036c19 */ /* 0x000fce0008011604 */
.L_x_1170:
[----:B------:R-:W-:Y:S05]  /*3600*/  BSYNC B0 ;  /* 0x0000000000007941 */ /* 0x000fea0003800000 */
.L_x_1168:
[----:B------:R-:W-:-:S04]  /*3610*/  IMAD R3, R3, UR11, -R6 ;  /* 0x0000000b03037c24 */ /* 0x000fc8000f8e0a06 */
[----:B------:R-:W-:-:S05]  /*3620*/  IMAD.IADD R3, R3, 0x1, -R2 ;  /* 0x0000000103037824 */ /* 0x000fca00078e0a02 */
[----:B------:R-:W-:Y:S02]  /*3630*/  VIMNMX R5, R5, R3, !PT ;  /* 0x0000000305057248 */ /* 0x000fe40007fe0100 */
[----:B------:R-:W-:-:S07]  /*3640*/  VIADDMNMX R0, R3, UR11, R0, PT ;  /* 0x0000000b03007c46 */ /* 0x000fce000b800100 */
.L_x_1167:
[----:B------:R-:W-:Y:S01]  /*3650*/  ISETP.GT.AND P2, PT, R5, 0x1, !P2 ;  /* 0x000000010500780c */ /* 0x000fe20005744270 */
[----:B------:R-:W-:Y:S01]  /*3660*/  IMAD.U32 R9, RZ, RZ, UR40 ;  /* 0x00000028ff097e24 */ /* 0x000fe2000f8e00ff */
[----:B------:R-:W-:Y:S01]  /*3670*/  FMNMX.FTZ R3, R24, R12, !PT ;  /* 0x0000000c18037209 */ /* 0x000fe20007810000 */
[----:B------:R-:W-:Y:S01]  /*3680*/  @UP0 ULDC UR14, c[0x0][0x44c] ;  /* 0x00011300000e0ab9 */ /* 0x000fe20000000800 */
[----:B------:R-:W-:Y:S01]  /*3690*/  ISETP.LT.OR P2, PT, R0, 0x2, P2 ;  /* 0x000000020000780c */ /* 0x000fe20001741670 */
[----:B------:R-:W-:Y:S01]  /*36a0*/  UIMAD.WIDE.U32 UR14, UR42, UR14, URZ ;  /* 0x0000000e2a0e72a5 */ /* 0x000fe2000f8e003f */
[----:B------:R-:W-:Y:S01]  /*36b0*/  FMNMX.FTZ R3, R28, R3, !PT ;  /* 0x000000031c037209 */ /* 0x000fe20007810000 */
[----:B------:R-:W-:Y:S01]  /*36c0*/  @UP0 ULDC UR18, c[0x0][0x450] ;  /* 0x0001140000120ab9 */ /* 0x000fe20000000800 */
[----:B------:R-:W-:Y:S01]  /*36d0*/  FSEL R27, R27, -INF , !P2 ;  /* 0xff8000001b1b7808 */ /* 0x000fe20005000000 */
[----:B------:R-:W-:Y:S01]  /*36e0*/  UMOV UR7, UR42 ;  /* 0x0000002a00077c82 */ /* 0x000fe20008000000 */
[----:B------:R-:W-:Y:S01]  /*36f0*/  ISETP.NE.AND P2, PT, R13, RZ, PT ;  /* 0x000000ff0d00720c */ /* 0x000fe20003f45270 */
[----:B------:R-:W-:Y:S01]  /*3700*/  @UP0 USHF.R.U32.HI UR7, URZ, UR18, UR15 ;  /* 0x000000123f070299 */ /* 0x000fe2000801160f */
[----:B------:R-:W-:-:S02]  /*3710*/  FMNMX.FTZ R3, R14, R3, !PT ;  /* 0x000000030e037209 */ /* 0x000fc40007810000 */
[----:B------:R-:W-:Y:S01]  /*3720*/  ISETP.GT.AND P2, PT, R5, 0x9, !P2 ;  /* 0x000000090500780c */ /* 0x000fe20005744270 */
[----:B------:R-:W-:Y:S01]  /*3730*/  UIADD3 UR44, UR44, UR7, URZ ;  /* 0x000000072c2c7290 */ /* 0x000fe2000fffe03f */
[----:B------:R-:W-:Y:S02]  /*3740*/  FMNMX.FTZ R3, R32, R3, !PT ;  /* 0x0000000320037209 */ /* 0x000fe40007810000 */
[----:B------:R-:W-:Y:S01]  /*3750*/  ISETP.LT.OR P2, PT, R0, 0xa, P2 ;  /* 0x0000000a0000780c */ /* 0x000fe20001741670 */
[----:B------:R-:W-:Y:S01]  /*3760*/  UIADD3 UR10, UR44, UR10, URZ ;  /* 0x0000000a2c0a7290 */ /* 0x000fe2000fffe03f */
[----:B------:R-:W-:Y:S02]  /*3770*/  FMNMX.FTZ R3, R20, R3, !PT ;  /* 0x0000000314037209 */ /* 0x000fe40007810000 */
[----:B------:R-:W-:Y:S02]  /*3780*/  FSEL R31, R31, -INF , !P2 ;  /* 0xff8000001f1f7808 */ /* 0x000fe40005000000 */
[----:B------:R-:W-:-:S02]  /*3790*/  ISETP.NE.AND P2, PT, R15, RZ, PT ;  /* 0x000000ff0f00720c */ /* 0x000fc40003f45270 */
[----:B------:R-:W-:Y:S02]  /*37a0*/  FMNMX.FTZ R3, R36, R3, !PT ;  /* 0x0000000324037209 */ /* 0x000fe40007810000 */
[----:B------:R-:W-:Y:S02]  /*37b0*/  ISETP.GT.AND P2, PT, R5, 0x10, !P2 ;  /* 0x000000100500780c */ /* 0x000fe40005744270 */
[----:B------:R-:W-:Y:S02]  /*37c0*/  FMNMX.FTZ R3, R56, R3, !PT ;  /* 0x0000000338037209 */ /* 0x000fe40007810000 */
[----:B------:R-:W-:Y:S02]  /*37d0*/  ISETP.LT.OR P2, PT, R0, 0x11, P2 ;  /* 0x000000110000780c */ /* 0x000fe40001741670 */
[----:B------:R-:W-:Y:S02]  /*37e0*/  FMNMX.FTZ R3, R40, R3, !PT ;  /* 0x0000000328037209 */ /* 0x000fe40007810000 */
[----:B------:R-:W-:-:S02]  /*37f0*/  FSEL R34, R34, -INF , !P2 ;  /* 0xff80000022227808 */ /* 0x000fc40005000000 */
[----:B------:R-:W-:Y:S02]  /*3800*/  ISETP.NE.AND P2, PT, R21, RZ, PT ;  /* 0x000000ff1500720c */ /* 0x000fe40003f45270 */
[----:B------:R-:W-:Y:S02]  /*3810*/  FMNMX.FTZ R3, R58, R3, !PT ;  /* 0x000000033a037209 */ /* 0x000fe40007810000 */
[----:B------:R-:W-:Y:S02]  /*3820*/  ISETP.GT.AND P2, PT, R5, 0x11, !P2 ;  /* 0x000000110500780c */ /* 0x000fe40005744270 */
[----:B------:R-:W-:Y:S02]  /*3830*/  FMNMX.FTZ R3, R44, R3, !PT ;  /* 0x000000032c037209 */ /* 0x000fe40007810000 */
[----:B------:R-:W-:Y:S02]  /*3840*/  ISETP.LT.OR P2, PT, R0, 0x12, P2 ;  /* 0x000000120000780c */ /* 0x000fe40001741670 */
[----:B------:R-:W-:-:S02]  /*3850*/  FMNMX.FTZ R3, R60, R3, !PT ;  /* 0x000000033c037209 */ /* 0x000fc40007810000 */
[----:B------:R-:W-:Y:S02]  /*3860*/  FSEL R35, R35, -INF , !P2 ;  /* 0xff80000023237808 */ /* 0x000fe40005000000 */
[----:B------:R-:W-:Y:S02]  /*3870*/  ISETP.NE.AND P2, PT, R25, RZ, PT ;  /* 0x000000ff1900720c */ /* 0x000fe40003f45270 */
[----:B------:R-:W-:Y:S02]  /*3880*/  FMNMX.FTZ R3, R48, R3, !PT ;  /* 0x0000000330037209 */ /* 0x000fe40007810000 */
[----:B------:R-:W-:Y:S02]  /*3890*/  ISETP.GT.AND P2, PT, R5, 0x18, !P2 ;  /* 0x000000180500780c */ /* 0x000fe40005744270 */
[----:B------:R-:W-:Y:S02]  /*38a0*/  FMNMX.FTZ R3, R62, R3, !PT ;  /* 0x000000033e037209 */ /* 0x000fe40007810000 */
[----:B------:R-:W-:-:S02]  /*38b0*/  ISETP.LT.OR P2, PT, R0, 0x19, P2 ;  /* 0x000000190000780c */ /* 0x000fc40001741670 */
[----:B------:R-:W-:Y:S02]  /*38c0*/  ISETP.GT.AND P3, PT, R5, 0x8, !P3 ;  /* 0x000000080500780c */ /* 0x000fe40005f64270 */
[----:B------:R-:W-:Y:S02]  /*38d0*/  FSEL R38, R38, -INF , !P2 ;  /* 0xff80000026267808 */ /* 0x000fe40005000000 */
[----:B------:R-:W-:Y:S02]  /*38e0*/  ISETP.NE.AND P2, PT, R29, RZ, PT ;  /* 0x000000ff1d00720c */ /* 0x000fe40003f45270 */
[----:B------:R-:W-:Y:S02]  /*38f0*/  FMNMX.FTZ R3, R52, R3, !PT ;  /* 0x0000000334037209 */ /* 0x000fe40007810000 */
[----:B------:R-:W-:Y:S02]  /*3900*/  ISETP.GT.AND P2, PT, R5, 0x19, !P2 ;  /* 0x000000190500780c */ /* 0x000fe40005744270 */
[----:B------:R-:W-:-:S02]  /*3910*/  ISETP.LT.OR P3, PT, R0, 0x9, P3 ;  /* 0x000000090000780c */ /* 0x000fc40001f61670 */
[----:B------:R-:W-:Y:S02]  /*3920*/  ISETP.LT.OR P2, PT, R0, 0x1a, P2 ;  /* 0x0000001a0000780c */ /* 0x000fe40001741670 */
[----:B------:R-:W-:Y:S02]  /*3930*/  FMNMX.FTZ R6, R64, R3, !PT ;  /* 0x0000000340067209 */ /* 0x000fe40007810000 */
[----:B------:R-:W-:Y:S02]  /*3940*/  FSEL R39, R39, -INF , !P2 ;  /* 0xff80000027277808 */ /* 0x000fe40005000000 */
[----:B------:R-:W-:Y:S01]  /*3950*/  ISETP.NE.AND P2, PT, R33, RZ, PT ;  /* 0x000000ff2100720c */ /* 0x000fe20003f45270 */
[----:B------:R-:W0:Y:S01]  /*3960*/  SHFL.BFLY PT, R3, R6, 0x2, 0x1f ;  /* 0x0c401f0006037f89 */ /* 0x000e2200000e0000 */
[----:B------:R-:W-:Y:S02]  /*3970*/  FSEL R30, R30, -INF , !P3 ;  /* 0xff8000001e1e7808 */ /* 0x000fe40005800000 */
[----:B------:R-:W-:-:S02]  /*3980*/  ISETP.GT.AND P2, PT, R5, 0x20, !P2 ;  /* 0x000000200500780c */ /* 0x000fc40005744270 */
[----:B------:R-:W-:Y:S02]  /*3990*/  ISETP.NE.AND P3, PT, R41, RZ, PT ;  /* 0x000000ff2900720c */ /* 0x000fe40003f65270 */
[----:B------:R-:W-:Y:S02]  /*39a0*/  ISETP.LT.OR P2, PT, R0, 0x21, P2 ;  /* 0x000000210000780c */ /* 0x000fe40001741670 */
[----:B------:R-:W-:Y:S02]  /*39b0*/  ISETP.NE.AND P6, PT, R11, RZ, PT ;  /* 0x000000ff0b00720c */ /* 0x000fe40003fc5270 */
[----:B------:R-:W-:Y:S02]  /*39c0*/  FSEL R42, R42, -INF , !P2 ;  /* 0xff8000002a2a7808 */ /* 0x000fe40005000000 */
[----:B------:R-:W-:Y:S02]  /*39d0*/  ISETP.NE.AND P2, PT, R37, RZ, PT ;  /* 0x000000ff2500720c */ /* 0x000fe40003f45270 */
[----:B------:R-:W-:-:S02]  /*39e0*/  ISETP.GT.AND P4, PT, R5, 0x31, !P4 ;  /* 0x000000310500780c */ /* 0x000fc40006784270 */
[C---:B------:R-:W-:Y:S02]  /*39f0*/  ISETP.GT.AND P2, PT, R5.reuse, 0x21, !P2 ;  /* 0x000000210500780c */ /* 0x040fe40005744270 */
[----:B------:R-:W-:Y:S02]  /*3a00*/  ISETP.GT.AND P5, PT, R5, 0x38, !P5 ;  /* 0x000000380500780c */ /* 0x000fe40006fa4270 */
[C---:B------:R-:W-:Y:S02]  /*3a10*/  ISETP.LT.OR P2, PT, R0.reuse, 0x22, P2 ;  /* 0x000000220000780c */ /* 0x040fe40001741670 */
[----:B------:R-:W-:Y:S02]  /*3a20*/  ISETP.LT.OR P4, PT, R0, 0x32, P4 ;  /* 0x000000320000780c */ /* 0x000fe40002781670 */
[----:B------:R-:W-:Y:S02]  /*3a30*/  FSEL R43, R43, -INF , !P2 ;  /* 0xff8000002b2b7808 */ /* 0x000fe40005000000 */
[----:B------:R-:W-:-:S02]  /*3a40*/  ISETP.GT.AND P2, PT, R5, 0x28, !P3 ;  /* 0x000000280500780c */ /* 0x000fc40005f44270 */
[----:B------:R-:W-:Y:S02]  /*3a50*/  ISETP.NE.AND P3, PT, R45, RZ, PT ;  /* 0x000000ff2d00720c */ /* 0x000fe40003f65270 */
[----:B------:R-:W-:Y:S02]  /*3a60*/  ISETP.LT.OR P2, PT, R0, 0x29, P2 ;  /* 0x000000290000780c */ /* 0x000fe40001741670 */
[C---:B------:R-:W-:Y:S02]  /*3a70*/  ISETP.GT.AND P3, PT, R5.reuse, 0x30, !P3 ;  /* 0x000000300500780c */ /* 0x040fe40005f64270 */
[----:B------:R-:W-:Y:S02]  /*3a80*/  FSEL R46, R46, -INF , !P2 ;  /* 0xff8000002e2e7808 */ /* 0x000fe40005000000 */
[----:B------:R-:W-:Y:S02]  /*3a90*/  ISETP.GT.AND P2, PT, R5, RZ, !P6 ;  /* 0x000000ff0500720c */ /* 0x000fe40007744270 */
[----:B------:R-:W-:-:S02]  /*3aa0*/  ISETP.NE.AND P6, PT, R7, RZ, PT ;  /* 0x000000ff0700720c */ /* 0x000fc40003fc5270 */
[----:B------:R-:W-:Y:S02]  /*3ab0*/  ISETP.LT.OR P2, PT, R0, 0x1, P2 ;  /* 0x000000010000780c */ /* 0x000fe40001741670 */
[----:B0-----:R-:W-:Y:S02]  /*3ac0*/  FMNMX.FTZ R7, R6, R3, !PT ;  /* 0x0000000306077209 */ /* 0x001fe40007810000 */
[----:B------:R-:W-:Y:S02]  /*3ad0*/  FSEL R26, R26, -INF , !P2 ;  /* 0xff8000001a1a7808 */ /* 0x000fe40005000000 */
[----:B------:R-:W-:Y:S01]  /*3ae0*/  ISETP.NE.AND P2, PT, R57, RZ, PT ;  /* 0x000000ff3900720c */ /* 0x000fe20003f45270 */
[----:B------:R-:W0:Y:S01]  /*3af0*/  SHFL.BFLY PT, R8, R7, 0x1, 0x1f ;  /* 0x0c201f0007087f89 */ /* 0x000e2200000e0000 */
[----:B------:R-:W-:Y:S02]  /*3b00*/  FMNMX.FTZ R3, R26, R27, !PT ;  /* 0x0000001b1a037209 */ /* 0x000fe40007810000 */
[----:B------:R-:W-:-:S02]  /*3b10*/  ISETP.GT.AND P2, PT, R5, 0x29, !P2 ;  /* 0x000000290500780c */ /* 0x000fc40005744270 */
[----:B------:R-:W-:Y:S02]  /*3b20*/  FMNMX.FTZ R4, R30, R3, !PT ;  /* 0x000000031e047209 */ /* 0x000fe40007810000 */
[----:B------:R-:W-:Y:S02]  /*3b30*/  ISETP.LT.OR P2, PT, R0, 0x2a, P2 ;  /* 0x0000002a0000780c */ /* 0x000fe40001741670 */
[----:B------:R-:W-:Y:S02]  /*3b40*/  FMNMX.FTZ R3, R31, R4, !PT ;  /* 0x000000041f037209 */ /* 0x000fe40007810000 */
[----:B------:R-:W-:Y:S02]  /*3b50*/  FSEL R47, R47, -INF , !P2 ;  /* 0xff8000002f2f7808 */ /* 0x000fe40005000000 */
[----:B------:R-:W-:Y:S02]  /*3b60*/  FMNMX.FTZ R4, R34, R3, !PT ;  /* 0x0000000322047209 */ /* 0x000fe40007810000 */
[----:B------:R-:W-:-:S02]  /*3b70*/  ISETP.LT.OR P3, PT, R0, 0x31, P3 ;  /* 0x000000310000780c */ /* 0x000fc40001f61670 */
[----:B------:R-:W-:Y:S02]  /*3b80*/  FMNMX.FTZ R3, R35, R4, !PT ;  /* 0x0000000423037209 */ /* 0x000fe40007810000 */
[----:B------:R-:W-:Y:S02]  /*3b90*/  FSEL R50, R50, -INF , !P3 ;  /* 0xff80000032327808 */ /* 0x000fe40005800000 */
[----:B------:R-:W-:Y:S02]  /*3ba0*/  FMNMX.FTZ R6, R38, R3, !PT ;  /* 0x0000000326067209 */ /* 0x000fe40007810000 */
[----:B------:R-:W-:Y:S02]  /*3bb0*/  ISETP.LT.OR P5, PT, R0, 0x39, P5 ;  /* 0x000000390000780c */ /* 0x000fe40002fa1670 */
[----:B------:R-:W-:Y:S02]  /*3bc0*/  FMNMX.FTZ R3, R39, R6, !PT ;  /* 0x0000000627037209 */ /* 0x000fe40007810000 */
[----:B0-----:R-:W-:-:S02]  /*3bd0*/  FMNMX.FTZ R4, R7, R8, !PT ;  /* 0x0000000807047209 */ /* 0x001fc40007810000 */
[----:B------:R-:W-:Y:S02]  /*3be0*/  FMNMX.FTZ R6, R42, R3, !PT ;  /* 0x000000032a067209 */ /* 0x000fe40007810000 */
[C---:B------:R-:W-:Y:S01]  /*3bf0*/  FSETP.NEU.FTZ.AND P2, PT, R4.reuse, -INF , PT ;  /* 0xff8000000400780b */ /* 0x040fe20003f5d000 */
[----:B------:R-:W-:-:S01]  /*3c00*/  FFMA.FTZ R7, R4, R9, -8 ;  /* 0xc100000004077423 */ /* 0x000fc20000010009 */
[----:B------:R-:W-:Y:S02]  /*3c10*/  FMNMX.FTZ R3, R43, R6, !PT ;  /* 0x000000062b037209 */ /* 0x000fe40007810000 */
[----:B------:R-:W-:Y:S02]  /*3c20*/  FSEL R51, R51, -INF , !P4 ;  /* 0xff80000033337808 */ /* 0x000fe40006000000 */
[----:B------:R-:W-:Y:S02]  /*3c30*/  FMNMX.FTZ R6, R46, R3, !PT ;  /* 0x000000032e067209 */ /* 0x000fe40007810000 */
[----:B------:R-:W-:-:S02]  /*3c40*/  FSEL R7, R7, RZ, P2 ;  /* 0x000000ff07077208 */ /* 0x000fc40001000000 */
[----:B------:R-:W-:Y:S02]  /*3c50*/  FMNMX.FTZ R3, R47, R6, !PT ;  /* 0x000000062f037209 */ /* 0x000fe40007810000 */
[----:B------:R-:W-:Y:S01]  /*3c60*/  ISETP.GT.AND P2, PT, R5, 0x39, !P6 ;  /* 0x000000390500780c */ /* 0x000fe20007744270 */
[--C-:B------:R-:W-:Y:S01]  /*3c70*/  FFMA.FTZ R5, R24, UR40, -R7.reuse ;  /* 0x0000002818057c23 */ /* 0x100fe20008010807 */
[----:B------:R-:W-:Y:S01]  /*3c80*/  FMNMX.FTZ R6, R50, R3, !PT ;  /* 0x0000000332067209 */ /* 0x000fe20007810000 */
[--C-:B------:R-:W-:Y:S01]  /*3c90*/  FFMA.FTZ R9, R12, UR40, -R7.reuse ;  /* 0x000000280c097c23 */ /* 0x100fe20008010807 */
[----:B------:R-:W-:Y:S01]  /*3ca0*/  ISETP.LT.OR P2, PT, R0, 0x3a, P2 ;  /* 0x0000003a0000780c */ /* 0x000fe20001741670 */
[----:B------:R0:W-:Y:S01]  /*3cb0*/  MUFU.EX2 R8, R5 ;  /* 0x0000000500087308 */ /* 0x0001e20000000800 */
[----:B------:R-:W-:Y:S01]  /*3cc0*/  FSEL R54, R54, -INF , !P5 ;  /* 0xff80000036367808 */ /* 0x000fe20006800000 */
[--C-:B------:R-:W-:Y:S01]  /*3cd0*/  FFMA.FTZ R12, R32, UR40, -R7.reuse ;  /* 0x00000028200c7c23 */ /* 0x100fe20008010807 */
[----:B------:R-:W-:Y:S01]  /*3ce0*/  FMNMX.FTZ R3, R51, R6, !PT ;  /* 0x0000000633037209 */ /* 0x000fe20007810000 */
[----:B------:R-:W-:Y:S01]  /*3cf0*/  IMAD.U32 R32, RZ, RZ, UR40 ;  /* 0x00000028ff207e24 */ /* 0x000fe2000f8e00ff */
[----:B------:R-:W-:Y:S01]  /*3d00*/  FSEL R55, R55, -INF , !P2 ;  /* 0xff80000037377808 */ /* 0x000fe20005000000 */
[--C-:B------:R-:W-:Y:S01]  /*3d10*/  FFMA.FTZ R10, R14, UR40, -R7.reuse ;  /* 0x000000280e0a7c23 */ /* 0x100fe20008010807 */
[----:B------:R-:W-:Y:S01]  /*3d20*/  FMNMX.FTZ R0, R54, R3, !PT ;  /* 0x0000000336007209 */ /* 0x000fe20007810000 */
[----:B------:R-:W1:Y:S01]  /*3d30*/  MUFU.EX2 R9, R9 ;  /* 0x0000000900097308 */ /* 0x000e620000000800 */
[----:B0-----:R-:W-:-:S01]  /*3d40*/  FFMA.FTZ R5, R28, UR40, -R7 ;  /* 0x000000281c057c23 */ /* 0x001fc20008010807 */
[--C-:B------:R-:W-:Y:S01]  /*3d50*/  FFMA.FTZ R13, R20, UR40, -R7.reuse ;  /* 0x00000028140d7c23 */ /* 0x100fe20008010807 */
[----:B------:R-:W-:Y:S01]  /*3d60*/  FMNMX.FTZ R0, R55, R0, !PT ;  /* 0x0000000037007209 */ /* 0x000fe20007810000 */
[--C-:B------:R-:W-:Y:S01]  /*3d70*/  FFMA.FTZ R14, R36, UR40, -R7.reuse ;  /* 0x00000028240e7c23 */ /* 0x100fe20008010807 */
[----:B------:R-:W-:-:S01]  /*3d80*/  FFMA.FTZ R24, R44, UR40, -R7 ;  /* 0x000000282c187c23 */ /* 0x000fc20008010807 */
[--C-:B------:R-:W-:Y:S01]  /*3d90*/  FFMA.FTZ R25, R60, UR40, -R7.reuse ;  /* 0x000000283c197c23 */ /* 0x100fe20008010807 */
[----:B------:R-:W-:-:S01]  /*3da0*/  FFMA.FTZ R20, R40, UR40, -R7 ;  /* 0x0000002828147c23 */ /* 0x000fc20008010807 */
[----:B------:R-:W0:Y:S01]  /*3db0*/  SHFL.BFLY PT, R3, R0, 0x2, 0x1f ;  /* 0x0c401f0000037f89 */ /* 0x000e2200000e0000 */
[----:B------:R2:W3:Y:S01]  /*3dc0*/  MUFU.EX2 R6, R5 ;  /* 0x0000000500067308 */ /* 0x0004e20000000800 */
[----:B------:R-:W-:-:S01]  /*3dd0*/  FFMA.FTZ R28, R48, UR40, -R7 ;  /* 0x00000028301c7c23 */ /* 0x000fc20008010807 */
[----:B------:R-:W-:-:S06]  /*3de0*/  FFMA.FTZ R29, R62, UR40, -R7 ;  /* 0x000000283e1d7c23 */ /* 0x000fcc0008010807 */
[----:B------:R4:W5:Y:S01]  /*3df0*/  MUFU.EX2 R11, R10 ;  /* 0x0000000a000b7308 */ /* 0x0009620000000800 */
[----:B--2---:R-:W-:-:S01]  /*3e00*/  FFMA.FTZ R5, R56, UR40, -R7 ;  /* 0x0000002838057c23 */ /* 0x004fc20008010807 */
[----:B-1----:R-:W-:-:S06]  /*3e10*/  FADD.FTZ R33, R8, R9 ;  /* 0x0000000908217221 */ /* 0x002fcc0000010000 */
[----:B------:R-:W-:Y:S01]  /*3e20*/  MUFU.EX2 R15, R5 ;  /* 0x00000005000f7308 */ /* 0x000fe20000000800 */
[----:B----4-:R-:W-:-:S01]  /*3e30*/  FFMA.FTZ R10, R58, UR40, -R7 ;  /* 0x000000283a0a7c23 */ /* 0x010fc20008010807 */
[----:B0-----:R-:W-:-:S06]  /*3e40*/  FMNMX.FTZ R3, R0, R3, !PT ;  /* 0x0000000300037209 */ /* 0x001fcc0007810000 */
[----:B------:R3:W-:Y:S01]  /*3e50*/  MUFU.EX2 R21, R10 ;  /* 0x0000000a00157308 */ /* 0x0007e20000000800 */
[----:B------:R-:W0:Y:S07]  /*3e60*/  SHFL.BFLY PT, R0, R3, 0x1, 0x1f ;  /* 0x0c201f0003007f89 */ /* 0x000e2e00000e0000 */
[----:B------:R-:W1:Y:S01]  /*3e70*/  MUFU.EX2 R12, R12 ;  /* 0x0000000c000c7308 */ /* 0x000e620000000800 */
[----:B---3--:R-:W-:-:S01]  /*3e80*/  FADD.FTZ R10, R6, R33 ;  /* 0x00000021060a7221 */ /* 0x008fc20000010000 */
[----:B-----5:R-:W-:-:S03]  /*3e90*/  F2FP.SATFINITE.E4M3.F32.PACK_AB_MERGE_C R6, R11, R6, RZ ;  /* 0x000000060b06723e */ /* 0x020fc600048070ff */
[----:B------:R-:W-:Y:S01]  /*3ea0*/  FADD.FTZ R33, R11, R10 ;  /* 0x0000000a0b217221 */ /* 0x000fe20000010000 */
[----:B------:R-:W-:Y:S02]  /*3eb0*/  F2FP.SATFINITE.E4M3.F32.PACK_AB_MERGE_C R188, R9, R8, R6 ;  /* 0x0000000809bc723e */ /* 0x000fe40004807006 */
[----:B------:R-:W-:Y:S08]  /*3ec0*/  MUFU.EX2 R13, R13 ;  /* 0x0000000d000d7308 */ /* 0x000ff00000000800 */
[----:B------:R-:W2:Y:S01]  /*3ed0*/  MUFU.EX2 R14, R14 ;  /* 0x0000000e000e7308 */ /* 0x000ea20000000800 */
[----:B-1----:R-:W-:-:S01]  /*3ee0*/  FADD.FTZ R10, R12, R33 ;  /* 0x000000210c0a7221 */ /* 0x002fc20000010000 */
[----:B0-----:R-:W-:Y:S01]  /*3ef0*/  FMNMX.FTZ R5, R3, R0, !PT ;  /* 0x0000000003057209 */ /* 0x001fe20007810000 */
[----:B------:R-:W-:-:S01]  /*3f00*/  FFMA.FTZ R0, R52, UR40, -R7 ;  /* 0x0000002834007c23 */ /* 0x000fc20008010807 */
[----:B------:R-:W-:-:S02]  /*3f10*/  FFMA.FTZ R7, R64, UR40, -R7 ;  /* 0x0000002840077c23 */ /* 0x000fc40008010807 */
[C---:B------:R-:W-:Y:S01]  /*3f20*/  FSETP.NEU.FTZ.AND P2, PT, R5.reuse, -INF , PT ;  /* 0xff8000000500780b */ /* 0x040fe20003f5d000 */
[----:B------:R-:W-:Y:S01]  /*3f30*/  FFMA.FTZ R3, R5, R32, -8 ;  /* 0xc100000005037423 */ /* 0x000fe20000010020 */
[----:B------:R-:W-:Y:S04]  /*3f40*/  MUFU.EX2 R24, R24 ;  /* 0x0000001800187308 */ /* 0x000fe80000000800 */
[----:B------:R-:W-:Y:S02]  /*3f50*/  FSEL R3, R3, RZ, P2 ;  /* 0x000000ff03037208 */ /* 0x000fe40001000000 */
[----:B------:R-:W-:Y:S02]  /*3f60*/  PLOP3.LUT P2, PT, PT, PT, UP1, 0x40, 0x0 ;  /* 0x000000000000781c */ /* 0x000fe40003f4e818 */
        /* <DEDUP_REMOVED lines=14> */
[----:B--2---:R-:W-:Y:S01]  /*4050*/  F2FP.SATFINITE.E4M3.F32.PACK_AB_MERGE_C R8, R15, R14, RZ ;  /* 0x0000000e0f08723e */ /* 0x004fe200048070ff */
[----:B------:R-:W-:-:S01]  /*4060*/  FFMA.FTZ R50, R50, UR40, -R3 ;  /* 0x0000002832327c23 */ /* 0x000fc20008010803 */
[----:B------:R-:W0:Y:S01]  /*4070*/  MUFU.EX2 R27, R27 ;  /* 0x0000001b001b7308 */ /* 0x000e220000000800 */
[----:B------:R-:W-:-:S01]  /*4080*/  FFMA.FTZ R51, R51, UR40, -R3 ;  /* 0x0000002833337c23 */ /* 0x000fc20008010803 */
[----:B------:R-:W-:Y:S01]  /*4090*/  F2FP.SATFINITE.E4M3.F32.PACK_AB_MERGE_C R190, R13, R12, R8 ;  /* 0x0000000c0dbe723e */ /* 0x000fe20004807008 */
[----:B------:R-:W-:-:S01]  /*40a0*/  FFMA.FTZ R54, R54, UR40, -R3 ;  /* 0x0000002836367c23 */ /* 0x000fc20008010803 */
[----:B------:R-:W-:-:S04]  /*40b0*/  FFMA.FTZ R3, R55, UR40, -R3 ;  /* 0x0000002837037c23 */ /* 0x000fc80008010803 */
[----:B------:R-:W1:Y:S08]  /*40c0*/  MUFU.EX2 R30, R30 ;  /* 0x0000001e001e7308 */ /* 0x000e700000000800 */
[----:B------:R-:W2:Y:S01]  /*40d0*/  MUFU.EX2 R31, R31 ;  /* 0x0000001f001f7308 */ /* 0x000ea20000000800 */
[----:B0-----:R-:W-:-:S07]  /*40e0*/  FADD.FTZ R11, R26, R27 ;  /* 0x0000001b1a0b7221 */ /* 0x001fce0000010000 */
[----:B------:R-:W0:Y:S01]  /*40f0*/  MUFU.EX2 R34, R34 ;  /* 0x0000002200227308 */ /* 0x000e220000000800 */
[----:B-1----:R-:W-:-:S01]  /*4100*/  FADD.FTZ R6, R30, R11 ;  /* 0x0000000b1e067221 */ /* 0x002fc20000010000 */
[----:B------:R-:W-:Y:S01]  /*4110*/  FADD.FTZ R11, R13, R10 ;  /* 0x0000000a0d0b7221 */ /* 0x000fe20000010000 */
[----:B------:R-:W-:-:S03]  /*4120*/  F2FP.SATFINITE.E4M3.F32.PACK_AB_MERGE_C R10, R25, R24, RZ ;  /* 0x00000018190a723e */ /* 0x000fc600048070ff */
[----:B------:R-:W-:Y:S02]  /*4130*/  FADD.FTZ R14, R14, R11 ;  /* 0x0000000b0e0e7221 */ /* 0x000fe40000010000 */
[----:B------:R-:W1:Y:S01]  /*4140*/  MUFU.EX2 R35, R35 ;  /* 0x0000002300237308 */ /* 0x000e620000000800 */
[----:B--2---:R-:W-:-:S01]  /*4150*/  FADD.FTZ R9, R31, R6 ;  /* 0x000000061f097221 */ /* 0x004fc20000010000 */
[----:B------:R-:W-:Y:S01]  /*4160*/  FADD.FTZ R15, R15, R14 ;  /* 0x0000000e0f0f7221 */ /* 0x000fe20000010000 */
[----:B------:R-:W-:-:S04]  /*4170*/  F2FP.SATFINITE.E4M3.F32.PACK_AB_MERGE_C R30, R31, R30, RZ ;  /* 0x0000001e1f1e723e */ /* 0x000fc800048070ff */
[----:B------:R-:W-:Y:S01]  /*4180*/  F2FP.SATFINITE.E4M3.F32.PACK_AB_MERGE_C R189, R27, R26, R30 ;  /* 0x0000001a1bbd723e */ /* 0x000fe2000480701e */
        /* <DEDUP_REMOVED lines=8> */
[----:B------:R-:W-:-:S04]  /*4210*/  F2FP.SATFINITE.E4M3.F32.PACK_AB_MERGE_C R38, R39, R38, RZ ;  /* 0x000000262726723e */ /* 0x000fc800048070ff */
[----:B------:R-:W-:Y:S02]  /*4220*/  F2FP.SATFINITE.E4M3.F32.PACK_AB_MERGE_C R191, R35, R34, R38 ;  /* 0x0000002223bf723e */ /* 0x000fe40004807026 */
[----:B------:R-:W0:Y:S01]  /*4230*/  MUFU.EX2 R43, R43 ;  /* 0x0000002b002b7308 */ /* 0x000e220000000800 */
[----:B-1----:R-:W-:-:S01]  /*4240*/  FADD.FTZ R8, R20, R15 ;  /* 0x0000000f14087221 */ /* 0x002fc20000010000 */
[----:B------:R-:W-:-:S03]  /*4250*/  F2FP.SATFINITE.E4M3.F32.PACK_AB_MERGE_C R184, R21, R20, R10 ;  /* 0x0000001415b8723e */ /* 0x000fc6000480700a */
[----:B------:R-:W-:-:S03]  /*4260*/  FADD.FTZ R21, R21, R8 ;  /* 0x0000000815157221 */ /* 0x000fc60000010000 */
[----:B------:R-:W1:Y:S01]  /*4270*/  MUFU.EX2 R46, R46 ;  /* 0x0000002e002e7308 */ /* 0x000e620000000800 */
[----:B--2---:R-:W-:-:S01]  /*4280*/  FADD.FTZ R6, R42, R9 ;  /* 0x000000092a067221 */ /* 0x004fc20000010000 */
[----:B------:R-:W-:-:S04]  /*4290*/  FADD.FTZ R24, R24, R21 ;  /* 0x0000001518187221 */ /* 0x000fc80000010000 */
[----:B------:R-:W-:Y:S02]  /*42a0*/  FADD.FTZ R25, R25, R24 ;  /* 0x0000001819197221 */ /* 0x000fe40000010000 */
[----:B------:R-:W-:Y:S01]  /*42b0*/  MUFU.EX2 R0, R0 ;  /* 0x0000000000007308 */ /* 0x000fe20000000800 */
[----:B0-----:R-:W-:-:S07]  /*42c0*/  FADD.FTZ R9, R43, R6 ;  /* 0x000000062b097221 */ /* 0x001fce0000010000 */
[----:B------:R-:W0:Y:S01]  /*42d0*/  MUFU.EX2 R7, R7 ;  /* 0x0000000700077308 */ /* 0x000e220000000800 */
[----:B-1----:R-:W-:-:S07]  /*42e0*/  FADD.FTZ R6, R46, R9 ;  /* 0x000000092e067221 */ /* 0x002fce0000010000 */
[----:B------:R-:W1:Y:S08]  /*42f0*/  MUFU.EX2 R47, R47 ;  /* 0x0000002f002f7308 */ /* 0x000e700000000800 */
[----:B------:R-:W-:Y:S01]  /*4300*/  MUFU.EX2 R28, R28 ;  /* 0x0000001c001c7308 */ /* 0x000fe20000000800 */
[----:B0-----:R-:W-:-:S07]  /*4310*/  F2FP.SATFINITE.E4M3.F32.PACK_AB_MERGE_C R8, R7, R0, RZ ;  /* 0x000000000708723e */ /* 0x001fce00048070ff */
[----:B------:R-:W0:Y:S01]  /*4320*/  MUFU.EX2 R29, R29 ;  /* 0x0000001d001d7308 */ /* 0x000e220000000800 */
[C---:B-1----:R-:W-:Y:S01]  /*4330*/  F2FP.SATFINITE.E4M3.F32.PACK_AB_MERGE_C R46, R47.reuse, R46, RZ ;  /* 0x0000002e2f2e723e */ /* 0x042fe200048070ff */
[----:B------:R-:W-:-:S03]  /*4340*/  FADD.FTZ R47, R47, R6 ;  /* 0x000000062f2f7221 */ /* 0x000fc60000010000 */
[----:B------:R-:W-:-:S03]  /*4350*/  F2FP.SATFINITE.E4M3.F32.PACK_AB_MERGE_C R185, R43, R42, R46 ;  /* 0x0000002a2bb9723e */ /* 0x000fc6000480702e */
[----:B------:R-:W1:Y:S08]  /*4360*/  MUFU.EX2 R50, R50 ;  /* 0x0000003200327308 */ /* 0x000e700000000800 */
[----:B------:R-:W2:Y:S01]  /*4370*/  MUFU.EX2 R51, R51 ;  /* 0x0000003300337308 */ /* 0x000ea20000000800 */
[----:B0-----:R-:W-:Y:S01]  /*4380*/  F2FP.SATFINITE.E4M3.F32.PACK_AB_MERGE_C R186, R29, R28, R8 ;  /* 0x0000001c1dba723e */ /* 0x001fe20004807008 */
[----:B------:R-:W-:-:S04]  /*4390*/  FADD.FTZ R28, R28, R25 ;  /* 0x000000191c1c7221 */ /* 0x000fc80000010000 */
[----:B------:R-:W-:Y:S02]  /*43a0*/  FADD.FTZ R29, R29, R28 ;  /* 0x0000001c1d1d7221 */ /* 0x000fe40000010000 */
[----:B------:R-:W-:Y:S01]  /*43b0*/  MUFU.EX2 R54, R54 ;  /* 0x0000003600367308 */ /* 0x000fe20000000800 */
[----:B-1----:R-:W-:-:S01]  /*43c0*/  FADD.FTZ R6, R50, R47 ;  /* 0x0000002f32067221 */ /* 0x002fc20000010000 */
[----:B------:R-:W-:-:S04]  /*43d0*/  FADD.FTZ R0, R0, R29 ;  /* 0x0000001d00007221 */ /* 0x000fc80000010000 */
[----:B------:R-:W-:Y:S02]  /*43e0*/  FADD.FTZ R0, R7, R0 ;  /* 0x0000000007007221 */ /* 0x000fe40000010000 */
[----:B------:R-:W0:Y:S01]  /*43f0*/  MUFU.EX2 R3, R3 ;  /* 0x0000000300037308 */ /* 0x000e220000000800 */
[----:B--2---:R-:W-:-:S01]  /*4400*/  FADD.FTZ R9, R51, R6 ;  /* 0x0000000633097221 */ /* 0x004fc20000010000 */
[----:B0-----:R-:W-:-:S03]  /*4410*/  F2FP.SATFINITE.E4M3.F32.PACK_AB_MERGE_C R6, R3, R54, RZ ;  /* 0x000000360306723e */ /* 0x001fc600048070ff */
[----:B------:R-:W-:Y:S01]  /*4420*/  FADD.FTZ R54, R54, R9 ;  /* 0x0000000936367221 */ /* 0x000fe20000010000 */
[----:B------:R-:W-:-:S03]  /*4430*/  F2FP.SATFINITE.E4M3.F32.PACK_AB_MERGE_C R187, R51, R50, R6 ;  /* 0x0000003233bb723e */ /* 0x000fc60004807006 */
[----:B------:R-:W-:Y:S01]  /*4440*/  FADD.FTZ R3, R3, R54 ;  /* 0x0000003603037221 */ /* 0x000fe20000010000 */
[----:B------:R-:W-:Y:S01]  /*4450*/  VIADD R6, R146, 0xfffffffe ;  /* 0xfffffffe92067836 */ /* 0x000fe20000000000 */
[----:B------:R-:W-:Y:S06]  /*4460*/  @P2 BRA `(.L_x_1171) ;  /* 0x0000000000442947 */ /* 0x000fec0003800000 */
        /* <DEDUP_REMOVED lines=10> */
.L_x_1172:
[----:B------:R-:W-:-:S11]  /*4510*/  UISETP.NE.AND UP2, UPT, UR11, 0x1, UPT ;  /* 0x000000010b00788c */ /* 0x000fd6000bf45270 */
[----:B------:R-:W-:Y:S02]  /*4520*/  @UP2 ULDC.64 UR14, c[0x0][0x9e8] ;  /* 0x00027a00000e2ab9 */ /* 0x000fe40000000a00 */
[----:B------:R-:W-:-:S04]  /*4530*/  UIMAD.WIDE.U32 UR18, UR7, UR14, URZ ;  /* 0x0000000e071272a5 */ /* 0x000fc8000f8e003f */
[----:B------:R-:W-:-:S12]  /*4540*/  @UP2 USHF.R.U32.HI UR7, URZ, UR15, UR19 ;  /* 0x0000000f3f072299 */ /* 0x000fd80008011613 */
.L_x_1173:
[----:B------:R-:W-:-:S04]  /*4550*/  UIMAD UR7, UR7, UR11, UR11 ;  /* 0x0000000b070772a4 */ /* 0x000fc8000f8e020b */
[----:B------:R-:W-:-:S04]  /*4560*/  UISETP.LT.AND UP2, UPT, UR10, UR7, UPT ;  /* 0x000000070a00728c */ /* 0x000fc8000bf41270 */
[----:B------:R-:W-:-:S12]  /*4570*/  USEL UR10, UR10, UR7, UP2 ;  /* 0x000000070a0a7287 */ /* 0x000fd80009000000 */
.L_x_1171:
[----:B------:R-:W-:Y:S01]  /*4580*/  USHF.R.S32.HI UR7, URZ, 0x1f, UR10 ;  /* 0x0000001f3f077899 */ /* 0x000fe2000801140a */
[----:B------:R-:W-:Y:S02]  /*4590*/  CS2R R24, SRZ ;  /* 0x0000000000187805 */ /* 0x000fe4000001ff00 */
[----:B------:R-:W-:Y:S02]  /*45a0*/  CS2R R26, SRZ ;  /* 0x00000000001a7805 */ /* 0x000fe4000001ff00 */
[----:B------:R-:W-:Y:S01]  /*45b0*/  CS2R R28, SRZ ;  /* 0x00000000001c7805 */ /* 0x000fe2000001ff00 */
[----:B------:R-:W-:Y:S01]  /*45c0*/  ULEA.HI UR7, UR7, UR10, URZ, 0x6 ;  /* 0x0000000a07077291 */ /* 0x000fe2000f8f303f */
[----:B------:R-:W-:Y:S02]  /*45d0*/  CS2R R30, SRZ ;  /* 0x00000000001e7805 */ /* 0x000fe4000001ff00 */
[----:B------:R-:W-:Y:S02]  /*45e0*/  CS2R R32, SRZ ;  /* 0x0000000000207805 */ /* 0x000fe4000001ff00 */
[----:B------:R-:W-:Y:S01]  /*45f0*/  CS2R R34, SRZ ;  /* 0x0000000000227805 */ /* 0x000fe2000001ff00 */
[----:B------:R-:W-:Y:S01]  /*4600*/  USHF.R.S32.HI UR7, URZ, 0x6, UR7 ;  /* 0x000000063f077899 */ /* 0x000fe20008011407 */
[----:B------:R-:W-:-:S02]  /*4610*/  CS2R R36, SRZ ;  /* 0x0000000000247805 */ /* 0x000fc4000001ff00 */
[----:B------:R-:W-:Y:S02]  /*4620*/  CS2R R38, SRZ ;  /* 0x0000000000267805 */ /* 0x000fe4000001ff00 */
[----:B------:R-:W-:Y:S01]  /*4630*/  CS2R R40, SRZ ;  /* 0x0000000000287805 */ /* 0x000fe2000001ff00 */
[----:B------:R-:W-:Y:S01]  /*4640*/  UISETP.LT.AND UP2, UPT, UR51, UR7, UPT ;  /* 0x000000073300728c */ /* 0x000fe2000bf41270 */
[----:B------:R-:W-:Y:S02]  /*4650*/  CS2R R42, SRZ ;  /* 0x00000000002a7805 */ /* 0x000fe4000001ff00 */
[----:B------:R-:W-:Y:S02]  /*4660*/  CS2R R44, SRZ ;  /* 0x00000000002c7805 */ /* 0x000fe4000001ff00 */
[----:B------:R-:W-:Y:S01]  /*4670*/  CS2R R46, SRZ ;  /* 0x00000000002e7805 */ /* 0x000fe2000001ff00 */
[----:B------:R-:W-:Y:S01]  /*4680*/  USEL UR46, UR51, UR7, !UP2 ;  /* 0x00000007332e7287 */ /* 0x000fe2000d000000 */
[----:B------:R-:W-:-:S02]  /*4690*/  CS2R R48, SRZ ;  /* 0x0000000000307805 */ /* 0x000fc4000001ff00 */
[----:B------:R-:W-:Y:S02]  /*46a0*/  CS2R R50, SRZ ;  /* 0x0000000000327805 */ /* 0x000fe4000001ff00 */
[----:B------:R-:W-:Y:S02]  /*46b0*/  CS2R R52, SRZ ;  /* 0x0000000000347805 */ /* 0x000fe4000001ff00 */
[----:B------:R-:W-:Y:S02]  /*46c0*/  CS2R R54, SRZ ;  /* 0x0000000000367805 */ /* 0x000fe4000001ff00 */
[----:B------:R-:W-:Y:S02]  /*46d0*/  CS2R R56, SRZ ;  /* 0x0000000000387805 */ /* 0x000fe4000001ff00 */
[----:B------:R-:W-:Y:S02]  /*46e0*/  ISETP.GE.AND P2, PT, R6, UR46, PT ;  /* 0x0000002e06007c0c */ /* 0x000fe4000bf46270 */
        /* <DEDUP_REMOVED lines=47> */
[----:B------:R-:W-:Y:S06]  /*49e0*/  @!P2 BRA `(.L_x_1174) ;  /* 0x00000028001ca947 */ /* 0x000fec0003800000 */
        /* <DEDUP_REMOVED lines=64> */
[----:B------:R-:W-:Y:S01]  /*4df0*/  ULDC UR50, c[0x0][0x9e4] ;  /* 0x0002790000327ab9 */ /* 0x000fe20000000800 */
[----:B------:R-:W-:Y:S01]  /*4e00*/  ULDC UR58, c[0x0][0x9dc] ;  /* 0x00027700003a7ab9 */ /* 0x000fe20000000800 */
[----:B------:R-:W-:-:S05]  /*4e10*/  ULDC UR59, c[0x0][0x9e0] ;  /* 0x00027800003b7ab9 */ /* 0x000fca0000000800 */
.L_x_1192:
        /* <DEDUP_REMOVED lines=9> */
.L_x_1176:
[----:B------:R-:W-:Y:S01]  /*4eb0*/  ULEA UR6, UR44, UR41, 0x3 ;  /* 0x000000292c067291 */ /* 0x000fe2000f8e183f */
[----:B------:R-:W-:-:S05]  /*4ec0*/  IMAD.U32 R7, RZ, RZ, UR45 ;  /* 0x0000002dff077e24 */ /* 0x000fca000f8e00ff */
[----:B------:R-:W-:-:S04]  /*4ed0*/  SHF.L.U32 R7, R7, 0x1f, RZ ;  /* 0x0000001f07077819 */ /* 0x000fc800000006ff */
[----:B------:R0:W1:Y:S01]  /*4ee0*/  SYNCS.PHASECHK.TRANS64.TRYWAIT P2, [UR6+0x28430], R7 ;  /* 0x02843007ff0075a7 */ /* 0x0000620008040146 */
[----:B------:R-:W-:Y:S05]  /*4ef0*/  @!P0 BRA `(.L_x_1177) ;  /* 0x0000000000048947 */ /* 0x000fea0003800000 */
[----:B------:R-:W-:Y:S01]  /*4f00*/  BPT.TRAP 0x1 ;  /* 0x000000040000795c */ /* 0x000fe20000300000 */
.L_x_1177:
[----:B-1----:R-:W-:Y:S05]  /*4f10*/  @P2 BRA `(.L_x_1175) ;  /* 0x0000000000082947 */ /* 0x002fea0003800000 */
[----:B------:R-:W1:Y:S02]  /*4f20*/  SYNCS.PHASECHK.TRANS64.TRYWAIT P2, [UR6+0x28430], R7 ;  /* 0x02843007ff0075a7 */ /* 0x000e640008040146 */
[----:B-1----:R-:W-:Y:S05]  /*4f30*/  @!P2 BRA `(.L_x_1178) ;  /* 0x00000138009ca947 */ /* 0x002fea0003800000 */
.L_x_1175:
[----:B-1----:R-:W1:Y:S01]  /*4f40*/  S2R R8, SR_TID.X ;  /* 0x0000000000087919 */ /* 0x002e620000002100 */
[----:B------:R-:W-:Y:S01]  /*4f50*/  ULEA UR30, UR44, UR43, 0xa ;  /* 0x0000002b2c1e7291 */ /* 0x000fe2000f8e503f */
[----:B------:R-:W-:Y:S01]  /*4f60*/  UMOV UR35, 0x40000040 ;  /* 0x4000004000237882 */ /* 0x000fe20000000000 */
[----:B------:R-:W-:Y:S02]  /*4f70*/  UMOV UR7, 0x40000040 ;  /* 0x4000004000077882 */ /* 0x000fe40000000000 */
[----:B------:R-:W-:Y:S02]  /*4f80*/  UIADD3 UR6, UR30, 0x2, URZ ;  /* 0x000000021e067890 */ /* 0x000fe4000fffe03f */
[----:B------:R-:W-:Y:S02]  /*4f90*/  UIADD3 UR10, UR30, 0x4, URZ ;  /* 0x000000041e0a7890 */ /* 0x000fe4000fffe03f */
[----:B------:R-:W-:Y:S01]  /*4fa0*/  UMOV UR34, UR30 ;  /* 0x0000001e00227c82 */ /* 0x000fe20008000000 */
        /* <DEDUP_REMOVED lines=11> */
[----:B-1----:R-:W-:-:S05]  /*5060*/  SHF.R.U32.HI R8, RZ, 0x7, R8 ;  /* 0x00000007ff087819 */ /* 0x002fca0000011608 */
[----:B0-----:R-:W-:-:S05]  /*5070*/  VIADD R7, R8, 0x8 ;  /* 0x0000000808077836 */ /* 0x001fca0000000000 */
[----:B------:R0:W-:Y:S06]  /*5080*/  BAR.SYNC.DEFER_BLOCKING R7, 0x100 ;  /* 0x000400070000751d */ /* 0x0001ec0000010000 */
        /* <DEDUP_REMOVED lines=27> */
.L_x_1180:
[----:B------:R-:W-:Y:S01]  /*5240*/  ULEA UR6, UR37, UR41, 0x3 ;  /* 0x0000002925067291 */ /* 0x000fe2000f8e183f */
[----:B------:R-:W-:-:S05]  /*5250*/  IMAD.U32 R7, RZ, RZ, UR36 ;  /* 0x00000024ff077e24 */ /* 0x000fca000f8e00ff */
[----:B------:R-:W-:-:S04]  /*5260*/  SHF.L.U32 R7, R7, 0x1f, RZ ;  /* 0x0000001f07077819 */ /* 0x000fc800000006ff */
[----:B------:R0:W1:Y:S01]  /*5270*/  SYNCS.PHASECHK.TRANS64.TRYWAIT P2, [UR6+0x28450], R7 ;  /* 0x02845007ff0075a7 */ /* 0x0000620008040146 */
[----:B------:R-:W-:Y:S05]  /*5280*/  @!P0 BRA `(.L_x_1181) ;  /* 0x0000000000048947 */ /* 0x000fea0003800000 */
[----:B------:R-:W-:Y:S01]  /*5290*/  BPT.TRAP 0x1 ;  /* 0x000000040000795c */ /* 0x000fe20000300000 */
.L_x_1181:
[----:B-1----:R-:W-:Y:S05]  /*52a0*/  @P2 BRA `(.L_x_1179) ;  /* 0x0000000000082947 */ /* 0x002fea0003800000 */
[----:B------:R-:W1:Y:S02]  /*52b0*/  SYNCS.PHASECHK.TRANS64.TRYWAIT P2, [UR6+0x28450], R7 ;  /* 0x02845007ff0075a7 */ /* 0x000e640008040146 */
[----:B-1----:R-:W-:Y:S05]  /*52c0*/  @!P2 BRA `(.L_x_1182) ;  /* 0x0000013400d0a947 */ /* 0x002fea0003800000 */
.L_x_1179:
[----:B------:R-:W-:Y:S01]  /*52d0*/  UIADD3 UR6, UR41, 0x8000, URZ ;  /* 0x0000800029067890 */ /* 0x000fe2000fffe03f */
[----:B------:R-:W-:Y:S01]  /*52e0*/  WARPGROUP.ARRIVE ;  /* 0x00000000000079c5 */ /* 0x000fe20000000000 */
[----:B------:R-:W-:-:S05]  /*52f0*/  UMOV UR7, 0x80000020 ;  /* 0x8000002000077882 */ /* 0x000fca0000000000 */
[----:B------:R-:W2:Y:S01]  /*5300*/  S2R R9, SR_TID.X ;  /* 0x0000000000097919 */ /* 0x000ea20000002100 */
[----:B------:R-:W-:Y:S01]  /*5310*/  USHF.R.U32.HI UR6, URZ, 0x4, UR6 ;  /* 0x000000043f067899 */ /* 0x000fe20008011606 */
[----:B------:R-:W-:Y:S01]  /*5320*/  PLOP3.LUT P2, PT, PT, PT, UP0, 0x80, 0x0 ;  /* 0x000000000000781c */ /* 0x000fe20003f4f008 */
[----:B01----:R-:W-:Y:S01]  /*5330*/  IMAD.U32 R7, RZ, RZ, UR44 ;  /* 0x0000002cff077e24 */ /* 0x003fe2000f8e00ff */
[----:B------:R-:W-:Y:S01]  /*5340*/  PLOP3.LUT P3, PT, PT, PT, UP0, 0x80, 0x0 ;  /* 0x000000000000781c */ /* 0x000fe20003f6f008 */
[----:B------:R-:W-:Y:S01]  /*5350*/  ULOP3.LUT UR6, UR6, 0x3fff, URZ, 0xc0, !UPT ;  /* 0x00003fff06067892 */ /* 0x000fe2000f8ec03f */
[----:B------:R-:W-:Y:S02]  /*5360*/  VIADD R10, R16, UR42 ;  /* 0x0000002a100a7c36 */ /* 0x000fe40008000000 */
[----:B------:R-:W-:Y:S01]  /*5370*/  @!P1 LEA R7, R7, UR41, 0x3 ;  /* 0x0000002907079c11 */ /* 0x000fe2000f8e18ff */
[----:B------:R-:W-:Y:S01]  /*5380*/  ULOP3.LUT UR6, UR6, 0x10000, URZ, 0xfc, !UPT ;  /* 0x0001000006067892 */ /* 0x000fe2000f8efc3f */
[----:B------:R-:W-:-:S03]  /*5390*/  IMAD.U32 R12, RZ, RZ, UR38 ;  /* 0x00000026ff0c7e24 */ /* 0x000fc6000f8e00ff */
[----:B------:R-:W-:Y:S01]  /*53a0*/  ULEA UR6, UR37, UR6, 0xa ;  /* 0x0000000625067291 */ /* 0x000fe2000f8e503f */
[----:B------:R-:W-:-:S05]  /*53b0*/  @!P1 VIADD R7, R7, 0x28440 ;  /* 0x0002844007079836 */ /* 0x000fca0000000000 */
[----:B------:R-:W-:-:S03]  /*53c0*/  @!P1 PRMT R7, RZ, 0x654, R7 ;  /* 0x00000654ff079816 */ /* 0x000fc60000000007 */
[----:B------:R-:W-:Y:S01]  /*53d0*/  QGMMA.64x256x32.F32.E4M3.E4M3 R24, R188, gdesc[UR4], R24, gsb0 ;  /* 0x03e00004bc187df3 */ /* 0x000fe20008000818 */
[----:B------:R-:W-:Y:S01]  /*53e0*/  UIADD3 UR6, UR6, 0x2, URZ ;  /* 0x0000000206067890 */ /* 0x000fe2000fffe03f */
[----:B------:R-:W-:Y:S01]  /*53f0*/  UMOV UR7, 0x80000020 ;  /* 0x8000002000077882 */ /* 0x000fe20000000000 */
[----:B--2---:R-:W-:Y:S01]  /*5400*/  SHF.R.U32.HI R9, RZ, 0x7, R9 ;  /* 0x00000007ff097819 */ /* 0x004fe20000011609 */
[----:B------:R-:W-:Y:S02]  /*5410*/  WARPGROUP.DEPBAR.LE gsb0, 0x0 ;  /* 0x00008000000079c5 */ /* 0x000fe40000010000 */
[----:B------:R-:W-:-:S15]  /*5420*/  WARPGROUP.ARRIVE ;  /* 0x00000000000079c5 */ /* 0x000fde0000000000 */
[----:B------:R-:W-:-:S07]  /*5430*/  NOP ;  /* 0x0000000000007918 */ /* 0x000fce0000000000 */
[----:B------:R-:W-:Y:S01]  /*5440*/  QGMMA.64x256x32.F32.E4M3.E4M3 R24, R184, gdesc[UR4], R24, gsb0 ;  /* 0x03e00004b8187df3 */ /* 0x000fe20008000818 */
[----:B------:R-:W-:Y:S02]  /*5450*/  @UP0 ULDC UR6, c[0x0][0x44c] ;  /* 0x0001130000060ab9 */ /* 0x000fe40000000800 */
[----:B------:R-:W-:Y:S01]  /*5460*/  @P2 IMAD.HI.U32 R8, R10, UR6, RZ ;  /* 0x000000060a082c27 */ /* 0x000fe2000f8e00ff */
[----:B------:R-:W-:Y:S01]  /*5470*/  @UP0 ULDC UR6, c[0x0][0x450] ;  /* 0x0001140000060ab9 */ /* 0x000fe20000000800 */
[----:B------:R-:W-:-:S03]  /*5480*/  PLOP3.LUT P2, PT, PT, PT, UP1, 0x40, 0x0 ;  /* 0x000000000000781c */ /* 0x000fc60003f4e818 */
[----:B------:R-:W-:Y:S01]  /*5490*/  @P3 SHF.R.U32.HI R10, RZ, UR6, R8 ;  /* 0x00000006ff0a3c19 */ /* 0x000fe20008011608 */
[----:B------:R-:W-:Y:S01]  /*54a0*/  UMOV UR6, UR58 ;  /* 0x0000003a00067c82 */ /* 0x000fe20008000000 */
[----:B------:R-:W-:Y:S01]  /*54b0*/  IADD3 R8, -R9, 0xb, RZ ;  /* 0x0000000b09087810 */ /* 0x000fe20007ffe1ff */
[----:B------:R-:W-:Y:S02]  /*54c0*/  ULOP3.LUT UR7, URZ, UR6, URZ, 0x33, !UPT ;  /* 0x000000063f077292 */ /* 0x000fe4000f8e333f */
[----:B------:R-:W0:Y:S01]  /*54d0*/  SHFL.IDX PT, R15, R10, RZ, 0x1c1f ;  /* 0x001c1fff0a0f7589 */ /* 0x000e2200000e0000 */
[----:B------:R-:W-:Y:S02]  /*54e0*/  WARPGROUP.DEPBAR.LE gsb0, 0x0 ;  /* 0x00008000000079c5 */ /* 0x000fe40000010000 */
[----:B------:R1:W-:Y:S06]  /*54f0*/  BAR.ARV R8, 0x100 ;  /* 0x000400080000751d */ /* 0x0003ec0000002000 */
[----:B------:R2:W-:Y:S02]  /*5500*/  @!P1 SYNCS.ARRIVE.TRANS64.RED.A1T0 RZ, [R7+URZ], RZ ;  /* 0x000000ff07ff99a7 */ /* 0x0005e4000810043f */
[----:B--2---:R-:W-:-:S05]  /*5510*/  IMAD.SHL.U32 R7, R6, 0x40, RZ ;  /* 0x0000004006077824 */ /* 0x004fca00078e00ff */
[----:B------:R-:W-:-:S04]  /*5520*/  IADD3 R9, -R2, 0x1, -R7 ;  /* 0x0000000102097810 */ /* 0x000fc80007ffe907 */
[----:B------:R-:W-:-:S05]  /*5530*/  IADD3 R9, -R12, UR39, R9 ;  /* 0x000000270c097c10 */ /* 0x000fca000fffe109 */
[C---:B------:R-:W-:Y:S02]  /*5540*/  VIADD R11, R9.reuse, UR59 ;  /* 0x0000003b090b7c36 */ /* 0x040fe40008000000 */
[----:B------:R-:W-:Y:S02]  /*5550*/  VIADD R12, R9, UR7 ;  /* 0x00000007090c7c36 */ /* 0x000fe40008000000 */
[--C-:B0-----:R-:W-:Y:S02]  /*5560*/  IMAD.IADD R13, R11, 0x1, R15.reuse ;  /* 0x000000010b0d7824 */ /* 0x101fe400078e020f */
[----:B------:R-:W-:Y:S01]  /*5570*/  IMAD.IADD R14, R12, 0x1, R15 ;  /* 0x000000010c0e7824 */ /* 0x000fe200078e020f */
[----:B-1----:R-:W-:Y:S06]  /*5580*/  @P2 BRA `(.L_x_1183) ;  /* 0x00000000005c2947 */ /* 0x002fec0003800000 */
[----:B------:R-:W-:Y:S01]  /*5590*/  IMAD.U32 R8, RZ, RZ, UR38 ;  /* 0x00000026ff087e24 */ /* 0x000fe2000f8e00ff */
[----:B------:R-:W-:Y:S04]  /*55a0*/  BSSY B0, `(.L_x_1184) ;  /* 0x0000011000007945 */ /* 0x000fe80003800000 */
[----:B------:R-:W-:-:S04]  /*55b0*/  IADD3 R15, -R8, UR39, R15 ;  /* 0x00000027080f7c10 */ /* 0x000fc8000fffe10f */
        /* <DEDUP_REMOVED lines=10> */
.L_x_1185:
[----:B------:R-:W-:-:S05]  /*5660*/  IMAD.U32 R20, RZ, RZ, UR50 ;  /* 0x00000032ff147e24 */ /* 0x000fca000f8e00ff */
[----:B------:R-:W-:-:S13]  /*5670*/  ISETP.NE.AND P2, PT, R20, 0x1, PT ;  /* 0x000000011400780c */ /* 0x000fda0003f45270 */
[----:B------:R-:W0:Y:S02]  /*5680*/  @P2 LDC.64 R8, c[0x0][0x9e8] ;  /* 0x00027a00ff082b82 */ /* 0x000e240000000a00 */
[----:B0-----:R-:W-:-:S05]  /*5690*/  @P2 IMAD.HI.U32 R8, R15, R8, RZ ;  /* 0x000000080f082227 */ /* 0x001fca00078e00ff */
[----:B------:R-:W-:-:S07]  /*56a0*/  @P2 SHF.R.U32.HI R15, RZ, R9, R8 ;  /* 0x00000009ff0f2219 */ /* 0x000fce0000011608 */
.L_x_1186:
[----:B------:R-:W-:Y:S05]  /*56b0*/  BSYNC B0 ;  /* 0x0000000000007941 */ /* 0x000fea0003800000 */
.L_x_1184:
[----:B------:R-:W-:-:S04]  /*56c0*/  IMAD R15, R15, R20, -R7 ;  /* 0x000000140f0f7224 */ /* 0x000fc800078e0a07 */
[----:B------:R-:W-:-:S05]  /*56d0*/  IMAD.IADD R15, R15, 0x1, -R2 ;  /* 0x000000010f0f7824 */ /* 0x000fca00078e0a02 */
[----:B------:R-:W-:Y:S02]  /*56e0*/  VIMNMX R14, R14, R15, !PT ;  /* 0x0000000f0e0e7248 */ /* 0x000fe40007fe0100 */
[----:B------:R-:W-:-:S07]  /*56f0*/  VIADDMNMX R13, R15, R20, R13, PT ;  /* 0x000000140f0d7246 */ /* 0x000fce000380010d */
.L_x_1183:
[----:B------:R-:W-:Y:S01]  /*5700*/  ISETP.GT.AND P2, PT, R6, -0x1, PT ;  /* 0xffffffff0600780c */ /* 0x000fe20003f44270 */
[----:B------:R-:W0:Y:S03]  /*5710*/  SHFL.IDX PT, R10, R10, 0x1, 0x1c1f ;  /* 0x003c1f000a0a7f89 */ /* 0x000e2600000e0000 */
[C---:B------:R-:W-:Y:S02]  /*5720*/  ISETP.GT.AND P5, PT, R14.reuse, RZ, P2 ;  /* 0x000000ff0e00720c */ /* 0x040fe400017a4270 */
[C---:B------:R-:W-:Y:S02]  /*5730*/  ISETP.GT.AND P4, PT, R14.reuse, 0x1, P2 ;  /* 0x000000010e00780c */ /* 0x040fe40001784270 */
[----:B------:R-:W-:Y:S02]  /*5740*/  ISETP.LT.OR P5, PT, R13, 0x1, P5 ;  /* 0x000000010d00780c */ /* 0x000fe40002fa1670 */
[----:B------:R-:W-:-:S02]  /*5750*/  ISETP.GT.AND P6, PT, R14, 0x8, P2 ;  /* 0x000000080e00780c */ /* 0x000fc400017c4270 */
[----:B------:R-:W-:Y:S02]  /*5760*/  FSEL R152, R152, -INF , !P5 ;  /* 0xff80000098987808 */ /* 0x000fe40006800000 */
[C---:B------:R-:W-:Y:S02]  /*5770*/  ISETP.GT.AND P5, PT, R14.reuse, 0x10, P2 ;  /* 0x000000100e00780c */ /* 0x040fe400017a4270 */
[----:B------:R-:W-:Y:S02]  /*5780*/  ISETP.GT.AND P3, PT, R14, 0x9, P2 ;  /* 0x000000090e00780c */ /* 0x000fe40001764270 */
[C---:B------:R-:W-:Y:S02]  /*5790*/  ISETP.LT.OR P5, PT, R13.reuse, 0x11, P5 ;  /* 0x000000110d00780c */ /* 0x040fe40002fa1670 */
[----:B------:R-:W-:Y:S02]  /*57a0*/  ISETP.LT.OR P4, PT, R13, 0x2, P4 ;  /* 0x000000020d00780c */ /* 0x000fe40002781670 */
[----:B------:R-:W-:-:S02]  /*57b0*/  FSEL R160, R160, -INF , !P5 ;  /* 0xff800000a0a07808 */ /* 0x000fc40006800000 */
[----:B------:R-:W-:Y:S01]  /*57c0*/  ISETP.GT.AND P5, PT, R14, 0x20, P2 ;  /* 0x000000200e00780c */ /* 0x000fe200017a4270 */
[--C-:B0-----:R-:W-:Y:S01]  /*57d0*/  IMAD.IADD R11, R11, 0x1, R10.reuse ;  /* 0x000000010b0b7824 */ /* 0x101fe200078e020a */
[C---:B------:R-:W-:Y:S01]  /*57e0*/  ISETP.LT.OR P6, PT, R13.reuse, 0x9, P6 ;  /* 0x000000090d00780c */ /* 0x040fe200037c1670 */
[----:B------:R-:W-:Y:S01]  /*57f0*/  IMAD.IADD R12, R12, 0x1, R10 ;  /* 0x000000010c0c7824 */ /* 0x000fe200078e020a */
[C---:B------:R-:W-:Y:S02]  /*5800*/  ISETP.LT.OR P3, PT, R13.reuse, 0xa, P3 ;  /* 0x0000000a0d00780c */ /* 0x040fe40001f61670 */
[----:B------:R-:W-:Y:S02]  /*5810*/  ISETP.LT.OR P5, PT, R13, 0x21, P5 ;  /* 0x000000210d00780c */ /* 0x000fe40002fa1670 */
[----:B------:R-:W-:Y:S02]  /*5820*/  FSEL R153, R153, -INF , !P4 ;  /* 0xff80000099997808 */ /* 0x000fe40006000000 */
[----:B------:R-:W-:-:S02]  /*5830*/  FSEL R156, R156, -INF , !P6 ;  /* 0xff8000009c9c7808 */ /* 0x000fc40007000000 */
[----:B------:R-:W-:Y:S02]  /*5840*/  FSEL R157, R157, -INF , !P3 ;  /* 0xff8000009d9d7808 */ /* 0x000fe40005800000 */
[C---:B------:R-:W-:Y:S02]  /*5850*/  ISETP.GT.AND P4, PT, R14.reuse, 0x11, P2 ;  /* 0x000000110e00780c */ /* 0x040fe40001784270 */
[C---:B------:R-:W-:Y:S02]  /*5860*/  ISETP.GT.AND P6, PT, R14.reuse, 0x18, P2 ;  /* 0x000000180e00780c */ /* 0x040fe400017c4270 */
[----:B------:R-:W-:Y:S02]  /*5870*/  ISETP.GT.AND P3, PT, R14, 0x19, P2 ;  /* 0x000000190e00780c */ /* 0x000fe40001764270 */
[----:B------:R-:W-:Y:S02]  /*5880*/  FSEL R168, R168, -INF , !P5 ;  /* 0xff800000a8a87808 */ /* 0x000fe40006800000 */
[----:B------:R-:W-:-:S02]  /*5890*/  ISETP.GT.AND P5, PT, R14, 0x30, P2 ;  /* 0x000000300e00780c */ /* 0x000fc400017a4270 */
[C---:B------:R-:W-:Y:S02]  /*58a0*/  ISETP.LT.OR P4, PT, R13.reuse, 0x12, P4 ;  /* 0x000000120d00780c */ /* 0x040fe40002781670 */
[C---:B------:R-:W-:Y:S02]  /*58b0*/  ISETP.LT.OR P6, PT, R13.reuse, 0x19, P6 ;  /* 0x000000190d00780c */ /* 0x040fe400037c1670 */
        /* <DEDUP_REMOVED lines=9> */
[----:B------:R-:W-:-:S02]  /*5950*/  PLOP3.LUT P5, PT, PT, PT, UP1, 0x40, 0x0 ;  /* 0x000000000000781c */ /* 0x000fc40003fae818 */
        /* <DEDUP_REMOVED lines=14> */
[----:B------:R-:W-:Y:S01]  /*5a40*/  FSEL R181, R181, -INF , !P3 ;  /* 0xff800000b5b57808 */ /* 0x000fe20005800000 */
[----:B------:R-:W-:Y:S06]  /*5a50*/  @P5 BRA `(.L_x_1187) ;  /* 0x00000000005c5947 */ /* 0x000fec0003800000 */
        /* <DEDUP_REMOVED lines=13> */
.L_x_1189:
[----:B------:R-:W-:-:S05]  /*5b30*/  IMAD.U32 R13, RZ, RZ, UR50 ;  /* 0x00000032ff0d7e24 */ /* 0x000fca000f8e00ff */
[----:B------:R-:W-:-:S13]  /*5b40*/  ISETP.NE.AND P3, PT, R13, 0x1, PT ;  /* 0x000000010d00780c */ /* 0x000fda0003f65270 */
[----:B------:R-:W0:Y:S02]  /*5b50*/  @P3 LDC.64 R8, c[0x0][0x9e8] ;  /* 0x00027a00ff083b82 */ /* 0x000e240000000a00 */
[----:B0-----:R-:W-:-:S05]  /*5b60*/  @P3 IMAD.HI.U32 R8, R10, R8, RZ ;  /* 0x000000080a083227 */ /* 0x001fca00078e00ff */
[----:B------:R-:W-:-:S07]  /*5b70*/  @P3 SHF.R.U32.HI R10, RZ, R9, R8 ;  /* 0x00000009ff0a3219 */ /* 0x000fce0000011608 */
.L_x_1190:
[----:B------:R-:W-:Y:S05]  /*5b80*/  BSYNC B0 ;  /* 0x0000000000007941 */ /* 0x000fea0003800000 */
.L_x_1188:
[----:B------:R-:W-:-:S04]  /*5b90*/  IMAD R7, R10, R13, -R7 ;  /* 0x0000000d0a077224 */ /* 0x000fc800078e0a07 */
[----:B------:R-:W-:-:S05]  /*5ba0*/  IMAD.IADD R8, R7, 0x1, -R2 ;  /* 0x0000000107087824 */ /* 0x000fca00078e0a02 */
[----:B------:R-:W-:Y:S02]  /*5bb0*/  VIADDMNMX R11, R8, R13, R11, PT ;  /* 0x0000000d080b7246 */ /* 0x000fe4000380010b */
[----:B------:R-:W-:-:S07]  /*5bc0*/  VIMNMX R12, R12, R8, !PT ;  /* 0x000000080c0c7248 */ /* 0x000fce0007fe0100 */
.L_x_1187:
[----:B------:R-:W-:Y:S02]  /*5bd0*/  FMNMX.FTZ R8, R152, R4, !PT ;  /* 0x0000000498087209 */ /* 0x000fe40007810000 */
        /* <DEDUP_REMOVED lines=16> */
[----:B------:R-:W-:-:S02]  /*5ce0*/  ISETP.GT.AND P5, PT, R12, 0x1, P2 ;  /* 0x000000010c00780c */ /* 0x000fc400017a4270 */
[----:B------:R-:W-:Y:S02]  /*5cf0*/  FMNMX.FTZ R7, R169, R8, !PT ;  /* 0x00000008a9077209 */ /* 0x000fe40007810000 */
[----:B------:R-:W-:Y:S02]  /*5d00*/  FSEL R170, R170, -INF , !P4 ;  /* 0xff800000aaaa7808 */ /* 0x000fe40006000000 */
[----:B------:R-:W-:Y:S02]  /*5d10*/  FMNMX.FTZ R8, R172, R7, !PT ;  /* 0x00000007ac087209 */ /* 0x000fe40007810000 */
[----:B------:R-:W-:Y:S02]  /*5d20*/  ISETP.GT.AND P4, PT, R12, RZ, P2 ;  /* 0x000000ff0c00720c */ /* 0x000fe40001784270 */
        /* <DEDUP_REMOVED lines=9> */
[----:B------:R-:W-:Y:S02]  /*5dc0*/  ISETP.GT.AND P5, PT, R12, 0x10, P2 ;  /* 0x000000100c00780c */ /* 0x000fe400017a4270 */
[----:B------:R-:W-:Y:S01]  /*5dd0*/  FSEL R154, R154, -INF , !P4 ;  /* 0xff8000009a9a7808 */ /* 0x000fe20006000000 */
        /* <DEDUP_REMOVED lines=10> */
[----:B------:R-:W-:Y:S02]  /*5e80*/  FSEL R167, R167, -INF , !P5 ;  /* 0xff800000a7a77808 */ /* 0x000fe40006800000 */
[C---:B------:R-:W-:Y:S02]  /*5e90*/  ISETP.GT.AND P3, PT, R12.reuse, 0x21, P2 ;  /* 0x000000210c00780c */ /* 0x040fe40001764270 */
[----:B------:R-:W-:Y:S02]  /*5ea0*/  ISETP.GT.AND P5, PT, R12, 0x28, P2 ;  /* 0x000000280c00780c */ /* 0x000fe400017a4270 */
[----:B0-----:R-:W-:Y:S01]  /*5eb0*/  FMNMX.FTZ R9, R8, R7, !PT ;  /* 0x0000000708097209 */ /* 0x001fe20007810000 */
[----:B------:R-:W-:Y:S01]  /*5ec0*/  IMAD.U32 R8, RZ, RZ, UR40 ;  /* 0x00000028ff087e24 */ /* 0x000fe2000f8e00ff */
[C---:B------:R-:W-:Y:S02]  /*5ed0*/  ISETP.LT.OR P3, PT, R11.reuse, 0x22, P3 ;  /* 0x000000220b00780c */ /* 0x040fe40001f61670 */
[----:B------:R-:W-:Y:S01]  /*5ee0*/  ISETP.LT.OR P5, PT, R11, 0x29, P5 ;  /* 0x000000290b00780c */ /* 0x000fe20002fa1670 */
[----:B------:R-:W0:Y:S01]  /*5ef0*/  SHFL.BFLY PT, R10, R9, 0x1, 0x1f ;  /* 0x0c201f00090a7f89 */ /* 0x000e2200000e0000 */
[----:B------:R-:W-:-:S02]  /*5f00*/  FSEL R171, R171, -INF , !P3 ;  /* 0xff800000abab7808 */ /* 0x000fc40005800000 */
[----:B------:R-:W-:Y:S02]  /*5f10*/  FSEL R174, R174, -INF , !P5 ;  /* 0xff800000aeae7808 */ /* 0x000fe40006800000 */
[C---:B------:R-:W-:Y:S02]  /*5f20*/  ISETP.GT.AND P3, PT, R12.reuse, 0x29, P2 ;  /* 0x000000290c00780c */ /* 0x040fe40001764270 */
[C---:B------:R-:W-:Y:S02]  /*5f30*/  ISETP.GT.AND P5, PT, R12.reuse, 0x30, P2 ;  /* 0x000000300c00780c */ /* 0x040fe400017a4270 */
[----:B------:R-:W-:Y:S02]  /*5f40*/  ISETP.GT.AND P4, PT, R12, 0x38, P2 ;  /* 0x000000380c00780c */ /* 0x000fe40001784270 */
[C---:B------:R-:W-:Y:S02]  /*5f50*/  ISETP.LT.OR P3, PT, R11.reuse, 0x2a, P3 ;  /* 0x0000002a0b00780c */ /* 0x040fe40001f61670 */
[----:B------:R-:W-:-:S02]  /*5f60*/  ISETP.LT.OR P5, PT, R11, 0x31, P5 ;  /* 0x000000310b00780c */ /* 0x000fc40002fa1670 */
[----:B------:R-:W-:Y:S02]  /*5f70*/  ISETP.LT.OR P4, PT, R11, 0x39, P4 ;  /* 0x000000390b00780c */ /* 0x000fe40002781670 */
[----:B------:R-:W-:Y:S02]  /*5f80*/  FSEL R175, R175, -INF , !P3 ;  /* 0xff800000afaf7808 */ /* 0x000fe40005800000 */
[----:B------:R-:W-:Y:S02]  /*5f90*/  FSEL R178, R178, -INF , !P5 ;  /* 0xff800000b2b27808 */ /* 0x000fe40006800000 */
[----:B------:R-:W-:Y:S02]  /*5fa0*/  FSEL R182, R182, -INF , !P4 ;  /* 0xff800000b6b67808 */ /* 0x000fe40006000000 */
[----:B0-----:R-:W-:Y:S02]  /*5fb0*/  FMNMX.FTZ R7, R9, R10, !PT ;  /* 0x0000000a09077209 */ /* 0x001fe40007810000 */
[----:B------:R-:W-:-:S02]  /*5fc0*/  FMNMX.FTZ R10, R154, R5, !PT ;  /* 0x000000059a0a7209 */ /* 0x000fc40007810000 */
[C---:B------:R-:W-:Y:S01]  /*5fd0*/  FSETP.NEU.FTZ.AND P6, PT, R7.reuse, -INF , PT ;  /* 0xff8000000700780b */ /* 0x040fe20003fdd000 */
[----:B------:R-:W-:-:S01]  /*5fe0*/  FFMA.FTZ R8, R7, R8, -8 ;  /* 0xc100000007087423 */ /* 0x000fc20000010008 */
[----:B------:R-:W-:Y:S02]  /*5ff0*/  FMNMX.FTZ R9, R155, R10, !PT ;  /* 0x0000000a9b097209 */ /* 0x000fe40007810000 */
[----:B------:R-:W-:Y:S02]  /*6000*/  FSEL R13, R7, RZ, P6 ;  /* 0x000000ff070d7208 */ /* 0x000fe40003000000 */
[----:B------:R-:W-:Y:S02]  /*6010*/  FMNMX.FTZ R10, R158, R9, !PT ;  /* 0x000000099e0a7209 */ /* 0x000fe40007810000 */
[----:B------:R-:W-:Y:S01]  /*6020*/  FSEL R8, R8, RZ, P6 ;  /* 0x000000ff08087208 */ /* 0x000fe20003000000 */
[----:B------:R-:W-:Y:S01]  /*6030*/  FADD.FTZ R4, -R13, R4 ;  /* 0x000000040d047221 */ /* 0x000fe20000010100 */
[----:B------:R-:W-:-:S02]  /*6040*/  FMNMX.FTZ R9, R159, R10, !PT ;  /* 0x0000000a9f097209 */ /* 0x000fc40007810000 */
[----:B------:R-:W-:Y:S01]  /*6050*/  ISETP.GT.AND P6, PT, R12, 0x31, P2 ;  /* 0x000000310c00780c */ /* 0x000fe200017c4270 */
[----:B------:R-:W-:-:S01]  /*6060*/  FFMA.FTZ R160, R160, UR40, -R8 ;  /* 0x00000028a0a07c23 */ /* 0x000fc20008010808 */
[----:B------:R-:W-:Y:S01]  /*6070*/  FMNMX.FTZ R10, R162, R9, !PT ;  /* 0x00000009a20a7209 */ /* 0x000fe20007810000 */
[----:B------:R-:W-:-:S01]  /*6080*/  FFMA.FTZ R152, R152, UR40, -R8 ;  /* 0x0000002898987c23 */ /* 0x000fc20008010808 */
[----:B------:R-:W-:Y:S01]  /*6090*/  ISETP.GT.AND P2, PT, R12, 0x39, P2 ;  /* 0x000000390c00780c */ /* 0x000fe20001744270 */
[----:B------:R-:W-:-:S01]  /*60a0*/  FFMA.FTZ R156, R156, UR40, -R8 ;  /* 0x000000289c9c7c23 */ /* 0x000fc20008010808 */
[----:B------:R-:W-:Y:S01]  /*60b0*/  FMNMX.FTZ R9, R163, R10, !PT ;  /* 0x0000000aa3097209 */ /* 0x000fe20007810000 */
[----:B------:R-:W-:-:S01]  /*60c0*/  FFMA.FTZ R20, R161, UR40, -R8 ;  /* 0x00000028a1147c23 */ /* 0x000fc20008010808 */
[----:B------:R-:W-:Y:S01]  /*60d0*/  ISETP.LT.OR P6, PT, R11, 0x32, P6 ;  /* 0x000000320b00780c */ /* 0x000fe200037c1670 */
[----:B------:R-:W-:-:S01]  /*60e0*/  FFMA.FTZ R21, R164, UR40, -R8 ;  /* 0x00000028a4157c23 */ /* 0x000fc20008010808 */
[----:B------:R-:W-:Y:S01]  /*60f0*/  FMNMX.FTZ R10, R166, R9, !PT ;  /* 0x00000009a60a7209 */ /* 0x000fe20007810000 */
[----:B------:R-:W-:-:S01]  /*6100*/  FFMA.FTZ R172, R172, UR40, -R8 ;  /* 0x00000028acac7c23 */ /* 0x000fc20008010808 */
[----:B------:R-:W-:Y:S01]  /*6110*/  ISETP.LT.OR P2, PT, R11, 0x3a, P2 ;  /* 0x0000003a0b00780c */ /* 0x000fe20001741670 */
[----:B------:R0:W-:Y:S01]  /*6120*/  MUFU.EX2 R9, R152 ;  /* 0x0000009800097308 */ /* 0x0001e20000000800 */
[----:B------:R-:W-:Y:S01]  /*6130*/  FMNMX.FTZ R11, R167, R10, !PT ;  /* 0x0000000aa70b7209 */ /* 0x000fe20007810000 */
[--C-:B------:R-:W-:Y:S01]  /*6140*/  FFMA.FTZ R10, R153, UR40, -R8.reuse ;  /* 0x00000028990a7c23 */ /* 0x100fe20008010808 */
[----:B------:R-:W-:Y:S01]  /*6150*/  FSEL R179, R179, -INF , !P6 ;  /* 0xff800000b3b37808 */ /* 0x000fe20007000000 */
[--C-:B------:R-:W-:Y:S01]  /*6160*/  FFMA.FTZ R153, R168, UR40, -R8.reuse ;  /* 0x00000028a8997c23 */ /* 0x100fe20008010808 */
[----:B------:R-:W-:Y:S01]  /*6170*/  FMNMX.FTZ R12, R170, R11, !PT ;  /* 0x0000000baa0c7209 */ /* 0x000fe20007810000 */
[--C-:B------:R-:W-:Y:S01]  /*6180*/  FFMA.FTZ R161, R176, UR40, -R8.reuse ;  /* 0x00000028b0a17c23 */ /* 0x100fe20008010808 */
[----:B------:R-:W-:Y:S01]  /*6190*/  FSEL R183, R183, -INF , !P2 ;  /* 0xff800000b7b77808 */ /* 0x000fe20005000000 */
[--C-:B------:R-:W-:Y:S01]  /*61a0*/  FFMA.FTZ R164, R177, UR40, -R8.reuse ;  /* 0x00000028b1a47c23 */ /* 0x100fe20008010808 */
[----:B------:R-:W-:Y:S01]  /*61b0*/  FMNMX.FTZ R11, R171, R12, !PT ;  /* 0x0000000cab0b7209 */ /* 0x000fe20007810000 */
[--C-:B0-----:R-:W-:Y:S01]  /*61c0*/  FFMA.FTZ R152, R165, UR40, -R8.reuse ;  /* 0x00000028a5987c23 */ /* 0x101fe20008010808 */
[----:B------:R-:W-:-:S01]  /*61d0*/  FFMA.FTZ R165, R180, UR40, -R8 ;  /* 0x00000028b4a57c23 */ /* 0x000fc20008010808 */
[--C-:B------:R-:W-:Y:S01]  /*61e0*/  FFMA.FTZ R181, R181, UR40, -R8.reuse ;  /* 0x00000028b5b57c23 */ /* 0x100fe20008010808 */
[----:B------:R-:W-:Y:S01]  /*61f0*/  FMNMX.FTZ R12, R174, R11, !PT ;  /* 0x0000000bae0c7209 */ /* 0x000fe20007810000 */
[----:B------:R-:W-:Y:S01]  /*6200*/  FMUL.FTZ R4, R4, UR40 ;  /* 0x0000002804047c20 */ /* 0x000fe20008410000 */
[----:B------:R0:W-:Y:S02]  /*6210*/  MUFU.EX2 R11, R156 ;  /* 0x0000009c000b7308 */ /* 0x0001e40000000800 */
[----:B------:R-:W-:Y:S01]  /*6220*/  FMNMX.FTZ R13, R175, R12, !PT ;  /* 0x0000000caf0d7209 */ /* 0x000fe20007810000 */
[--C-:B------:R-:W-:Y:S01]  /*6230*/  FFMA.FTZ R12, R157, UR40, -R8.reuse ;  /* 0x000000289d0c7c23 */ /* 0x100fe20008010808 */
[----:B------:R-:W-:-:S02]  /*6240*/  FFMA.FTZ R157, R173, UR40, -R8 ;  /* 0x00000028ad9d7c23 */ /* 0x000fc40008010808 */
[----:B------:R-:W-:Y:S02]  /*6250*/  FMNMX.FTZ R14, R178, R13, !PT ;  /* 0x0000000db20e7209 */ /* 0x000fe40007810000 */
[----:B------:R-:W1:Y:S01]  /*6260*/  MUFU.EX2 R4, R4 ;  /* 0x0000000400047308 */ /* 0x000e620000000800 */
[----:B0-----:R-:W-:-:S01]  /*6270*/  FFMA.FTZ R156, R169, UR40, -R8 ;  /* 0x00000028a99c7c23 */ /* 0x001fc20008010808 */
[----:B------:R-:W-:-:S04]  /*6280*/  FMNMX.FTZ R13, R179, R14, !PT ;  /* 0x0000000eb30d7209 */ /* 0x000fc80007810000 */
[----:B------:R-:W-:Y:S02]  /*6290*/  FMNMX.FTZ R14, R182, R13, !PT ;  /* 0x0000000db60e7209 */ /* 0x000fe40007810000 */
[----:B------:R0:W-:Y:S02]  /*62a0*/  MUFU.EX2 R13, R160 ;  /* 0x000000a0000d7308 */ /* 0x0001e40000000800 */
[----:B------:R-:W-:-:S05]  /*62b0*/  FMNMX.FTZ R14, R183, R14, !PT ;  /* 0x0000000eb70e7209 */ /* 0x000fca0007810000 */
[----:B------:R-:W2:Y:S01]  /*62c0*/  SHFL.BFLY PT, R15, R14, 0x2, 0x1f ;  /* 0x0c401f000e0f7f89 */ /* 0x000ea200000e0000 */
[----:B------:R-:W3:Y:S08]  /*62d0*/  MUFU.EX2 R10, R10 ;  /* 0x0000000a000a7308 */ /* 0x000ef00000000800 */
[----:B------:R-:W4:Y:S08]  /*62e0*/  MUFU.EX2 R12, R12 ;  /* 0x0000000c000c7308 */ /* 0x000f300000000800 */
[----:B------:R-:W5:Y:S01]  /*62f0*/  MUFU.EX2 R20, R20 ;  /* 0x0000001400147308 */ /* 0x000f620000000800 */
[----:B--2---:R-:W-:-:S07]  /*6300*/  FMNMX.FTZ R15, R14, R15, !PT ;  /* 0x0000000f0e0f7209 */ /* 0x004fce0007810000 */
[----:B------:R-:W-:Y:S01]  /*6310*/  MUFU.EX2 R21, R21 ;  /* 0x0000001500157308 */ /* 0x000fe20000000800 */
[----:B0-----:R-:W0:Y:S07]  /*6320*/  SHFL.BFLY PT, R160, R15, 0x1, 0x1f ;  /* 0x0c201f000fa07f89 */ /* 0x001e2e00000e0000 */
[----:B------:R-:W-:Y:S08]  /*6330*/  MUFU.EX2 R152, R152 ;  /* 0x0000009800987308 */ /* 0x000ff00000000800 */
[----:B------:R-:W-:Y:S08]  /*6340*/  MUFU.EX2 R153, R153 ;  /* 0x0000009900997308 */ /* 0x000ff00000000800 */
[----:B------:R-:W-:Y:S01]  /*6350*/  MUFU.EX2 R156, R156 ;  /* 0x0000009c009c7308 */ /* 0x000fe20000000800 */
[----:B0-----:R-:W-:Y:S01]  /*6360*/  FMNMX.FTZ R8, R15, R160, !PT ;  /* 0x000000a00f087209 */ /* 0x001fe20007810000 */
[----:B------:R-:W-:-:S03]  /*6370*/  IMAD.U32 R15, RZ, RZ, UR40 ;  /* 0x00000028ff0f7e24 */ /* 0x000fc6000f8e00ff */
[C---:B------:R-:W-:Y:S01]  /*6380*/  FSETP.NEU.FTZ.AND P2, PT, R8.reuse, -INF , PT ;  /* 0xff8000000800780b */ /* 0x040fe20003f5d000 */
[----:B------:R-:W-:-:S02]  /*6390*/  FFMA.FTZ R15, R8, R15, -8 ;  /* 0xc1000000080f7423 */ /* 0x000fc4000001000f */
[----:B------:R-:W-:Y:S01]  /*63a0*/  MUFU.EX2 R14, R172 ;  /* 0x000000ac000e7308 */ /* 0x000fe20000000800 */
[----:B------:R-:W-:Y:S02]  /*63b0*/  FSEL R168, R8, RZ, P2 ;  /* 0x000000ff08a87208 */ /* 0x000fe40001000000 */
[----:B------:R-:W-:-:S03]  /*63c0*/  FSEL R15, R15, RZ, P2 ;  /* 0x000000ff0f0f7208 */ /* 0x000fc60001000000 */
[----:B------:R-:W-:Y:S02]  /*63d0*/  FADD.FTZ R168, -R168, R5 ;  /* 0x00000005a8a87221 */ /* 0x000fe40000010100 */
[----:B------:R-:W-:Y:S01]  /*63e0*/  MUFU.EX2 R157, R157 ;  /* 0x0000009d009d7308 */ /* 0x000fe20000000800 */
[----:B------:R-:W-:-:S01]  /*63f0*/  FFMA.FTZ R5, R167, UR40, -R15 ;  /* 0x00000028a7057c23 */ /* 0x000fc2000801080f */
[--C-:B------:R-:W-:Y:S01]  /*6400*/  FFMA.FTZ R154, R154, UR40, -R15.reuse ;  /* 0x000000289a9a7c23 */ /* 0x100fe2000801080f */
[----:B------:R-:W-:Y:S01]  /*6410*/  FMUL.FTZ R167, R168, UR40 ;  /* 0x00000028a8a77c20 */ /* 0x000fe20008410000 */
[--C-:B------:R-:W-:Y:S01]  /*6420*/  FFMA.FTZ R155, R155, UR40, -R15.reuse ;  /* 0x000000289b9b7c23 */ /* 0x100fe2000801080f */
[----:B------:R-:W-:-:S01]  /*6430*/  FFMA.FTZ R158, R158, UR40, -R15 ;  /* 0x000000289e9e7c23 */ /* 0x000fc2000801080f */
[--C-:B------:R-:W-:Y:S01]  /*6440*/  FFMA.FTZ R159, R159, UR40, -R15.reuse ;  /* 0x000000289f9f7c23 */ /* 0x100fe2000801080f */
[----:B------:R-:W-:-:S01]  /*6450*/  FFMA.FTZ R162, R162, UR40, -R15 ;  /* 0x00000028a2a27c23 */ /* 0x000fc2000801080f */
[----:B------:R-:W-:Y:S01]  /*6460*/  MUFU.EX2 R154, R154 ;  /* 0x0000009a009a7308 */ /* 0x000fe20000000800 */
[----:B------:R-:W-:-:S01]  /*6470*/  FFMA.FTZ R163, R163, UR40, -R15 ;  /* 0x00000028a3a37c23 */ /* 0x000fc2000801080f */
[----:B------:R-:W-:Y:S01]  /*6480*/  FFMA.FTZ R169, R171, UR40, -R15 ;  /* 0x00000028aba97c23 */ /* 0x000fe2000801080f */
[----:B-1----:R-:W-:-:S01]  /*6490*/  FFMA.FTZ R171, R4, R0, R9 ;  /* 0x0000000004ab7223 */ /* 0x002fc20000010009 */
[--C-:B------:R-:W-:Y:S01]  /*64a0*/  FFMA.FTZ R166, R166, UR40, -R15.reuse ;  /* 0x00000028a6a67c23 */ /* 0x100fe2000801080f */
[----:B------:R-:W-:-:S01]  /*64b0*/  FFMA.FTZ R168, R170, UR40, -R15 ;  /* 0x00000028aaa87c23 */ /* 0x000fc2000801080f */
[----:B------:R-:W-:Y:S01]  /*64c0*/  FFMA.FTZ R174, R174, UR40, -R15 ;  /* 0x00000028aeae7c23 */ /* 0x000fe2000801080f */
[----:B---3--:R-:W-:-:S01]  /*64d0*/  FADD.FTZ R170, R10, R171 ;  /* 0x000000ab0aaa7221 */ /* 0x008fc20000010000 */
[----:B------:R-:W0:Y:S01]  /*64e0*/  MUFU.EX2 R167, R167 ;  /* 0x000000a700a77308 */ /* 0x000e220000000800 */
[----:B------:R-:W-:-:S01]  /*64f0*/  FFMA.FTZ R175, R175, UR40, -R15 ;  /* 0x00000028afaf7c23 */ /* 0x000fc2000801080f */
[----:B------:R-:W-:Y:S01]  /*6500*/  FFMA.FTZ R178, R178, UR40, -R15 ;  /* 0x00000028b2b27c23 */ /* 0x000fe2000801080f */
[----:B------:R-:W-:-:S01]  /*6510*/  FADD.FTZ R171, R11, R170 ;  /* 0x000000aa0bab7221 */ /* 0x000fc20000010000 */
[--C-:B------:R-:W-:Y:S01]  /*6520*/  FFMA.FTZ R179, R179, UR40, -R15.reuse ;  /* 0x00000028b3b37c23 */ /* 0x100fe2000801080f */
[----:B------:R-:W-:-:S01]  /*6530*/  FFMA.FTZ R182, R182, UR40, -R15 ;  /* 0x00000028b6b67c23 */ /* 0x000fc2000801080f */
[----:B------:R-:W-:Y:S01]  /*6540*/  FFMA.FTZ R15, R183, UR40, -R15 ;  /* 0x00000028b70f7c23 */ /* 0x000fe2000801080f */
[----:B----4-:R-:W-:-:S01]  /*6550*/  FADD.FTZ R170, R12, R171 ;  /* 0x000000ab0caa7221 */ /* 0x010fc20000010000 */
[----:B------:R-:W1:Y:S03]  /*6560*/  MUFU.EX2 R155, R155 ;  /* 0x0000009b009b7308 */ /* 0x000e660000000800 */
[----:B------:R-:W-:-:S04]  /*6570*/  FADD.FTZ R171, R13, R170 ;  /* 0x000000aa0dab7221 */ /* 0x000fc80000010000 */
[----:B-----5:R-:W-:Y:S01]  /*6580*/  FADD.FTZ R170, R20, R171 ;  /* 0x000000ab14aa7221 */ /* 0x020fe20000010000 */
[----:B------:R-:W2:Y:S01]  /*6590*/  MUFU.EX2 R158, R158 ;  /* 0x0000009e009e7308 */ /* 0x000ea20000000800 */
[----:B0-----:R-:W-:-:S02]  /*65a0*/  FFMA.FTZ R0, R167, R3, R154 ;  /* 0x00000003a7007223 */ /* 0x001fc4000001009a */
[----:B------:R-:W-:-:S04]  /*65b0*/  FADD.FTZ R171, R21, R170 ;  /* 0x000000aa15ab7221 */ /* 0x000fc80000010000 */
[----:B------:R-:W-:Y:S01]  /*65c0*/  FADD.FTZ R170, R152, R171 ;  /* 0x000000ab98aa7221 */ /* 0x000fe20000010000 */
[----:B------:R-:W0:Y:S01]  /*65d0*/  MUFU.EX2 R159, R159 ;  /* 0x0000009f009f7308 */ /* 0x000e220000000800 */
[----:B-1----:R-:W-:-:S02]  /*65e0*/  FADD.FTZ R3, R155, R0 ;  /* 0x000000009b037221 */ /* 0x002fc40000010000 */
[----:B------:R-:W-:-:S04]  /*65f0*/  FADD.FTZ R171, R153, R170 ;  /* 0x000000aa99ab7221 */ /* 0x000fc80000010000 */
[----:B------:R-:W-:Y:S01]  /*6600*/  FADD.FTZ R171, R156, R171 ;  /* 0x000000ab9cab7221 */ /* 0x000fe20000010000 */
        /* <DEDUP_REMOVED lines=16> */
[----:B------:R-:W-:-:S04]  /*6710*/  FADD.FTZ R0, R14, R171 ;  /* 0x000000ab0e007221 */ /* 0x000fc80000010000 */
[----:B------:R-:W-:Y:S02]  /*6720*/  FADD.FTZ R0, R157, R0 ;  /* 0x000000009d007221 */ /* 0x000fe40000010000 */
        /* <DEDUP_REMOVED lines=16> */
[----:B0-----:R-:W-:-:S03]  /*6830*/  FADD.FTZ R0, R160, R171 ;  /* 0x000000aba0007221 */ /* 0x001fc60000010000 */
[----:B-1----:R-:W-:Y:S01]  /*6840*/  FADD.FTZ R3, R15, R170 ;  /* 0x000000aa0f037221 */ /* 0x002fe20000010000 */
[----:B------:R-:W-:Y:S06]  /*6850*/  @!P0 BRA `(.L_x_1191) ;  /* 0x0000000000048947 */ /* 0x000fec0003800000 */
[----:B------:R-:W-:Y:S01]  /*6860*/  BPT.TRAP 0x1 ;  /* 0x000000040000795c */ /* 0x000fe20000300000 */
.L_x_1191:
[----:B------:R-:W-:Y:S01]  /*6870*/  ULEA UR7, UR37, UR41, 0x3 ;  /* 0x0000002925077291 */ /* 0x000fe2000f8e183f */
[----:B------:R-:W-:Y:S01]  /*6880*/  ISETP.GT.AND P2, PT, R6, UR46, PT ;  /* 0x0000002e06007c0c */ /* 0x000fe2000bf44270 */
        /* <DEDUP_REMOVED lines=15> */
[----:B------:R-:W-:Y:S01]  /*6980*/  F2FP.SATFINITE.E4M3.F32.PACK_AB_MERGE_C R15, R15, R182, RZ ;  /* 0x000000b60f0f723e */ /* 0x000fe200048070ff */
[----:B------:R-:W-:Y:S01]  /*6990*/  SYNCS.ARRIVE.TRANS64.RED.A1T0 RZ, [UR7], RZ ;  /* 0x000000ffffff79a7 */ /* 0x000fe20008100407 */
        /* <DEDUP_REMOVED lines=62> */
[----:B------:R-:W-:Y:S01]  /*6d80*/  VIADD R6, R6, 0xffffffff ;  /* 0xffffffff06067836 */ /* 0x000fe20000000000 */
[----:B------:R-:W-:Y:S01]  /*6d90*/  F2FP.SATFINITE.E4M3.F32.PACK_AB_MERGE_C R189, R155, R154, R189 ;  /* 0x0000009a9bbd723e */ /* 0x000fe200048070bd */
[----:B------:R-:W-:Y:S01]  /*6da0*/  FMUL.FTZ R26, R26, R167 ;  /* 0x000000a71a1a7220 */ /* 0x000fe20000410000 */
[----:B------:R-:W-:Y:S01]  /*6db0*/  F2FP.SATFINITE.E4M3.F32.PACK_AB_MERGE_C R190, R20, R13, R190 ;  /* 0x0000000d14be723e */ /* 0x000fe200048070be */
        /* <DEDUP_REMOVED lines=72> */
[----:B------:R-:W-:Y:S01]  /*7240*/  IMAD.MOV.U32 R4, RZ, RZ, R7 ;  /* 0x000000ffff047224 */ /* 0x000fe200078e0007 */
[----:B------:R-:W-:-:S06]  /*7250*/  UMOV UR36, UR45 ;  /* 0x0000002d00247c82 */ /* 0x000fcc0008000000 */
.L_x_1174:
[----:B------:R-:W-:Y:S01]  /*7260*/  ULDC UR7, c[0x0][0x448] ;  /* 0x0001120000077ab9 */ /* 0x000fe20000000800 */
[----:B------:R-:W-:Y:S01]  /*7270*/  ULDC UR14, c[0x0][0x9e4] ;  /* 0x00027900000e7ab9 */ /* 0x000fe20000000800 */
[----:B------:R-:W-:Y:S02]  /*7280*/  UISETP.NE.AND UP0, UPT, UR7, 0x1, UPT ;  /* 0x000000010700788c */ /* 0x000fe4000bf05270 */
[----:B------:R-:W-:Y:S02]  /*7290*/  UISETP.GE.AND UP1, UPT, UR14, 0x1, UPT ;  /* 0x000000010e00788c */ /* 0x000fe4000bf26270 */
[----:B------:R-:W-:Y:S02]  /*72a0*/  UIADD3 UR7, UR42, 0x7f, URZ ;  /* 0x0000007f2a077890 */ /* 0x000fe4000fffe03f */
[----:B------:R-:W-:Y:S02]  /*72b0*/  UIADD3 UR15, UR39, 0x1, -UR38 ;  /* 0x00000001270f7890 */ /* 0x000fe4000fffe826 */
[----:B------:R-:W-:-:S03]  /*72c0*/  PLOP3.LUT P5, PT, PT, PT, UP1, 0x80, 0x0 ;  /* 0x000000000000781c */ /* 0x000fc60003faf018 */
[----:B------:R-:W-:Y:S01]  /*72d0*/  @UP0 ULDC UR10, c[0x0][0x44c] ;  /* 0x00011300000a0ab9 */ /* 0x000fe20000000800 */
[----:B------:R-:W-:Y:S01]  /*72e0*/  @UP0 ULDC UR18, c[0x0][0x450] ;  /* 0x0001140000120ab9 */ /* 0x000fe20000000800 */
[----:B------:R-:W-:-:S04]  /*72f0*/  UIMAD.WIDE.U32 UR10, UR7, UR10, URZ ;  /* 0x0000000a070a72a5 */ /* 0x000fc8000f8e003f */
[----:B------:R-:W-:-:S04]  /*7300*/  @UP0 USHF.R.U32.HI UR7, URZ, UR18, UR11 ;  /* 0x000000123f070299 */ /* 0x000fc8000801160b */
[----:B------:R-:W-:-:S04]  /*7310*/  UIADD3 UR7, UR15, UR7, URZ ;  /* 0x000000070f077290 */ /* 0x000fc8000fffe03f */
[----:B------:R-:W-:Y:S01]  /*7320*/  UIADD3 UR18, UR7, -UR6, URZ ;  /* 0x8000000607127290 */ /* 0x000fe2000fffe03f */
[----:B------:R-:W-:Y:S11]  /*7330*/  @!P5 BRA `(.L_x_1193) ;  /* 0x000000000048d947 */ /* 0x000ff60003800000 */
[----:B------:R-:W-:Y:S02]  /*7340*/  UMOV UR15, UR7 ;  /* 0x00000007000f7c82 */ /* 0x000fe40008000000 */
        /* <DEDUP_REMOVED lines=10> */
.L_x_1194:
[----:B------:R-:W-:-:S11]  /*73f0*/  UISETP.NE.AND UP1, UPT, UR14, 0x1, UPT ;  /* 0x000000010e00788c */ /* 0x000fd6000bf25270 */
[----:B------:R-:W-:Y:S02]  /*7400*/  @UP1 ULDC.64 UR6, c[0x0][0x9e8] ;  /* 0x00027a0000061ab9 */ /* 0x000fe40000000a00 */
[----:B------:R-:W-:-:S04]  /*7410*/  UIMAD.WIDE.U32 UR10, UR15, UR6, URZ ;  /* 0x000000060f0a72a5 */ /* 0x000fc8000f8e003f */
[----:B------:R-:W-:-:S12]  /*7420*/  @UP1 USHF.R.U32.HI UR15, URZ, UR7, UR11 ;  /* 0x000000073f0f1299 */ /* 0x000fd8000801160b */
.L_x_1195:
[----:B------:R-:W-:-:S04]  /*7430*/  UIMAD UR14, UR15, UR14, URZ ;  /* 0x0000000e0f0e72a4 */ /* 0x000fc8000f8e023f */
[----:B------:R-:W-:-:S04]  /*7440*/  UISETP.LT.AND UP1, UPT, UR18, UR14, UPT ;  /* 0x0000000e1200728c */ /* 0x000fc8000bf21270 */
[----:B------:R-:W-:-:S12]  /*7450*/  USEL UR18, UR18, UR14, !UP1 ;  /* 0x0000000e12127287 */ /* 0x000fd8000c800000 */
.L_x_1193:
[----:B------:R-:W-:-:S04]  /*7460*/  UIADD3 UR18, UR18, 0x3f, URZ ;  /* 0x0000003f12127890 */ /* 0x000fc8000fffe03f */
[----:B------:R-:W-:-:S04]  /*7470*/  USHF.R.S32.HI UR6, URZ, 0x1f, UR18 ;  /* 0x0000001f3f067899 */ /* 0x000fc80008011412 */
[----:B------:R-:W-:-:S04]  /*7480*/  ULEA.HI UR6, UR6, UR18, URZ, 0x6 ;  /* 0x0000001206067291 */ /* 0x000fc8000f8f303f */
[----:B------:R-:W-:-:S04]  /*7490*/  USHF.R.S32.HI UR6, URZ, 0x6, UR6 ;  /* 0x000000063f067899 */ /* 0x000fc80008011406 */
[----:B------:R-:W-:-:S04]  /*74a0*/  UISETP.LT.AND UP1, UPT, UR51, UR6, UPT ;  /* 0x000000063300728c */ /* 0x000fc8000bf21270 */
[----:B------:R-:W-:-:S06]  /*74b0*/  USEL UR46, UR51, UR6, !UP1 ;  /* 0x00000006332e7287 */ /* 0x000fcc000c800000 */
[----:B------:R-:W-:-:S13]  /*74c0*/  ISETP.GE.AND P2, PT, R6, UR46, PT ;  /* 0x0000002e06007c0c */ /* 0x000fda000bf46270 */
[----:B------:R-:W-:Y:S05]  /*74d0*/  @!P2 BRA `(.L_x_1196) ;  /* 0x000000180064a947 */ /* 0x000fea0003800000 */
[----:B------:R-:W-:Y:S01]  /*74e0*/  IMAD.MOV.U32 R8, RZ, RZ, R5 ;  /* 0x000000ffff087224 */ /* 0x000fe200078e0005 */
[----:B------:R-:W-:Y:S01]  /*74f0*/  UMOV UR44, UR36 ;  /* 0x00000024002c7c82 */ /* 0x000fe20008000000 */
[----:B------:R-:W-:-:S07]  /*7500*/  IMAD.MOV.U32 R7, RZ, RZ, R4 ;  /* 0x000000ffff077224 */ /* 0x000fce00078e0004 */
.L_x_1206:
[----:B------:R-:W-:Y:S01]  /*7510*/  ISETP.NE.AND P3, PT, RZ, UR47, PT ;  /* 0x0000002fff007c0c */ /* 0x000fe2000bf65270 */
[----:B------:R-:W-:-:S04]  /*7520*/  UISETP.NE.AND UP1, UPT, UR37, 0x1, UPT ;  /* 0x000000012500788c */ /* 0x000fc8000bf25270 */
[----:B------:R-:W-:-:S04]  /*7530*/  USEL UR36, URZ, 0x1, UP1 ;  /* 0x000000013f247887 */ /* 0x000fc80008800000 */
[----:B------:R-:W-:-:S04]  /*7540*/  ULOP3.LUT UR36, UR44, UR36, URZ, 0x3c, !UPT ;  /* 0x000000242c247292 */ /* 0x000fc8000f8e3c3f */
[----:B------:R-:W-:Y:S08]  /*7550*/  @P3 BRA `(.L_x_1197) ;  /* 0x0000000000383947 */ /* 0x000ff00003800000 */
[----:B------:R-:W-:Y:S05]  /*7560*/  @!P0 BRA `(.L_x_1198) ;  /* 0x0000000000048947 */ /* 0x000fea0003800000 */
[----:B------:R-:W-:Y:S01]  /*7570*/  BPT.TRAP 0x1 ;  /* 0x000000040000795c */ /* 0x000fe20000300000 */
.L_x_1198:
        /* <DEDUP_REMOVED lines=9> */
.L_x_1199:
[----:B-1----:R-:W-:Y:S05]  /*7610*/  @P2 BRA `(.L_x_1197) ;  /* 0x0000000000082947 */ /* 0x002fea0003800000 */
[----:B------:R-:W1:Y:S02]  /*7620*/  SYNCS.PHASECHK.TRANS64.TRYWAIT P2, [UR6+0x28430], R4 ;  /* 0x02843004ff0075a7 */ /* 0x000e640008040146 */
[----:B-1----:R-:W-:Y:S05]  /*7630*/  @!P2 BRA `(.L_x_1200) ;  /* 0x00000114000ca947 */ /* 0x002fea0003800000 */
.L_x_1197:
[----:B-1----:R-:W1:Y:S01]  /*7640*/  S2R R5, SR_TID.X ;  /* 0x0000000000057919 */ /* 0x002e620000002100 */
        /* <DEDUP_REMOVED lines=14> */
[----:B------:R-:W-:Y:S01]  /*7730*/  UMOV UR34, UR30 ;  /* 0x0000001e00227c82 */ /* 0x000fe20008000000 */
[----:B------:R-:W-:Y:S02]  /*7740*/  UIADD3 UR14, UR30, 0x6, URZ ;  /* 0x000000061e0e7890 */ /* 0x000fe4000fffe03f */
[----:B------:R-:W-:-:S02]  /*7750*/  UIADD3 UR18, UR30, 0x200, URZ ;  /* 0x000002001e127890 */ /* 0x000fc4000fffe03f */
[----:B------:R-:W-:Y:S02]  /*7760*/  UIADD3 UR22, UR30, 0x202, URZ ;  /* 0x000002021e167890 */ /* 0x000fe4000fffe03f */
[----:B------:R-:W-:Y:S02]  /*7770*/  UIADD3 UR26, UR30, 0x204, URZ ;  /* 0x000002041e1a7890 */ /* 0x000fe4000fffe03f */
[----:B------:R-:W-:Y:S01]  /*7780*/  UIADD3 UR30, UR30, 0x206, URZ ;  /* 0x000002061e1e7890 */ /* 0x000fe2000fffe03f */
        /* <DEDUP_REMOVED lines=30> */
.L_x_1202:
[----:B------:R-:W-:Y:S01]  /*7970*/  ULEA UR6, UR37, UR41, 0x3 ;  /* 0x0000002925067291 */ /* 0x000fe2000f8e183f */
[----:B------:R-:W-:-:S05]  /*7980*/  IMAD.U32 R4, RZ, RZ, UR44 ;  /* 0x0000002cff047e24 */ /* 0x000fca000f8e00ff */
[----:B------:R-:W-:-:S04]  /*7990*/  SHF.L.U32 R4, R4, 0x1f, RZ ;  /* 0x0000001f04047819 */ /* 0x000fc800000006ff */
[----:B------:R0:W1:Y:S01]  /*79a0*/  SYNCS.PHASECHK.TRANS64.TRYWAIT P2, [UR6+0x28450], R4 ;  /* 0x02845004ff0075a7 */ /* 0x0000620008040146 */
[----:B------:R-:W-:Y:S05]  /*79b0*/  @!P0 BRA `(.L_x_1203) ;  /* 0x0000000000048947 */ /* 0x000fea0003800000 */
[----:B------:R-:W-:Y:S01]  /*79c0*/  BPT.TRAP 0x1 ;  /* 0x000000040000795c */ /* 0x000fe20000300000 */
.L_x_1203:
[----:B-1----:R-:W-:Y:S05]  /*79d0*/  @P2 BRA `(.L_x_1201) ;  /* 0x0000000000082947 */ /* 0x002fea0003800000 */
[----:B------:R-:W1:Y:S02]  /*79e0*/  SYNCS.PHASECHK.TRANS64.TRYWAIT P2, [UR6+0x28450], R4 ;  /* 0x02845004ff0075a7 */ /* 0x000e640008040146 */
[----:B-1----:R-:W-:Y:S05]  /*79f0*/  @!P2 BRA `(.L_x_1204) ;  /* 0x000001100034a947 */ /* 0x002fea0003800000 */
.L_x_1201:
[----:B------:R-:W-:Y:S01]  /*7a00*/  UIADD3 UR6, UR41, 0x8000, URZ ;  /* 0x0000800029067890 */ /* 0x000fe2000fffe03f */
[----:B------:R-:W-:Y:S01]  /*7a10*/  WARPGROUP.ARRIVE ;  /* 0x00000000000079c5 */ /* 0x000fe20000000000 */
[----:B------:R-:W-:Y:S01]  /*7a20*/  UMOV UR7, 0x80000020 ;  /* 0x8000002000077882 */ /* 0x000fe20000000000 */
[----:B01----:R-:W-:Y:S01]  /*7a30*/  FMNMX.FTZ R4, R152, R7, !PT ;  /* 0x0000000798047209 */ /* 0x003fe20007810000 */
[----:B------:R-:W-:-:S03]  /*7a40*/  USHF.R.U32.HI UR6, URZ, 0x4, UR6 ;  /* 0x000000043f067899 */ /* 0x000fc60008011606 */
[----:B------:R-:W0:Y:S01]  /*7a50*/  S2R R216, SR_TID.X ;  /* 0x0000000000d87919 */ /* 0x000e220000002100 */
[----:B------:R-:W-:Y:S01]  /*7a60*/  FMNMX.FTZ R5, R153, R4, !PT ;  /* 0x0000000499057209 */ /* 0x000fe20007810000 */
[----:B------:R-:W-:Y:S01]  /*7a70*/  ULOP3.LUT UR6, UR6, 0x3fff, URZ, 0xc0, !UPT ;  /* 0x00003fff06067892 */ /* 0x000fe2000f8ec03f */
[----:B------:R-:W-:-:S03]  /*7a80*/  FMNMX.FTZ R4, R154, R8, !PT ;  /* 0x000000089a047209 */ /* 0x000fc60007810000 */
[----:B------:R-:W-:Y:S01]  /*7a90*/  ULOP3.LUT UR6, UR6, 0x10000, URZ, 0xfc, !UPT ;  /* 0x0001000006067892 */ /* 0x000fe2000f8efc3f */
[----:B------:R-:W-:Y:S02]  /*7aa0*/  FMNMX.FTZ R9, R155, R4, !PT ;  /* 0x000000049b097209 */ /* 0x000fe40007810000 */
[----:B------:R-:W-:Y:S01]  /*7ab0*/  FMNMX.FTZ R4, R156, R5, !PT ;  /* 0x000000059c047209 */ /* 0x000fe20007810000 */
[----:B------:R-:W-:Y:S01]  /*7ac0*/  ULEA UR6, UR37, UR6, 0xa ;  /* 0x0000000625067291 */ /* 0x000fe2000f8e503f */
[----:B------:R-:W-:Y:S02]  /*7ad0*/  FMNMX.FTZ R10, R158, R9, !PT ;  /* 0x000000099e0a7209 */ /* 0x000fe40007810000 */
[----:B------:R-:W-:Y:S02]  /*7ae0*/  FMNMX.FTZ R5, R157, R4, !PT ;  /* 0x000000049d057209 */ /* 0x000fe40007810000 */
[----:B------:R-:W-:Y:S02]  /*7af0*/  FMNMX.FTZ R9, R159, R10, !PT ;  /* 0x0000000a9f097209 */ /* 0x000fe40007810000 */
[----:B------:R-:W-:-:S02]  /*7b00*/  FMNMX.FTZ R4, R160, R5, !PT ;  /* 0x00000005a0047209 */ /* 0x000fc40007810000 */
[----:B------:R-:W-:Y:S01]  /*7b10*/  QGMMA.64x256x32.F32.E4M3.E4M3 R24, R188, gdesc[UR4], R24, gsb0 ;  /* 0x03e00004bc187df3 */ /* 0x000fe20008000818 */
[----:B------:R-:W-:Y:S01]  /*7b20*/  UIADD3 UR6, UR6, 0x2, URZ ;  /* 0x0000000206067890 */ /* 0x000fe2000fffe03f */
[----:B------:R-:W-:Y:S01]  /*7b30*/  FMNMX.FTZ R10, R162, R9, !PT ;  /* 0x00000009a20a7209 */ /* 0x000fe20007810000 */
        /* <DEDUP_REMOVED lines=23> */
[----:B0-----:R-:W-:Y:S01]  /*7cb0*/  SHF.R.U32.HI R216, RZ, 0x7, R216 ;  /* 0x00000007ffd87819 */ /* 0x001fe200000116d8 */
[----:B------:R-:W0:Y:S04]  /*7cc0*/  SHFL.BFLY PT, R4, R9, 0x2, 0x1f ;  /* 0x0c401f0009047f89 */ /* 0x000e2800000e0000 */
[----:B------:R-:W1:Y:S01]  /*7cd0*/  SHFL.BFLY PT, R5, R10, 0x2, 0x1f ;  /* 0x0c401f000a057f89 */ /* 0x000e6200000e0000 */
[----:B0-----:R-:W-:Y:S01]  /*7ce0*/  FMNMX.FTZ R11, R9, R4, !PT ;  /* 0x00000004090b7209 */ /* 0x001fe20007810000 */
[----:B------:R-:W-:Y:S01]  /*7cf0*/  IMAD.U32 R9, RZ, RZ, UR40 ;  /* 0x00000028ff097e24 */ /* 0x000fe2000f8e00ff */
[----:B-1----:R-:W-:-:S03]  /*7d00*/  FMNMX.FTZ R12, R10, R5, !PT ;  /* 0x000000050a0c7209 */ /* 0x002fc60007810000 */
[----:B------:R-:W0:Y:S04]  /*7d10*/  SHFL.BFLY PT, R4, R11, 0x1, 0x1f ;  /* 0x0c201f000b047f89 */ /* 0x000e2800000e0000 */
[----:B------:R-:W1:Y:S01]  /*7d20*/  SHFL.BFLY PT, R5, R12, 0x1, 0x1f ;  /* 0x0c201f000c057f89 */ /* 0x000e6200000e0000 */
[----:B0-----:R-:W-:Y:S02]  /*7d30*/  FMNMX.FTZ R4, R11, R4, !PT ;  /* 0x000000040b047209 */ /* 0x001fe40007810000 */
[----:B-1----:R-:W-:-:S03]  /*7d40*/  FMNMX.FTZ R5, R12, R5, !PT ;  /* 0x000000050c057209 */ /* 0x002fc60007810000 */
[C---:B------:R-:W-:Y:S01]  /*7d50*/  FFMA.FTZ R9, R4.reuse, R9, -8 ;  /* 0xc100000004097423 */ /* 0x040fe20000010009 */
[----:B------:R-:W-:-:S03]  /*7d60*/  FADD.FTZ R7, -R4, R7 ;  /* 0x0000000704077221 */ /* 0x000fc60000010100 */
[--C-:B------:R-:W-:Y:S01]  /*7d70*/  FFMA.FTZ R10, R152, UR40, -R9.reuse ;  /* 0x00000028980a7c23 */ /* 0x100fe20008010809 */
[----:B------:R-:W-:-:S01]  /*7d80*/  FFMA.FTZ R152, R168, UR40, -R9 ;  /* 0x00000028a8987c23 */ /* 0x000fc20008010809 */
[----:B------:R-:W-:Y:S02]  /*7d90*/  IMAD.U32 R168, RZ, RZ, UR40 ;  /* 0x00000028ffa87e24 */ /* 0x000fe4000f8e00ff */
[----:B------:R-:W-:-:S01]  /*7da0*/  FFMA.FTZ R21, R165, UR40, -R9 ;  /* 0x00000028a5157c23 */ /* 0x000fc20008010809 */
[----:B------:R-:W-:Y:S01]  /*7db0*/  FADD.FTZ R8, -R5, R8 ;  /* 0x0000000805087221 */ /* 0x000fe20000010100 */
[----:B------:R-:W-:-:S01]  /*7dc0*/  FFMA.FTZ R11, R153, UR40, -R9 ;  /* 0x00000028990b7c23 */ /* 0x000fc20008010809 */
[----:B------:R-:W-:Y:S01]  /*7dd0*/  FFMA.FTZ R165, R5, R168, -8 ;  /* 0xc100000005a57423 */ /* 0x000fe200000100a8 */
[----:B------:R-:W-:Y:S01]  /*7de0*/  FMUL.FTZ R7, R7, UR40 ;  /* 0x0000002807077c20 */ /* 0x000fe20008410000 */
[----:B------:R-:W-:Y:S01]  /*7df0*/  FFMA.FTZ R153, R169, UR40, -R9 ;  /* 0x00000028a9997c23 */ /* 0x000fe20008010809 */
[----:B------:R-:W-:Y:S01]  /*7e00*/  FMUL.FTZ R8, R8, UR40 ;  /* 0x0000002808087c20 */ /* 0x000fe20008410000 */
[--C-:B------:R-:W-:Y:S01]  /*7e10*/  FFMA.FTZ R169, R154, UR40, -R165.reuse ;  /* 0x000000289aa97c23 */ /* 0x100fe200080108a5 */
[----:B------:R-:W-:-:S01]  /*7e20*/  FFMA.FTZ R154, R155, UR40, -R165 ;  /* 0x000000289b9a7c23 */ /* 0x000fc200080108a5 */
[--C-:B------:R-:W-:Y:S01]  /*7e30*/  FFMA.FTZ R155, R158, UR40, -R165.reuse ;  /* 0x000000289e9b7c23 */ /* 0x100fe200080108a5 */
[----:B------:R-:W-:Y:S01]  /*7e40*/  MUFU.EX2 R7, R7 ;  /* 0x0000000700077308 */ /* 0x000fe20000000800 */
[----:B------:R-:W-:-:S01]  /*7e50*/  FFMA.FTZ R158, R159, UR40, -R165 ;  /* 0x000000289f9e7c23 */ /* 0x000fc200080108a5 */
[----:B------:R-:W-:-:S02]  /*7e60*/  IMAD.U32 R168, RZ, RZ, UR45 ;  /* 0x0000002dffa87e24 */ /* 0x000fc4000f8e00ff */
[----:B------:R-:W-:-:S01]  /*7e70*/  FFMA.FTZ R159, R162, UR40, -R165 ;  /* 0x00000028a29f7c23 */ /* 0x000fc200080108a5 */
[----:B------:R-:W-:Y:S01]  /*7e80*/  FFMA.FTZ R162, R163, UR40, -R165 ;  /* 0x00000028a3a27c23 */ /* 0x000fe200080108a5 */
[----:B------:R-:W-:-:S01]  /*7e90*/  FFMA.FTZ R12, R156, UR40, -R9 ;  /* 0x000000289c0c7c23 */ /* 0x000fc20008010809 */
[--C-:B------:R-:W-:Y:S01]  /*7ea0*/  FFMA.FTZ R163, R166, UR40, -R165.reuse ;  /* 0x00000028a6a37c23 */ /* 0x100fe200080108a5 */
[----:B------:R-:W-:-:S01]  /*7eb0*/  FFMA.FTZ R166, R167, UR40, -R165 ;  /* 0x00000028a7a67c23 */ /* 0x000fc200080108a5 */
[----:B------:R-:W0:Y:S01]  /*7ec0*/  MUFU.EX2 R10, R10 ;  /* 0x0000000a000a7308 */ /* 0x000e220000000800 */
[----:B------:R-:W-:Y:S01]  /*7ed0*/  @!P1 LEA R167, R168, UR41, 0x3 ;  /* 0x00000029a8a79c11 */ /* 0x000fe2000f8e18ff */
[--C-:B------:R-:W-:Y:S01]  /*7ee0*/  FFMA.FTZ R13, R157, UR40, -R9.reuse ;  /* 0x000000289d0d7c23 */ /* 0x100fe20008010809 */
[----:B------:R-:W-:-:S01]  /*7ef0*/  FFMA.FTZ R14, R160, UR40, -R9 ;  /* 0x00000028a00e7c23 */ /* 0x000fc20008010809 */
[----:B------:R-:W-:Y:S01]  /*7f00*/  FFMA.FTZ R156, R172, UR40, -R9 ;  /* 0x00000028ac9c7c23 */ /* 0x000fe20008010809 */
[----:B------:R-:W-:Y:S01]  /*7f10*/  IADD3 R172, -R216, 0xb, RZ ;  /* 0x0000000bd8ac7810 */ /* 0x000fe20007ffe1ff */
[----:B------:R-:W-:-:S02]  /*7f20*/  @!P1 VIADD R167, R167, 0x28440 ;  /* 0x00028440a7a79836 */ /* 0x000fc40000000000 */
[----:B------:R-:W-:-:S01]  /*7f30*/  FFMA.FTZ R15, R161, UR40, -R9 ;  /* 0x00000028a10f7c23 */ /* 0x000fc20008010809 */
[----:B------:R-:W-:Y:S01]  /*7f40*/  MUFU.EX2 R8, R8 ;  /* 0x0000000800087308 */ /* 0x000fe20000000800 */
[----:B------:R-:W-:-:S01]  /*7f50*/  FFMA.FTZ R20, R164, UR40, -R9 ;  /* 0x00000028a4147c23 */ /* 0x000fc20008010809 */
[----:B------:R-:W-:Y:S01]  /*7f60*/  FFMA.FTZ R170, R170, UR40, -R165 ;  /* 0x00000028aaaa7c23 */ /* 0x000fe200080108a5 */
[----:B------:R-:W-:Y:S01]  /*7f70*/  @!P1 PRMT R168, RZ, 0x654, R167 ;  /* 0x00000654ffa89816 */ /* 0x000fe200000000a7 */
[----:B------:R-:W-:Y:S01]  /*7f80*/  FFMA.FTZ R174, R174, UR40, -R165 ;  /* 0x00000028aeae7c23 */ /* 0x000fe200080108a5 */
[----:B------:R-:W-:-:S01]  /*7f90*/  FFMA.FTZ R157, R173, UR40, -R9 ;  /* 0x00000028ad9d7c23 */ /* 0x000fc20008010809 */
[----:B------:R-:W-:Y:S01]  /*7fa0*/  FFMA.FTZ R175, R175, UR40, -R165 ;  /* 0x00000028afaf7c23 */ /* 0x000fe200080108a5 */
[----:B------:R-:W-:-:S01]  /*7fb0*/  FFMA.FTZ R160, R176, UR40, -R9 ;  /* 0x00000028b0a07c23 */ /* 0x000fc20008010809 */
[----:B------:R-:W1:Y:S01]  /*7fc0*/  MUFU.EX2 R169, R169 ;  /* 0x000000a900a97308 */ /* 0x000e620000000800 */
[----:B0-----:R-:W-:-:S01]  /*7fd0*/  FFMA.FTZ R0, R7, R0, R10 ;  /* 0x0000000007007223 */ /* 0x001fc2000001000a */
[----:B------:R-:W-:Y:S01]  /*7fe0*/  FFMA.FTZ R178, R178, UR40, -R165 ;  /* 0x00000028b2b27c23 */ /* 0x000fe200080108a5 */
[----:B------:R-:W-:-:S01]  /*7ff0*/  FFMA.FTZ R161, R177, UR40, -R9 ;  /* 0x00000028b1a17c23 */ /* 0x000fc20008010809 */
[----:B------:R-:W-:Y:S01]  /*8000*/  FFMA.FTZ R179, R179, UR40, -R165 ;  /* 0x00000028b3b37c23 */ /* 0x000fe200080108a5 */
[----:B------:R-:W-:-:S01]  /*8010*/  FFMA.FTZ R164, R180, UR40, -R9 ;  /* 0x00000028b4a47c23 */ /* 0x000fc20008010809 */
[----:B------:R-:W-:Y:S01]  /*8020*/  FFMA.FTZ R182, R182, UR40, -R165 ;  /* 0x00000028b6b67c23 */ /* 0x000fe200080108a5 */
[----:B------:R-:W-:-:S01]  /*8030*/  FFMA.FTZ R9, R181, UR40, -R9 ;  /* 0x00000028b5097c23 */ /* 0x000fc20008010809 */
[----:B------:R-:W0:Y:S08]  /*8040*/  MUFU.EX2 R11, R11 ;  /* 0x0000000b000b7308 */ /* 0x000e300000000800 */
[----:B------:R-:W2:Y:S01]  /*8050*/  MUFU.EX2 R154, R154 ;  /* 0x0000009a009a7308 */ /* 0x000ea20000000800 */
[----:B-1----:R-:W-:-:S07]  /*8060*/  FFMA.FTZ R3, R8, R3, R169 ;  /* 0x0000000308037223 */ /* 0x002fce00000100a9 */
[----:B------:R-:W1:Y:S08]  /*8070*/  MUFU.EX2 R12, R12 ;  /* 0x0000000c000c7308 */ /* 0x000e700000000800 */
[----:B------:R-:W3:Y:S08]  /*8080*/  MUFU.EX2 R155, R155 ;  /* 0x0000009b009b7308 */ /* 0x000ef00000000800 */
[----:B------:R-:W4:Y:S08]  /*8090*/  MUFU.EX2 R13, R13 ;  /* 0x0000000d000d7308 */ /* 0x000f300000000800 */
[----:B------:R-:W5:Y:S08]  /*80a0*/  MUFU.EX2 R158, R158 ;  /* 0x0000009e009e7308 */ /* 0x000f700000000800 */
[----:B------:R-:W5:Y:S08]  /*80b0*/  MUFU.EX2 R14, R14 ;  /* 0x0000000e000e7308 */ /* 0x000f700000000800 */
[----:B------:R-:W5:Y:S08]  /*80c0*/  MUFU.EX2 R159, R159 ;  /* 0x0000009f009f7308 */ /* 0x000f700000000800 */
[----:B------:R-:W5:Y:S08]  /*80d0*/  MUFU.EX2 R15, R15 ;  /* 0x0000000f000f7308 */ /* 0x000f700000000800 */
[----:B------:R-:W5:Y:S08]  /*80e0*/  MUFU.EX2 R162, R162 ;  /* 0x000000a200a27308 */ /* 0x000f700000000800 */
[----:B------:R-:W5:Y:S08]  /*80f0*/  MUFU.EX2 R20, R20 ;  /* 0x0000001400147308 */ /* 0x000f700000000800 */
[----:B------:R-:W5:Y:S08]  /*8100*/  MUFU.EX2 R163, R163 ;  /* 0x000000a300a37308 */ /* 0x000f700000000800 */
[----:B------:R1:W-:Y:S08]  /*8110*/  MUFU.EX2 R167, R170 ;  /* 0x000000aa00a77308 */ /* 0x0003f00000000800 */
[----:B------:R-:W5:Y:S08]  /*8120*/  MUFU.EX2 R21, R21 ;  /* 0x0000001500157308 */ /* 0x000f700000000800 */
[----:B------:R-:W5:Y:S01]  /*8130*/  MUFU.EX2 R166, R166 ;  /* 0x000000a600a67308 */ /* 0x000f620000000800 */
[----:B------:R-:W-:-:S02]  /*8140*/  WARPGROUP.DEPBAR.LE gsb0, 0x0 ;  /* 0x00008000000079c5 */ /* 0x000fc40000010000 */
[----:B------:R-:W-:-:S05]  /*8150*/  WARPGROUP.ARRIVE ;  /* 0x00000000000079c5 */ /* 0x000fca0000000000 */
[----:B------:R-:W5:Y:S01]  /*8160*/  MUFU.EX2 R152, R152 ;  /* 0x0000009800987308 */ /* 0x000f620000000800 */
[----:B------:R-:W-:Y:S07]  /*8170*/  QGMMA.64x256x32.F32.E4M3.E4M3 R24, R184, gdesc[UR4], R24, gsb0 ;  /* 0x03e00004b8187df3 */ /* 0x000fee0008000818 */
[----:B------:R-:W5:Y:S08]  /*8180*/  MUFU.EX2 R153, R153 ;  /* 0x0000009900997308 */ /* 0x000f700000000800 */
[----:B------:R-:W-:Y:S08]  /*8190*/  MUFU.EX2 R156, R156 ;  /* 0x0000009c009c7308 */ /* 0x000ff00000000800 */
        /* <DEDUP_REMOVED lines=9> */
[----:B------:R-:W-:Y:S01]  /*8230*/  MUFU.EX2 R9, R9 ;  /* 0x0000000900097308 */ /* 0x000fe20000000800 */
[----:B------:R-:W-:-:S02]  /*8240*/  WARPGROUP.DEPBAR.LE gsb0, 0x0 ;  /* 0x00008000000079c5 */ /* 0x000fc40000010000 */
[----:B------:R0:W-:Y:S06]  /*8250*/  BAR.ARV R172, 0x100 ;  /* 0x000400ac0000751d */ /* 0x0001ec0000002000 */
[----:B------:R2:W-:Y:S02]  /*8260*/  @!P1 SYNCS.ARRIVE.TRANS64.RED.A1T0 RZ, [R168+URZ], RZ ;  /* 0x000000ffa8ff99a7 */ /* 0x0005e4000810043f */
[----:B--2---:R-:W-:-:S01]  /*8270*/  FFMA.FTZ R168, R171, UR40, -R165 ;  /* 0x00000028aba87c23 */ /* 0x004fc200080108a5 */
[----:B0-----:R-:W-:Y:S01]  /*8280*/  FADD.FTZ R171, R11, R0 ;  /* 0x000000000bab7221 */ /* 0x001fe20000010000 */
[----:B------:R-:W-:-:S01]  /*8290*/  FADD.FTZ R0, R154, R3 ;  /* 0x000000039a007221 */ /* 0x000fc20000010000 */
[----:B------:R-:W-:-:S02]  /*82a0*/  FFMA.FTZ R165, R183, UR40, -R165 ;  /* 0x00000028b7a57c23 */ /* 0x000fc400080108a5 */
[----:B-1----:R-:W-:-:S01]  /*82b0*/  FADD.FTZ R170, R12, R171 ;  /* 0x000000ab0caa7221 */ /* 0x002fc20000010000 */
[----:B---3--:R-:W-:Y:S01]  /*82c0*/  FADD.FTZ R3, R155, R0 ;  /* 0x000000009b037221 */ /* 0x008fe20000010000 */
[----:B------:R-:W0:Y:S02]  /*82d0*/  MUFU.EX2 R168, R168 ;  /* 0x000000a800a87308 */ /* 0x000e240000000800 */
[----:B----4-:R-:W-:-:S01]  /*82e0*/  FADD.FTZ R171, R13, R170 ;  /* 0x000000aa0dab7221 */ /* 0x010fc20000010000 */
[----:B-----5:R-:W-:-:S03]  /*82f0*/  FADD.FTZ R0, R158, R3 ;  /* 0x000000039e007221 */ /* 0x020fc60000010000 */
[----:B------:R-:W-:Y:S01]  /*8300*/  FADD.FTZ R170, R14, R171 ;  /* 0x000000ab0eaa7221 */ /* 0x000fe20000010000 */
[----:B------:R-:W-:-:S01]  /*8310*/  FADD.FTZ R3, R159, R0 ;  /* 0x000000009f037221 */ /* 0x000fc20000010000 */
[----:B------:R-:W1:Y:S02]  /*8320*/  MUFU.EX2 R165, R165 ;  /* 0x000000a500a57308 */ /* 0x000e640000000800 */
[----:B------:R-:W-:-:S01]  /*8330*/  FADD.FTZ R171, R15, R170 ;  /* 0x000000aa0fab7221 */ /* 0x000fc20000010000 */
[----:B------:R-:W-:-:S03]  /*8340*/  FADD.FTZ R0, R162, R3 ;  /* 0x00000003a2007221 */ /* 0x000fc60000010000 */
[----:B------:R-:W-:Y:S01]  /*8350*/  FADD.FTZ R170, R20, R171 ;  /* 0x000000ab14aa7221 */ /* 0x000fe20000010000 */
[----:B------:R-:W-:-:S03]  /*8360*/  FADD.FTZ R3, R163, R0 ;  /* 0x00000000a3037221 */ /* 0x000fc60000010000 */
[----:B------:R-:W-:Y:S01]  /*8370*/  FADD.FTZ R171, R21, R170 ;  /* 0x000000aa15ab7221 */ /* 0x000fe20000010000 */
[----:B------:R-:W-:-:S03]  /*8380*/  FADD.FTZ R0, R166, R3 ;  /* 0x00000003a6007221 */ /* 0x000fc60000010000 */
[----:B------:R-:W-:Y:S01]  /*8390*/  FADD.FTZ R170, R152, R171 ;  /* 0x000000ab98aa7221 */ /* 0x000fe20000010000 */
[----:B------:R-:W-:-:S03]  /*83a0*/  FADD.FTZ R3, R167, R0 ;  /* 0x00000000a7037221 */ /* 0x000fc60000010000 */
[----:B------:R-:W-:Y:S01]  /*83b0*/  FADD.FTZ R171, R153, R170 ;  /* 0x000000aa99ab7221 */ /* 0x000fe20000010000 */
[----:B0-----:R-:W-:-:S03]  /*83c0*/  FADD.FTZ R3, R168, R3 ;  /* 0x00000003a8037221 */ /* 0x001fc60000010000 */
[----:B------:R-:W-:Y:S01]  /*83d0*/  FADD.FTZ R0, R156, R171 ;  /* 0x000000ab9c007221 */ /* 0x000fe20000010000 */
        /* <DEDUP_REMOVED lines=10> */
[----:B-1----:R-:W-:-:S01]  /*8480*/  FADD.FTZ R3, R165, R170 ;  /* 0x000000aaa5037221 */ /* 0x002fc20000010000 */
[----:B------:R-:W-:Y:S06]  /*8490*/  @!P0 BRA `(.L_x_1205) ;  /* 0x0000000000048947 */ /* 0x000fec0003800000 */
[----:B------:R-:W-:Y:S01]  /*84a0*/  BPT.TRAP 0x1 ;  /* 0x000000040000795c */ /* 0x000fe20000300000 */
.L_x_1205:
        /* <DEDUP_REMOVED lines=146> */
[----:B------:R-:W-:Y:S01]  /*8dd0*/  IMAD.MOV.U32 R8, RZ, RZ, R5 ;  /* 0x000000ffff087224 */ /* 0x000fe200078e0005 */
[----:B------:R-:W-:Y:S01]  /*8de0*/  F2FP.SATFINITE.E4M3.F32.PACK_AB_MERGE_C R190, R15, R14, R190 ;  /* 0x0000000e0fbe723e */ /* 0x000fe200048070be */
[----:B------:R-:W-:Y:S01]  /*8df0*/  IMAD.MOV.U32 R7, RZ, RZ, R4 ;  /* 0x000000ffff077224 */ /* 0x000fe200078e0004 */
[----:B------:R-:W-:-:S02]  /*8e00*/  F2FP.SATFINITE.E4M3.F32.PACK_AB_MERGE_C R191, R162, R159, R163 ;  /* 0x0000009fa2bf723e */ /* 0x000fc400048070a3 */
[----:B------:R-:W-:Y:S02]  /*8e10*/  F2FP.SATFINITE.E4M3.F32.PACK_AB_MERGE_C R184, R153, R152, R156 ;  /* 0x0000009899b8723e */ /* 0x000fe4000480709c */
[----:B------:R-:W-:Y:S02]  /*8e20*/  F2FP.SATFINITE.E4M3.F32.PACK_AB_MERGE_C R185, R168, R167, R174 ;  /* 0x000000a7a8b9723e */ /* 0x000fe400048070ae */
[----:B------:R-:W-:Y:S02]  /*8e30*/  F2FP.SATFINITE.E4M3.F32.PACK_AB_MERGE_C R186, R161, R160, R9 ;  /* 0x000000a0a1ba723e */ /* 0x000fe40004807009 */
[----:B------:R-:W-:Y:S01]  /*8e40*/  F2FP.SATFINITE.E4M3.F32.PACK_AB_MERGE_C R187, R179, R178, R165 ;  /* 0x000000b2b3bb723e */ /* 0x000fe200048070a5 */
[----:B------:R-:W-:Y:S06]  /*8e50*/  @P2 BRA `(.L_x_1206) ;  /* 0xffffffe400ac2947 */ /* 0x000fec000383ffff */
[----:B------:R-:W-:-:S05]  /*8e60*/  UMOV UR37, UR45 ;  /* 0x0000002d00257c82 */ /* 0x000fca0008000000 */
.L_x_1196:
[----:B------:R-:W-:-:S13]  /*8e70*/  ISETP.GE.AND P2, PT, R6, UR51, PT ;  /* 0x0000003306007c0c */ /* 0x000fda000bf46270 */
[----:B------:R-:W-:Y:S05]  /*8e80*/  @!P2 BRA `(.L_x_1207) ;  /* 0x00000024001ca947 */ /* 0x000fea0003800000 */
[----:B------:R-:W-:Y:S01]  /*8e90*/  IMAD.MOV.U32 R7, RZ, RZ, R5 ;  /* 0x000000ffff077224 */ /* 0x000fe200078e0005 */
[----:B------:R-:W-:Y:S01]  /*8ea0*/  UMOV UR44, UR36 ;  /* 0x00000024002c7c82 */ /* 0x000fe20008000000 */
[----:B------:R-:W-:Y:S01]  /*8eb0*/  IMAD.MOV.U32 R8, RZ, RZ, R4 ;  /* 0x000000ffff087224 */ /* 0x000fe200078e0004 */
[----:B------:R-:W-:Y:S01]  /*8ec0*/  ULDC UR46, c[0x0][0x9e4] ;  /* 0x00027900002e7ab9 */ /* 0x000fe20000000800 */
[----:B------:R-:W-:Y:S01]  /*8ed0*/  ULDC UR50, c[0x0][0x9dc] ;  /* 0x0002770000327ab9 */ /* 0x000fe20000000800 */
[----:B------:R-:W-:-:S05]  /*8ee0*/  ULDC UR58, c[0x0][0x9e0] ;  /* 0x00027800003a7ab9 */ /* 0x000fca0000000800 */
.L_x_1225:
[----:B------:R-:W-:Y:S01]  /*8ef0*/  ISETP.NE.AND P3, PT, RZ, UR47, PT ;  /* 0x0000002fff007c0c */ /* 0x000fe2000bf65270 */
[----:B------:R-:W-:-:S04]  /*8f00*/  UISETP.NE.AND UP1, UPT, UR37, 0x1, UPT ;  /* 0x000000012500788c */ /* 0x000fc8000bf25270 */
[----:B------:R-:W-:-:S04]  /*8f10*/  USEL UR36, URZ, 0x1, UP1 ;  /* 0x000000013f247887 */ /* 0x000fc80008800000 */
[----:B------:R-:W-:-:S04]  /*8f20*/  ULOP3.LUT UR36, UR44, UR36, URZ, 0x3c, !UPT ;  /* 0x000000242c247292 */ /* 0x000fc8000f8e3c3f */
[----:B------:R-:W-:Y:S08]  /*8f30*/  @P3 BRA `(.L_x_1208) ;  /* 0x0000000000383947 */ /* 0x000ff00003800000 */
[----:B------:R-:W-:Y:S05]  /*8f40*/  @!P0 BRA `(.L_x_1209) ;  /* 0x0000000000048947 */ /* 0x000fea0003800000 */
[----:B------:R-:W-:Y:S01]  /*8f50*/  BPT.TRAP 0x1 ;  /* 0x000000040000795c */ /* 0x000fe20000300000 */
.L_x_1209:
        /* <DEDUP_REMOVED lines=9> */
.L_x_1210:
[----:B-1----:R-:W-:Y:S05]  /*8ff0*/  @P2 BRA `(.L_x_1208) ;  /* 0x0000000000082947 */ /* 0x002fea0003800000 */
[----:B------:R-:W1:Y:S02]  /*9000*/  SYNCS.PHASECHK.TRANS64.TRYWAIT P2, [UR6+0x28430], R4 ;  /* 0x02843004ff0075a7 */ /* 0x000e640008040146 */
[----:B-1----:R-:W-:Y:S05]  /*9010*/  @!P2 BRA `(.L_x_1211) ;  /* 0x000000f800c4a947 */ /* 0x002fea0003800000 */
.L_x_1208:
        /* <DEDUP_REMOVED lines=51> */
.L_x_1213:
[----:B------:R-:W-:Y:S01]  /*9350*/  ULEA UR6, UR37, UR41, 0x3 ;  /* 0x0000002925067291 */ /* 0x000fe2000f8e183f */
[----:B------:R-:W-:-:S05]  /*9360*/  IMAD.U32 R4, RZ, RZ, UR44 ;  /* 0x0000002cff047e24 */ /* 0x000fca000f8e00ff */
[----:B------:R-:W-:-:S04]  /*9370*/  SHF.L.U32 R4, R4, 0x1f, RZ ;  /* 0x0000001f04047819 */ /* 0x000fc800000006ff */
[----:B------:R0:W1:Y:S01]  /*9380*/  SYNCS.PHASECHK.TRANS64.TRYWAIT P2, [UR6+0x28450], R4 ;  /* 0x02845004ff0075a7 */ /* 0x0000620008040146 */
[----:B------:R-:W-:Y:S05]  /*9390*/  @!P0 BRA `(.L_x_1214) ;  /* 0x0000000000048947 */ /* 0x000fea0003800000 */
[----:B------:R-:W-:Y:S01]  /*93a0*/  BPT.TRAP 0x1 ;  /* 0x000000040000795c */ /* 0x000fe20000300000 */
.L_x_1214:
[----:B-1----:R-:W-:Y:S05]  /*93b0*/  @P2 BRA `(.L_x_1212) ;  /* 0x0000000000082947 */ /* 0x002fea0003800000 */
[----:B------:R-:W1:Y:S02]  /*93c0*/  SYNCS.PHASECHK.TRANS64.TRYWAIT P2, [UR6+0x28450], R4 ;  /* 0x02845004ff0075a7 */ /* 0x000e640008040146 */
[----:B-1----:R-:W-:Y:S05]  /*93d0*/  @!P2 BRA `(.L_x_1215) ;  /* 0x000000f400eca947 */ /* 0x002fea0003800000 */
.L_x_1212:
[----:B------:R-:W-:Y:S01]  /*93e0*/  UIADD3 UR6, UR41, 0x8000, URZ ;  /* 0x0000800029067890 */ /* 0x000fe2000fffe03f */
[----:B------:R-:W-:Y:S01]  /*93f0*/  WARPGROUP.ARRIVE ;  /* 0x00000000000079c5 */ /* 0x000fe20000000000 */
[----:B------:R-:W-:-:S05]  /*9400*/  UMOV UR7, 0x80000020 ;  /* 0x8000002000077882 */ /* 0x000fca0000000000 */
[----:B------:R-:W2:Y:S01]  /*9410*/  S2R R9, SR_TID.X ;  /* 0x0000000000097919 */ /* 0x000ea20000002100 */
[----:B------:R-:W-:Y:S01]  /*9420*/  USHF.R.U32.HI UR6, URZ, 0x4, UR6 ;  /* 0x000000043f067899 */ /* 0x000fe20008011606 */
[----:B------:R-:W-:Y:S01]  /*9430*/  PLOP3.LUT P2, PT, PT, PT, UP0, 0x80, 0x0 ;  /* 0x000000000000781c */ /* 0x000fe20003f4f008 */
[----:B------:R-:W-:Y:S02]  /*9440*/  VIADD R10, R16, UR42 ;  /* 0x0000002a100a7c36 */ /* 0x000fe40008000000 */
[----:B------:R-:W-:Y:S01]  /*9450*/  ULOP3.LUT UR6, UR6, 0x3fff, URZ, 0xc0, !UPT ;  /* 0x00003fff06067892 */ /* 0x000fe2000f8ec03f */
[----:B01----:R-:W-:Y:S02]  /*9460*/  IMAD.U32 R4, RZ, RZ, UR45 ;  /* 0x0000002dff047e24 */ /* 0x003fe4000f8e00ff */
[----:B------:R-:W-:Y:S01]  /*9470*/  IMAD.U32 R11, RZ, RZ, UR38 ;  /* 0x00000026ff0b7e24 */ /* 0x000fe2000f8e00ff */
[----:B------:R-:W-:Y:S02]  /*9480*/  ULOP3.LUT UR6, UR6, 0x10000, URZ, 0xfc, !UPT ;  /* 0x0001000006067892 */ /* 0x000fe4000f8efc3f */
[----:B------:R-:W-:-:S02]  /*9490*/  @!P1 LEA R4, R4, UR41, 0x3 ;  /* 0x0000002904049c11 */ /* 0x000fc4000f8e18ff */
[----:B------:R-:W-:-:S03]  /*94a0*/  ULEA UR6, UR37, UR6, 0xa ;  /* 0x0000000625067291 */ /* 0x000fc6000f8e503f */
[----:B------:R-:W-:-:S05]  /*94b0*/  @!P1 VIADD R4, R4, 0x28440 ;  /* 0x0002844004049836 */ /* 0x000fca0000000000 */
[----:B------:R-:W-:Y:S01]  /*94c0*/  @!P1 PRMT R4, RZ, 0x654, R4 ;  /* 0x00000654ff049816 */ /* 0x000fe20000000004 */
        /* <DEDUP_REMOVED lines=10> */
[----:B------:R-:W-:-:S04]  /*9570*/  @UP0 ULDC UR6, c[0x0][0x450] ;  /* 0x0001140000060ab9 */ /* 0x000fc80000000800 */
[----:B------:R-:W-:Y:S01]  /*9580*/  @P2 SHF.R.U32.HI R10, RZ, UR6, R5 ;  /* 0x00000006ff0a2c19 */ /* 0x000fe20008011605 */
[----:B------:R-:W-:Y:S01]  /*9590*/  ULOP3.LUT UR6, URZ, UR50, URZ, 0x33, !UPT ;  /* 0x000000323f067292 */ /* 0x000fe2000f8e333f */
[----:B------:R-:W-:Y:S01]  /*95a0*/  IADD3 R5, -R9, 0xb, RZ ;  /* 0x0000000b09057810 */ /* 0x000fe20007ffe1ff */
[----:B------:R-:W-:Y:S02]  /*95b0*/  IMAD.SHL.U32 R9, R6, 0x40, RZ ;  /* 0x0000004006097824 */ /* 0x000fe400078e00ff */
[----:B------:R-:W0:Y:S01]  /*95c0*/  SHFL.IDX PT, R15, R10, RZ, 0x1c1f ;  /* 0x001c1fff0a0f7589 */ /* 0x000e2200000e0000 */
[----:B------:R-:W-:Y:S02]  /*95d0*/  WARPGROUP.DEPBAR.LE gsb0, 0x0 ;  /* 0x00008000000079c5 */ /* 0x000fe40000010000 */
[----:B------:R1:W-:Y:S06]  /*95e0*/  BAR.ARV R5, 0x100 ;  /* 0x000400050000751d */ /* 0x0003ec0000002000 */
[----:B------:R2:W-:Y:S02]  /*95f0*/  @!P1 SYNCS.ARRIVE.TRANS64.RED.A1T0 RZ, [R4+URZ], RZ ;  /* 0x000000ff04ff99a7 */ /* 0x0005e4000810043f */
[----:B--2---:R-:W-:-:S04]  /*9600*/  IADD3 R4, -R2, 0x1, -R9 ;  /* 0x0000000102047810 */ /* 0x004fc80007ffe909 */
[----:B------:R-:W-:-:S05]  /*9610*/  IADD3 R4, -R11, UR39, R4 ;  /* 0x000000270b047c10 */ /* 0x000fca000fffe104 */
[C---:B------:R-:W-:Y:S02]  /*9620*/  VIADD R11, R4.reuse, UR58 ;  /* 0x0000003a040b7c36 */ /* 0x040fe40008000000 */
[----:B------:R-:W-:Y:S02]  /*9630*/  VIADD R12, R4, UR6 ;  /* 0x00000006040c7c36 */ /* 0x000fe40008000000 */
[--C-:B0-----:R-:W-:Y:S02]  /*9640*/  IMAD.IADD R13, R11, 0x1, R15.reuse ;  /* 0x000000010b0d7824 */ /* 0x101fe400078e020f */
[----:B------:R-:W-:Y:S01]  /*9650*/  IMAD.IADD R14, R12, 0x1, R15 ;  /* 0x000000010c0e7824 */ /* 0x000fe200078e020f */
[----:B-1----:R-:W-:Y:S06]  /*9660*/  @!P5 BRA `(.L_x_1216) ;  /* 0x00000000005cd947 */ /* 0x002fec0003800000 */
        /* <DEDUP_REMOVED lines=13> */
.L_x_1218:
[----:B------:R-:W-:-:S05]  /*9740*/  IMAD.U32 R20, RZ, RZ, UR46 ;  /* 0x0000002eff147e24 */ /* 0x000fca000f8e00ff */
[----:B------:R-:W-:-:S13]  /*9750*/  ISETP.NE.AND P2, PT, R20, 0x1, PT ;  /* 0x000000011400780c */ /* 0x000fda0003f45270 */
[----:B------:R-:W0:Y:S02]  /*9760*/  @P2 LDC.64 R4, c[0x0][0x9e8] ;  /* 0x00027a00ff042b82 */ /* 0x000e240000000a00 */
[----:B0-----:R-:W-:-:S05]  /*9770*/  @P2 IMAD.HI.U32 R4, R15, R4, RZ ;  /* 0x000000040f042227 */ /* 0x001fca00078e00ff */
[----:B------:R-:W-:-:S07]  /*9780*/  @P2 SHF.R.U32.HI R15, RZ, R5, R4 ;  /* 0x00000005ff0f2219 */ /* 0x000fce0000011604 */
.L_x_1219:
[----:B------:R-:W-:Y:S05]  /*9790*/  BSYNC B0 ;  /* 0x0000000000007941 */ /* 0x000fea0003800000 */
.L_x_1217:
[----:B------:R-:W-:-:S04]  /*97a0*/  IMAD R15, R15, R20, -R9 ;  /* 0x000000140f0f7224 */ /* 0x000fc800078e0a09 */
[----:B------:R-:W-:-:S05]  /*97b0*/  IMAD.IADD R15, R15, 0x1, -R2 ;  /* 0x000000010f0f7824 */ /* 0x000fca00078e0a02 */
[----:B------:R-:W-:Y:S02]  /*97c0*/  VIMNMX R14, R14, R15, !PT ;  /* 0x0000000f0e0e7248 */ /* 0x000fe40007fe0100 */
[----:B------:R-:W-:-:S07]  /*97d0*/  VIADDMNMX R13, R15, R20, R13, PT ;  /* 0x000000140f0d7246 */ /* 0x000fce000380010d */
.L_x_1216:
[----:B------:R-:W-:Y:S01]  /*97e0*/  ISETP.GT.AND P2, PT, R6, -0x1, PT ;  /* 0xffffffff0600780c */ /* 0x000fe20003f44270 */
[----:B------:R-:W0:Y:S03]  /*97f0*/  SHFL.IDX PT, R10, R10, 0x1, 0x1c1f ;  /* 0x003c1f000a0a7f89 */ /* 0x000e2600000e0000 */
[C---:B------:R-:W-:Y:S02]  /*9800*/  ISETP.GT.AND P3, PT, R14.reuse, RZ, P2 ;  /* 0x000000ff0e00720c */ /* 0x040fe40001764270 */
[C---:B------:R-:W-:Y:S02]  /*9810*/  ISETP.GT.AND P6, PT, R14.reuse, 0x1, P2 ;  /* 0x000000010e00780c */ /* 0x040fe400017c4270 */
[----:B------:R-:W-:Y:S02]  /*9820*/  ISETP.LT.OR P4, PT, R13, 0x1, P3 ;  /* 0x000000010d00780c */ /* 0x000fe40001f81670 */
[----:B------:R-:W-:-:S02]  /*9830*/  ISETP.GT.AND P3, PT, R14, 0x8, P2 ;  /* 0x000000080e00780c */ /* 0x000fc40001764270 */
[----:B------:R-:W-:Y:S02]  /*9840*/  FSEL R152, R152, -INF , !P4 ;  /* 0xff80000098987808 */ /* 0x000fe40006000000 */
[----:B------:R-:W-:Y:S02]  /*9850*/  ISETP.GT.AND P4, PT, R14, 0x9, P2 ;  /* 0x000000090e00780c */ /* 0x000fe40001784270 */
[C---:B------:R-:W-:Y:S02]  /*9860*/  ISETP.LT.OR P6, PT, R13.reuse, 0x2, P6 ;  /* 0x000000020d00780c */ /* 0x040fe400037c1670 */
[C---:B------:R-:W-:Y:S02]  /*9870*/  ISETP.LT.OR P3, PT, R13.reuse, 0x9, P3 ;  /* 0x000000090d00780c */ /* 0x040fe40001f61670 */
[----:B------:R-:W-:Y:S02]  /*9880*/  ISETP.LT.OR P4, PT, R13, 0xa, P4 ;  /* 0x0000000a0d00780c */ /* 0x000fe40002781670 */
[----:B------:R-:W-:-:S02]  /*9890*/  FSEL R153, R153, -INF , !P6 ;  /* 0xff80000099997808 */ /* 0x000fc40007000000 */
[----:B------:R-:W-:Y:S01]  /*98a0*/  FSEL R156, R156, -INF , !P3 ;  /* 0xff8000009c9c7808 */ /* 0x000fe20005800000 */
[--C-:B0-----:R-:W-:Y:S01]  /*98b0*/  IMAD.IADD R11, R11, 0x1, R10.reuse ;  /* 0x000000010b0b7824 */ /* 0x101fe200078e020a */
[----:B------:R-:W-:Y:S01]  /*98c0*/  FSEL R157, R157, -INF , !P4 ;  /* 0xff8000009d9d7808 */ /* 0x000fe20006000000 */
[----:B------:R-:W-:Y:S01]  /*98d0*/  IMAD.IADD R12, R12, 0x1, R10 ;  /* 0x000000010c0c7824 */ /* 0x000fe200078e020a */
[C---:B------:R-:W-:Y:S02]  /*98e0*/  ISETP.GT.AND P6, PT, R14.reuse, 0x10, P2 ;  /* 0x000000100e00780c */ /* 0x040fe400017c4270 */
[C---:B------:R-:W-:Y:S02]  /*98f0*/  ISETP.GT.AND P3, PT, R14.reuse, 0x11, P2 ;  /* 0x000000110e00780c */ /* 0x040fe40001764270 */
[----:B------:R-:W-:Y:S02]  /*9900*/  ISETP.GT.AND P4, PT, R14, 0x18, P2 ;  /* 0x000000180e00780c */ /* 0x000fe40001784270 */
[----:B------:R-:W-:-:S02]  /*9910*/  ISETP.LT.OR P6, PT, R13, 0x11, P6 ;  /* 0x000000110d00780c */ /* 0x000fc400037c1670 */
[C---:B------:R-:W-:Y:S02]  /*9920*/  ISETP.LT.OR P3, PT, R13.reuse, 0x12, P3 ;  /* 0x000000120d00780c */ /* 0x040fe40001f61670 */
[----:B------:R-:W-:Y:S02]  /*9930*/  ISETP.LT.OR P4, PT, R13, 0x19, P4 ;  /* 0x000000190d00780c */ /* 0x000fe40002781670 */
[----:B------:R-:W-:Y:S02]  /*9940*/  FSEL R160, R160, -INF , !P6 ;  /* 0xff800000a0a07808 */ /* 0x000fe40007000000 */
[----:B------:R-:W-:Y:S02]  /*9950*/  FSEL R161, R161, -INF , !P3 ;  /* 0xff800000a1a17808 */ /* 0x000fe40005800000 */
[----:B------:R-:W-:Y:S02]  /*9960*/  FSEL R164, R164, -INF , !P4 ;  /* 0xff800000a4a47808 */ /* 0x000fe40006000000 */
[----:B------:R-:W-:-:S02]  /*9970*/  ISETP.GT.AND P6, PT, R14, 0x19, P2 ;  /* 0x000000190e00780c */ /* 0x000fc400017c4270 */
[C---:B------:R-:W-:Y:S02]  /*9980*/  ISETP.GT.AND P3, PT, R14.reuse, 0x20, P2 ;  /* 0x000000200e00780c */ /* 0x040fe40001764270 */
[----:B------:R-:W-:Y:S02]  /*9990*/  ISETP.GT.AND P4, PT, R14, 0x21, P2 ;  /* 0x000000210e00780c */ /* 0x000fe40001784270 */
[C---:B------:R-:W-:Y:S02]  /*99a0*/  ISETP.LT.OR P6, PT, R13.reuse, 0x1a, P6 ;  /* 0x0000001a0d00780c */ /* 0x040fe400037c1670 */
[C---:B------:R-:W-:Y:S02]  /*99b0*/  ISETP.LT.OR P3, PT, R13.reuse, 0x21, P3 ;  /* 0x000000210d00780c */ /* 0x040fe40001f61670 */
[----:B------:R-:W-:Y:S02]  /*99c0*/  ISETP.LT.OR P4, PT, R13, 0x22, P4 ;  /* 0x000000220d00780c */ /* 0x000fe40002781670 */
[----:B------:R-:W-:-:S02]  /*99d0*/  FSEL R165, R165, -INF , !P6 ;  /* 0xff800000a5a57808 */ /* 0x000fc40007000000 */
[----:B------:R-:W-:Y:S02]  /*99e0*/  FSEL R168, R168, -INF , !P3 ;  /* 0xff800000a8a87808 */ /* 0x000fe40005800000 */
[----:B------:R-:W-:Y:S02]  /*99f0*/  FSEL R169, R169, -INF , !P4 ;  /* 0xff800000a9a97808 */ /* 0x000fe40006000000 */
        /* <DEDUP_REMOVED lines=17> */
[----:B------:R-:W-:Y:S01]  /*9b10*/  FSEL R181, R181, -INF , !P4 ;  /* 0xff800000b5b57808 */ /* 0x000fe20006000000 */
[----:B------:R-:W-:Y:S06]  /*9b20*/  @!P5 BRA `(.L_x_1220) ;  /* 0x00000000005cd947 */ /* 0x000fec0003800000 */
        /* <DEDUP_REMOVED lines=13> */
.L_x_1222:
[----:B------:R-:W-:-:S05]  /*9c00*/  IMAD.U32 R13, RZ, RZ, UR46 ;  /* 0x0000002eff0d7e24 */ /* 0x000fca000f8e00ff */
[----:B------:R-:W-:-:S13]  /*9c10*/  ISETP.NE.AND P3, PT, R13, 0x1, PT ;  /* 0x000000010d00780c */ /* 0x000fda0003f65270 */
[----:B------:R-:W0:Y:S02]  /*9c20*/  @P3 LDC.64 R4, c[0x0][0x9e8] ;  /* 0x00027a00ff043b82 */ /* 0x000e240000000a00 */
[----:B0-----:R-:W-:-:S05]  /*9c30*/  @P3 IMAD.HI.U32 R4, R10, R4, RZ ;  /* 0x000000040a043227 */ /* 0x001fca00078e00ff */
[----:B------:R-:W-:-:S07]  /*9c40*/  @P3 SHF.R.U32.HI R10, RZ, R5, R4 ;  /* 0x00000005ff0a3219 */ /* 0x000fce0000011604 */
.L_x_1223:
[----:B------:R-:W-:Y:S05]  /*9c50*/  BSYNC B0 ;  /* 0x0000000000007941 */ /* 0x000fea0003800000 */
.L_x_1221:
[----:B------:R-:W-:-:S04]  /*9c60*/  IMAD R9, R10, R13, -R9 ;  /* 0x0000000d0a097224 */ /* 0x000fc800078e0a09 */
[----:B------:R-:W-:-:S05]  /*9c70*/  IMAD.IADD R4, R9, 0x1, -R2 ;  /* 0x0000000109047824 */ /* 0x000fca00078e0a02 */
[----:B------:R-:W-:Y:S02]  /*9c80*/  VIADDMNMX R11, R4, R13, R11, PT ;  /* 0x0000000d040b7246 */ /* 0x000fe4000380010b */
[----:B------:R-:W-:-:S07]  /*9c90*/  VIMNMX R12, R12, R4, !PT ;  /* 0x000000040c0c7248 */ /* 0x000fce0007fe0100 */
.L_x_1220:
        /* <DEDUP_REMOVED lines=32> */
[----:B------:R-:W-:Y:S01]  /*9ea0*/  ISETP.GT.AND P3, PT, R12, 0x28, P2 ;  /* 0x000000280c00780c */ /* 0x000fe20001764270 */
[----:B------:R-:W0:Y:S01]  /*9eb0*/  SHFL.BFLY PT, R4, R5, 0x2, 0x1f ;  /* 0x0c401f0005047f89 */ /* 0x000e2200000e0000 */
[C---:B------:R-:W-:Y:S02]  /*9ec0*/  ISETP.LT.OR P4, PT, R11.reuse, 0xa, P4 ;  /* 0x0000000a0b00780c */ /* 0x040fe40002781670 */
[----:B------:R-:W-:Y:S02]  /*9ed0*/  ISETP.LT.OR P3, PT, R11, 0x29, P3 ;  /* 0x000000290b00780c */ /* 0x000fe40001f61670 */
[----:B------:R-:W-:-:S02]  /*9ee0*/  FSEL R159, R159, -INF , !P4 ;  /* 0xff8000009f9f7808 */ /* 0x000fc40006000000 */
[----:B------:R-:W-:Y:S02]  /*9ef0*/  ISETP.GT.AND P4, PT, R12, 0x11, P2 ;  /* 0x000000110c00780c */ /* 0x000fe40001784270 */
[----:B------:R-:W-:Y:S02]  /*9f00*/  FSEL R174, R174, -INF , !P3 ;  /* 0xff800000aeae7808 */ /* 0x000fe40005800000 */
[----:B------:R-:W-:Y:S02]  /*9f10*/  ISETP.GT.AND P3, PT, R12, RZ, P2 ;  /* 0x000000ff0c00720c */ /* 0x000fe40001764270 */
[C---:B------:R-:W-:Y:S02]  /*9f20*/  ISETP.LT.OR P4, PT, R11.reuse, 0x12, P4 ;  /* 0x000000120b00780c */ /* 0x040fe40002781670 */
[----:B------:R-:W-:Y:S02]  /*9f30*/  ISETP.LT.OR P3, PT, R11, 0x1, P3 ;  /* 0x000000010b00780c */ /* 0x000fe40001f61670 */
[----:B------:R-:W-:-:S02]  /*9f40*/  FSEL R163, R163, -INF , !P4 ;  /* 0xff800000a3a37808 */ /* 0x000fc40006000000 */
[----:B------:R-:W-:Y:S02]  /*9f50*/  ISETP.GT.AND P4, PT, R12, 0x19, P2 ;  /* 0x000000190c00780c */ /* 0x000fe40001784270 */
[----:B------:R-:W-:Y:S02]  /*9f60*/  FSEL R154, R154, -INF , !P3 ;  /* 0xff8000009a9a7808 */ /* 0x000fe40005800000 */
[----:B------:R-:W-:Y:S02]  /*9f70*/  ISETP.LT.OR P4, PT, R11, 0x1a, P4 ;  /* 0x0000001a0b00780c */ /* 0x000fe40002781670 */
[----:B0-----:R-:W-:Y:S01]  /*9f80*/  FMNMX.FTZ R9, R5, R4, !PT ;  /* 0x0000000405097209 */ /* 0x001fe20007810000 */
[----:B------:R-:W-:Y:S01]  /*9f90*/  IMAD.U32 R5, RZ, RZ, UR40 ;  /* 0x00000028ff057e24 */ /* 0x000fe2000f8e00ff */
[----:B------:R-:W-:Y:S02]  /*9fa0*/  FMNMX.FTZ R10, R154, R7, !PT ;  /* 0x000000079a0a7209 */ /* 0x000fe40007810000 */
[----:B------:R-:W-:Y:S01]  /*9fb0*/  FSEL R167, R167, -INF , !P4 ;  /* 0xff800000a7a77808 */ /* 0x000fe20006000000 */
[----:B------:R-:W0:Y:S01]  /*9fc0*/  SHFL.BFLY PT, R4, R9, 0x1, 0x1f ;  /* 0x0c201f0009047f89 */ /* 0x000e2200000e0000 */
[----:B------:R-:W-:-:S02]  /*9fd0*/  ISETP.GT.AND P4, PT, R12, 0x21, P2 ;  /* 0x000000210c00780c */ /* 0x000fc40001784270 */
[C---:B------:R-:W-:Y:S02]  /*9fe0*/  ISETP.GT.AND P3, PT, R12.reuse, 0x31, P2 ;  /* 0x000000310c00780c */ /* 0x040fe40001764270 */
[C---:B------:R-:W-:Y:S02]  /*9ff0*/  ISETP.LT.OR P4, PT, R11.reuse, 0x22, P4 ;  /* 0x000000220b00780c */ /* 0x040fe40002781670 */
[----:B------:R-:W-:Y:S02]  /*a000*/  ISETP.LT.OR P3, PT, R11, 0x32, P3 ;  /* 0x000000320b00780c */ /* 0x000fe40001f61670 */
[----:B------:R-:W-:Y:S02]  /*a010*/  FSEL R171, R171, -INF , !P4 ;  /* 0xff800000abab7808 */ /* 0x000fe40006000000 */
[----:B------:R-:W-:Y:S02]  /*a020*/  ISETP.GT.AND P4, PT, R12, 0x29, P2 ;  /* 0x000000290c00780c */ /* 0x000fe40001784270 */
[----:B------:R-:W-:-:S02]  /*a030*/  FSEL R179, R179, -INF , !P3 ;  /* 0xff800000b3b37808 */ /* 0x000fc40005800000 */
[----:B------:R-:W-:-:S04]  /*a040*/  ISETP.LT.OR P4, PT, R11, 0x2a, P4 ;  /* 0x0000002a0b00780c */ /* 0x000fc80002781670 */
[----:B------:R-:W-:Y:S02]  /*a050*/  FSEL R175, R175, -INF , !P4 ;  /* 0xff800000afaf7808 */ /* 0x000fe40006000000 */
[----:B------:R-:W-:Y:S02]  /*a060*/  ISETP.GT.AND P4, PT, R12, 0x30, P2 ;  /* 0x000000300c00780c */ /* 0x000fe40001784270 */
[----:B0-----:R-:W-:Y:S02]  /*a070*/  FMNMX.FTZ R4, R9, R4, !PT ;  /* 0x0000000409047209 */ /* 0x001fe40007810000 */
[----:B------:R-:W-:Y:S02]  /*a080*/  FMNMX.FTZ R9, R155, R10, !PT ;  /* 0x0000000a9b097209 */ /* 0x000fe40007810000 */
[C---:B------:R-:W-:Y:S01]  /*a090*/  FSETP.NEU.FTZ.AND P6, PT, R4.reuse, -INF , PT ;  /* 0xff8000000400780b */ /* 0x040fe20003fdd000 */
[----:B------:R-:W-:-:S01]  /*a0a0*/  FFMA.FTZ R5, R4, R5, -8 ;  /* 0xc100000004057423 */ /* 0x000fc20000010005 */
[----:B------:R-:W-:-:S02]  /*a0b0*/  FMNMX.FTZ R10, R158, R9, !PT ;  /* 0x000000099e0a7209 */ /* 0x000fc40007810000 */
[----:B------:R-:W-:Y:S02]  /*a0c0*/  FSEL R13, R4, RZ, P6 ;  /* 0x000000ff040d7208 */ /* 0x000fe40003000000 */
[----:B------:R-:W-:Y:S02]  /*a0d0*/  FMNMX.FTZ R9, R159, R10, !PT ;  /* 0x0000000a9f097209 */ /* 0x000fe40007810000 */
[----:B------:R-:W-:Y:S01]  /*a0e0*/  FSEL R5, R5, RZ, P6 ;  /* 0x000000ff05057208 */ /* 0x000fe20003000000 */
[----:B------:R-:W-:Y:S01]  /*a0f0*/  FADD.FTZ R8, -R13, R8 ;  /* 0x000000080d087221 */ /* 0x000fe20000010100 */
[----:B------:R-:W-:Y:S02]  /*a100*/  FMNMX.FTZ R10, R162, R9, !PT ;  /* 0x00000009a20a7209 */ /* 0x000fe40007810000 */
        /* <DEDUP_REMOVED lines=8> */
[C---:B------:R-:W-:Y:S01]  /*a190*/  ISETP.LT.OR P4, PT, R11.reuse, 0x31, P4 ;  /* 0x000000310b00780c */ /* 0x040fe20002781670 */
[----:B------:R-:W-:Y:S01]  /*a1a0*/  MUFU.EX2 R9, R152 ;  /* 0x0000009800097308 */ /* 0x000fe20000000800 */
[----:B------:R-:W-:Y:S01]  /*a1b0*/  ISETP.LT.OR P6, PT, R11, 0x39, P6 ;  /* 0x000000390b00780c */ /* 0x000fe200037c1670 */
[--C-:B------:R-:W-:Y:S01]  /*a1c0*/  FFMA.FTZ R21, R165, UR40, -R5.reuse ;  /* 0x00000028a5157c23 */ /* 0x100fe20008010805 */
[----:B------:R-:W-:Y:S01]  /*a1d0*/  ISETP.LT.OR P2, PT, R11, 0x3a, P2 ;  /* 0x0000003a0b00780c */ /* 0x000fe20001741670 */
[--C-:B------:R-:W-:Y:S01]  /*a1e0*/  FFMA.FTZ R172, R172, UR40, -R5.reuse ;  /* 0x00000028acac7c23 */ /* 0x100fe20008010805 */
        /* <DEDUP_REMOVED lines=11> */
[----:B------:R-:W-:Y:S01]  /*a2a0*/  IMAD.U32 R168, RZ, RZ, UR40 ;  /* 0x00000028ffa87e24 */ /* 0x000fe2000f8e00ff */
[----:B------:R-:W-:Y:S01]  /*a2b0*/  FMNMX.FTZ R12, R174, R11, !PT ;  /* 0x0000000bae0c7209 */ /* 0x000fe20007810000 */
[----:B------:R-:W-:Y:S01]  /*a2c0*/  FMUL.FTZ R8, R8, UR40 ;  /* 0x0000002808087c20 */ /* 0x000fe20008410000 */
[----:B------:R0:W-:Y:S02]  /*a2d0*/  MUFU.EX2 R11, R156 ;  /* 0x0000009c000b7308 */ /* 0x0001e40000000800 */
[----:B------:R-:W-:Y:S01]  /*a2e0*/  FMNMX.FTZ R13, R175, R12, !PT ;  /* 0x0000000caf0d7209 */ /* 0x000fe20007810000 */
[----:B------:R-:W-:-:S03]  /*a2f0*/  FFMA.FTZ R12, R157, UR40, -R5 ;  /* 0x000000289d0c7c23 */ /* 0x000fc60008010805 */
[----:B------:R-:W-:Y:S02]  /*a300*/  FMNMX.FTZ R14, R178, R13, !PT ;  /* 0x0000000db20e7209 */ /* 0x000fe40007810000 */
[----:B------:R-:W1:Y:S01]  /*a310*/  MUFU.EX2 R8, R8 ;  /* 0x0000000800087308 */ /* 0x000e620000000800 */
[----:B0-----:R-:W-:-:S01]  /*a320*/  FFMA.FTZ R156, R169, UR40, -R5 ;  /* 0x00000028a99c7c23 */ /* 0x001fc20008010805 */
[----:B------:R-:W-:-:S04]  /*a330*/  FMNMX.FTZ R13, R179, R14, !PT ;  /* 0x0000000eb30d7209 */ /* 0x000fc80007810000 */
[----:B------:R-:W-:Y:S02]  /*a340*/  FMNMX.FTZ R14, R182, R13, !PT ;  /* 0x0000000db60e7209 */ /* 0x000fe40007810000 */
[----:B------:R0:W-:Y:S02]  /*a350*/  MUFU.EX2 R13, R160 ;  /* 0x000000a0000d7308 */ /* 0x0001e40000000800 */
[----:B------:R-:W-:Y:S01]  /*a360*/  FMNMX.FTZ R15, R183, R14, !PT ;  /* 0x0000000eb70f7209 */ /* 0x000fe20007810000 */
[--C-:B------:R-:W-:Y:S01]  /*a370*/  FFMA.FTZ R14, R161, UR40, -R5.reuse ;  /* 0x00000028a10e7c23 */ /* 0x100fe20008010805 */
[----:B------:R-:W-:-:S03]  /*a380*/  FFMA.FTZ R161, R176, UR40, -R5 ;  /* 0x00000028b0a17c23 */ /* 0x000fc60008010805 */
[----:B------:R-:W2:Y:S01]  /*a390*/  SHFL.BFLY PT, R152, R15, 0x2, 0x1f ;  /* 0x0c401f000f987f89 */ /* 0x000ea200000e0000 */
[----:B------:R-:W3:Y:S01]  /*a3a0*/  MUFU.EX2 R10, R10 ;  /* 0x0000000a000a7308 */ /* 0x000ee20000000800 */
[----:B0-----:R-:W-:-:S07]  /*a3b0*/  FFMA.FTZ R160, R173, UR40, -R5 ;  /* 0x00000028ada07c23 */ /* 0x001fce0008010805 */
[----:B------:R-:W0:Y:S08]  /*a3c0*/  MUFU.EX2 R12, R12 ;  /* 0x0000000c000c7308 */ /* 0x000e300000000800 */
[----:B------:R-:W4:Y:S01]  /*a3d0*/  MUFU.EX2 R14, R14 ;  /* 0x0000000e000e7308 */ /* 0x000f220000000800 */
[----:B--2---:R-:W-:-:S07]  /*a3e0*/  FMNMX.FTZ R152, R15, R152, !PT ;  /* 0x000000980f987209 */ /* 0x004fce0007810000 */
[----:B------:R-:W-:Y:S01]  /*a3f0*/  MUFU.EX2 R20, R20 ;  /* 0x0000001400147308 */ /* 0x000fe20000000800 */
[----:B------:R-:W2:Y:S07]  /*a400*/  SHFL.BFLY PT, R157, R152, 0x1, 0x1f ;  /* 0x0c201f00989d7f89 */ /* 0x000eae00000e0000 */
[----:B------:R-:W-:Y:S08]  /*a410*/  MUFU.EX2 R21, R21 ;  /* 0x0000001500157308 */ /* 0x000ff00000000800 */
[----:B------:R-:W-:Y:S08]  /*a420*/  MUFU.EX2 R153, R153 ;  /* 0x0000009900997308 */ /* 0x000ff00000000800 */
[----:B------:R-:W-:Y:S01]  /*a430*/  MUFU.EX2 R156, R156 ;  /* 0x0000009c009c7308 */ /* 0x000fe20000000800 */
[----:B--2---:R-:W-:-:S04]  /*a440*/  FMNMX.FTZ R5, R152, R157, !PT ;  /* 0x0000009d98057209 */ /* 0x004fc80007810000 */
        /* <DEDUP_REMOVED lines=22> */
[----:B------:R-:W1:Y:S01]  /*a5b0*/  MUFU.EX2 R167, R167 ;  /* 0x000000a700a77308 */ /* 0x000e620000000800 */
[----:B------:R-:W-:-:S01]  /*a5c0*/  FFMA.FTZ R175, R175, UR40, -R157 ;  /* 0x00000028afaf7c23 */ /* 0x000fc2000801089d */
[----:B------:R-:W-:Y:S01]  /*a5d0*/  FFMA.FTZ R178, R178, UR40, -R157 ;  /* 0x00000028b2b27c23 */ /* 0x000fe2000801089d */
[----:B------:R-:W-:-:S01]  /*a5e0*/  FADD.FTZ R171, R11, R170 ;  /* 0x000000aa0bab7221 */ /* 0x000fc20000010000 */
[--C-:B------:R-:W-:Y:S01]  /*a5f0*/  FFMA.FTZ R179, R179, UR40, -R157.reuse ;  /* 0x00000028b3b37c23 */ /* 0x100fe2000801089d */
[----:B------:R-:W-:-:S01]  /*a600*/  FFMA.FTZ R182, R182, UR40, -R157 ;  /* 0x00000028b6b67c23 */ /* 0x000fc2000801089d */
[----:B------:R-:W-:Y:S01]  /*a610*/  FFMA.FTZ R157, R183, UR40, -R157 ;  /* 0x00000028b79d7c23 */ /* 0x000fe2000801089d */
[----:B0-----:R-:W-:-:S01]  /*a620*/  FADD.FTZ R170, R12, R171 ;  /* 0x000000ab0caa7221 */ /* 0x001fc20000010000 */
[----:B------:R-:W0:Y:S03]  /*a630*/  MUFU.EX2 R155, R155 ;  /* 0x0000009b009b7308 */ /* 0x000e260000000800 */
[----:B------:R-:W-:-:S04]  /*a640*/  FADD.FTZ R171, R13, R170 ;  /* 0x000000aa0dab7221 */ /* 0x000fc80000010000 */
[----:B----4-:R-:W-:Y:S01]  /*a650*/  FADD.FTZ R171, R14, R171 ;  /* 0x000000ab0eab7221 */ /* 0x010fe20000010000 */
[----:B------:R-:W2:Y:S01]  /*a660*/  MUFU.EX2 R158, R158 ;  /* 0x0000009e009e7308 */ /* 0x000ea20000000800 */
[----:B-1----:R-:W-:-:S07]  /*a670*/  FFMA.FTZ R0, R167, R3, R154 ;  /* 0x00000003a7007223 */ /* 0x002fce000001009a */
        /* <DEDUP_REMOVED lines=9> */
[----:B--2---:R-:W-:-:S01]  /*a710*/  FADD.FTZ R3, R163, R0 ;  /* 0x00000000a3037221 */ /* 0x004fc20000010000 */
[----:B------:R-:W-:-:S04]  /*a720*/  FADD.FTZ R0, R20, R171 ;  /* 0x000000ab14007221 */ /* 0x000fc80000010000 */
[----:B------:R-:W-:Y:S02]  /*a730*/  FADD.FTZ R0, R21, R0 ;  /* 0x0000000015007221 */ /* 0x000fe40000010000 */
[----:B------:R-:W2:Y:S01]  /*a740*/  MUFU.EX2 R168, R168 ;  /* 0x000000a800a87308 */ /* 0x000ea20000000800 */
[----:B-1----:R-:W-:-:S01]  /*a750*/  FADD.FTZ R170, R166, R3 ;  /* 0x00000003a6aa7221 */ /* 0x002fc20000010000 */
[----:B------:R-:W-:-:S06]  /*a760*/  FADD.FTZ R171, R153, R0 ;  /* 0x0000000099ab7221 */ /* 0x000fcc0000010000 */
[----:B------:R-:W1:Y:S01]  /*a770*/  MUFU.EX2 R169, R169 ;  /* 0x000000a900a97308 */ /* 0x000e620000000800 */
[----:B0-----:R-:W-:-:S01]  /*a780*/  FADD.FTZ R3, R7, R170 ;  /* 0x000000aa07037221 */ /* 0x001fc20000010000 */
[----:B------:R-:W-:-:S04]  /*a790*/  FADD.FTZ R170, R156, R171 ;  /* 0x000000ab9caa7221 */ /* 0x000fc80000010000 */
[----:B------:R-:W-:Y:S02]  /*a7a0*/  FADD.FTZ R171, R15, R170 ;  /* 0x000000aa0fab7221 */ /* 0x000fe40000010000 */
[----:B------:R-:W0:Y:S01]  /*a7b0*/  MUFU.EX2 R174, R174 ;  /* 0x000000ae00ae7308 */ /* 0x000e220000000800 */
[----:B--2---:R-:W-:-:S01]  /*a7c0*/  FADD.FTZ R0, R168, R3 ;  /* 0x00000003a8007221 */ /* 0x004fc20000010000 */
[----:B------:R-:W-:-:S06]  /*a7d0*/  FADD.FTZ R170, R160, R171 ;  /* 0x000000aba0aa7221 */ /* 0x000fcc0000010000 */
        /* <DEDUP_REMOVED lines=18> */
[----:B-1----:R-:W-:-:S03]  /*a900*/  FADD.FTZ R0, R152, R171 ;  /* 0x000000ab98007221 */ /* 0x002fc60000010000 */
[----:B0-----:R-:W-:Y:S01]  /*a910*/  FADD.FTZ R3, R157, R170 ;  /* 0x000000aa9d037221 */ /* 0x001fe20000010000 */
[----:B------:R-:W-:Y:S06]  /*a920*/  @!P0 BRA `(.L_x_1224) ;  /* 0x0000000000048947 */ /* 0x000fec0003800000 */
[----:B------:R-:W-:Y:S01]  /*a930*/  BPT.TRAP 0x1 ;  /* 0x000000040000795c */ /* 0x000fe20000300000 */
.L_x_1224:
        /* <DEDUP_REMOVED lines=156> */
.L_x_1207:
[----:B------:R-:W-:Y:S06]  /*b300*/  BAR.ARV 0x8, 0x180 ;  /* 0x0206000000007b1d */ /* 0x000fec0000002000 */
[----:B------:R-:W-:Y:S05]  /*b310*/  @!P0 BRA `(.L_x_1226) ;  /* 0x0000000000048947 */ /* 0x000fea0003800000 */
[----:B------:R-:W-:Y:S01]  /*b320*/  BPT.TRAP 0x1 ;  /* 0x000000040000795c */ /* 0x000fe20000300000 */
.L_x_1226:
[----:B------:R-:W-:Y:S01]  /*b330*/  ULEA UR14, UR37, UR41, 0x3 ;  /* 0x00000029250e7291 */ /* 0x000fe2000f8e183f */
[----:B------:R-:W-:-:S05]  /*b340*/  IMAD.U32 R6, RZ, RZ, UR36 ;  /* 0x00000024ff067e24 */ /* 0x000fca000f8e00ff */
[----:B------:R-:W-:-:S04]  /*b350*/  SHF.L.U32 R6, R6, 0x1f, RZ ;  /* 0x0000001f06067819 */ /* 0x000fc800000006ff */
[----:B------:R0:W1:Y:S01]  /*b360*/  SYNCS.PHASECHK.TRANS64.TRYWAIT P1, [UR14+0x28450], R6 ;  /* 0x02845006ff0075a7 */ /* 0x000062000802014e */
[----:B------:R-:W-:Y:S05]  /*b370*/  @!P0 BRA `(.L_x_1227) ;  /* 0x0000000000048947 */ /* 0x000fea0003800000 */
[----:B------:R-:W-:Y:S01]  /*b380*/  BPT.TRAP 0x1 ;  /* 0x000000040000795c */ /* 0x000fe20000300000 */
.L_x_1227:
[----:B-1----:R-:W-:Y:S05]  /*b390*/  @P1 BRA `(.L_x_1228) ;  /* 0x0000000000081947 */ /* 0x002fea0003800000 */
[----:B------:R-:W1:Y:S02]  /*b3a0*/  SYNCS.PHASECHK.TRANS64.TRYWAIT P1, [UR14+0x28450], R6 ;  /* 0x02845006ff0075a7 */ /* 0x000e64000802014e */
[----:B-1----:R-:W-:Y:S05]  /*b3b0*/  @!P1 BRA `(.L_x_1229) ;  /* 0x000000d8000c9947 */ /* 0x002fea0003800000 */
.L_x_1228:
[----:B------:R-:W-:Y:S01]  /*b3c0*/  ULDC.64 UR4, c[0x0][0x9a0] ;  /* 0x0002680000047ab9 */ /* 0x000fe20000000a00 */
[----:B------:R-:W-:Y:S01]  /*b3d0*/  UIADD3 UR41, UR41, 0x8000, URZ ;  /* 0x0000800029297890 */ /* 0x000fe2000fffe03f */
[----:B------:R-:W-:Y:S01]  /*b3e0*/  WARPGROUP.ARRIVE ;  /* 0x00000000000079c5 */ /* 0x000fe20000000000 */
[----:B------:R-:W-:Y:S01]  /*b3f0*/  UISETP.NE.U32.AND UP0, UPT, UR4, URZ, UPT ;  /* 0x0000003f0400728c */ /* 0x000fe2000bf05070 */
[----:B------:R-:W-:Y:S01]  /*b400*/  IMAD.MOV.U32 R8, RZ, RZ, 0x3f800000 ;  /* 0x3f800000ff087424 */ /* 0x000fe200078e00ff */
[----:B------:R-:W-:Y:S02]  /*b410*/  USHF.R.U32.HI UR41, URZ, 0x4, UR41 ;  /* 0x000000043f297899 */ /* 0x000fe40008011629 */
[----:B------:R-:W-:Y:S02]  /*b420*/  UISETP.NE.AND.EX UP0, UPT, UR5, URZ, UPT, UP0 ;  /* 0x0000003f0500728c */ /* 0x000fe4000bf05300 */
[----:B------:R-:W-:-:S04]  /*b430*/  ULOP3.LUT UR41, UR41, 0x3fff, URZ, 0xc0, !UPT ;  /* 0x00003fff29297892 */ /* 0x000fc8000f8ec03f */
[----:B------:R-:W-:-:S05]  /*b440*/  PLOP3.LUT P1, PT, PT, PT, UP0, 0x80, 0x0 ;  /* 0x000000000000781c */ /* 0x000fca0003f2f008 */
[----:B------:R-:W-:Y:S01]  /*b450*/  @UP0 USHF.R.S32.HI UR8, URZ, 0x1f, UR52 ;  /* 0x0000001f3f080899 */ /* 0x000fe20008011434 */
[----:B------:R-:W-:Y:S01]  /*b460*/  @UP0 ULDC.64 UR10, c[0x0][0x9c8] ;  /* 0x00027200000a0ab9 */ /* 0x000fe20000000a00 */
[----:B------:R-:W-:Y:S02]  /*b470*/  @UP0 ULDC.64 UR12, c[0x0][0x9d0] ;  /* 0x00027400000c0ab9 */ /* 0x000fe40000000a00 */
[----:B------:R-:W-:Y:S02]  /*b480*/  @UP0 UIMAD UR8, UR8, UR10, URZ ;  /* 0x0000000a080802a4 */ /* 0x000fe4000f8e023f */
[----:B------:R-:W-:Y:S02]  /*b490*/  @UP0 UIMAD.WIDE.U32 UR6, UR52, UR10, URZ ;  /* 0x0000000a340602a5 */ /* 0x000fe4000f8e003f */
[----:B------:R-:W-:Y:S02]  /*b4a0*/  @UP0 UIMAD UR8, UR52, UR11, UR8 ;  /* 0x0000000b340802a4 */ /* 0x000fe4000f8e0208 */
[----:B------:R-:W-:-:S02]  /*b4b0*/  ULOP3.LUT UR10, UR41, 0x10000, URZ, 0xfc, !UPT ;  /* 0x00010000290a7892 */ /* 0x000fc4000f8efc3f */
[----:B------:R-:W-:Y:S02]  /*b4c0*/  @UP0 UIADD3 UR7, UR7, UR8, URZ ;  /* 0x0000000807070290 */ /* 0x000fe4000fffe03f */
[----:B------:R-:W-:Y:S02]  /*b4d0*/  ULEA UR10, UR37, UR10, 0xa ;  /* 0x0000000a250a7291 */ /* 0x000fe4000f8e503f */
[----:B------:R-:W-:-:S03]  /*b4e0*/  @UP0 UIMAD.WIDE.U32 UR8, UR53, UR12, UR6 ;  /* 0x0000000c350802a5 */ /* 0x000fc6000f8e0006 */
[----:B------:R-:W-:Y:S01]  /*b4f0*/  UMOV UR7, 0x80000020 ;  /* 0x8000002000077882 */ /* 0x000fe20000000000 */
[----:B------:R-:W-:Y:S01]  /*b500*/  @UP0 UIMAD UR9, UR53, UR13, UR9 ;  /* 0x0000000d350902a4 */ /* 0x000fe2000f8e0209 */
[----:B------:R-:W-:Y:S01]  /*b510*/  UMOV UR6, UR10 ;  /* 0x0000000a00067c82 */ /* 0x000fe20008000000 */
[----:B------:R-:W-:-:S09]  /*b520*/  @UP0 ULEA UR4, UP1, UR8, UR4, 0x2 ;  /* 0x0000000408040291 */ /* 0x000fd2000f82103f */
[----:B------:R-:W-:Y:S01]  /*b530*/  QGMMA.64x256x32.F32.E4M3.E4M3 R24, R188, gdesc[UR4], R24, gsb0 ;  /* 0x03e00004bc187df3 */ /* 0x000fe20008000818 */
[----:B------:R-:W-:Y:S01]  /*b540*/  @UP0 ULEA.HI.X UR5, UR8, UR5, UR9, 0x2, UP1 ;  /* 0x0000000508050291 */ /* 0x000fe200088f1409 */
[----:B01----:R-:W-:-:S05]  /*b550*/  IMAD.U32 R6, RZ, RZ, UR4 ;  /* 0x00000004ff067e24 */ /* 0x003fca000f8e00ff */
[----:B------:R-:W-:-:S05]  /*b560*/  IMAD.U32 R7, RZ, RZ, UR5 ;  /* 0x00000005ff077e24 */ /* 0x000fca000f8e00ff */
[----:B------:R0:W2:Y:S01]  /*b570*/  @P1 LDG.E R8, desc[UR48][R6.64] ;  /* 0x0000003006081981 */ /* 0x0000a2000c1e1900 */
[----:B------:R-:W-:Y:S01]  /*b580*/  UIADD3 UR10, UR10, 0x2, URZ ;  /* 0x000000020a0a7890 */ /* 0x000fe2000fffe03f */
[----:B------:R-:W-:Y:S02]  /*b590*/  UMOV UR11, 0x80000020 ;  /* 0x80000020000b7882 */ /* 0x000fe40000000000 */
[----:B------:R-:W1:Y:S04]  /*b5a0*/  SHFL.BFLY PT, R9, R0, 0x2, 0x1f ;  /* 0x0c401f0000097f89 */ /* 0x000e6800000e0000 */
[----:B------:R-:W3:Y:S01]  /*b5b0*/  SHFL.BFLY PT, R12, R3, 0x2, 0x1f ;  /* 0x0c401f00030c7f89 */ /* 0x000ee200000e0000 */
[----:B-1----:R-:W-:-:S01]  /*b5c0*/  FADD.FTZ R9, R9, R0 ;  /* 0x0000000009097221 */ /* 0x002fc20000010000 */
        /* <DEDUP_REMOVED lines=17> */
[----:B------:R-:W-:-:S02]  /*b6e0*/  WARPGROUP.DEPBAR.LE gsb0, 0x0 ;  /* 0x00008000000079c5 */ /* 0x000fc40000010000 */
[----:B------:R-:W-:-:S06]  /*b6f0*/  WARPGROUP.ARRIVE ;  /* 0x00000000000079c5 */ /* 0x000fcc0000000000 */
[----:B------:R-:W-:Y:S01]  /*b700*/  QGMMA.64x256x32.F32.E4M3.E4M3 R24, R184, gdesc[UR8], R24, gsb0 ;  /* 0x03e00008b8187df3 */ /* 0x000fe20008000818 */
[----:B------:R-:W-:Y:S02]  /*b710*/  IMAD.U32 R9, RZ, RZ, UR40 ;  /* 0x00000028ff097e24 */ /* 0x000fe4000f8e00ff */
[----:B------:R-:W-:Y:S02]  /*b720*/  IMAD.U32 R12, RZ, RZ, UR40 ;  /* 0x00000028ff0c7e24 */ /* 0x000fe4000f8e00ff */
[----:B0-----:R-:W-:Y:S01]  /*b730*/  @P2 FMUL.FTZ R6, R6, 0.69314718246459960938 ;  /* 0x3f31721806062820 */ /* 0x001fe20000410000 */
[----:B------:R-:W-:Y:S01]  /*b740*/  @P2 FMUL.FTZ R9, R9, 0.69314718246459960938 ;  /* 0x3f31721809092820 */ /* 0x000fe20000410000 */
[----:B-1----:R-:W-:Y:S01]  /*b750*/  @P3 FMUL.FTZ R10, R10, 0.69314718246459960938 ;  /* 0x3f3172180a0a3820 */ /* 0x002fe20000410000 */
[----:B------:R-:W-:Y:S01]  /*b760*/  @P3 FMUL.FTZ R13, R12, 0.69314718246459960938 ;  /* 0x3f3172180c0d3820 */ /* 0x000fe20000410000 */
[----:B------:R-:W-:Y:S02]  /*b770*/  IMAD.MOV.U32 R0, RZ, RZ, -0x800000 ;  /* 0xff800000ff007424 */ /* 0x000fe400078e00ff */
[----:B------:R-:W-:Y:S01]  /*b780*/  @P2 FFMA.FTZ R0, R9, R4, R6 ;  /* 0x0000000409002223 */ /* 0x000fe20000010006 */
[----:B------:R-:W-:-:S02]  /*b790*/  IMAD.MOV.U32 R3, RZ, RZ, -0x800000 ;  /* 0xff800000ff037424 */ /* 0x000fc400078e00ff */
[----:B------:R-:W-:Y:S01]  /*b7a0*/  @P3 FFMA.FTZ R3, R13, R5, R10 ;  /* 0x000000050d033223 */ /* 0x000fe2000001000a */
[-C--:B--2---:R-:W-:Y:S01]  /*b7b0*/  FMUL.FTZ R5, R7, R8.reuse ;  /* 0x0000000807057220 */ /* 0x084fe20000410000 */
[----:B---3--:R-:W-:Y:S01]  /*b7c0*/  FMUL.FTZ R4, R11, R8 ;  /* 0x000000080b047220 */ /* 0x008fe20000410000 */
[----:B------:R-:W-:Y:S02]  /*b7d0*/  WARPGROUP.DEPBAR.LE gsb0, 0x0 ;  /* 0x00008000000079c5 */ /* 0x000fe40000010000 */
[----:B------:R-:W-:Y:S05]  /*b7e0*/  @!P0 BRA `(.L_x_1230) ;  /* 0x0000000000048947 */ /* 0x000fea0003800000 */
[----:B------:R-:W-:Y:S01]  /*b7f0*/  BPT.TRAP 0x1 ;  /* 0x000000040000795c */ /* 0x000fe20000300000 */
.L_x_1230:
[----:B------:R-:W-:Y:S01]  /*b800*/  UIADD3 UR4, UR14, 0x28460, URZ ;  /* 0x000284600e047890 */ /* 0x000fe2000fffe03f */
[-C--:B------:R-:W-:Y:S01]  /*b810*/  FMUL.FTZ R24, R24, R5.reuse ;  /* 0x0000000518187220 */ /* 0x080fe20000410000 */
[----:B------:R-:W-:Y:S01]  /*b820*/  UIADD3 UR37, UR37, 0x1, URZ ;  /* 0x0000000125257890 */ /* 0x000fe2000fffe03f */
[-C--:B------:R-:W-:Y:S01]  /*b830*/  FMUL.FTZ R29, R29, R5.reuse ;  /* 0x000000051d1d7220 */ /* 0x080fe20000410000 */
[----:B------:R-:W-:Y:S01]  /*b840*/  UPRMT UR4, UR57, 0x654, UR4 ;  /* 0x0000065439047896 */ /* 0x000fe20008000004 */
[-C--:B------:R-:W-:Y:S01]  /*b850*/  FMUL.FTZ R32, R32, R5.reuse ;  /* 0x0000000520207220 */ /* 0x080fe20000410000 */
[----:B------:R-:W-:Y:S01]  /*b860*/  UISETP.NE.AND UP0, UPT, UR37, 0x2, UPT ;  /* 0x000000022500788c */ /* 0x000fe2000bf05270 */
[-C--:B------:R-:W-:Y:S01]  /*b870*/  FMUL.FTZ R37, R37, R5.reuse ;  /* 0x0000000525257220 */ /* 0x080fe20000410000 */
[-C--:B------:R-:W-:Y:S01]  /*b880*/  FMUL.FTZ R40, R40, R5.reuse ;  /* 0x0000000528287220 */ /* 0x080fe20000410000 */
[-C--:B------:R-:W-:Y:S01]  /*b890*/  FMUL.FTZ R45, R45, R5.reuse ;  /* 0x000000052d2d7220 */ /* 0x080fe20000410000 */
[-C--:B------:R-:W-:Y:S01]  /*b8a0*/  FMUL.FTZ R48, R48, R5.reuse ;  /* 0x0000000530307220 */ /* 0x080fe20000410000 */
[-C--:B------:R-:W-:Y:S01]  /*b8b0*/  FMUL.FTZ R53, R53, R5.reuse ;  /* 0x0000000535357220 */ /* 0x080fe20000410000 */
[-C--:B------:R-:W-:Y:S01]  /*b8c0*/  FMUL.FTZ R56, R56, R5.reuse ;  /* 0x0000000538387220 */ /* 0x080fe20000410000 */
[----:B------:R-:W-:Y:S01]  /*b8d0*/  SYNCS.ARRIVE.TRANS64.RED.A1T0 RZ, [UR4], RZ ;  /* 0x000000ffffff79a7 */ /* 0x000fe20008100404 */
        /* <DEDUP_REMOVED lines=120> */
[----:B------:R-:W-:Y:S01]  /*c060*/  FMUL.FTZ R147, R147, R4 ;  /* 0x0000000493937220 */ /* 0x000fe20000410000 */
[----:B------:R-:W-:-:S02]  /*c070*/  UIADD3 UR60, UR60, 0x1, URZ ;  /* 0x000000013c3c7890 */ /* 0x000fc4000fffe03f */
[----:B------:R-:W-:Y:S02]  /*c080*/  USEL UR37, UR37, URZ, UP0 ;  /* 0x0000003f25257287 */ /* 0x000fe40008000000 */
[----:B------:R-:W-:-:S12]  /*c090*/  ULOP3.LUT UR36, UR36, UR4, URZ, 0x3c, !UPT ;  /* 0x0000000424247292 */ /* 0x000fd8000f8e3c3f */
.L_x_1156:
[----:B------:R-:W0:Y:S08]  /*c0a0*/  S2UR UR4, SR_CgaCtaId ;  /* 0x00000000000479c3 */ /* 0x000e300000008800 */
[----:B------:R-:W-:Y:S01]  /*c0b0*/  BAR.SYNC.DEFER_BLOCKING 0x5, 0x180 ;  /* 0x0146000000007b1d */ /* 0x000fe20000010000 */
[----:B------:R-:W-:-:S05]  /*c0c0*/  UISETP.NE.AND UP0, UPT, UR54, URZ, UPT ;  /* 0x0000003f3600728c */ /* 0x000fca000bf05270 */
[----:B------:R-:W-:Y:S01]  /*c0d0*/  UMOV UR7, 0x400 ;  /* 0x0000040000077882 */ /* 0x000fe20000000000 */
[----:B------:R-:W-:Y:S05]  /*c0e0*/  BSSY B0, `(.L_x_1231) ;  /* 0x00005ef000007945 */ /* 0x000fea0003800000 */
[----:B------:R-:W-:Y:S01]  /*c0f0*/  @!UP0 ULDC UR54, c[0x0][0xad4] ;  /* 0x0002b50000368ab9 */ /* 0x000fe20000000800 */
[----:B0-----:R-:W-:-:S09]  /*c100*/  ULEA UR7, UR4, UR7, 0x18 ;  /* 0x0000000704077291 */ /* 0x001fd2000f8ec03f */
[----:B------:R-:W0:Y:S02]  /*c110*/  LDS.128 R4, [UR7+0x284d0] ;  /* 0x0284d007ff047984 */ /* 0x000e240008000c00 */
[----:B0-----:R-:W-:Y:S02]  /*c120*/  R2UR UR5, R5 ;  /* 0x00000000050572ca */ /* 0x001fe400000e0000 */
[----:B------:R-:W-:Y:S02]  /*c130*/  R2UR UR6, R6 ;  /* 0x00000000060672ca */ /* 0x000fe400000e0000 */
[----:B------:R-:W-:Y:S01]  /*c140*/  R2UR UR52, R7 ;  /* 0x00000000073472ca */ /* 0x000fe200000e0000 */
[----:B------:R-:W-:Y:S06]  /*c150*/  BAR.ARV 0x4, 0x180 ;  /* 0x0106000000007b1d */ /* 0x000fec0000002000 */
[----:B------:R-:W-:Y:S08]  /*c160*/  @P0 BRA `(.L_x_1232) ;  /* 0x0000004c00d00947 */ /* 0x000ff00003800000 */
[----:B------:R-:W0:Y:S01]  /*c170*/  S2R R9, SR_TID.X ;  /* 0x0000000000097919 */ /* 0x000e220000002100 */
[----:B------:R-:W-:Y:S01]  /*c180*/  ULDC.64 UR8, c[0x4][0x38] ;  /* 0x01000e0000087ab9 */ /* 0x000fe20000000a00 */
[----:B------:R-:W1:Y:S01]  /*c190*/  S2UR UR4, SR_SWINHI ;  /* 0x00000000000479c3 */ /* 0x000e620000002f00 */
[----:B------:R-:W-:Y:S01]  /*c1a0*/  ULDC.64 UR14, c[0x0][0xc00] ;  /* 0x00030000000e7ab9 */ /* 0x000fe20000000a00 */
[----:B------:R-:W-:Y:S01]  /*c1b0*/  ULDC.64 UR10, c[0x0][0xc00] ;  /* 0x00030000000a7ab9 */ /* 0x000fe20000000a00 */
[----:B------:R-:W-:-:S05]  /*c1c0*/  ULDC.64 UR12, c[0x0][0xc08] ;  /* 0x00030200000c7ab9 */ /* 0x000fca0000000a00 */
[----:B------:R-:W-:Y:S01]  /*c1d0*/  BAR.SYNC.DEFER_BLOCKING 0x1, 0x100 ;  /* 0x0044000000007b1d */ /* 0x000fe20000010000 */
[----:B------:R-:W-:-:S05]  /*c1e0*/  UISETP.GT.AND UP1, UPT, UR54, 0x1, UPT ;  /* 0x000000013600788c */ /* 0x000fca000bf24270 */
[----:B------:R-:W-:Y:S01]  /*c1f0*/  ULDC UR20, c[0x0][0xbe8] ;  /* 0x0002fa0000147ab9 */ /* 0x000fe20000000800 */
[----:B0-----:R-:W-:-:S05]  /*c200*/  IMAD.SHL.U32 R4, R9, 0x4, RZ ;  /* 0x0000000409047824 */ /* 0x001fca00078e00ff */
[----:B------:R-:W-:-:S04]  /*c210*/  LOP3.LUT R4, R4, 0xc, RZ, 0xc0, !PT ;  /* 0x0000000c04047812 */ /* 0x000fc800078ec0ff */
[----:B------:R-:W-:-:S05]  /*c220*/  IADD3 R4, P0, R4, UR8, RZ ;  /* 0x0000000804047c10 */ /* 0x000fca000ff1e0ff */
[----:B------:R-:W-:-:S05]  /*c230*/  IMAD.X R5, RZ, RZ, UR9, P0 ;  /* 0x00000009ff057e24 */ /* 0x000fca00080e06ff */
[----:B------:R0:W2:Y:S01]  /*c240*/  LDG.E.CONSTANT R7, desc[UR48][R4.64] ;  /* 0x0000003004077981 */ /* 0x0000a2000c1e9900 */
[----:B------:R-:W-:-:S03]  /*c250*/  LOP3.LUT P0, R6, R9, 0x3, RZ, 0xc0, !PT ;  /* 0x0000000309067812 */ /* 0x000fc6000780c0ff */
[----:B------:R-:W3:Y:S01]  /*c260*/  LDL R4, [R1+0x28] ;  /* 0x0000280001047983 */ /* 0x000ee20000100800 */
[----:B------:R-:W-:Y:S01]  /*c270*/  ISETP.EQ.OR P0, PT, R6, 0x3, !P0 ;  /* 0x000000030600780c */ /* 0x000fe20004702670 */
[----:B------:R-:W-:Y:S01]  /*c280*/  UMOV UR8, UR7 ;  /* 0x0000000700087c82 */ /* 0x000fe20008000000 */
[----:B-1----:R-:W-:Y:S01]  /*c290*/  UMOV UR9, UR4 ;  /* 0x0000000400097c82 */ /* 0x002fe20008000000 */
[----:B------:R-:W-:Y:S01]  /*c2a0*/  UIMAD.WIDE UR10, UR56, 0x4, UR10 ;  /* 0x00000004380a78a5 */ /* 0x000fe2000f8e020a */
        /* <DEDUP_REMOVED lines=16> */
[----:B------:R-:W-:Y:S01]  /*c3b0*/  IMAD.MOV.U32 R30, RZ, RZ, 0x2 ;  /* 0x00000002ff1e7424 */ /* 0x000fe200078e00ff */
        /* <DEDUP_REMOVED lines=11> */
[----:B0-----:R-:W-:Y:S02]  /*c470*/  SEL R5, R147, R8, P0 ;  /* 0x0000000893057207 */ /* 0x001fe40000000000 */
        /* <DEDUP_REMOVED lines=99> */
[----:B------:R-:W-:Y:S01]  /*cab0*/  SEL R130, R131, R130, P0 ;  /* 0x0000008283827207 */ /* 0x000fe20000000000 */
[----:B--2---:R-:W-:Y:S04]  /*cac0*/  SHFL.IDX PT, R152, R109, R7, 0x1c1f ;  /* 0x001c1f076d987589 */ /* 0x004fe800000e0000 */
[----:B------:R-:W-:Y:S04]  /*cad0*/  SHFL.IDX PT, R103, R53, R7, 0x1c1f ;  /* 0x001c1f0735677589 */ /* 0x000fe800000e0000 */
[----:B------:R-:W-:Y:S01]  /*cae0*/  SHFL.IDX PT, R114, R65, R7, 0x1c1f ;  /* 0x001c1f0741727589 */ /* 0x000fe200000e0000 */
[----:B---3--:R-:W-:-:S03]  /*caf0*/  IMAD.WIDE R30, R4, R30, UR8 ;  /* 0x00000008041e7e25 */ /* 0x008fc6000f8e021e */
[----:B------:R-:W-:Y:S01]  /*cb00*/  SHFL.IDX PT, R6, R6, R7, 0x1c1f ;  /* 0x001c1f0706067589 */ /* 0x000fe200000e0000 */
[----:B------:R-:W-:-:S03]  /*cb10*/  IADD3 R83, P2, R30, 0xc020, RZ ;  /* 0x0000c0201e537810 */ /* 0x000fc60007f5e0ff */
[----:B------:R-:W-:Y:S01]  /*cb20*/  SHFL.IDX PT, R119, R49, R7, 0x1c1f ;  /* 0x001c1f0731777589 */ /* 0x000fe200000e0000 */
[----:B------:R-:W-:Y:S02]  /*cb30*/  IADD3 R75, P4, R30, 0xc060, RZ ;  /* 0x0000c0601e4b7810 */ /* 0x000fe40007f9e0ff */
[----:B------:R-:W-:Y:S01]  /*cb40*/  LOP3.LUT R82, R83, 0x380, RZ, 0xc0, !PT ;  /* 0x0000038053527812 */ /* 0x000fe200078ec0ff */
[----:B------:R-:W-:Y:S01]  /*cb50*/  SHFL.IDX PT, R107, R57, R7, 0x1c1f ;  /* 0x001c1f07396b7589 */ /* 0x000fe200000e0000 */
[----:B------:R-:W-:Y:S02]  /*cb60*/  LOP3.LUT R74, R75, 0x380, RZ, 0xc0, !PT ;  /* 0x000003804b4a7812 */ /* 0x000fe400078ec0ff */
[----:B------:R-:W-:Y:S01]  /*cb70*/  SHF.R.U64 R82, R82, 0x3, RZ ;  /* 0x0000000352527819 */ /* 0x000fe200000012ff */
[----:B------:R-:W-:Y:S01]  /*cb80*/  SHFL.IDX PT, R111, R61, R7, 0x1c1f ;  /* 0x001c1f073d6f7589 */ /* 0x000fe200000e0000 */
[----:B------:R-:W-:Y:S02]  /*cb90*/  IADD3 R79, P3, R30, 0xc040, RZ ;  /* 0x0000c0401e4f7810 */ /* 0x000fe40007f7e0ff */
[----:B------:R-:W-:Y:S01]  /*cba0*/  LOP3.LUT R82, R82, R83, RZ, 0x3c, !PT ;  /* 0x0000005352527212 */ /* 0x000fe200078e3cff */
[----:B------:R-:W-:Y:S01]  /*cbb0*/  IMAD.X R83, RZ, RZ, R31, P2 ;  /* 0x000000ffff537224 */ /* 0x000fe200010e061f */
[----:B------:R-:W-:Y:S01]  /*cbc0*/  IADD3 R59, P2, R30, 0x4060, RZ ;  /* 0x000040601e3b7810 */ /* 0x000fe20007f5e0ff */
[----:B------:R-:W-:Y:S01]  /*cbd0*/  SHFL.IDX PT, R90, R69, R7, 0x1c1f ;  /* 0x001c1f07455a7589 */ /* 0x000fe200000e0000 */
[----:B------:R-:W-:-:S02]  /*cbe0*/  SHF.R.U64 R74, R74, 0x3, RZ ;  /* 0x000000034a4a7819 */ /* 0x000fc400000012ff */
[----:B------:R-:W-:Y:S01]  /*cbf0*/  LOP3.LUT R78, R79, 0x380, RZ, 0xc0, !PT ;  /* 0x000003804f4e7812 */ /* 0x000fe200078ec0ff */
[----:B------:R-:W-:Y:S01]  /*cc00*/  SHFL.IDX PT, R89, R89, R7, 0x1c1f ;  /* 0x001c1f0759597589 */ /* 0x000fe200000e0000 */
[----:B------:R-:W-:Y:S02]  /*cc10*/  LOP3.LUT R58, R59, 0x380, RZ, 0xc0, !PT ;  /* 0x000003803b3a7812 */ /* 0x000fe400078ec0ff */
[----:B------:R-:W-:Y:S01]  /*cc20*/  LOP3.LUT R74, R74, R75, RZ, 0x3c, !PT ;  /* 0x0000004b4a4a7212 */ /* 0x000fe200078e3cff */
[--C-:B------:R-:W-:Y:S01]  /*cc30*/  IMAD.X R75, RZ, RZ, R31.reuse, P4 ;  /* 0x000000ffff4b7224 */ /* 0x100fe200020e061f */
[----:B------:R-:W-:Y:S01]  /*cc40*/  SHF.R.U64 R78, R78, 0x3, RZ ;  /* 0x000000034e4e7819 */ /* 0x000fe200000012ff */
[----:B------:R-:W-:Y:S01]  /*cc50*/  SHFL.IDX PT, R160, R160, R7, 0x1c1f ;  /* 0x001c1f07a0a07589 */ /* 0x000fe200000e0000 */
[----:B------:R-:W-:Y:S02]  /*cc60*/  IADD3 R51, P4, R30, 0x8020, RZ ;  /* 0x000080201e337810 */ /* 0x000fe40007f9e0ff */
[----:B------:R-:W-:Y:S01]  /*cc70*/  SHF.R.U64 R58, R58, 0x3, RZ ;  /* 0x000000033a3a7819 */ /* 0x000fe200000012ff */
[----:B------:R-:W-:Y:S01]  /*cc80*/  SHFL.IDX PT, R154, R154, R7, 0x1c1f ;  /* 0x001c1f079a9a7589 */ /* 0x000fe200000e0000 */
[----:B------:R-:W-:Y:S01]  /*cc90*/  LOP3.LUT R78, R78, R79, RZ, 0x3c, !PT ;  /* 0x0000004f4e4e7212 */ /* 0x000fe200078e3cff */
[----:B------:R-:W-:Y:S01]  /*cca0*/  IMAD.X R79, RZ, RZ, R31, P3 ;  /* 0x000000ffff4f7224 */ /* 0x000fe200018e061f */
[C---:B------:R-:W-:Y:S01]  /*ccb0*/  IADD3 R47, P5, R30.reuse, 0x8040, RZ ;  /* 0x000080401e2f7810 */ /* 0x040fe20007fbe0ff */
[----:B------:R-:W-:Y:S01]  /*ccc0*/  SHFL.IDX PT, R158, R158, R7, 0x1c1f ;  /* 0x001c1f079e9e7589 */ /* 0x000fe200000e0000 */
[----:B------:R-:W-:-:S02]  /*ccd0*/  IADD3 R87, P1, R30, 0xc000, RZ ;  /* 0x0000c0001e577810 */ /* 0x000fc40007f3e0ff */
[----:B------:R-:W-:Y:S01]  /*cce0*/  IADD3 R43, P6, R30, 0x8060, RZ ;  /* 0x000080601e2b7810 */ /* 0x000fe20007fde0ff */
[----:B------:R-:W-:Y:S01]  /*ccf0*/  SHFL.IDX PT, R53, R161, R7, 0x1c1f ;  /* 0x001c1f07a1357589 */ /* 0x000fe200000e0000 */
[----:B------:R-:W-:Y:S02]  /*cd00*/  LOP3.LUT R50, R51, 0x380, RZ, 0xc0, !PT ;  /* 0x0000038033327812 */ /* 0x000fe400078ec0ff */
[----:B------:R-:W-:Y:S01]  /*cd10*/  LOP3.LUT R58, R58, R59, RZ, 0x3c, !PT ;  /* 0x0000003b3a3a7212 */ /* 0x000fe200078e3cff */
[----:B------:R-:W-:Y:S01]  /*cd20*/  IMAD.X R59, RZ, RZ, R31, P2 ;  /* 0x000000ffff3b7224 */ /* 0x000fe200010e061f */
[C---:B------:R-:W-:Y:S01]  /*cd30*/  IADD3 R55, P3, R30.reuse, 0x8000, RZ ;  /* 0x000080001e377810 */ /* 0x040fe20007f7e0ff */
[----:B------:R-:W-:Y:S01]  /*cd40*/  SHFL.IDX PT, R164, R164, R7, 0x1c1f ;  /* 0x001c1f07a4a47589 */ /* 0x000fe200000e0000 */
[----:B------:R-:W-:Y:S02]  /*cd50*/  IADD3 R35, P2, R30, 0x60, RZ ;  /* 0x000000601e237810 */ /* 0x000fe40007f5e0ff */
[----:B------:R-:W-:Y:S01]  /*cd60*/  LOP3.LUT R46, R47, 0x380, RZ, 0xc0, !PT ;  /* 0x000003802f2e7812 */ /* 0x000fe200078ec0ff */
[----:B------:R-:W-:Y:S01]  /*cd70*/  SHFL.IDX PT, R166, R166, R7, 0x1c1f ;  /* 0x001c1f07a6a67589 */ /* 0x000fe200000e0000 */
[----:B------:R-:W-:-:S02]  /*cd80*/  LOP3.LUT R86, R87, 0x380, RZ, 0xc0, !PT ;  /* 0x0000038057567812 */ /* 0x000fc400078ec0ff */
[----:B------:R-:W-:Y:S01]  /*cd90*/  LOP3.LUT R42, R43, 0x380, RZ, 0xc0, !PT ;  /* 0x000003802b2a7812 */ /* 0x000fe200078ec0ff */
[----:B------:R-:W-:Y:S01]  /*cda0*/  SHFL.IDX PT, R168, R168, R7, 0x1c1f ;  /* 0x001c1f07a8a87589 */ /* 0x000fe200000e0000 */
[----:B------:R-:W-:Y:S02]  /*cdb0*/  SHF.R.U64 R50, R50, 0x3, RZ ;  /* 0x0000000332327819 */ /* 0x000fe400000012ff */
[----:B------:R-:W-:Y:S01]  /*cdc0*/  LOP3.LUT R54, R55, 0x380, RZ, 0xc0, !PT ;  /* 0x0000038037367812 */ /* 0x000fe200078ec0ff */
[----:B------:R-:W-:Y:S01]  /*cdd0*/  SHFL.IDX PT, R170, R170, R7, 0x1c1f ;  /* 0x001c1f07aaaa7589 */ /* 0x000fe200000e0000 */
[----:B------:R-:W-:Y:S02]  /*cde0*/  LOP3.LUT R34, R35, 0x380, RZ, 0xc0, !PT ;  /* 0x0000038023227812 */ /* 0x000fe400078ec0ff */
[----:B------:R-:W-:Y:S01]  /*cdf0*/  SHF.R.U64 R46, R46, 0x3, RZ ;  /* 0x000000032e2e7819 */ /* 0x000fe200000012ff */
[----:B------:R-:W-:Y:S01]  /*ce00*/  SHFL.IDX PT, R172, R172, R7, 0x1c1f ;  /* 0x001c1f07acac7589 */ /* 0x000fe200000e0000 */
[----:B------:R-:W-:-:S02]  /*ce10*/  SHF.R.U64 R86, R86, 0x3, RZ ;  /* 0x0000000356567819 */ /* 0x000fc400000012ff */
[----:B------:R-:W-:Y:S01]  /*ce20*/  SHF.R.U64 R42, R42, 0x3, RZ ;  /* 0x000000032a2a7819 */ /* 0x000fe200000012ff */
[----:B------:R-:W-:Y:S01]  /*ce30*/  SHFL.IDX PT, R173, R173, R7, 0x1c1f ;  /* 0x001c1f07adad7589 */ /* 0x000fe200000e0000 */
        /* <DEDUP_REMOVED lines=22> */
[----:B------:R-:W-:Y:S01]  /*cfa0*/  SHFL.IDX PT, R131, R178, R7, 0x1c1f ;  /* 0x001c1f07b2837589 */ /* 0x000fe200000e0000 */
[C---:B------:R-:W-:Y:S02]  /*cfb0*/  IADD3 R39, P3, R30.reuse, 0x4000, RZ ;  /* 0x000040001e277810 */ /* 0x040fe40007f7e0ff */
[----:B------:R-:W-:Y:S02]  /*cfc0*/  LOP3.LUT R35, R30, 0x380, RZ, 0xc0, !PT ;  /* 0x000003801e237812 */ /* 0x000fe400078ec0ff */
[----:B------:R-:W-:-:S02]  /*cfd0*/  LOP3.LUT R70, R71, 0x380, RZ, 0xc0, !PT ;  /* 0x0000038047467812 */ /* 0x000fc400078ec0ff */
[----:B------:R-:W-:Y:S02]  /*cfe0*/  LOP3.LUT R62, R63, 0x380, RZ, 0xc0, !PT ;  /* 0x000003803f3e7812 */ /* 0x000fe400078ec0ff */
[----:B------:R-:W-:Y:S02]  /*cff0*/  LOP3.LUT R66, R67, 0x380, RZ, 0xc0, !PT ;  /* 0x0000038043427812 */ /* 0x000fe400078ec0ff */
[----:B------:R-:W-:Y:S02]  /*d000*/  SHF.R.U64 R80, R80, 0x3, RZ ;  /* 0x0000000350507819 */ /* 0x000fe400000012ff */
[----:B------:R-:W-:Y:S02]  /*d010*/  LOP3.LUT R38, R39, 0x380, RZ, 0xc0, !PT ;  /* 0x0000038027267812 */ /* 0x000fe400078ec0ff */
[----:B------:R-:W-:Y:S02]  /*d020*/  SHF.R.U64 R35, R35, 0x3, RZ ;  /* 0x0000000323237819 */ /* 0x000fe400000012ff */
[----:B------:R-:W-:-:S02]  /*d030*/  SHF.R.U64 R70, R70, 0x3, RZ ;  /* 0x0000000346467819 */ /* 0x000fc400000012ff */
[----:B------:R-:W-:Y:S02]  /*d040*/  SHF.R.U64 R62, R62, 0x3, RZ ;  /* 0x000000033e3e7819 */ /* 0x000fe400000012ff */
[----:B------:R-:W-:Y:S02]  /*d050*/  SHF.R.U64 R66, R66, 0x3, RZ ;  /* 0x0000000342427819 */ /* 0x000fe400000012ff */
[----:B------:R-:W-:Y:S01]  /*d060*/  LOP3.LUT R80, R80, R81, RZ, 0x3c, !PT ;  /* 0x0000005150507212 */ /* 0x000fe200078e3cff */
[--C-:B------:R-:W-:Y:S01]  /*d070*/  IMAD.X R81, RZ, RZ, R31.reuse, P4 ;  /* 0x000000ffff517224 */ /* 0x100fe200020e061f */
[----:B------:R-:W-:Y:S02]  /*d080*/  SHF.R.U64 R38, R38, 0x3, RZ ;  /* 0x0000000326267819 */ /* 0x000fe400000012ff */
[----:B------:R-:W-:Y:S01]  /*d090*/  LOP3.LUT R30, R35, R30, RZ, 0x3c, !PT ;  /* 0x0000001e231e7212 */ /* 0x000fe200078e3cff */
[----:B------:R-:W-:Y:S01]  /*d0a0*/  IMAD.X R35, RZ, RZ, R31, P2 ;  /* 0x000000ffff237224 */ /* 0x000fe200010e061f */
[----:B------:R-:W-:-:S02]  /*d0b0*/  MOV R186, R50 ;  /* 0x0000003200ba7202 */ /* 0x000fc40000000f00 */
[----:B------:R-:W-:Y:S01]  /*d0c0*/  LOP3.LUT R70, R70, R71, RZ, 0x3c, !PT ;  /* 0x0000004746467212 */ /* 0x000fe200078e3cff */
[----:B------:R0:W-:Y:S01]  /*d0d0*/  SHFL.IDX PT, R50, R21, R7, 0x1c1f ;  /* 0x001c1f0715327589 */ /* 0x0001e200000e0000 */
[----:B------:R-:W-:Y:S01]  /*d0e0*/  LOP3.LUT R62, R62, R63, RZ, 0x3c, !PT ;  /* 0x0000003f3e3e7212 */ /* 0x000fe200078e3cff */
[--C-:B------:R-:W-:Y:S01]  /*d0f0*/  IMAD.X R71, RZ, RZ, R31.reuse, P5 ;  /* 0x000000ffff477224 */ /* 0x100fe200028e061f */
[----:B------:R-:W-:Y:S01]  /*d100*/  LOP3.LUT R66, R66, R67, RZ, 0x3c, !PT ;  /* 0x0000004342427212 */ /* 0x000fe200078e3cff */
[--C-:B------:R-:W-:Y:S01]  /*d110*/  IMAD.X R63, RZ, RZ, R31.reuse, P1 ;  /* 0x000000ffff3f7224 */ /* 0x100fe200008e061f */
[----:B------:R-:W-:Y:S01]  /*d120*/  LOP3.LUT R38, R38, R39, RZ, 0x3c, !PT ;  /* 0x0000002726267212 */ /* 0x000fe200078e3cff */
[--C-:B------:R-:W-:Y:S01]  /*d130*/  IMAD.X R67, RZ, RZ, R31.reuse, P6 ;  /* 0x000000ffff437224 */ /* 0x100fe200030e061f */
[----:B------:R-:W-:Y:S01]  /*d140*/  MOV R80, R80 ;  /* 0x0000005000507202 */ /* 0x000fe20000000f00 */
[----:B------:R-:W-:Y:S01]  /*d150*/  IMAD.X R39, RZ, RZ, R31, P3 ;  /* 0x000000ffff277224 */ /* 0x000fe200018e061f */
[----:B------:R-:W-:-:S02]  /*d160*/  MOV R81, R34 ;  /* 0x0000002200517202 */ /* 0x000fc40000000f00 */
[----:B0-----:R-:W-:Y:S01]  /*d170*/  LOP3.LUT R21, R7, 0x2, RZ, 0x3c, !PT ;  /* 0x0000000207157812 */ /* 0x001fe200078e3cff */
[----:B------:R-:W-:Y:S01]  /*d180*/  SHFL.IDX PT, R35, R10, R7, 0x1c1f ;  /* 0x001c1f070a237589 */ /* 0x000fe200000e0000 */
[----:B------:R-:W-:Y:S02]  /*d190*/  MOV R191, R78 ;  /* 0x0000004e00bf7202 */ /* 0x000fe40000000f00 */
[----:B------:R-:W-:Y:S01]  /*d1a0*/  MOV R189, R86 ;  /* 0x0000005600bd7202 */ /* 0x000fe20000000f00 */
[----:B------:R-:W-:Y:S01]  /*d1b0*/  SHFL.IDX PT, R10, R24, R21, 0x1c1f ;  /* 0x001c1f15180a7589 */ /* 0x000fe200000e0000 */
[----:B------:R-:W-:Y:S02]  /*d1c0*/  MOV R188, R42 ;  /* 0x0000002a00bc7202 */ /* 0x000fe40000000f00 */
[----:B------:R-:W-:Y:S01]  /*d1d0*/  MOV R84, R70 ;  /* 0x0000004600547202 */ /* 0x000fe20000000f00 */
[----:B------:R-:W-:Y:S01]  /*d1e0*/  SHFL.IDX PT, R42, R15, R7, 0x1c1f ;  /* 0x001c1f070f2a7589 */ /* 0x000fe200000e0000 */
[----:B------:R-:W-:-:S02]  /*d1f0*/  MOV R184, R58 ;  /* 0x0000003a00b87202 */ /* 0x000fc40000000f00 */
[----:B------:R-:W-:Y:S01]  /*d200*/  MOV R183, R62 ;  /* 0x0000003e00b77202 */ /* 0x000fe20000000f00 */
        /* <DEDUP_REMOVED lines=9> */
[----:B------:R-:W0:Y:S01]  /*d2a0*/  SHFL.IDX PT, R24, R32, R21, 0x1c1f ;  /* 0x001c1f1520187589 */ /* 0x000e2200000e0000 */
[----:B------:R-:W-:-:S03]  /*d2b0*/  MOV R185, R54 ;  /* 0x0000003600b97202 */ /* 0x000fc60000000f00 */
        /* <DEDUP_REMOVED lines=28> */
[----:B0-----:R-:W-:-:S03]  /*d480*/  SEL R20, R35, R24, P0 ;  /* 0x0000001823147207 */ /* 0x001fc60000000000 */
[----:B------:R-:W-:Y:S01]  /*d490*/  SHFL.IDX PT, R73, R113, R7, 0x1c1f ;  /* 0x001c1f0771497589 */ /* 0x000fe200000e0000 */
[----:B------:R-:W-:-:S03]  /*d4a0*/  SEL R24, R24, R35, P0 ;  /* 0x0000002318187207 */ /* 0x000fc60000000000 */
        /* <DEDUP_REMOVED lines=15> */
[----:B------:R-:W0:Y:S04]  /*d5a0*/  SHFL.IDX PT, R56, R64, R21, 0x1c1f ;  /* 0x001c1f1540387589 */ /* 0x000e2800000e0000 */
[----:B------:R-:W-:Y:S04]  /*d5b0*/  SHFL.IDX PT, R127, R112, R21, 0x1c1f ;  /* 0x001c1f15707f7589 */ /* 0x000fe800000e0000 */
[----:B------:R-:W-:Y:S04]  /*d5c0*/  SHFL.IDX PT, R139, R124, R21, 0x1c1f ;  /* 0x001c1f157c8b7589 */ /* 0x000fe800000e0000 */
[----:B------:R-:W-:Y:S04]  /*d5d0*/  SHFL.IDX PT, R76, R136, R21, 0x1c1f ;  /* 0x001c1f15884c7589 */ /* 0x000fe800000e0000 */
[----:B------:R-:W1:Y:S04]  /*d5e0*/  SHFL.IDX PT, R27, R27, R21, 0x1c1f ;  /* 0x001c1f151b1b7589 */ /* 0x000e6800000e0000 */
[----:B------:R-:W-:Y:S04]  /*d5f0*/  SHFL.IDX PT, R7, R150, R21, 0x1c1f ;  /* 0x001c1f1596077589 */ /* 0x000fe800000e0000 */
[----:B------:R2:W3:Y:S01]  /*d600*/  SHFL.IDX PT, R120, R102, R21, 0x1c1f ;  /* 0x001c1f1566787589 */ /* 0x0004e200000e0000 */
[----:B0-----:R-:W-:-:S02]  /*d610*/  SEL R54, R55, R56, P0 ;  /* 0x0000003837367207 */ /* 0x001fc40000000000 */
[----:B------:R-:W-:Y:S01]  /*d620*/  SEL R56, R56, R55, P0 ;  /* 0x0000003738387207 */ /* 0x000fe20000000000 */
[----:B------:R-:W0:Y:S04]  /*d630*/  SHFL.IDX PT, R28, R28, R21, 0x1c1f ;  /* 0x001c1f151c1c7589 */ /* 0x000e2800000e0000 */
[----:B------:R-:W4:Y:S01]  /*d640*/  SHFL.IDX PT, R36, R36, R21, 0x1c1f ;  /* 0x001c1f1524247589 */ /* 0x000f2200000e0000 */
[----:B--2---:R-:W-:-:S03]  /*d650*/  SEL R102, R103, R109, P0 ;  /* 0x0000006d67667207 */ /* 0x004fc60000000000 */
[----:B------:R-:W2:Y:S04]  /*d660*/  SHFL.IDX PT, R64, R72, R21, 0x1c1f ;  /* 0x001c1f1548407589 */ /* 0x000ea800000e0000 */
[----:B------:R-:W5:Y:S01]  /*d670*/  SHFL.IDX PT, R26, R26, R21, 0x1c1f ;  /* 0x001c1f151a1a7589 */ /* 0x000f6200000e0000 */
[----:B-1----:R-:W-:Y:S02]  /*d680*/  SEL R13, R15, R27, P0 ;  /* 0x0000001b0f0d7207 */ /* 0x002fe40000000000 */
[----:B------:R-:W-:Y:S01]  /*d690*/  SEL R15, R27, R15, P0 ;  /* 0x0000000f1b0f7207 */ /* 0x000fe20000000000 */
[----:B------:R-:W1:Y:S04]  /*d6a0*/  SHFL.IDX PT, R112, R94, R21, 0x1c1f ;  /* 0x001c1f155e707589 */ /* 0x000e6800000e0000 */
[----:B------:R-:W-:Y:S01]  /*d6b0*/  SHFL.IDX PT, R124, R106, R21, 0x1c1f ;  /* 0x001c1f156a7c7589 */ /* 0x000fe200000e0000 */
[----:B---3--:R-:W-:-:S02]  /*d6c0*/  SEL R115, R117, R120, P0 ;  /* 0x0000007875737207 */ /* 0x008fc40000000000 */
[----:B------:R-:W-:Y:S01]  /*d6d0*/  SEL R117, R120, R117, P0 ;  /* 0x0000007578757207 */ /* 0x000fe20000000000 */
[----:B------:R-:W-:Y:S01]  /*d6e0*/  SHFL.IDX PT, R136, R118, R21, 0x1c1f ;  /* 0x001c1f1576887589 */ /* 0x000fe200000e0000 */
[----:B0-----:R-:W-:Y:S02]  /*d6f0*/  SEL R9, R38, R28, P0 ;  /* 0x0000001c26097207 */ /* 0x001fe40000000000 */
[----:B------:R-:W-:Y:S01]  /*d700*/  SEL R11, R28, R38, P0 ;  /* 0x000000261c0b7207 */ /* 0x000fe20000000000 */
[----:B------:R-:W0:Y:S01]  /*d710*/  SHFL.IDX PT, R146, R96, R21, 0x1c1f ;  /* 0x001c1f1560927589 */ /* 0x000e2200000e0000 */
[----:B----4-:R-:W-:Y:S02]  /*d720*/  SEL R25, R36, R30, P0 ;  /* 0x0000001e24197207 */ /* 0x010fe40000000000 */
[----:B------:R-:W-:Y:S01]  /*d730*/  SEL R38, R39, R40, P0 ;  /* 0x0000002827267207 */ /* 0x000fe20000000000 */
[----:B------:R3:W4:Y:S01]  /*d740*/  SHFL.IDX PT, R123, R104, R21, 0x1c1f ;  /* 0x001c1f15687b7589 */ /* 0x00072200000e0000 */
[----:B------:R-:W-:-:S02]  /*d750*/  SEL R40, R40, R39, P0 ;  /* 0x0000002728287207 */ /* 0x000fc40000000000 */
[----:B--2---:R-:W-:Y:S01]  /*d760*/  SEL R62, R63, R64, P0 ;  /* 0x000000403f3e7207 */ /* 0x004fe20000000000 */
[----:B------:R-:W-:Y:S01]  /*d770*/  SHFL.IDX PT, R88, R128, R21, 0x1c1f ;  /* 0x001c1f1580587589 */ /* 0x000fe200000e0000 */
[----:B-----5:R-:W-:Y:S02]  /*d780*/  SEL R12, R14, R26, P0 ;  /* 0x0000001a0e0c7207 */ /* 0x020fe40000000000 */
[----:B------:R-:W-:Y:S01]  /*d790*/  SEL R14, R26, R14, P0 ;  /* 0x0000000e1a0e7207 */ /* 0x000fe20000000000 */
[----:B------:R-:W2:Y:S01]  /*d7a0*/  SHFL.IDX PT, R72, R140, R21, 0x1c1f ;  /* 0x001c1f158c487589 */ /* 0x000ea200000e0000 */
[----:B------:R-:W-:Y:S02]  /*d7b0*/  SEL R64, R64, R63, P0 ;  /* 0x0000003f40407207 */ /* 0x000fe40000000000 */
[----:B---3--:R-:W-:Y:S01]  /*d7c0*/  SEL R104, R109, R103, P0 ;  /* 0x000000676d687207 */ /* 0x008fe20000000000 */
[----:B------:R-:W-:Y:S01]  /*d7d0*/  SHFL.IDX PT, R98, R148, R21, 0x1c1f ;  /* 0x001c1f1594627589 */ /* 0x000fe200000e0000 */
[----:B------:R-:W-:-:S02]  /*d7e0*/  SEL R103, R107, R105, P0 ;  /* 0x000000696b677207 */ /* 0x000fc40000000000 */
[----:B------:R-:W-:Y:S01]  /*d7f0*/  SEL R105, R105, R107, P0 ;  /* 0x0000006b69697207 */ /* 0x000fe20000000000 */
[----:B------:R-:W3:Y:S01]  /*d800*/  SHFL.IDX PT, R137, R137, R21, 0x1c1f ;  /* 0x001c1f1589897589 */ /* 0x000ee200000e0000 */
[----:B-1----:R-:W-:Y:S02]  /*d810*/  SEL R107, R175, R112, P0 ;  /* 0x00000070af6b7207 */ /* 0x002fe40000000000 */
[----:B------:R-:W-:Y:S01]  /*d820*/  SEL R109, R112, R175, P0 ;  /* 0x000000af706d7207 */ /* 0x000fe20000000000 */
[----:B------:R-:W1:Y:S01]  /*d830*/  SHFL.IDX PT, R129, R129, R21, 0x1c1f ;  /* 0x001c1f1581817589 */ /* 0x000e6200000e0000 */
[----:B0-----:R-:W-:Y:S02]  /*d840*/  SEL R112, R146, R111, P0 ;  /* 0x0000006f92707207 */ /* 0x001fe40000000000 */
[----:B------:R-:W-:Y:S01]  /*d850*/  SEL R63, R66, R65, P0 ;  /* 0x00000041423f7207 */ /* 0x000fe20000000000 */
[----:B------:R-:W0:Y:S01]  /*d860*/  SHFL.IDX PT, R147, R147, R21, 0x1c1f ;  /* 0x001c1f1593937589 */ /* 0x000e2200000e0000 */
[----:B----4-:R-:W-:-:S02]  /*d870*/  SEL R118, R90, R123, P0 ;  /* 0x0000007b5a767207 */ /* 0x010fc40000000000 */
[----:B------:R-:W-:Y:S01]  /*d880*/  SEL R120, R123, R90, P0 ;  /* 0x0000005a7b787207 */ /* 0x000fe20000000000 */
[----:B------:R4:W5:Y:S01]  /*d890*/  SHFL.IDX PT, R128, R110, R21, 0x1c1f ;  /* 0x001c1f156e807589 */ /* 0x00096200000e0000 */
[----:B------:R-:W-:-:S03]  /*d8a0*/  SEL R65, R65, R66, P0 ;  /* 0x0000004241417207 */ /* 0x000fc60000000000 */
[----:B------:R1:W-:Y:S01]  /*d8b0*/  SHFL.IDX PT, R140, R122, R21, 0x1c1f ;  /* 0x001c1f157a8c7589 */ /* 0x0003e200000e0000 */
[----:B--2---:R-:W-:-:S03]  /*d8c0*/  SEL R151, R73, R72, P0 ;  /* 0x0000004849977207 */ /* 0x004fc60000000000 */
[----:B------:R2:W5:Y:S01]  /*d8d0*/  SHFL.IDX PT, R148, R130, R21, 0x1c1f ;  /* 0x001c1f1582947589 */ /* 0x00056200000e0000 */
[----:B----4-:R-:W-:-:S03]  /*d8e0*/  SEL R110, R111, R146, P0 ;  /* 0x000000926f6e7207 */ /* 0x010fc60000000000 */
[----:B------:R-:W4:Y:S01]  /*d8f0*/  SHFL.IDX PT, R44, R44, R21, 0x1c1f ;  /* 0x001c1f152c2c7589 */ /* 0x000f2200000e0000 */
[----:B---3--:R-:W-:Y:S02]  /*d900*/  SEL R27, R29, R137, P0 ;  /* 0x000000891d1b7207 */ /* 0x008fe40000000000 */
[----:B-1----:R-:W-:Y:S01]  /*d910*/  SEL R122, R125, R124, P0 ;  /* 0x0000007c7d7a7207 */ /* 0x002fe20000000000 */
[----:B------:R-:W1:Y:S01]  /*d920*/  SHFL.IDX PT, R52, R52, R21, 0x1c1f ;  /* 0x001c1f1534347589 */ /* 0x000e6200000e0000 */
[----:B------:R-:W-:Y:S02]  /*d930*/  SEL R124, R124, R125, P0 ;  /* 0x0000007d7c7c7207 */ /* 0x000fe40000000000 */
[----:B--2---:R-:W-:Y:S01]  /*d940*/  SEL R130, R131, R132, P0 ;  /* 0x0000008483827207 */ /* 0x004fe20000000000 */
        /* <DEDUP_REMOVED lines=10> */
[----:B0-----:R-:W-:Y:S02]  /*d9f0*/  SEL R35, R37, R147, P0 ;  /* 0x0000009325237207 */ /* 0x001fe40000000000 */
[----:B-----5:R-:W-:Y:S01]  /*da00*/  SEL R123, R177, R128, P0 ;  /* 0x00000080b17b7207 */ /* 0x020fe20000000000 */
[----:B------:R0:W3:Y:S01]  /*da10*/  SHFL.IDX PT, R144, R126, R21, 0x1c1f ;  /* 0x001c1f157e907589 */ /* 0x0000e200000e0000 */
[----:B------:R-:W-:-:S02]  /*da20*/  SEL R125, R128, R177, P0 ;  /* 0x000000b1807d7207 */ /* 0x000fc40000000000 */
[----:B------:R-:W-:Y:S01]  /*da30*/  SEL R136, R135, R78, P0 ;  /* 0x0000004e87887207 */ /* 0x000fe20000000000 */
[----:B------:R5:W3:Y:S01]  /*da40*/  SHFL.IDX PT, R150, R134, R21, 0x1c1f ;  /* 0x001c1f1586967589 */ /* 0x000ae200000e0000 */
[----:B------:R-:W-:Y:S02]  /*da50*/  SEL R146, R149, R148, P0 ;  /* 0x0000009495927207 */ /* 0x000fe40000000000 */
[----:B----4-:R-:W-:Y:S01]  /*da60*/  SEL R33, R44, R34, P0 ;  /* 0x000000222c217207 */ /* 0x010fe20000000000 */
[----:B------:R4:W3:Y:S01]  /*da70*/  SHFL.IDX PT, R101, R41, R21, 0x1c1f ;  /* 0x001c1f1529657589 */ /* 0x0008e200000e0000 */
[----:B------:R-:W-:Y:S02]  /*da80*/  SEL R37, R147, R37, P0 ;  /* 0x0000002593257207 */ /* 0x000fe40000000000 */
[----:B-1----:R-:W-:Y:S01]  /*da90*/  SEL R39, R42, R52, P0 ;  /* 0x000000342a277207 */ /* 0x002fe20000000000 */
[----:B------:R-:W-:Y:S01]  /*daa0*/  SHFL.IDX PT, R155, R155, R21, 0x1c1f ;  /* 0x001c1f159b9b7589 */ /* 0x000fe200000e0000 */
[----:B0-----:R-:W-:-:S02]  /*dab0*/  SEL R126, R86, R127, P0 ;  /* 0x0000007f567e7207 */ /* 0x001fc40000000000 */
[----:B-----5:R-:W-:Y:S01]  /*dac0*/  SEL R134, R78, R135, P0 ;  /* 0x000000874e867207 */ /* 0x020fe20000000000 */
[----:B------:R-:W-:Y:S01]  /*dad0*/  SHFL.IDX PT, R121, R108, R21, 0x1c1f ;  /* 0x001c1f156c797589 */ /* 0x000fe200000e0000 */
[----:B------:R-:W-:Y:S02]  /*dae0*/  SEL R128, R127, R86, P0 ;  /* 0x000000567f807207 */ /* 0x000fe40000000000 */
[----:B----4-:R-:W-:Y:S01]  /*daf0*/  SEL R41, R52, R42, P0 ;  /* 0x0000002a34297207 */ /* 0x010fe20000000000 */
[----:B------:R-:W0:Y:S01]  /*db00*/  SHFL.IDX PT, R60, R60, R21, 0x1c1f ;  /* 0x001c1f153c3c7589 */ /* 0x000e2200000e0000 */
[----:B------:R-:W-:Y:S02]  /*db10*/  SEL R135, R77, R139, P0 ;  /* 0x0000008b4d877207 */ /* 0x000fe40000000000 */
[----:B------:R-:W-:Y:S01]  /*db20*/  SEL R137, R139, R77, P0 ;  /* 0x0000004d8b897207 */ /* 0x000fe20000000000 */
[----:B------:R-:W-:Y:S01]  /*db30*/  SHFL.IDX PT, R108, R91, R21, 0x1c1f ;  /* 0x001c1f155b6c7589 */ /* 0x000fe200000e0000 */
[----:B------:R-:W-:-:S02]  /*db40*/  SEL R148, R148, R149, P0 ;  /* 0x0000009594947207 */ /* 0x000fc40000000000 */
[----:B--2---:R-:W-:Y:S01]  /*db50*/  SEL R42, R154, R153, P0 ;  /* 0x000000999a2a7207 */ /* 0x004fe20000000000 */
[----:B------:R-:W1:Y:S01]  /*db60*/  SHFL.IDX PT, R51, R157, R21, 0x1c1f ;  /* 0x001c1f159d337589 */ /* 0x000e6200000e0000 */
[----:B------:R-:W-:Y:S02]  /*db70*/  SEL R127, R89, R143, P0 ;  /* 0x0000008f597f7207 */ /* 0x000fe40000000000 */
[----:B------:R-:W-:Y:S01]  /*db80*/  SEL R129, R143, R89, P0 ;  /* 0x000000598f817207 */ /* 0x000fe20000000000 */
[----:B------:R2:W-:Y:S01]  /*db90*/  SHFL.IDX PT, R91, R138, R21, 0x1c1f ;  /* 0x001c1f158a5b7589 */ /* 0x0005e200000e0000 */
[----:B---3--:R-:W-:Y:S02]  /*dba0*/  SEL R139, R99, R144, P0 ;  /* 0x00000090638b7207 */ /* 0x008fe40000000000 */
[----:B------:R-:W-:Y:S01]  /*dbb0*/  SEL R147, R79, R150, P0 ;  /* 0x000000964f937207 */ /* 0x000fe20000000000 */
[----:B------:R-:W-:Y:S01]  /*dbc0*/  SHFL.IDX PT, R159, R159, R21, 0x1c1f ;  /* 0x001c1f159f9f7589 */ /* 0x000fe200000e0000 */
[----:B------:R-:W-:-:S02]  /*dbd0*/  SEL R149, R150, R79, P0 ;  /* 0x0000004f96957207 */ /* 0x000fc40000000000 */
[----:B------:R-:W-:Y:S01]  /*dbe0*/  SEL R143, R74, R85, P0 ;  /* 0x000000554a8f7207 */ /* 0x000fe20000000000 */
[----:B------:R-:W3:Y:S01]  /*dbf0*/  SHFL.IDX PT, R68, R68, R21, 0x1c1f ;  /* 0x001c1f1544447589 */ /* 0x000ee200000e0000 */
[----:B------:R-:W-:Y:S02]  /*dc00*/  SEL R150, R152, R76, P0 ;  /* 0x0000004c98967207 */ /* 0x000fe40000000000 */
[----:B--2---:R-:W-:Y:S01]  /*dc10*/  SEL R138, R141, R140, P0 ;  /* 0x0000008c8d8a7207 */ /* 0x004fe20000000000 */
[----:B------:R-:W-:Y:S01]  /*dc20*/  SHFL.IDX PT, R163, R163, R21, 0x1c1f ;  /* 0x001c1f15a3a37589 */ /* 0x000fe200000e0000 */
[----:B------:R-:W-:Y:S02]  /*dc30*/  SEL R140, R140, R141, P0 ;  /* 0x0000008d8c8c7207 */ /* 0x000fe40000000000 */
[----:B------:R-:W-:Y:S01]  /*dc40*/  SEL R141, R144, R99, P0 ;  /* 0x00000063908d7207 */ /* 0x000fe20000000000 */
[----:B------:R-:W2:Y:S01]  /*dc50*/  SHFL.IDX PT, R162, R162, R21, 0x1c1f ;  /* 0x001c1f15a2a27589 */ /* 0x000ea200000e0000 */
[----:B------:R-:W-:-:S02]  /*dc60*/  SEL R144, R88, R75, P0 ;  /* 0x0000004b58907207 */ /* 0x000fc40000000000 */
[----:B------:R-:W-:Y:S01]  /*dc70*/  SEL R152, R76, R152, P0 ;  /* 0x000000984c987207 */ /* 0x000fe20000000000 */
[----:B------:R-:W-:Y:S01]  /*dc80*/  SHFL.IDX PT, R167, R167, R21, 0x1c1f ;  /* 0x001c1f15a7a77589 */ /* 0x000fe200000e0000 */
[----:B------:R-:W-:Y:S02]  /*dc90*/  F2FP.BF16.F32.PACK_AB R77, R27, R26 ;  /* 0x0000001a1b4d723e */ /* 0x000fe400000010ff */
[----:B------:R-:W-:Y:S01]  /*dca0*/  F2FP.BF16.F32.PACK_AB R78, R25, R24 ;  /* 0x00000018194e723e */ /* 0x000fe200000010ff */
[----:B------:R-:W4:Y:S01]  /*dcb0*/  SHFL.IDX PT, R165, R165, R21, 0x1c1f ;  /* 0x001c1f15a5a57589 */ /* 0x000f2200000e0000 */
[----:B------:R-:W-:Y:S02]  /*dcc0*/  F2FP.BF16.F32.PACK_AB R79, R29, R28 ;  /* 0x0000001c1d4f723e */ /* 0x000fe400000010ff */
[----:B------:R-:W-:Y:S01]  /*dcd0*/  SEL R70, R71, R101, P0 ;  /* 0x0000006547467207 */ /* 0x000fe20000000000 */
[----:B------:R-:W5:Y:S01]  /*dce0*/  SHFL.IDX PT, R113, R100, R21, 0x1c1f ;  /* 0x001c1f1564717589 */ /* 0x000f6200000e0000 */
[----:B------:R-:W-:-:S02]  /*dcf0*/  SEL R92, R101, R71, P0 ;  /* 0x00000047655c7207 */ /* 0x000fc40000000000 */
[----:B------:R-:W-:Y:S01]  /*dd00*/  SEL R71, R119, R93, P0 ;  /* 0x0000005d77477207 */ /* 0x000fe20000000000 */
[----:B------:R-:W-:Y:S01]  /*dd10*/  SHFL.IDX PT, R171, R171, R21, 0x1c1f ;  /* 0x001c1f15abab7589 */ /* 0x000fe200000e0000 */
[----:B------:R-:W-:Y:S02]  /*dd20*/  SEL R93, R93, R119, P0 ;  /* 0x000000775d5d7207 */ /* 0x000fe40000000000 */
[----:B0-----:R-:W-:Y:S01]  /*dd30*/  SEL R49, R60, R50, P0 ;  /* 0x000000323c317207 */ /* 0x001fe20000000000 */
[----:B------:R-:W0:Y:S01]  /*dd40*/  SHFL.IDX PT, R169, R169, R21, 0x1c1f ;  /* 0x001c1f15a9a97589 */ /* 0x000e2200000e0000 */
[----:B------:R-:W-:Y:S02]  /*dd50*/  SEL R119, R87, R121, P0 ;  /* 0x0000007957777207 */ /* 0x000fe40000000000 */
[----:B-1----:R-:W-:Y:S01]  /*dd60*/  SEL R52, R51, R158, P0 ;  /* 0x0000009e33347207 */ /* 0x002fe20000000000 */
[----:B------:R1:W0:Y:S01]  /*dd70*/  SHFL.IDX PT, R157, R142, R21, 0x1c1f ;  /* 0x001c1f158e9d7589 */ /* 0x00022200000e0000 */
[----:B------:R-:W-:-:S02]  /*dd80*/  SEL R121, R121, R87, P0 ;  /* 0x0000005779797207 */ /* 0x000fc40000000000 */
[----:B---3--:R-:W-:Y:S01]  /*dd90*/  SEL R55, R58, R68, P0 ;  /* 0x000000443a377207 */ /* 0x008fe20000000000 */
[----:B------:R-:W3:Y:S01]  /*dda0*/  SHFL.IDX PT, R116, R95, R21, 0x1c1f ;  /* 0x001c1f155f747589 */ /* 0x000ee200000e0000 */
[----:B------:R-:W-:Y:S02]  /*ddb0*/  SEL R57, R68, R58, P0 ;  /* 0x0000003a44397207 */ /* 0x000fe40000000000 */
[----:B------:R-:W-:Y:S01]  /*ddc0*/  F2FP.BF16.F32.PACK_AB R90, R41, R40 ;  /* 0x00000028295a723e */ /* 0x000fe200000010ff */
[----:B------:R4:W3:Y:S01]  /*ddd0*/  SHFL.IDX PT, R96, R5, R21, 0x1c1f ;  /* 0x001c1f1505607589 */ /* 0x0008e200000e0000 */
[----:B--2---:R-:W-:Y:S02]  /*dde0*/  SEL R58, R164, R162, P0 ;  /* 0x000000a2a43a7207 */ /* 0x004fe40000000000 */
[----:B-1----:R-:W-:Y:S02]  /*ddf0*/  SEL R142, R75, R88, P0 ;  /* 0x000000584b8e7207 */ /* 0x002fe40000000000 */
[----:B------:R-:W-:-:S02]  /*de00*/  F2FP.BF16.F32.PACK_AB R75, R15, R14 ;  /* 0x0000000e0f4b723e */ /* 0x000fc400000010ff */
[----:B------:R-:W-:Y:S02]  /*de10*/  F2FP.BF16.F32.PACK_AB R88, R39, R38 ;  /* 0x000000262758723e */ /* 0x000fe400000010ff */
[----:B------:R-:W-:Y:S02]  /*de20*/  SEL R59, R166, R163, P0 ;  /* 0x000000a3a63b7207 */ /* 0x000fe40000000000 */
[----:B----4-:R-:W-:Y:S02]  /*de30*/  SEL R5, R8, R7, P0 ;  /* 0x0000000708057207 */ /* 0x010fe40000000000 */
        /* <DEDUP_REMOVED lines=16> */
[----:B------:R-:W-:Y:S01]  /*df40*/  SEL R43, R45, R155, P0 ;  /* 0x0000009b2d2b7207 */ /* 0x000fe20000000000 */
[----:B------:R-:W-:Y:S01]  /*df50*/  STSM.16.M88.4 [R83], R72 ;  /* 0x0000004853007844 */ /* 0x000fe20000000200 */
[----:B------:R-:W-:Y:S02]  /*df60*/  SEL R46, R47, R48, P0 ;  /* 0x000000302f2e7207 */ /* 0x000fe40000000000 */
[----:B------:R-:W-:Y:S01]  /*df70*/  SEL R45, R155, R45, P0 ;  /* 0x0000002d9b2d7207 */ /* 0x000fe20000000000 */
[----:B------:R1:W-:Y:S01]  /*df80*/  STSM.16.M88.4 [R84], R76 ;  /* 0x0000004c54007844 */ /* 0x0003e20000000200 */
[----:B------:R-:W-:Y:S02]  /*df90*/  SEL R48, R48, R47, P0 ;  /* 0x0000002f30307207 */ /* 0x000fe40000000000 */
[----:B------:R-:W-:-:S02]  /*dfa0*/  SEL R47, R50, R60, P0 ;  /* 0x0000003c322f7207 */ /* 0x000fc40000000000 */
[----:B------:R-:W-:Y:S02]  /*dfb0*/  SEL R50, R158, R51, P0 ;  /* 0x000000339e327207 */ /* 0x000fe40000000000 */
[----:B------:R-:W-:Y:S02]  /*dfc0*/  SEL R154, R156, R91, P0 ;  /* 0x0000005b9c9a7207 */ /* 0x000fe40000000000 */
[----:B------:R-:W-:Y:S02]  /*dfd0*/  SEL R51, R53, R159, P0 ;  /* 0x0000009f35337207 */ /* 0x000fe40000000000 */
[----:B------:R-:W-:Y:S02]  /*dfe0*/  SEL R156, R91, R156, P0 ;  /* 0x0000009c5b9c7207 */ /* 0x000fe40000000000 */
[----:B------:R-:W-:Y:S02]  /*dff0*/  F2FP.BF16.F32.PACK_AB R85, R35, R34 ;  /* 0x000000222355723e */ /* 0x000fe400000010ff */
[----:B------:R-:W-:-:S02]  /*e000*/  F2FP.BF16.F32.PACK_AB R86, R33, R32 ;  /* 0x000000202156723e */ /* 0x000fc400000010ff */
[----:B-1----:R-:W-:Y:S02]  /*e010*/  F2FP.BF16.F32.PACK_AB R84, R31, R30 ;  /* 0x0000001e1f54723e */ /* 0x002fe400000010ff */
[----:B------:R-:W-:Y:S02]  /*e020*/  F2FP.BF16.F32.PACK_AB R87, R37, R36 ;  /* 0x000000242557723e */ /* 0x000fe400000010ff */
[----:B------:R-:W-:Y:S02]  /*e030*/  SEL R53, R159, R53, P0 ;  /* 0x000000359f357207 */ /* 0x000fe40000000000 */
[----:B------:R-:W-:Y:S01]  /*e040*/  F2FP.BF16.F32.PACK_AB R91, R45, R44 ;  /* 0x0000002c2d5b723e */ /* 0x000fe200000010ff */
[----:B------:R1:W-:Y:S01]  /*e050*/  STSM.16.M88.4 [R80], R84 ;  /* 0x0000005450007844 */ /* 0x0003e20000000200 */
[----:B------:R-:W-:Y:S02]  /*e060*/  F2FP.BF16.F32.PACK_AB R89, R43, R42 ;  /* 0x0000002a2b59723e */ /* 0x000fe400000010ff */
[----:B------:R-:W-:-:S02]  /*e070*/  SEL R60, R162, R164, P0 ;  /* 0x000000a4a23c7207 */ /* 0x000fc40000000000 */
[----:B------:R-:W-:Y:S01]  /*e080*/  SEL R61, R163, R166, P0 ;  /* 0x000000a6a33d7207 */ /* 0x000fe20000000000 */
[----:B------:R2:W-:Y:S01]  /*e090*/  STSM.16.M88.4 [R81], R88 ;  /* 0x0000005851007844 */ /* 0x0005e20000000200 */
[----:B------:R-:W-:Y:S02]  /*e0a0*/  SEL R66, R168, R165, P0 ;  /* 0x000000a5a8427207 */ /* 0x000fe40000000000 */
[----:B------:R-:W-:Y:S02]  /*e0b0*/  SEL R68, R165, R168, P0 ;  /* 0x000000a8a5447207 */ /* 0x000fe40000000000 */
[----:B------:R-:W-:Y:S02]  /*e0c0*/  SEL R67, R170, R167, P0 ;  /* 0x000000a7aa437207 */ /* 0x000fe40000000000 */
[----:B------:R-:W-:Y:S02]  /*e0d0*/  SEL R69, R167, R170, P0 ;  /* 0x000000aaa7457207 */ /* 0x000fe40000000000 */
        /* <DEDUP_REMOVED lines=13> */
[----:B---3--:R-:W-:Y:S01]  /*e1b0*/  SEL R114, R176, R116, P0 ;  /* 0x00000074b0727207 */ /* 0x008fe20000000000 */
[----:B------:R0:W-:Y:S01]  /*e1c0*/  STSM.16.M88.4 [R4], R72 ;  /* 0x0000004804007844 */ /* 0x0001e20000000200 */
[----:B------:R-:W-:Y:S02]  /*e1d0*/  SEL R157, R157, R82, P0 ;  /* 0x000000529d9d7207 */ /* 0x000fe40000000000 */
[----:B------:R-:W-:Y:S02]  /*e1e0*/  F2FP.BF16.F32.PACK_AB R76, R55, R54 ;  /* 0x00000036374c723e */ /* 0x000fe400000010ff */
[----:B------:R-:W-:Y:S02]  /*e1f0*/  F2FP.BF16.F32.PACK_AB R78, R57, R56 ;  /* 0x00000038394e723e */ /* 0x000fe400000010ff */
[----:B------:R-:W-:Y:S02]  /*e200*/  F2FP.BF16.F32.PACK_AB R79, R61, R60 ;  /* 0x0000003c3d4f723e */ /* 0x000fe400000010ff */
[----:B------:R-:W-:-:S02]  /*e210*/  F2FP.BF16.F32.PACK_AB R77, R59, R58 ;  /* 0x0000003a3b4d723e */ /* 0x000fc400000010ff */
[----:B------:R-:W-:Y:S02]  /*e220*/  SEL R116, R116, R176, P0 ;  /* 0x000000b074747207 */ /* 0x000fe40000000000 */
[----:B-1----:R-:W-:Y:S01]  /*e230*/  F2FP.BF16.F32.PACK_AB R80, R63, R62 ;  /* 0x0000003e3f50723e */ /* 0x002fe200000010ff */
[----:B------:R-:W-:Y:S01]  /*e240*/  STSM.16.M88.4 [R182], R76 ;  /* 0x0000004cb6007844 */ /* 0x000fe20000000200 */
[----:B------:R-:W-:Y:S02]  /*e250*/  F2FP.BF16.F32.PACK_AB R82, R65, R64 ;  /* 0x000000404152723e */ /* 0x000fe400000010ff */
[----:B------:R-:W-:Y:S02]  /*e260*/  F2FP.BF16.F32.PACK_AB R83, R69, R68 ;  /* 0x000000444553723e */ /* 0x000fe400000010ff */
[----:B--2---:R-:W-:Y:S02]  /*e270*/  F2FP.BF16.F32.PACK_AB R81, R67, R66 ;  /* 0x000000424351723e */ /* 0x004fe400000010ff */
[----:B------:R-:W-:-:S02]  /*e280*/  F2FP.BF16.F32.PACK_AB R84, R71, R70 ;  /* 0x000000464754723e */ /* 0x000fc400000010ff */
[----:B------:R-:W-:Y:S01]  /*e290*/  F2FP.BF16.F32.PACK_AB R86, R93, R92 ;  /* 0x0000005c5d56723e */ /* 0x000fe200000010ff */
[----:B------:R1:W-:Y:S01]  /*e2a0*/  STSM.16.M88.4 [R183], R80 ;  /* 0x00000050b7007844 */ /* 0x0003e20000000200 */
[----:B------:R-:W-:Y:S02]  /*e2b0*/  F2FP.BF16.F32.PACK_AB R87, R101, R100 ;  /* 0x000000646557723e */ /* 0x000fe400000010ff */
[----:B------:R-:W-:Y:S02]  /*e2c0*/  F2FP.BF16.F32.PACK_AB R85, R95, R94 ;  /* 0x0000005e5f55723e */ /* 0x000fe400000010ff */
[----:B------:R-:W-:Y:S02]  /*e2d0*/  F2FP.BF16.F32.PACK_AB R88, R103, R102 ;  /* 0x000000666758723e */ /* 0x000fe400000010ff */
[----:B------:R-:W-:Y:S01]  /*e2e0*/  F2FP.BF16.F32.PACK_AB R90, R105, R104 ;  /* 0x00000068695a723e */ /* 0x000fe200000010ff */
[----:B------:R-:W-:Y:S01]  /*e2f0*/  STSM.16.M88.4 [R184], R84 ;  /* 0x00000054b8007844 */ /* 0x000fe20000000200 */
[----:B------:R-:W-:-:S02]  /*e300*/  F2FP.BF16.F32.PACK_AB R91, R109, R108 ;  /* 0x0000006c6d5b723e */ /* 0x000fc400000010ff */
[----:B------:R-:W-:Y:S02]  /*e310*/  F2FP.BF16.F32.PACK_AB R89, R107, R106 ;  /* 0x0000006a6b59723e */ /* 0x000fe400000010ff */
[----:B0-----:R-:W-:Y:S02]  /*e320*/  F2FP.BF16.F32.PACK_AB R72, R111, R110 ;  /* 0x0000006e6f48723e */ /* 0x001fe400000010ff */
[----:B------:R-:W-:Y:S01]  /*e330*/  F2FP.BF16.F32.PACK_AB R74, R113, R112 ;  /* 0x00000070714a723e */ /* 0x000fe200000010ff */
[----:B------:R-:W-:Y:S01]  /*e340*/  STSM.16.M88.4 [R185], R88 ;  /* 0x00000058b9007844 */ /* 0x000fe20000000200 */
[----:B------:R-:W-:Y:S02]  /*e350*/  F2FP.BF16.F32.PACK_AB R75, R117, R116 ;  /* 0x00000074754b723e */ /* 0x000fe400000010ff */
[----:B------:R-:W-:Y:S02]  /*e360*/  F2FP.BF16.F32.PACK_AB R73, R115, R114 ;  /* 0x000000727349723e */ /* 0x000fe400000010ff */
[----:B------:R-:W-:-:S02]  /*e370*/  SEL R158, R160, R161, P0 ;  /* 0x000000a1a09e7207 */ /* 0x000fc40000000000 */
[----:B-1----:R-:W-:Y:S01]  /*e380*/  F2FP.BF16.F32.PACK_AB R80, R119, R118 ;  /* 0x000000767750723e */ /* 0x002fe200000010ff */
[----:B------:R0:W-:Y:S01]  /*e390*/  STSM.16.M88.4 [R186], R72 ;  /* 0x00000048ba007844 */ /* 0x0001e20000000200 */
[----:B------:R-:W-:Y:S02]  /*e3a0*/  F2FP.BF16.F32.PACK_AB R82, R121, R120 ;  /* 0x000000787952723e */ /* 0x000fe400000010ff */
[----:B------:R-:W-:Y:S02]  /*e3b0*/  F2FP.BF16.F32.PACK_AB R83, R125, R124 ;  /* 0x0000007c7d53723e */ /* 0x000fe400000010ff */
[----:B------:R-:W-:Y:S02]  /*e3c0*/  F2FP.BF16.F32.PACK_AB R81, R123, R122 ;  /* 0x0000007a7b51723e */ /* 0x000fe400000010ff */
[----:B------:R-:W-:Y:S02]  /*e3d0*/  SEL R160, R161, R160, P0 ;  /* 0x000000a0a1a07207 */ /* 0x000fe40000000000 */
[----:B------:R-:W-:Y:S01]  /*e3e0*/  SEL R4, R6, R96, P0 ;  /* 0x0000006006047207 */ /* 0x000fe20000000000 */
[----:B------:R1:W-:Y:S01]  /*e3f0*/  STSM.16.M88.4 [R187], R80 ;  /* 0x00000050bb007844 */ /* 0x0003e20000000200 */
[----:B------:R-:W-:-:S02]  /*e400*/  SEL R159, R97, R98, P0 ;  /* 0x00000062619f7207 */ /* 0x000fc40000000000 */
[----:B------:R-:W-:Y:S02]  /*e410*/  SEL R161, R98, R97, P0 ;  /* 0x0000006162a17207 */ /* 0x000fe40000000000 */
[----:B------:R-:W-:Y:S02]  /*e420*/  SEL R6, R96, R6, P0 ;  /* 0x0000000660067207 */ /* 0x000fe40000000000 */
[----:B------:R-:W-:Y:S02]  /*e430*/  F2FP.BF16.F32.PACK_AB R96, R127, R126 ;  /* 0x0000007e7f60723e */ /* 0x000fe400000010ff */
[----:B------:R-:W-:Y:S02]  /*e440*/  F2FP.BF16.F32.PACK_AB R98, R129, R128 ;  /* 0x000000808162723e */ /* 0x000fe400000010ff */
[----:B------:R-:W-:Y:S02]  /*e450*/  F2FP.BF16.F32.PACK_AB R99, R133, R132 ;  /* 0x000000848563723e */ /* 0x000fe400000010ff */
[----:B------:R-:W-:-:S02]  /*e460*/  F2FP.BF16.F32.PACK_AB R97, R131, R130 ;  /* 0x000000828361723e */ /* 0x000fc400000010ff */
[----:B0-----:R-:W-:Y:S02]  /*e470*/  F2FP.BF16.F32.PACK_AB R72, R135, R134 ;  /* 0x000000868748723e */ /* 0x001fe400000010ff */
[----:B------:R-:W-:Y:S01]  /*e480*/  F2FP.BF16.F32.PACK_AB R74, R137, R136 ;  /* 0x00000088894a723e */ /* 0x000fe200000010ff */
[----:B------:R-:W-:Y:S01]  /*e490*/  STSM.16.M88.4 [R188], R96 ;  /* 0x00000060bc007844 */ /* 0x000fe20000000200 */
[----:B------:R-:W-:Y:S02]  /*e4a0*/  F2FP.BF16.F32.PACK_AB R75, R141, R140 ;  /* 0x0000008c8d4b723e */ /* 0x000fe400000010ff */
[----:B------:R-:W-:Y:S02]  /*e4b0*/  F2FP.BF16.F32.PACK_AB R73, R139, R138 ;  /* 0x0000008a8b49723e */ /* 0x000fe400000010ff */
[----:B------:R-:W-:Y:S02]  /*e4c0*/  F2FP.BF16.F32.PACK_AB R76, R143, R142 ;  /* 0x0000008e8f4c723e */ /* 0x000fe400000010ff */
[----:B------:R-:W-:Y:S01]  /*e4d0*/  F2FP.BF16.F32.PACK_AB R78, R145, R144 ;  /* 0x00000090914e723e */ /* 0x000fe200000010ff */
[----:B------:R0:W-:Y:S01]  /*e4e0*/  STSM.16.M88.4 [R189], R72 ;  /* 0x00000048bd007844 */ /* 0x0001e20000000200 */
[----:B------:R-:W-:-:S02]  /*e4f0*/  F2FP.BF16.F32.PACK_AB R79, R149, R148 ;  /* 0x00000094954f723e */ /* 0x000fc400000010ff */
[----:B------:R-:W-:Y:S02]  /*e500*/  F2FP.BF16.F32.PACK_AB R77, R147, R146 ;  /* 0x00000092934d723e */ /* 0x000fe400000010ff */
[----:B-1----:R-:W-:Y:S02]  /*e510*/  F2FP.BF16.F32.PACK_AB R80, R151, R150 ;  /* 0x000000969750723e */ /* 0x002fe400000010ff */
[----:B------:R-:W-:Y:S01]  /*e520*/  F2FP.BF16.F32.PACK_AB R82, R153, R152 ;  /* 0x000000989952723e */ /* 0x000fe200000010ff */
[----:B------:R-:W-:Y:S01]  /*e530*/  STSM.16.M88.4 [R190], R76 ;  /* 0x0000004cbe007844 */ /* 0x000fe20000000200 */
[----:B------:R-:W-:Y:S02]  /*e540*/  F2FP.BF16.F32.PACK_AB R83, R157, R156 ;  /* 0x0000009c9d53723e */ /* 0x000fe400000010ff */
[----:B------:R-:W-:Y:S02]  /*e550*/  F2FP.BF16.F32.PACK_AB R81, R155, R154 ;  /* 0x0000009a9b51723e */ /* 0x000fe400000010ff */
[----:B------:R-:W-:-:S02]  /*e560*/  F2FP.BF16.F32.PACK_AB R85, R5, R4 ;  /* 0x000000040555723e */ /* 0x000fc400000010ff */
[----:B------:R-:W-:Y:S01]  /*e570*/  F2FP.BF16.F32.PACK_AB R86, R161, R160 ;  /* 0x000000a0a156723e */ /* 0x000fe200000010ff */
[----:B------:R1:W-:Y:S01]  /*e580*/  STSM.16.M88.4 [R191], R80 ;  /* 0x00000050bf007844 */ /* 0x0003e20000000200 */
[----:B------:R-:W-:Y:S01]  /*e590*/  F2FP.BF16.F32.PACK_AB R87, R7, R6 ;  /* 0x000000060757723e */ /* 0x000fe200000010ff */
[----:B0-----:R-:W-:Y:S01]  /*e5a0*/  IMAD.U32 R72, RZ, RZ, UR10 ;  /* 0x0000000aff487e24 */ /* 0x001fe2000f8e00ff */
[----:B------:R-:W-:Y:S01]  /*e5b0*/  F2FP.BF16.F32.PACK_AB R84, R159, R158 ;  /* 0x0000009e9f54723e */ /* 0x000fe200000010ff */
[----:B------:R-:W-:Y:S01]  /*e5c0*/  IMAD.U32 R73, RZ, RZ, UR11 ;  /* 0x0000000bff497e24 */ /* 0x000fe2000f8e00ff */
[----:B------:R-:W-:-:S03]  /*e5d0*/  ISETP.NE.U32.AND P0, PT, RZ, UR14, PT ;  /* 0x0000000eff007c0c */ /* 0x000fc6000bf05070 */
[----:B------:R0:W-:Y:S01]  /*e5e0*/  STSM.16.M88.4 [R216], R84 ;  /* 0x00000054d8007844 */ /* 0x0001e20000000200 */
[----:B------:R-:W-:Y:S01]  /*e5f0*/  ISETP.NE.AND.EX P0, PT, RZ, UR15, PT, P0 ;  /* 0x0000000fff007c0c */ /* 0x000fe2000bf05300 */
[----:B------:R-:W-:Y:S01]  /*e600*/  BAR.SYNC.DEFER_BLOCKING 0x1, 0x100 ;  /* 0x0044000000007b1d */ /* 0x000fe20000010000 */
[----:B------:R-:W-:-:S04]  /*e610*/  UISETP.NE.U32.AND UP0, UPT, UR12, URZ, UPT ;  /* 0x0000003f0c00728c */ /* 0x000fc8000bf05070 */
[----:B------:R-:W-:-:S07]  /*e620*/  UISETP.NE.AND.EX UP0, UPT, UR13, URZ, UPT, UP0 ;  /* 0x0000003f0d00728c */ /* 0x000fce000bf05300 */
[----:B------:R2:W3:Y:S04]  /*e630*/  @P0 LDG.E R88, desc[UR48][R72.64] ;  /* 0x0000003048580981 */ /* 0x0004e8000c1e1900 */
[----:B------:R-:W-:Y:S01]  /*e640*/  @UP0 ULDC.64 UR12, c[0x0][0xc08] ;  /* 0x00030200000c0ab9 */ /* 0x000fe20000000a00 */
[----:B------:R-:W-:Y:S01]  /*e650*/  PLOP3.LUT P4, PT, PT, PT, UP0, 0x80, 0x0 ;  /* 0x000000000000781c */ /* 0x000fe20003f8f008 */
[----:B------:R-:W-:-:S06]  /*e660*/  @UP0 UIMAD.WIDE UR12, UR56, 0x4, UR12 ;  /* 0x00000004380c08a5 */ /* 0x000fcc000f8e020c */
[----:B--2---:R-:W-:Y:S02]  /*e670*/  IMAD.U32 R72, RZ, RZ, UR12 ;  /* 0x0000000cff487e24 */ /* 0x004fe4000f8e00ff */
[----:B------:R-:W-:-:S05]  /*e680*/  IMAD.U32 R73, RZ, RZ, UR13 ;  /* 0x0000000dff497e24 */ /* 0x000fca000f8e00ff */
[----:B------:R2:W4:Y:S01]  /*e690*/  @P4 LDG.E R74, desc[UR48][R72.64] ;  /* 0x00000030484a4981 */ /* 0x000522000c1e1900 */
[----:B------:R-:W-:Y:S01]  /*e6a0*/  UMOV UR22, 0x9b8 ;  /* 0x000009b800167882 */ /* 0x000fe20000000000 */
[----:B------:R-:W-:Y:S01]  /*e6b0*/  UISETP.NE.AND UP2, UPT, UR20, 0x1, UPT ;  /* 0x000000011400788c */ /* 0x000fe2000bf45270 */
[----:B-1----:R-:W-:Y:S01]  /*e6c0*/  VIADD R80, R16, UR42 ;  /* 0x0000002a10507c36 */ /* 0x002fe20008000000 */
[----:B------:R-:W-:Y:S02]  /*e6d0*/  USEL UR22, UR22, 0x978, UP1 ;  /* 0x0000097816167887 */ /* 0x000fe40008800000 */
[----:B------:R-:W-:Y:S02]  /*e6e0*/  UISETP.NE.U32.AND UP0, UPT, UR14, URZ, UPT ;  /* 0x0000003f0e00728c */ /* 0x000fe4000bf05070 */
[----:B------:R-:W-:Y:S01]  /*e6f0*/  PLOP3.LUT P1, PT, PT, PT, UP2, 0x80, 0x0 ;  /* 0x000000000000781c */ /* 0x000fe20003f2f028 */
[----:B------:R-:W-:Y:S01]  /*e700*/  UMOV UR4, URZ ;  /* 0x0000003f00047c82 */ /* 0x000fe20008000000 */
[----:B------:R-:W-:Y:S01]  /*e710*/  UISETP.NE.AND.EX UP0, UPT, UR15, URZ, UPT, UP0 ;  /* 0x0000003f0f00728c */ /* 0x000fe2000bf05300 */
[----:B--2---:R-:W-:Y:S01]  /*e720*/  IMAD.MOV.U32 R73, RZ, RZ, R80 ;  /* 0x000000ffff497224 */ /* 0x004fe200078e0050 */
[----:B------:R-:W-:-:S02]  /*e730*/  USHF.R.S32.HI UR24, URZ, 0x1f, UR56 ;  /* 0x0000001f3f187899 */ /* 0x000fc40008011438 */
[----:B------:R-:W-:Y:S02]  /*e740*/  USEL UR21, UR55, URZ, UP1 ;  /* 0x0000003f37157287 */ /* 0x000fe40008800000 */
[----:B------:R-:W-:Y:S01]  /*e750*/  ULDC.64 UR12, c[0x0][UR22+0x218] ;  /* 0x00008600160c7abb */ /* 0x000fe20008000a00 */
[----:B------:R-:W-:Y:S01]  /*e760*/  @UP2 ULDC UR26, c[0x0][0xbec] ;  /* 0x0002fb00001a2ab9 */ /* 0x000fe20000000800 */
[----:B------:R-:W-:Y:S02]  /*e770*/  UIMAD.WIDE.U32 UR14, UR12, UR53, URZ ;  /* 0x000000350c0e72a5 */ /* 0x000fe4000f8e003f */
[----:B------:R-:W-:Y:S01]  /*e780*/  USEL UR12, UR56, URZ, !UP0 ;  /* 0x0000003f380c7287 */ /* 0x000fe2000c000000 */
[----:B------:R-:W-:Y:S01]  /*e790*/  @P1 IMAD.HI.U32 R72, R80, UR26, RZ ;  /* 0x0000001a50481c27 */ /* 0x000fe2000f8e00ff */
[----:B------:R-:W-:Y:S01]  /*e7a0*/  ULDC.64 UR16, c[0x0][UR22+0x220] ;  /* 0x0000880016107abb */ /* 0x000fe20008000a00 */
[----:B------:R-:W-:Y:S01]  /*e7b0*/  ULDC.64 UR18, c[0x0][UR22+0x228] ;  /* 0x00008a0016127abb */ /* 0x000fe20008000a00 */
[----:B------:R-:W-:-:S02]  /*e7c0*/  UIMAD UR23, UR13, UR53, URZ ;  /* 0x000000350d1772a4 */ /* 0x000fc4000f8e023f */
[----:B------:R-:W-:Y:S02]  /*e7d0*/  USEL UR13, UR24, URZ, !UP0 ;  /* 0x0000003f180d7287 */ /* 0x000fe4000c000000 */
[----:B------:R-:W-:Y:S02]  /*e7e0*/  UIMAD UR17, UR17, UR12, URZ ;  /* 0x0000000c111172a4 */ /* 0x000fe4000f8e023f */
[----:B------:R-:W-:Y:S01]  /*e7f0*/  UIMAD.WIDE.U32 UR24, UR18, UR21, URZ ;  /* 0x00000015121872a5 */ /* 0x000fe2000f8e003f */
[----:B------:R-:W-:Y:S01]  /*e800*/  @UP2 ULDC UR27, c[0x0][0xbf0] ;  /* 0x0002fc00001b2ab9 */ /* 0x000fe20000000800 */
[----:B------:R-:W-:Y:S01]  /*e810*/  UIMAD UR21, UR19, UR21, URZ ;  /* 0x00000015131572a4 */ /* 0x000fe2000f8e023f */
[----:B------:R-:W-:Y:S01]  /*e820*/  @P1 SHF.R.U32.HI R73, RZ, UR27, R72 ;  /* 0x0000001bff491c19 */ /* 0x000fe20008011648 */
[----:B------:R-:W-:Y:S02]  /*e830*/  UIMAD.WIDE.U32 UR18, UR16, UR12, URZ ;  /* 0x0000000c101272a5 */ /* 0x000fe4000f8e003f */
[----:B------:R-:W-:Y:S01]  /*e840*/  IMAD.U32 R72, RZ, RZ, UR24 ;  /* 0x00000018ff487e24 */ /* 0x000fe2000f8e00ff */
[----:B------:R-:W-:-:S02]  /*e850*/  UIMAD UR17, UR16, UR13, UR17 ;  /* 0x0000000d101172a4 */ /* 0x000fc4000f8e0211 */
[----:B------:R-:W-:Y:S01]  /*e860*/  UIADD3 UR21, UR25, UR21, URZ ;  /* 0x0000001519157290 */ /* 0x000fe2000fffe03f */
[----:B------:R-:W-:Y:S01]  /*e870*/  IMAD.MOV R75, RZ, RZ, -R73 ;  /* 0x000000ffff4b7224 */ /* 0x000fe200078e0a49 */
[----:B------:R-:W-:Y:S02]  /*e880*/  UIADD3 UR13, UR15, UR23, URZ ;  /* 0x000000170f0d7290 */ /* 0x000fe4000fffe03f */
[----:B------:R-:W-:Y:S01]  /*e890*/  UIADD3 UR17, UR19, UR17, URZ ;  /* 0x0000001113117290 */ /* 0x000fe2000fffe03f */
[----:B------:R-:W-:Y:S02]  /*e8a0*/  IMAD R75, R75, UR20, R80 ;  /* 0x000000144b4b7c24 */ /* 0x000fe4000f8e0250 */
[----:B------:R-:W-:-:S03]  /*e8b0*/  IMAD.U32 R78, RZ, RZ, UR21 ;  /* 0x00000015ff4e7e24 */ /* 0x000fc6000f8e00ff */
[----:B------:R-:W-:Y:S02]  /*e8c0*/  SHF.R.S32.HI R76, RZ, 0x1f, R75 ;  /* 0x0000001fff4c7819 */ /* 0x000fe4000001144b */
[----:B---3--:R-:W-:-:S13]  /*e8d0*/  @P0 R2UR UR4, R88 ;  /* 0x00000000580402ca */ /* 0x008fda00000e0000 */
[----:B------:R-:W-:Y:S02]  /*e8e0*/  UIADD3 UR14, UP0, UP3, UR18, UR14, UR4 ;  /* 0x0000000e120e7290 */ /* 0x000fe4000fb1e004 */
[----:B------:R-:W-:Y:S01]  /*e8f0*/  USHF.R.S32.HI UR16, URZ, 0x1f, UR4 ;  /* 0x0000001f3f107899 */ /* 0x000fe20008011404 */
[----:B------:R-:W-:Y:S01]  /*e900*/  ULDC.64 UR18, c[0x0][0xba8] ;  /* 0x0002ea0000127ab9 */ /* 0x000fe20000000a00 */
[----:B------:R-:W-:Y:S02]  /*e910*/  @!UP1 ULDC UR18, c[0x0][0xb50] ;  /* 0x0002d40000129ab9 */ /* 0x000fe40000000800 */
[----:B------:R-:W-:Y:S01]  /*e920*/  UIADD3.X UR13, UR17, UR13, UR16, UP0, UP3 ;  /* 0x0000000d110d7290 */ /* 0x000fe200087e6410 */
[----:B------:R-:W-:Y:S01]  /*e930*/  IADD3 R72, P2, P3, R73, UR14, R72 ;  /* 0x0000000e49487c10 */ /* 0x000fe2000fb5e048 */
[----:B------:R-:W-:Y:S01]  /*e940*/  ULDC.64 UR14, c[0x0][UR22+0x210] ;  /* 0x00008400160e7abb */ /* 0x000fe20008000a00 */
[----:B------:R-:W-:Y:S01]  /*e950*/  SHF.R.S32.HI R73, RZ, 0x1f, R73 ;  /* 0x0000001fff497819 */ /* 0x000fe20000011449 */
[----:B------:R-:W-:Y:S01]  /*e960*/  IMAD R77, R75, UR15, RZ ;  /* 0x0000000f4b4d7c24 */ /* 0x000fe2000f8e02ff */
[----:B------:R-:W-:-:S02]  /*e970*/  @!UP1 ULDC UR19, c[0x0][0xb54] ;  /* 0x0002d50000139ab9 */ /* 0x000fc40000000800 */
[----:B------:R-:W-:Y:S01]  /*e980*/  IADD3.X R73, R73, UR13, R78, P2, P3 ;  /* 0x0000000d49497c10 */ /* 0x000fe200097e644e */
[----:B------:R-:W-:Y:S01]  /*e990*/  IMAD R77, R76, UR14, R77 ;  /* 0x0000000e4c4d7c24 */ /* 0x000fe2000f8e024d */
[----:B------:R-:W-:Y:S01]  /*e9a0*/  ULDC UR13, c[0x0][0xa88] ;  /* 0x0002a200000d7ab9 */ /* 0x000fe20000000800 */
[----:B----4-:R-:W-:Y:S01]  /*e9b0*/  @P4 R2UR UR13, R74 ;  /* 0x000000004a0d42ca */ /* 0x010fe200000e0000 */
[----:B------:R-:W-:-:S04]  /*e9c0*/  IMAD.WIDE.U32 R72, R75, UR14, R72 ;  /* 0x0000000e4b487c25 */ /* 0x000fc8000f8e0048 */
[----:B------:R-:W-:Y:S01]  /*e9d0*/  IMAD.IADD R73, R73, 0x1, R77 ;  /* 0x0000000149497824 */ /* 0x000fe200078e024d */
[----:B------:R-:W-:-:S04]  /*e9e0*/  LEA R77, P2, R72, UR18, 0x2 ;  /* 0x00000012484d7c11 */ /* 0x000fc8000f8410ff */
[----:B------:R-:W-:Y:S01]  /*e9f0*/  LEA.HI.X R78, R72, UR19, R73, 0x2, P2 ;  /* 0x00000013484e7c11 */ /* 0x000fe200090f1449 */
[----:B0-----:R-:W-:Y:S08]  /*ea00*/  @P4 BRA `(.L_x_1233) ;  /* 0x0000000000284947 */ /* 0x001ff00003800000 */
[----:B------:R-:W-:Y:S05]  /*ea10*/  @!P0 BRA `(.L_x_1233) ;  /* 0x0000000000248947 */ /* 0x000fea0003800000 */
[----:B------:R-:W-:Y:S02]  /*ea20*/  IMAD.U32 R72, RZ, RZ, UR10 ;  /* 0x0000000aff487e24 */ /* 0x000fe4000f8e00ff */
[----:B------:R-:W-:Y:S02]  /*ea30*/  IMAD.U32 R74, RZ, RZ, UR10 ;  /* 0x0000000aff4a7e24 */ /* 0x000fe4000f8e00ff */
[----:B------:R-:W-:Y:S02]  /*ea40*/  IMAD.U32 R73, RZ, RZ, UR11 ;  /* 0x0000000bff497e24 */ /* 0x000fe4000f8e00ff */
[----:B------:R-:W-:-:S03]  /*ea50*/  IMAD.U32 R75, RZ, RZ, UR11 ;  /* 0x0000000bff4b7e24 */ /* 0x000fc6000f8e00ff */
[----:B------:R-:W2:Y:S04]  /*ea60*/  LDG.E R72, desc[UR48][R72.64] ;  /* 0x0000003048487981 */ /* 0x000ea8000c1e1900 */
[----:B------:R-:W3:Y:S01]  /*ea70*/  LDG.E R74, desc[UR48][R74.64+0x4] ;  /* 0x000004304a4a7981 */ /* 0x000ee2000c1e1900 */
[----:B--2---:R-:W-:Y:S02]  /*ea80*/  R2UR UR10, R72 ;  /* 0x00000000480a72ca */ /* 0x004fe400000e0000 */
[----:B---3--:R-:W-:-:S13]  /*ea90*/  R2UR UR13, R74 ;  /* 0x000000004a0d72ca */ /* 0x008fda00000e0000 */
[----:B------:R-:W-:-:S12]  /*eaa0*/  UIADD3 UR13, -UR10, UR13, URZ ;  /* 0x0000000d0a0d7290 */ /* 0x000fd8000fffe13f */
.L_x_1233:
[----:B------:R-:W2:Y:S01]  /*eab0*/  LDL R76, [R1+0x24] ;  /* 0x00002400014c7983 */ /* 0x000ea20000100800 */
[----:B------:R-:W-:Y:S01]  /*eac0*/  UIMAD UR10, UR13, UR20, URZ ;  /* 0x000000140d0a72a4 */ /* 0x000fe2000f8e023f */
[----:B------:R-:W-:Y:S02]  /*ead0*/  LOP3.LUT P0, RZ, R217, 0x3, RZ, 0xc0, !PT ;  /* 0x00000003d9ff7812 */ /* 0x000fe4000780c0ff */
[----:B------:R-:W-:Y:S04]  /*eae0*/  SHFL.IDX PT, R72, R77, RZ, 0x1c1f ;  /* 0x001c1fff4d487589 */ /* 0x000fe800000e0000 */
[----:B------:R-:W0:Y:S04]  /*eaf0*/  SHFL.IDX PT, R73, R78, RZ, 0x1c1f ;  /* 0x001c1fff4e497589 */ /* 0x000e2800000e0000 */
[----:B------:R-:W-:Y:S04]  /*eb00*/  SHFL.IDX PT, R74, R77, 0x1, 0x1c1f ;  /* 0x003c1f004d4a7f89 */ /* 0x000fe800000e0000 */
[----:B------:R-:W1:Y:S01]  /*eb10*/  SHFL.IDX PT, R75, R78, 0x1, 0x1c1f ;  /* 0x003c1f004e4b7f89 */ /* 0x000e6200000e0000 */
[----:B--2---:R-:W-:-:S04]  /*eb20*/  VIADD R79, R76, UR42 ;  /* 0x0000002a4c4f7c36 */ /* 0x004fc80008000000 */
[C---:B------:R-:W-:Y:S01]  /*eb30*/  VIADD R76, R79.reuse, 0x8 ;  /* 0x000000084f4c7836 */ /* 0x040fe20000000000 */
[----:B------:R-:W-:-:S04]  /*eb40*/  ISETP.GE.OR P2, PT, R79, UR10, P0 ;  /* 0x0000000a4f007c0c */ /* 0x000fc80008746670 */
[----:B------:R-:W-:-:S09]  /*eb50*/  ISETP.GE.OR P0, PT, R76, UR10, P0 ;  /* 0x0000000a4c007c0c */ /* 0x000fd20008706670 */
[----:B0-----:R0:W-:Y:S04]  /*eb60*/  @!P2 ST.E desc[UR48][R72.64], R0 ;  /* 0x000000004800a985 */ /* 0x0011e8000c101930 */
[----:B-1----:R0:W-:Y:S01]  /*eb70*/  @!P0 ST.E desc[UR48][R74.64], R3 ;  /* 0x000000034a008985 */ /* 0x0021e2000c101930 */
[----:B------:R-:W-:-:S13]  /*eb80*/  PLOP3.LUT P0, PT, PT, PT, UP1, 0x80, 0x0 ;  /* 0x000000000000781c */ /* 0x000fda0003f0f018 */
[----:B0-----:R-:W-:Y:S05]  /*eb90*/  @P0 BRA `(.L_x_1234) ;  /* 0x0000001000080947 */ /* 0x001fea0003800000 */
[----:B------:R-:W0:Y:S01]  /*eba0*/  S2R R81, SR_TID.X ;  /* 0x0000000000517919 */ /* 0x000e220000002100 */
[----:B------:R-:W-:Y:S01]  /*ebb0*/  ULDC.64 UR14, c[0x0][0xaa0] ;  /* 0x0002a800000e7ab9 */ /* 0x000fe20000000a00 */
[----:B0-----:R-:W-:-:S05]  /*ebc0*/  VIADD R0, R81, 0xffffff80 ;  /* 0xffffff8051007836 */ /* 0x001fca0000000000 */
[----:B------:R-:W-:-:S04]  /*ebd0*/  SHF.R.S32.HI R3, RZ, 0x1f, R0 ;  /* 0x0000001fff037819 */ /* 0x000fc80000011400 */
[----:B------:R-:W-:-:S04]  /*ebe0*/  LEA.HI R3, R3, R0, RZ, 0x3 ;  /* 0x0000000003037211 */ /* 0x000fc800078f18ff */
[----:B------:R-:W-:Y:S02]  /*ebf0*/  LOP3.LUT R5, R3, 0xfffffff8, RZ, 0xc0, !PT ;  /* 0xfffffff803057812 */ /* 0x000fe400078ec0ff */
[----:B------:R-:W-:-:S03]  /*ec00*/  SHF.R.S32.HI R81, RZ, 0x3, R3 ;  /* 0x00000003ff517819 */ /* 0x000fc60000011403 */
[----:B------:R-:W-:Y:S02]  /*ec10*/  IMAD.IADD R20, R0, 0x1, -R5 ;  /* 0x0000000100147824 */ /* 0x000fe400078e0a05 */
[----:B------:R-:W-:Y:S02]  /*ec20*/  IMAD.MOV.U32 R5, RZ, RZ, 0x2 ;  /* 0x00000002ff057424 */ /* 0x000fe400078e00ff */
[----:B------:R-:W-:-:S04]  /*ec30*/  IMAD.SHL.U32 R0, R20, 0x8, RZ ;  /* 0x0000000814007824 */ /* 0x000fc800078e00ff */
[----:B------:R-:W-:-:S04]  /*ec40*/  IMAD R4, R81, 0x40, R0 ;  /* 0x0000004051047824 */ /* 0x000fc800078e0200 */
[----:B------:R-:W-:-:S03]  /*ec50*/  IMAD.WIDE R4, R4, R5, UR8 ;  /* 0x0000000804047e25 */ /* 0x000fc6000f8e0205 */
[C---:B------:R-:W-:Y:S01]  /*ec60*/  IADD3 R25, P2, R4.reuse, 0x3000, RZ ;  /* 0x0000300004197810 */ /* 0x040fe20007f5e0ff */
[----:B------:R-:W-:Y:S01]  /*ec70*/  UIMAD UR11, UR16, UR14, URZ ;  /* 0x0000000e100b72a4 */ /* 0x000fe2000f8e023f */
[C---:B------:R-:W-:Y:S02]  /*ec80*/  IADD3 R9, P4, R4.reuse, 0x1000, RZ ;  /* 0x0000100004097810 */ /* 0x040fe40007f9e0ff */
[----:B------:R-:W-:Y:S02]  /*ec90*/  LOP3.LUT R24, R25, 0x380, RZ, 0xc0, !PT ;  /* 0x0000038019187812 */ /* 0x000fe400078ec0ff */
[----:B------:R-:W-:Y:S02]  /*eca0*/  IADD3 R13, P3, R4, 0x2000, RZ ;  /* 0x00002000040d7810 */ /* 0x000fe40007f7e0ff */
[----:B------:R-:W-:Y:S01]  /*ecb0*/  SHF.R.U64 R24, R24, 0x3, RZ ;  /* 0x0000000318187819 */ /* 0x000fe200000012ff */
[----:B------:R-:W-:Y:S01]  /*ecc0*/  UIMAD.WIDE.U32 UR8, UR4, UR14, URZ ;  /* 0x0000000e040872a5 */ /* 0x000fe2000f8e003f */
[----:B------:R-:W-:-:S02]  /*ecd0*/  LOP3.LUT R8, R9, 0x380, RZ, 0xc0, !PT ;  /* 0x0000038009087812 */ /* 0x000fc400078ec0ff */
[----:B------:R-:W-:Y:S01]  /*ece0*/  LOP3.LUT R24, R24, R25, RZ, 0x3c, !PT ;  /* 0x0000001918187212 */ /* 0x000fe200078e3cff */
[--C-:B------:R-:W-:Y:S01]  /*ecf0*/  IMAD.X R25, RZ, RZ, R5.reuse, P2 ;  /* 0x000000ffff197224 */ /* 0x100fe200010e0605 */
[----:B------:R-:W-:Y:S01]  /*ed00*/  IADD3 R49, P2, R4, 0x9000, RZ ;  /* 0x0000900004317810 */ /* 0x000fe20007f5e0ff */
[----:B------:R-:W-:Y:S01]  /*ed10*/  UIMAD UR11, UR4, UR15, UR11 ;  /* 0x0000000f040b72a4 */ /* 0x000fe2000f8e020b */
[----:B------:R-:W-:Y:S02]  /*ed20*/  LOP3.LUT R12, R13, 0x380, RZ, 0xc0, !PT ;  /* 0x000003800d0c7812 */ /* 0x000fe400078ec0ff */
[----:B------:R-:W-:Y:S01]  /*ed30*/  LOP3.LUT R48, R49, 0x380, RZ, 0xc0, !PT ;  /* 0x0000038031307812 */ /* 0x000fe200078ec0ff */
[----:B------:R-:W-:Y:S01]  /*ed40*/  UIADD3 UR9, UR9, UR11, URZ ;  /* 0x0000000b09097290 */ /* 0x000fe2000fffe03f */
[----:B------:R-:W-:Y:S01]  /*ed50*/  SHF.R.U64 R8, R8, 0x3, RZ ;  /* 0x0000000308087819 */ /* 0x000fe200000012ff */
[----:B------:R-:W-:Y:S01]  /*ed60*/  ULDC.64 UR14, c[0x0][0xae8] ;  /* 0x0002ba00000e7ab9 */ /* 0x000fe20000000a00 */
[----:B------:R-:W-:Y:S01]  /*ed70*/  SHF.R.U64 R48, R48, 0x3, RZ ;  /* 0x0000000330307819 */ /* 0x000fe200000012ff */
[----:B------:R-:W-:Y:S01]  /*ed80*/  USHF.R.S32.HI UR4, URZ, 0x1f, UR12 ;  /* 0x0000001f3f047899 */ /* 0x000fe2000801140c */
[----:B------:R-:W-:Y:S01]  /*ed90*/  SHF.R.U64 R12, R12, 0x3, RZ ;  /* 0x000000030c0c7819 */ /* 0x000fe200000012ff */
[----:B------:R-:W-:Y:S01]  /*eda0*/  @UP2 ULDC UR11, c[0x0][0xbec] ;  /* 0x0002fb00000b2ab9 */ /* 0x000fe20000000800 */
[----:B------:R-:W-:Y:S01]  /*edb0*/  LOP3.LUT R48, R48, R49, RZ, 0x3c, !PT ;  /* 0x0000003130307212 */ /* 0x000fe200078e3cff */
[--C-:B------:R-:W-:Y:S01]  /*edc0*/  IMAD.X R49, RZ, RZ, R5.reuse, P2 ;  /* 0x000000ffff317224 */ /* 0x100fe200010e0605 */
[----:B------:R-:W-:Y:S01]  /*edd0*/  IADD3 R6, P2, R4, 0xf000, RZ ;  /* 0x0000f00004067810 */ /* 0x000fe20007f5e0ff */
[----:B------:R-:W-:Y:S01]  /*ede0*/  UIMAD.WIDE.U32 UR8, UR53, UR14, UR8 ;  /* 0x0000000e350872a5 */ /* 0x000fe2000f8e0008 */
[----:B------:R-:W-:Y:S01]  /*edf0*/  LOP3.LUT R8, R8, R9, RZ, 0x3c, !PT ;  /* 0x0000000908087212 */ /* 0x000fe200078e3cff */
[--C-:B------:R-:W-:Y:S01]  /*ee00*/  IMAD.X R9, RZ, RZ, R5.reuse, P4 ;  /* 0x000000ffff097224 */ /* 0x100fe200020e0605 */
[----:B------:R-:W-:Y:S01]  /*ee10*/  LOP3.LUT R3, R6, 0x380, RZ, 0xc0, !PT ;  /* 0x0000038006037812 */ /* 0x000fe200078ec0ff */
[--C-:B------:R-:W-:Y:S01]  /*ee20*/  IMAD.X R73, RZ, RZ, R5.reuse, P2 ;  /* 0x000000ffff497224 */ /* 0x100fe200010e0605 */
[----:B------:R-:W-:Y:S01]  /*ee30*/  LOP3.LUT R12, R12, R13, RZ, 0x3c, !PT ;  /* 0x0000000d0c0c7212 */ /* 0x000fe200078e3cff */
[----:B------:R-:W-:Y:S01]  /*ee40*/  IMAD.X R13, RZ, RZ, R5, P3 ;  /* 0x000000ffff0d7224 */ /* 0x000fe200018e0605 */
[----:B------:R-:W-:-:S02]  /*ee50*/  SHF.R.U64 R3, R3, 0x3, RZ ;  /* 0x0000000303037819 */ /* 0x000fc400000012ff */
[C---:B------:R-:W-:Y:S02]  /*ee60*/  IADD3 R29, P0, R4.reuse, 0x4000, RZ ;  /* 0x00004000041d7810 */ /* 0x040fe40007f1e0ff */
[C---:B------:R-:W-:Y:S02]  /*ee70*/  IADD3 R33, P6, R4.reuse, 0x5000, RZ ;  /* 0x0000500004217810 */ /* 0x040fe40007fde0ff */
[----:B------:R-:W-:Y:S01]  /*ee80*/  IADD3 R37, P5, R4, 0x6000, RZ ;  /* 0x0000600004257810 */ /* 0x000fe20007fbe0ff */
[----:B------:R-:W-:Y:S01]  /*ee90*/  UIMAD UR9, UR53, UR15, UR9 ;  /* 0x0000000f350972a4 */ /* 0x000fe2000f8e0209 */
[----:B------:R-:W-:Y:S01]  /*eea0*/  LOP3.LUT R72, R3, R6, RZ, 0x3c, !PT ;  /* 0x0000000603487212 */ /* 0x000fe200078e3cff */
[----:B------:R-:W-:Y:S01]  /*eeb0*/  IMAD R3, R20, 0x20, R81 ;  /* 0x0000002014037824 */ /* 0x000fe200078e0251 */
[C---:B------:R-:W-:Y:S01]  /*eec0*/  IADD3 R41, P4, R4.reuse, 0x7000, RZ ;  /* 0x0000700004297810 */ /* 0x040fe20007f9e0ff */
[----:B------:R-:W-:Y:S01]  /*eed0*/  ULDC.64 UR14, c[0x0][0xaf0] ;  /* 0x0002bc00000e7ab9 */ /* 0x000fe20000000a00 */
[----:B------:R-:W-:Y:S01]  /*eee0*/  IADD3 R45, P3, R4, 0x8000, RZ ;  /* 0x00008000042d7810 */ /* 0x000fe20007f7e0ff */
[----:B------:R-:W-:Y:S01]  /*eef0*/  VIADD R78, R3, UR42 ;  /* 0x0000002a034e7c36 */ /* 0x000fe20008000000 */
[----:B------:R-:W-:Y:S01]  /*ef00*/  LOP3.LUT R28, R29, 0x380, RZ, 0xc0, !PT ;  /* 0x000003801d1c7812 */ /* 0x000fe200078ec0ff */
[----:B------:R-:W-:Y:S01]  /*ef10*/  UIMAD UR4, UR4, UR14, URZ ;  /* 0x0000000e040472a4 */ /* 0x000fe2000f8e023f */
[----:B------:R-:W-:Y:S01]  /*ef20*/  LOP3.LUT R32, R33, 0x380, RZ, 0xc0, !PT ;  /* 0x0000038021207812 */ /* 0x000fe200078ec0ff */
[----:B------:R-:W5:Y:S01]  /*ef30*/  LD.E.128 R8, desc[UR48][R8.64] ;  /* 0x0000003008087980 */ /* 0x000f62000c101d00 */
[----:B------:R-:W-:-:S02]  /*ef40*/  LOP3.LUT R36, R37, 0x380, RZ, 0xc0, !PT ;  /* 0x0000038025247812 */ /* 0x000fc400078ec0ff */
[----:B------:R-:W-:Y:S01]  /*ef50*/  LOP3.LUT R40, R41, 0x380, RZ, 0xc0, !PT ;  /* 0x0000038029287812 */ /* 0x000fe200078ec0ff */
[----:B------:R-:W5:Y:S01]  /*ef60*/  LD.E.128 R12, desc[UR48][R12.64] ;  /* 0x000000300c0c7980 */ /* 0x000f62000c101d00 */
[----:B------:R-:W-:Y:S01]  /*ef70*/  LOP3.LUT R44, R45, 0x380, RZ, 0xc0, !PT ;  /* 0x000003802d2c7812 */ /* 0x000fe200078ec0ff */
[----:B------:R-:W-:Y:S01]  /*ef80*/  @P1 IMAD.HI.U32 R20, R78, UR11, RZ ;  /* 0x0000000b4e141c27 */ /* 0x000fe2000f8e00ff */
[----:B------:R-:W-:Y:S01]  /*ef90*/  SHF.R.U64 R28, R28, 0x3, RZ ;  /* 0x000000031c1c7819 */ /* 0x000fe200000012ff */
[----:B------:R-:W-:Y:S01]  /*efa0*/  UIMAD UR4, UR12, UR15, UR4 ;  /* 0x0000000f0c0472a4 */ /* 0x000fe2000f8e0204 */
[----:B------:R-:W-:Y:S01]  /*efb0*/  SHF.R.U64 R32, R32, 0x3, RZ ;  /* 0x0000000320207819 */ /* 0x000fe200000012ff */
[----:B------:R-:W5:Y:S01]  /*efc0*/  LD.E.128 R24, desc[UR48][R24.64] ;  /* 0x0000003018187980 */ /* 0x000f62000c101d00 */
[----:B------:R-:W-:Y:S02]  /*efd0*/  SHF.R.U64 R36, R36, 0x3, RZ ;  /* 0x0000000324247819 */ /* 0x000fe400000012ff */
[----:B------:R-:W-:Y:S01]  /*efe0*/  SHF.R.U64 R40, R40, 0x3, RZ ;  /* 0x0000000328287819 */ /* 0x000fe200000012ff */
[----:B------:R-:W5:Y:S01]  /*eff0*/  LD.E.128 R48, desc[UR48][R48.64] ;  /* 0x0000003030307980 */ /* 0x000f62000c101d00 */
[----:B------:R-:W-:Y:S01]  /*f000*/  SHF.R.U64 R44, R44, 0x3, RZ ;  /* 0x000000032c2c7819 */ /* 0x000fe200000012ff */
[----:B------:R-:W-:Y:S01]  /*f010*/  UIMAD.WIDE.U32 UR12, UR12, UR14, UR8 ;  /* 0x0000000e0c0c72a5 */ /* 0x000fe2000f8e0008 */
[----:B------:R-:W-:Y:S01]  /*f020*/  LOP3.LUT R28, R28, R29, RZ, 0x3c, !PT ;  /* 0x0000001d1c1c7212 */ /* 0x000fe200078e3cff */
[----:B------:R-:W-:Y:S01]  /*f030*/  IMAD.MOV.U32 R3, RZ, RZ, R78 ;  /* 0x000000ffff037224 */ /* 0x000fe200078e004e */
[----:B------:R-:W-:Y:S01]  /*f040*/  @UP2 ULDC UR8, c[0x0][0xbf0] ;  /* 0x0002fc0000082ab9 */ /* 0x000fe20000000800 */
        /* <DEDUP_REMOVED lines=8> */
[----:B------:R-:W-:Y:S01]  /*f0d0*/  @P1 SHF.R.U32.HI R3, RZ, UR8, R20 ;  /* 0x00000008ff031c19 */ /* 0x000fe20008011614 */
[----:B------:R-:W-:Y:S01]  /*f0e0*/  IMAD.X R45, RZ, RZ, R5, P3 ;  /* 0x000000ffff2d7224 */ /* 0x000fe200018e0605 */
[C---:B------:R-:W-:Y:S01]  /*f0f0*/  IADD3 R53, P0, R4.reuse, 0xa000, RZ ;  /* 0x0000a00004357810 */ /* 0x040fe20007f1e0ff */
[----:B------:R-:W-:Y:S01]  /*f100*/  UIADD3 UR4, UR13, UR4, URZ ;  /* 0x000000040d047290 */ /* 0x000fe2000fffe03f */
[C---:B------:R-:W-:Y:S01]  /*f110*/  IADD3 R57, P6, R4.reuse, 0xb000, RZ ;  /* 0x0000b00004397810 */ /* 0x040fe20007fde0ff */
[----:B------:R-:W-:Y:S01]  /*f120*/  ULDC.64 UR8, c[0x0][0xae0] ;  /* 0x0002b80000087ab9 */ /* 0x000fe20000000a00 */
[----:B------:R-:W-:-:S02]  /*f130*/  IADD3 R61, P5, R4, 0xc000, RZ ;  /* 0x0000c000043d7810 */ /* 0x000fc40007fbe0ff */
[C---:B------:R-:W-:Y:S01]  /*f140*/  LOP3.LUT R7, R4.reuse, 0x380, RZ, 0xc0, !PT ;  /* 0x0000038004077812 */ /* 0x040fe200078ec0ff */
[----:B------:R-:W-:Y:S01]  /*f150*/  IMAD.U32 R21, RZ, RZ, UR13 ;  /* 0x0000000dff157e24 */ /* 0x000fe2000f8e00ff */
[C---:B------:R-:W-:Y:S01]  /*f160*/  IADD3 R65, P4, R4.reuse, 0xd000, RZ ;  /* 0x0000d00004417810 */ /* 0x040fe20007f9e0ff */
[--C-:B------:R-:W-:Y:S01]  /*f170*/  IMAD.MOV R77, RZ, RZ, -R3.reuse ;  /* 0x000000ffff4d7224 */ /* 0x100fe200078e0a03 */
[----:B------:R-:W-:Y:S01]  /*f180*/  IADD3 R69, P3, R4, 0xe000, RZ ;  /* 0x0000e00004457810 */ /* 0x000fe20007f7e0ff */
[----:B------:R-:W-:Y:S01]  /*f190*/  IMAD.U32 R20, RZ, RZ, UR12 ;  /* 0x0000000cff147e24 */ /* 0x000fe2000f8e00ff */
[----:B------:R-:W-:Y:S01]  /*f1a0*/  SHF.R.S32.HI R76, RZ, 0x1f, R3 ;  /* 0x0000001fff4c7819 */ /* 0x000fe20000011403 */
[----:B------:R-:W5:Y:S01]  /*f1b0*/  LD.E.128 R28, desc[UR48][R28.64] ;  /* 0x000000301c1c7980 */ /* 0x000f62000c101d00 */
[----:B------:R-:W-:Y:S02]  /*f1c0*/  LOP3.LUT R52, R53, 0x380, RZ, 0xc0, !PT ;  /* 0x0000038035347812 */ /* 0x000fe400078ec0ff */
[----:B------:R-:W-:Y:S01]  /*f1d0*/  LOP3.LUT R56, R57, 0x380, RZ, 0xc0, !PT ;  /* 0x0000038039387812 */ /* 0x000fe200078ec0ff */
[----:B------:R-:W5:Y:S01]  /*f1e0*/  LD.E.128 R32, desc[UR48][R32.64] ;  /* 0x0000003020207980 */ /* 0x000f62000c101d00 */
[----:B------:R-:W-:-:S02]  /*f1f0*/  LOP3.LUT R60, R61, 0x380, RZ, 0xc0, !PT ;  /* 0x000003803d3c7812 */ /* 0x000fc400078ec0ff */
[----:B------:R-:W-:Y:S01]  /*f200*/  LOP3.LUT R64, R65, 0x380, RZ, 0xc0, !PT ;  /* 0x0000038041407812 */ /* 0x000fe200078ec0ff */
[----:B------:R-:W5:Y:S01]  /*f210*/  LD.E.128 R36, desc[UR48][R36.64] ;  /* 0x0000003024247980 */ /* 0x000f62000c101d00 */
[----:B------:R-:W-:Y:S01]  /*f220*/  LOP3.LUT R68, R69, 0x380, RZ, 0xc0, !PT ;  /* 0x0000038045447812 */ /* 0x000fe200078ec0ff */
[----:B------:R-:W-:Y:S01]  /*f230*/  IMAD.U32 R21, RZ, RZ, UR4 ;  /* 0x00000004ff157e24 */ /* 0x000fe2000f8e00ff */
[----:B------:R-:W-:Y:S01]  /*f240*/  SHF.R.U64 R52, R52, 0x3, RZ ;  /* 0x0000000334347819 */ /* 0x000fe200000012ff */
[----:B------:R-:W-:Y:S01]  /*f250*/  IMAD R76, R76, UR8, RZ ;  /* 0x000000084c4c7c24 */ /* 0x000fe2000f8e02ff */
[----:B------:R-:W-:Y:S01]  /*f260*/  SHF.R.U64 R56, R56, 0x3, RZ ;  /* 0x0000000338387819 */ /* 0x000fe200000012ff */
[----:B------:R-:W-:Y:S01]  /*f270*/  IMAD R77, R77, UR20, R78 ;  /* 0x000000144d4d7c24 */ /* 0x000fe2000f8e024e */
[----:B------:R-:W-:Y:S01]  /*f280*/  SHF.R.U64 R60, R60, 0x3, RZ ;  /* 0x000000033c3c7819 */ /* 0x000fe200000012ff */
[----:B------:R-:W5:Y:S01]  /*f290*/  LD.E.128 R40, desc[UR48][R40.64] ;  /* 0x0000003028287980 */ /* 0x000f62000c101d00 */
[----:B------:R-:W-:-:S02]  /*f2a0*/  SHF.R.U64 R64, R64, 0x3, RZ ;  /* 0x0000000340407819 */ /* 0x000fc400000012ff */
[----:B------:R-:W-:Y:S01]  /*f2b0*/  SHF.R.U64 R68, R68, 0x3, RZ ;  /* 0x0000000344447819 */ /* 0x000fe200000012ff */
[----:B------:R-:W5:Y:S01]  /*f2c0*/  LD.E.128 R44, desc[UR48][R44.64] ;  /* 0x000000302c2c7980 */ /* 0x000f62000c101d00 */
[----:B------:R-:W-:Y:S01]  /*f2d0*/  SHF.R.U64 R7, R7, 0x3, RZ ;  /* 0x0000000307077819 */ /* 0x000fe200000012ff */
[C---:B------:R-:W-:Y:S01]  /*f2e0*/  IMAD R79, R3.reuse, UR9, R76 ;  /* 0x00000009034f7c24 */ /* 0x040fe2000f8e024c */
[----:B------:R-:W-:Y:S01]  /*f2f0*/  LOP3.LUT R52, R52, R53, RZ, 0x3c, !PT ;  /* 0x0000003534347212 */ /* 0x000fe200078e3cff */
[----:B------:R-:W-:Y:S01]  /*f300*/  IMAD.WIDE.U32 R20, R3, UR8, R20 ;  /* 0x0000000803147c25 */ /* 0x000fe2000f8e0014 */
[----:B------:R-:W-:Y:S01]  /*f310*/  LOP3.LUT R56, R56, R57, RZ, 0x3c, !PT ;  /* 0x0000003938387212 */ /* 0x000fe200078e3cff */
[----:B------:R-:W-:Y:S01]  /*f320*/  ULDC.64 UR8, c[0x0][0xad8] ;  /* 0x0002b60000087ab9 */ /* 0x000fe20000000a00 */
        /* <DEDUP_REMOVED lines=8> */
[----:B------:R-:W-:Y:S01]  /*f3b0*/  SHF.R.S32.HI R3, RZ, 0x1f, R77 ;  /* 0x0000001fff037819 */ /* 0x000fe2000001144d */
[----:B------:R-:W-:Y:S01]  /*f3c0*/  IMAD.X R69, RZ, RZ, R5, P3 ;  /* 0x000000ffff457224 */ /* 0x000fe200018e0605 */
[----:B------:R-:W5:Y:S01]  /*f3d0*/  LD.E.128 R52, desc[UR48][R52.64] ;  /* 0x0000003034347980 */ /* 0x000f62000c101d00 */
[----:B------:R-:W-:-:S02]  /*f3e0*/  IMAD.IADD R21, R21, 0x1, R79 ;  /* 0x0000000115157824 */ /* 0x000fc400078e024f */
[----:B------:R-:W-:Y:S01]  /*f3f0*/  IMAD R76, R3, UR8, RZ ;  /* 0x00000008034c7c24 */ /* 0x000fe2000f8e02ff */
[----:B------:R-:W5:Y:S01]  /*f400*/  LD.E.128 R4, desc[UR48][R4.64] ;  /* 0x0000003004047980 */ /* 0x000f62000c101d00 */
[----:B------:R-:W-:-:S03]  /*f410*/  IMAD.WIDE.U32 R20, R77, UR8, R20 ;  /* 0x000000084d147c25 */ /* 0x000fc6000f8e0014 */
[----:B------:R-:W5:Y:S01]  /*f420*/  LD.E.128 R56, desc[UR48][R56.64] ;  /* 0x0000003038387980 */ /* 0x000f62000c101d00 */
[----:B------:R-:W-:Y:S01]  /*f430*/  IMAD R3, R77, UR9, R76 ;  /* 0x000000094d037c24 */ /* 0x000fe2000f8e024c */
[----:B------:R-:W-:Y:S02]  /*f440*/  ULDC.64 UR8, c[0x0][0xa80] ;  /* 0x0002a00000087ab9 */ /* 0x000fe40000000a00 */
[----:B------:R-:W5:Y:S04]  /*f450*/  LD.E.128 R60, desc[UR48][R60.64] ;  /* 0x000000303c3c7980 */ /* 0x000f68000c101d00 */
[----:B------:R-:W5:Y:S04]  /*f460*/  LD.E.128 R64, desc[UR48][R64.64] ;  /* 0x0000003040407980 */ /* 0x000f68000c101d00 */
[----:B------:R-:W5:Y:S04]  /*f470*/  LD.E.128 R68, desc[UR48][R68.64] ;  /* 0x0000003044447980 */ /* 0x000f68000c101d00 */
[----:B------:R-:W5:Y:S01]  /*f480*/  LD.E.128 R72, desc[UR48][R72.64] ;  /* 0x0000003048487980 */ /* 0x000f62000c101d00 */
[----:B------:R-:W-:Y:S01]  /*f490*/  @!PT LDS RZ, [RZ] ;  /* 0x00000000fffff984 */ /* 0x000fe20000000800 */
[----:B------:R-:W-:Y:S01]  /*f4a0*/  @!PT LDS RZ, [RZ] ;  /* 0x00000000fffff984 */ /* 0x000fe20000000800 */
[----:B------:R-:W-:Y:S01]  /*f4b0*/  @!PT LDS RZ, [RZ] ;  /* 0x00000000fffff984 */ /* 0x000fe20000000800 */
[----:B------:R-:W-:Y:S01]  /*f4c0*/  @!PT LDS RZ, [RZ] ;  /* 0x00000000fffff984 */ /* 0x000fe20000000800 */
[----:B------:R0:W-:Y:S06]  /*f4d0*/  MEMBAR.ALL.CTA ;  /* 0x0000000000007992 */ /* 0x0001ec0000008000 */
[----:B0-----:R-:W0:Y:S01]  /*f4e0*/  FENCE.VIEW.ASYNC.S ;  /* 0x00000000000073c6 */ /* 0x001e220000000000 */
[----:B------:R-:W-:Y:S01]  /*f4f0*/  IMAD.IADD R3, R21, 0x1, R3 ;  /* 0x0000000115037824 */ /* 0x000fe200078e0203 */
[----:B------:R-:W-:Y:S01]  /*f500*/  LEA R82, P2, R20, UR8, 0x1 ;  /* 0x0000000814527c11 */ /* 0x000fe2000f8408ff */
[----:B------:R-:W-:Y:S01]  /*f510*/  VIADD R84, R81, UR42 ;  /* 0x0000002a51547c36 */ /* 0x000fe20008000000 */
[----:B------:R-:W-:-:S02]  /*f520*/  UIADD3 UR7, UR7, 0x28420, URZ ;  /* 0x0002842007077890 */ /* 0x000fc4000fffe03f */
[----:B------:R-:W-:Y:S02]  /*f530*/  LEA.HI.X R83, R20, UR9, R3, 0x1, P2 ;  /* 0x0000000914537c11 */ /* 0x000fe400090f0c03 */
[C---:B------:R-:W-:Y:S01]  /*f540*/  ISETP.GE.AND P2, PT, R84.reuse, UR10, PT ;  /* 0x0000000a54007c0c */ /* 0x040fe2000bf46270 */
[----:B------:R-:W-:Y:S01]  /*f550*/  UPRMT UR7, URZ, 0x654, UR7 ;  /* 0x000006543f077896 */ /* 0x000fe20008000007 */
[C---:B------:R-:W-:Y:S02]  /*f560*/  VIADD R76, R84.reuse, 0x20 ;  /* 0x00000020544c7836 */ /* 0x040fe40000000000 */
[----:B------:R-:W-:Y:S02]  /*f570*/  VIADD R77, R84, 0x40 ;  /* 0x00000040544d7836 */ /* 0x000fe40000000000 */
[C---:B------:R-:W-:Y:S02]  /*f580*/  VIADD R88, R0.reuse, 0x80 ;  /* 0x0000008000587836 */ /* 0x040fe40000000000 */
[----:B------:R-:W-:-:S02]  /*f590*/  VIADD R90, R0, 0xc0 ;  /* 0x000000c0005a7836 */ /* 0x000fc40000000000 */
[----:B------:R-:W-:Y:S01]  /*f5a0*/  VIADD R86, R0, 0x40 ;  /* 0x0000004000567836 */ /* 0x000fe20000000000 */
[----:B0-----:R0:W1:Y:S01]  /*f5b0*/  SHFL.IDX PT, R81, R82, RZ, 0x181f ;  /* 0x00181fff52517589 */ /* 0x00106200000e0000 */
[----:B------:R-:W-:Y:S03]  /*f5c0*/  BSSY B1, `(.L_x_1235) ;  /* 0x000001b000017945 */ /* 0x000fe60003800000 */
[----:B------:R0:W2:Y:S01]  /*f5d0*/  SHFL.IDX PT, R3, R83, RZ, 0x181f ;  /* 0x00181fff53037589 */ /* 0x0000a200000e0000 */
[----:B------:R-:W-:Y:S01]  /*f5e0*/  SYNCS.ARRIVE.TRANS64.RED.A1T0 RZ, [UR7], RZ ;  /* 0x000000ffffff79a7 */ /* 0x000fe20008100407 */
[----:B------:R-:W-:Y:S02]  /*f5f0*/  ISETP.GE.AND P1, PT, R76, UR10, PT ;  /* 0x0000000a4c007c0c */ /* 0x000fe4000bf26270 */
[----:B------:R-:W-:Y:S02]  /*f600*/  ISETP.GE.AND P0, PT, R77, UR10, PT ;  /* 0x0000000a4d007c0c */ /* 0x000fe4000bf06270 */
[----:B------:R-:W-:-:S02]  /*f610*/  SHF.R.S32.HI R91, RZ, 0x1f, R0 ;  /* 0x0000001fff5b7819 */ /* 0x000fc40000011400 */
        /* <DEDUP_REMOVED lines=21> */
.L_x_1236:
[----:B------:R-:W-:Y:S05]  /*f770*/  BSYNC B1 ;  /* 0x0000000000017941 */ /* 0x000fea0003800000 */
.L_x_1235:
[----:B--2---:R2:W3:Y:S01]  /*f780*/  SHFL.IDX PT, R3, R83, 0x1, 0x181f ;  /* 0x00381f0053037f89 */ /* 0x0044e200000e0000 */
[----:B------:R-:W-:Y:S03]  /*f790*/  BSSY B1, `(.L_x_1237) ;  /* 0x0000014000017945 */ /* 0x000fe60003800000 */
[----:B0----5:R2:W0:Y:S01]  /*f7a0*/  SHFL.IDX PT, R29, R82, 0x1, 0x181f ;  /* 0x00381f00521d7f89 */ /* 0x02142200000e0000 */
[----:B------:R-:W-:Y:S05]  /*f7b0*/  @P1 BRA `(.L_x_1238) ;  /* 0x0000000000441947 */ /* 0x000fea0003800000 */
[----:B------:R-:W-:Y:S02]  /*f7c0*/  ULDC UR4, c[0x0][0xac8] ;  /* 0x0002b20000047ab9 */ /* 0x000fe40000000800 */
[----:B------:R-:W-:Y:S02]  /*f7d0*/  ISETP.GE.AND P4, PT, R0, UR4, PT ;  /* 0x0000000400007c0c */ /* 0x000fe4000bf86270 */
[----:B------:R-:W-:Y:S02]  /*f7e0*/  ISETP.GE.AND P3, PT, R86, UR4, PT ;  /* 0x0000000456007c0c */ /* 0x000fe4000bf66270 */
[----:B------:R-:W-:Y:S02]  /*f7f0*/  ISETP.GE.AND P2, PT, R88, UR4, PT ;  /* 0x0000000458007c0c */ /* 0x000fe4000bf46270 */
[----:B------:R-:W-:-:S07]  /*f800*/  ISETP.GE.AND P1, PT, R90, UR4, PT ;  /* 0x000000045a007c0c */ /* 0x000fce000bf26270 */
[-C--:B0-----:R-:W-:Y:S02]  /*f810*/  @!P4 LEA R4, P6, R0, R29.reuse, 0x1 ;  /* 0x0000001d0004c211 */ /* 0x081fe400078c08ff */
        /* <DEDUP_REMOVED lines=11> */
.L_x_1238:
[----:B------:R-:W-:Y:S05]  /*f8d0*/  BSYNC B1 ;  /* 0x0000000000017941 */ /* 0x000fea0003800000 */
.L_x_1237:
[----:B---3--:R3:W0:Y:S01]  /*f8e0*/  SHFL.IDX PT, R3, R83, 0x2, 0x181f ;  /* 0x00581f0053037f89 */ /* 0x00862200000e0000 */
[----:B------:R-:W-:Y:S03]  /*f8f0*/  BSSY B1, `(.L_x_1239) ;  /* 0x0000014000017945 */ /* 0x000fe60003800000 */
[----:B----4-:R3:W4:Y:S01]  /*f900*/  SHFL.IDX PT, R11, R82, 0x2, 0x181f ;  /* 0x00581f00520b7f89 */ /* 0x01072200000e0000 */
        /* <DEDUP_REMOVED lines=12> */
[----:B------:R0:W-:Y:S01]  /*f9d0*/  @!P3 ST.E.128 desc[UR48][R4.64], R12 ;  /* 0x0000000c0400b985 */ /* 0x0001e2000c101d30 */
[----:B------:R-:W-:-:S02]  /*f9e0*/  @!P1 LEA.HI.X R9, R88, R3, R85, 0x1, P4 ;  /* 0x0000000358099211 */ /* 0x000fc400020f0c55 */
[----:B------:R-:W-:Y:S01]  /*f9f0*/  @!P0 LEA.HI.X R11, R90, R3, R87, 0x1, P6 ;  /* 0x000000035a0b8211 */ /* 0x000fe200030f0c57 */
[----:B------:R0:W-:Y:S04]  /*fa00*/  @!P2 ST.E.128 desc[UR48][R6.64], R36 ;  /* 0x000000240600a985 */ /* 0x0001e8000c101d30 */
[----:B------:R0:W-:Y:S04]  /*fa10*/  @!P1 ST.E.128 desc[UR48][R8.64], R52 ;  /* 0x0000003408009985 */ /* 0x0001e8000c101d30 */
[----:B------:R0:W-:Y:S02]  /*fa20*/  @!P0 ST.E.128 desc[UR48][R10.64], R68 ;  /* 0x000000440a008985 */ /* 0x0001e4000c101d30 */
.L_x_1240:
[----:B------:R-:W-:Y:S05]  /*fa30*/  BSYNC B1 ;  /* 0x0000000000017941 */ /* 0x000fea0003800000 */
.L_x_1239:
[----:B0-----:R-:W-:Y:S01]  /*fa40*/  VIADD R3, R84, 0x60 ;  /* 0x0000006054037836 */ /* 0x001fe20000000000 */
[----:B--23--:R-:W0:Y:S04]  /*fa50*/  SHFL.IDX PT, R83, R83, 0x3, 0x181f ;  /* 0x00781f0053537f89 */ /* 0x00ce2800000e0000 */
[----:B------:R-:W-:Y:S01]  /*fa60*/  ISETP.GE.AND P0, PT, R3, UR10, PT ;  /* 0x0000000a03007c0c */ /* 0x000fe2000bf06270 */
[----:B----4-:R4:W2:-:S12]  /*fa70*/  SHFL.IDX PT, R11, R82, 0x3, 0x181f ;  /* 0x00781f00520b7f89 */ /* 0x01089800000e0000 */
[----:B----4-:R-:W-:Y:S05]  /*fa80*/  @P0 BRA `(.L_x_1241) ;  /* 0x0000002400500947 */ /* 0x010fea0003800000 */
[----:B------:R-:W-:Y:S02]  /*fa90*/  ULDC UR4, c[0x0][0xac8] ;  /* 0x0002b20000047ab9 */ /* 0x000fe40000000800 */
[----:B------:R-:W-:Y:S02]  /*faa0*/  ISETP.GE.AND P3, PT, R0, UR4, PT ;  /* 0x0000000400007c0c */ /* 0x000fe4000bf66270 */
[----:B------:R-:W-:Y:S02]  /*fab0*/  ISETP.GE.AND P4, PT, R86, UR4, PT ;  /* 0x0000000456007c0c */ /* 0x000fe4000bf86270 */
[----:B------:R-:W-:-:S09]  /*fac0*/  ISETP.GE.AND P5, PT, R88, UR4, PT ;  /* 0x0000000458007c0c */ /* 0x000fd2000bfa6270 */
[-C--:B--2---:R-:W-:Y:S02]  /*fad0*/  @!P3 LEA R4, P0, R0, R11.reuse, 0x1 ;  /* 0x0000000b0004b211 */ /* 0x084fe400078008ff */
[-C--:B------:R-:W-:Y:S02]  /*fae0*/  @!P4 LEA R6, P1, R86, R11.reuse, 0x1 ;  /* 0x0000000b5606c211 */ /* 0x080fe400078208ff */
[----:B------:R-:W-:Y:S02]  /*faf0*/  @!P5 LEA R8, P2, R88, R11, 0x1 ;  /* 0x0000000b5808d211 */ /* 0x000fe400078408ff */
[-C--:B0-----:R-:W-:Y:S02]  /*fb00*/  @!P3 LEA.HI.X R5, R0, R83.reuse, R91, 0x1, P0 ;  /* 0x000000530005b211 */ /* 0x081fe400000f0c5b */
[-C--:B------:R-:W-:Y:S02]  /*fb10*/  @!P4 LEA.HI.X R7, R86, R83.reuse, R89, 0x1, P1 ;  /* 0x000000535607c211 */ /* 0x080fe400008f0c59 */
[----:B------:R-:W-:Y:S01]  /*fb20*/  @!P5 LEA.HI.X R9, R88, R83, R85, 0x1, P2 ;  /* 0x000000535809d211 */ /* 0x000fe200010f0c55 */
[----:B------:R4:W-:Y:S01]  /*fb30*/  @!P3 ST.E.128 desc[UR48][R4.64], R24 ;  /* 0x000000180400b985 */ /* 0x0009e2000c101d30 */
[----:B------:R-:W-:-:S03]  /*fb40*/  ISETP.GE.AND P0, PT, R90, UR4, PT ;  /* 0x000000045a007c0c */ /* 0x000fc6000bf06270 */
[----:B------:R4:W-:Y:S04]  /*fb50*/  @!P4 ST.E.128 desc[UR48][R6.64], R40 ;  /* 0x000000280600c985 */ /* 0x0009e8000c101d30 */
[----:B------:R4:W-:Y:S06]  /*fb60*/  @!P5 ST.E.128 desc[UR48][R8.64], R56 ;  /* 0x000000380800d985 */ /* 0x0009ec000c101d30 */
[----:B------:R-:W-:Y:S05]  /*fb70*/  @P0 BRA `(.L_x_1241) ;  /* 0x0000002400140947 */ /* 0x000fea0003800000 */
[----:B----4-:R-:W-:-:S04]  /*fb80*/  LEA R4, P0, R90, R11, 0x1 ;  /* 0x0000000b5a047211 */ /* 0x010fc800078008ff */
[----:B------:R-:W-:-:S05]  /*fb90*/  LEA.HI.X R5, R90, R83, R87, 0x1, P0 ;  /* 0x000000535a057211 */ /* 0x000fca00000f0c57 */
[----:B------:R0:W-:Y:S01]  /*fba0*/  ST.E.128 desc[UR48][R4.64], R72 ;  /* 0x0000004804007985 */ /* 0x0001e2000c101d30 */
[----:B------:R-:W-:Y:S05]  /*fbb0*/  BRA `(.L_x_1241) ;  /* 0x0000002400047947 */ /* 0x000fea0003800000 */
.L_x_1234:
[----:B------:R-:W-:Y:S01]  /*fbc0*/  ULDC.64 UR14, c[0x0][0xb08] ;  /* 0x0002c200000e7ab9 */ /* 0x000fe20000000a00 */
[----:B------:R-:W-:Y:S01]  /*fbd0*/  IMAD.MOV.U32 R3, RZ, RZ, R80 ;  /* 0x000000ffff037224 */ /* 0x000fe200078e0050 */
[----:B------:R-:W-:Y:S01]  /*fbe0*/  UIMAD UR11, UR16, UR14, URZ ;  /* 0x0000000e100b72a4 */ /* 0x000fe2000f8e023f */
[----:B------:R-:W-:Y:S01]  /*fbf0*/  ISETP.GE.AND P0, PT, R79, UR10, PT ;  /* 0x0000000a4f007c0c */ /* 0x000fe2000bf06270 */
[----:B------:R-:W-:Y:S01]  /*fc00*/  UIMAD.WIDE.U32 UR8, UR4, UR14, URZ ;  /* 0x0000000e040872a5 */ /* 0x000fe2000f8e003f */
[----:B------:R-:W-:Y:S01]  /*fc10*/  BSSY B1, `(.L_x_1242) ;  /* 0x00000bd000017945 */ /* 0x000fe20003800000 */
[----:B------:R-:W-:Y:S01]  /*fc20*/  UIMAD UR11, UR4, UR15, UR11 ;  /* 0x0000000f040b72a4 */ /* 0x000fe2000f8e020b */
[----:B------:R-:W-:Y:S01]  /*fc30*/  SHF.R.S32.HI R81, RZ, 0x1f, R208 ;  /* 0x0000001fff517819 */ /* 0x000fe200000114d0 */
[----:B------:R-:W-:Y:S01]  /*fc40*/  USHF.R.S32.HI UR4, URZ, 0x1f, UR12 ;  /* 0x0000001f3f047899 */ /* 0x000fe2000801140c */
[----:B------:R-:W-:Y:S01]  /*fc50*/  SHF.R.S32.HI R82, RZ, 0x1f, R209 ;  /* 0x0000001fff527819 */ /* 0x000fe200000114d1 */
[----:B------:R-:W-:Y:S01]  /*fc60*/  UIADD3 UR9, UR9, UR11, URZ ;  /* 0x0000000b09097290 */ /* 0x000fe2000fffe03f */
[----:B------:R-:W-:Y:S01]  /*fc70*/  SHF.R.S32.HI R83, RZ, 0x1f, R210 ;  /* 0x0000001fff537819 */ /* 0x000fe200000114d2 */
[----:B------:R-:W-:Y:S01]  /*fc80*/  ULDC.64 UR14, c[0x0][0xb38] ;  /* 0x0002ce00000e7ab9 */ /* 0x000fe20000000a00 */
[----:B------:R-:W-:Y:S01]  /*fc90*/  ULDC.64 UR16, c[0x0][0xb40] ;  /* 0x0002d00000107ab9 */ /* 0x000fe20000000a00 */
[----:B------:R-:W-:Y:S01]  /*fca0*/  UIMAD.WIDE.U32 UR8, UR53, UR14, UR8 ;  /* 0x0000000e350872a5 */ /* 0x000fe2000f8e0008 */
[----:B------:R-:W-:Y:S01]  /*fcb0*/  SHF.R.S32.HI R84, RZ, 0x1f, R211 ;  /* 0x0000001fff547819 */ /* 0x000fe200000114d3 */
[----:B------:R-:W-:Y:S01]  /*fcc0*/  UIMAD UR4, UR4, UR16, URZ ;  /* 0x00000010040472a4 */ /* 0x000fe2000f8e023f */
[----:B------:R-:W-:Y:S01]  /*fcd0*/  SHF.R.S32.HI R85, RZ, 0x1f, R212 ;  /* 0x0000001fff557819 */ /* 0x000fe200000114d4 */
[----:B------:R-:W-:Y:S01]  /*fce0*/  UIMAD UR9, UR53, UR15, UR9 ;  /* 0x0000000f350972a4 */ /* 0x000fe2000f8e0209 */
[----:B------:R-:W-:Y:S01]  /*fcf0*/  SHF.R.S32.HI R86, RZ, 0x1f, R213 ;  /* 0x0000001fff567819 */ /* 0x000fe200000114d5 */
[----:B------:R-:W-:Y:S01]  /*fd00*/  UIMAD UR4, UR12, UR17, UR4 ;  /* 0x000000110c0472a4 */ /* 0x000fe2000f8e0204 */
[----:B------:R-:W-:Y:S01]  /*fd10*/  SHF.R.S32.HI R87, RZ, 0x1f, R214 ;  /* 0x0000001fff577819 */ /* 0x000fe200000114d6 */
[----:B------:R-:W-:Y:S01]  /*fd20*/  UIMAD.WIDE.U32 UR12, UR12, UR16, UR8 ;  /* 0x000000100c0c72a5 */ /* 0x000fe2000f8e0008 */
[----:B------:R-:W-:Y:S01]  /*fd30*/  SHF.R.S32.HI R88, RZ, 0x1f, R215 ;  /* 0x0000001fff587819 */ /* 0x000fe200000114d7 */
[----:B------:R-:W-:Y:S01]  /*fd40*/  ULDC.64 UR14, c[0x0][0xb48] ;  /* 0x0002d200000e7ab9 */ /* 0x000fe20000000a00 */
[----:B------:R-:W-:Y:S01]  /*fd50*/  @UP2 ULDC UR8, c[0x0][0xbec] ;  /* 0x0002fb0000082ab9 */ /* 0x000fe20000000800 */
[----:B------:R-:W-:Y:S01]  /*fd60*/  UIADD3 UR9, UR13, UR4, URZ ;  /* 0x000000040d097290 */ /* 0x000fe2000fffe03f */
[----:B------:R-:W-:Y:S01]  /*fd70*/  @P1 IMAD.HI.U32 R0, R80, UR8, RZ ;  /* 0x0000000850001c27 */ /* 0x000fe2000f8e00ff */
[----:B------:R-:W-:Y:S01]  /*fd80*/  UIADD3 UR7, UR7, 0x28420, URZ ;  /* 0x0002842007077890 */ /* 0x000fe2000fffe03f */
[----:B------:R-:W-:Y:S01]  /*fd90*/  SHF.R.S32.HI R89, RZ, 0x1f, R2 ;  /* 0x0000001fff597819 */ /* 0x000fe20000011402 */
[----:B------:R-:W-:Y:S01]  /*fda0*/  @UP2 ULDC UR4, c[0x0][0xbf0] ;  /* 0x0002fc0000042ab9 */ /* 0x000fe20000000800 */
[----:B------:R-:W-:Y:S01]  /*fdb0*/  UMOV UR8, UR12 ;  /* 0x0000000c00087c82 */ /* 0x000fe20008000000 */
[----:B------:R-:W-:Y:S01]  /*fdc0*/  @P1 SHF.R.U32.HI R3, RZ, UR4, R0 ;  /* 0x00000004ff031c19 */ /* 0x000fe20008011600 */
[----:B------:R-:W-:Y:S01]  /*fdd0*/  UIMAD.WIDE.U32 UR8, UR55, UR14, UR8 ;  /* 0x0000000e370872a5 */ /* 0x000fe2000f8e0008 */
[----:B------:R-:W-:-:S02]  /*fde0*/  ULDC.64 UR12, c[0x0][0xb30] ;  /* 0x0002cc00000c7ab9 */ /* 0x000fc40000000a00 */
[--C-:B------:R-:W-:Y:S01]  /*fdf0*/  SHF.R.S32.HI R0, RZ, 0x1f, R3.reuse ;  /* 0x0000001fff007819 */ /* 0x100fe20000011403 */
[----:B------:R-:W-:Y:S01]  /*fe00*/  IMAD.MOV R75, RZ, RZ, -R3 ;  /* 0x000000ffff4b7224 */ /* 0x000fe200078e0a03 */
[----:B------:R-:W-:Y:S02]  /*fe10*/  UIMAD UR55, UR55, UR15, UR9 ;  /* 0x0000000f373772a4 */ /* 0x000fe4000f8e0209 */
[----:B------:R-:W-:Y:S01]  /*fe20*/  IMAD.U32 R73, RZ, RZ, UR9 ;  /* 0x00000009ff497e24 */ /* 0x000fe2000f8e00ff */
[----:B------:R-:W-:Y:S01]  /*fe30*/  UPRMT UR7, URZ, 0x654, UR7 ;  /* 0x000006543f077896 */ /* 0x000fe20008000007 */
[----:B------:R-:W-:Y:S02]  /*fe40*/  IMAD R75, R75, UR20, R80 ;  /* 0x000000144b4b7c24 */ /* 0x000fe4000f8e0250 */
[----:B------:R-:W-:Y:S02]  /*fe50*/  IMAD R0, R0, UR12, RZ ;  /* 0x0000000c00007c24 */ /* 0x000fe4000f8e02ff */
[----:B------:R-:W-:Y:S01]  /*fe60*/  IMAD.U32 R72, RZ, RZ, UR8 ;  /* 0x00000008ff487e24 */ /* 0x000fe2000f8e00ff */
[----:B------:R-:W-:Y:S01]  /*fe70*/  ULDC.64 UR8, c[0x0][0xb28] ;  /* 0x0002ca0000087ab9 */ /* 0x000fe20000000a00 */
[----:B------:R-:W-:-:S02]  /*fe80*/  IMAD.U32 R73, RZ, RZ, UR55 ;  /* 0x00000037ff497e24 */ /* 0x000fc4000f8e00ff */
[C---:B------:R-:W-:Y:S01]  /*fe90*/  IMAD R77, R3.reuse, UR13, R0 ;  /* 0x0000000d034d7c24 */ /* 0x040fe2000f8e0200 */
[----:B------:R-:W-:Y:S01]  /*fea0*/  SHF.R.S32.HI R0, RZ, 0x1f, R75 ;  /* 0x0000001fff007819 */ /* 0x000fe2000001144b */
[----:B------:R-:W-:Y:S01]  /*feb0*/  IMAD.WIDE.U32 R72, R3, UR12, R72 ;  /* 0x0000000c03487c25 */ /* 0x000fe2000f8e0048 */
[----:B------:R-:W-:Y:S03]  /*fec0*/  SYNCS.ARRIVE.TRANS64.RED.A1T0 RZ, [UR7], RZ ;  /* 0x000000ffffff79a7 */ /* 0x000fe60008100407 */
[----:B------:R-:W-:Y:S02]  /*fed0*/  IMAD R0, R0, UR8, RZ ;  /* 0x0000000800007c24 */ /* 0x000fe4000f8e02ff */
[----:B------:R-:W-:Y:S02]  /*fee0*/  IMAD.IADD R73, R73, 0x1, R77 ;  /* 0x0000000149497824 */ /* 0x000fe400078e024d */
[----:B------:R-:W-:-:S02]  /*fef0*/  IMAD R3, R75, UR9, R0 ;  /* 0x000000094b037c24 */ /* 0x000fc4000f8e0200 */
[----:B------:R-:W-:Y:S01]  /*ff00*/  IMAD.WIDE.U32 R72, R75, UR8, R72 ;  /* 0x000000084b487c25 */ /* 0x000fe2000f8e0048 */
[----:B------:R-:W-:-:S03]  /*ff10*/  ULDC.64 UR8, c[0x0][0xb00] ;  /* 0x0002c00000087ab9 */ /* 0x000fc60000000a00 */
[----:B------:R-:W-:Y:S01]  /*ff20*/  IMAD.IADD R3, R73, 0x1, R3 ;  /* 0x0000000149037824 */ /* 0x000fe200078e0203 */
[----:B------:R-:W-:-:S04]  /*ff30*/  LEA R0, P1, R72, UR8, 0x2 ;  /* 0x0000000848007c11 */ /* 0x000fc8000f8210ff */
[----:B------:R-:W-:Y:S01]  /*ff40*/  LEA.HI.X R3, R72, UR9, R3, 0x2, P1 ;  /* 0x0000000948037c11 */ /* 0x000fe200088f1403 */
[----:B------:R0:W1:Y:S04]  /*ff50*/  SHFL.IDX PT, R77, R0, RZ, 0x1c1f ;  /* 0x001c1fff004d7589 */ /* 0x00006800000e0000 */
[----:B------:R0:W2:Y:S01]  /*ff60*/  SHFL.IDX PT, R78, R3, RZ, 0x1c1f ;  /* 0x001c1fff034e7589 */ /* 0x0000a200000e0000 */
[----:B------:R-:W-:Y:S05]  /*ff70*/  @P0 BRA `(.L_x_1243) ;  /* 0x0000000800180947 */ /* 0x000fea0003800000 */
[----:B------:R-:W-:Y:S02]  /*ff80*/  ULDC UR4, c[0x0][0xac8] ;  /* 0x0002b20000047ab9 */ /* 0x000fe40000000800 */
[----:B------:R-:W-:Y:S02]  /*ff90*/  ISETP.GE.AND P2, PT, R2, UR4, PT ;  /* 0x0000000402007c0c */ /* 0x000fe4000bf46270 */
[----:B------:R-:W-:Y:S02]  /*ffa0*/  ISETP.GE.AND P1, PT, R215, UR4, PT ;  /* 0x00000004d7007c0c */ /* 0x000fe4000bf26270 */
[----:B------:R-:W-:Y:S02]  /*ffb0*/  ISETP.GE.AND P3, PT, R214, UR4, PT ;  /* 0x00000004d6007c0c */ /* 0x000fe4000bf66270 */
[----:B------:R-:W-:-:S07]  /*ffc0*/  ISETP.GE.AND P0, PT, R213, UR4, PT ;  /* 0x00000004d5007c0c */ /* 0x000fce000bf06270 */
[CC--:B-1----:R-:W-:Y:S02]  /*ffd0*/  @!P2 LEA R72, P4, R2.reuse, R77.reuse, 0x2 ;  /* 0x0000004d0248a211 */ /* 0x0c2fe400078810ff */
[C---:B------:R-:W-:Y:S02]  /*ffe0*/  @!P1 LEA R74, P5, R215.reuse, R77, 0x2 ;  /* 0x0000004dd74a9211 */ /* 0x040fe400078a10ff */
[-C--:B--2---:R-:W-:Y:S02]  /*fff0*/  @!P2 LEA.HI.X R73, R2, R78.reuse, R89, 0x2, P4 ;  /* 0x0000004e0249a211 */ /* 0x084fe400020f1459 */
[----:B------:R-:W-:Y:S02]  /*10000*/  @!P1 LEA.HI.X R75, R215, R78, R88, 0x2, P5 ;  /* 0x0000004ed74b9211 */ /* 0x000fe400028f1458 */
[----:B------:R-:W-:Y:S01]  /*10010*/  ISETP.GE.AND P4, PT, R212, UR4, PT ;  /* 0x00000004d4007c0c */ /* 0x000fe2000bf86270 */
[----:B------:R1:W-:Y:S04]  /*10020*/  @!P2 ST.E.64 desc[UR48][R72.64], R8 ;  /* 0x000000084800a985 */ /* 0x0003e8000c101b30 */
[----:B------:R2:W-:Y:S01]  /*10030*/  @!P1 ST.E.64 desc[UR48][R74.64], R10 ;  /* 0x0000000a4a009985 */ /* 0x0005e2000c101b30 */
[----:B------:R-:W-:-:S02]  /*10040*/  ISETP.GE.AND P1, PT, R211, UR4, PT ;  /* 0x00000004d3007c0c */ /* 0x000fc4000bf26270 */
[----:B-1----:R-:W-:-:S05]  /*10050*/  @!P3 LEA R8, P2, R214, R77, 0x2 ;  /* 0x0000004dd608b211 */ /* 0x002fca00078410ff */
[-C--:B------:R-:W-:Y:S02]  /*10060*/  @!P4 LEA R72, P5, R212, R77.reuse, 0x2 ;  /* 0x0000004dd448c211 */ /* 0x080fe400078a10ff */
[C---:B--2---:R-:W-:Y:S02]  /*10070*/  @!P0 LEA R10, P6, R213.reuse, R77, 0x2 ;  /* 0x0000004dd50a8211 */ /* 0x044fe400078c10ff */
[-C--:B------:R-:W-:Y:S02]  /*10080*/  @!P3 LEA.HI.X R9, R214, R78.reuse, R87, 0x2, P2 ;  /* 0x0000004ed609b211 */ /* 0x080fe400010f1457 */
[-C--:B------:R-:W-:Y:S02]  /*10090*/  @!P0 LEA.HI.X R11, R213, R78.reuse, R86, 0x2, P6 ;  /* 0x0000004ed50b8211 */ /* 0x080fe400030f1456 */
[----:B------:R-:W-:Y:S01]  /*100a0*/  ISETP.GE.AND P2, PT, R210, UR4, PT ;  /* 0x00000004d2007c0c */ /* 0x000fe2000bf46270 */
[----:B------:R1:W-:Y:S01]  /*100b0*/  @!P3 ST.E.64 desc[UR48][R8.64], R20 ;  /* 0x000000140800b985 */ /* 0x0003e2000c101b30 */
[----:B------:R-:W-:-:S02]  /*100c0*/  @!P4 LEA.HI.X R73, R212, R78, R85, 0x2, P5 ;  /* 0x0000004ed449c211 */ /* 0x000fc400028f1455 */
[----:B------:R-:W-:Y:S01]  /*100d0*/  ISETP.GE.AND P3, PT, R209, UR4, PT ;  /* 0x00000004d1007c0c */ /* 0x000fe2000bf66270 */
[----:B------:R2:W-:Y:S04]  /*100e0*/  @!P0 ST.E.64 desc[UR48][R10.64], R24 ;  /* 0x000000180a008985 */ /* 0x0005e8000c101b30 */
[----:B------:R-:W-:Y:S01]  /*100f0*/  @!P4 ST.E.64 desc[UR48][R72.64], R30 ;  /* 0x0000001e4800c985 */ /* 0x000fe2000c101b30 */
[----:B------:R-:W-:Y:S02]  /*10100*/  ISETP.GE.AND P4, PT, R208, UR4, PT ;  /* 0x00000004d0007c0c */ /* 0x000fe4000bf86270 */
[----:B-1----:R-:W-:-:S05]  /*10110*/  @!P1 LEA R8, P0, R211, R77, 0x2 ;  /* 0x0000004dd3089211 */ /* 0x002fca00078010ff */
[-C--:B------:R-:W-:Y:S02]  /*10120*/  @!P3 LEA R20, P5, R209, R77.reuse, 0x2 ;  /* 0x0000004dd114b211 */ /* 0x080fe400078a10ff */
[-C--:B------:R-:W-:Y:S02]  /*10130*/  @!P1 LEA.HI.X R9, R211, R78.reuse, R84, 0x2, P0 ;  /* 0x0000004ed3099211 */ /* 0x080fe400000f1454 */
[----:B--2---:R-:W-:Y:S02]  /*10140*/  @!P2 LEA R10, P6, R210, R77, 0x2 ;  /* 0x0000004dd20aa211 */ /* 0x004fe400078c10ff */
[----:B------:R-:W-:Y:S01]  /*10150*/  ISETP.GE.AND P0, PT, R207, UR4, PT ;  /* 0x00000004cf007c0c */ /* 0x000fe2000bf06270 */
[----:B------:R1:W-:Y:S01]  /*10160*/  @!P1 ST.E.64 desc[UR48][R8.64], R32 ;  /* 0x0000002008009985 */ /* 0x0003e2000c101b30 */
[----:B------:R-:W-:Y:S02]  /*10170*/  ISETP.GE.AND P1, PT, R206, UR4, PT ;  /* 0x00000004ce007c0c */ /* 0x000fe4000bf26270 */
[----:B------:R-:W-:-:S02]  /*10180*/  @!P2 LEA.HI.X R11, R210, R78, R83, 0x2, P6 ;  /* 0x0000004ed20ba211 */ /* 0x000fc400030f1453 */
[----:B------:R-:W-:-:S03]  /*10190*/  @!P3 LEA.HI.X R21, R209, R78, R82, 0x2, P5 ;  /* 0x0000004ed115b211 */ /* 0x000fc600028f1452 */
[----:B------:R2:W-:Y:S01]  /*101a0*/  @!P2 ST.E.64 desc[UR48][R10.64], R38 ;  /* 0x000000260a00a985 */ /* 0x0005e2000c101b30 */
[----:B------:R-:W-:-:S03]  /*101b0*/  ISETP.GE.AND P2, PT, R205, UR4, PT ;  /* 0x00000004cd007c0c */ /* 0x000fc6000bf46270 */
[----:B------:R3:W-:Y:S01]  /*101c0*/  @!P3 ST.E.64 desc[UR48][R20.64], R40 ;  /* 0x000000281400b985 */ /* 0x0007e2000c101b30 */
[----:B------:R-:W-:Y:S02]  /*101d0*/  ISETP.GE.AND P3, PT, R204, UR4, PT ;  /* 0x00000004cc007c0c */ /* 0x000fe4000bf66270 */
[----:B-1----:R-:W-:-:S04]  /*101e0*/  @!P4 LEA R8, P5, R208, R77, 0x2 ;  /* 0x0000004dd008c211 */ /* 0x002fc800078a10ff */
[----:B------:R-:W-:Y:S02]  /*101f0*/  @!P4 LEA.HI.X R9, R208, R78, R81, 0x2, P5 ;  /* 0x0000004ed009c211 */ /* 0x000fe400028f1451 */
[----:B--2---:R-:W-:-:S03]  /*10200*/  @!P0 LEA R10, P6, R207, R77, 0x2 ;  /* 0x0000004dcf0a8211 */ /* 0x004fc600078c10ff */
[----:B------:R1:W-:Y:S01]  /*10210*/  @!P4 ST.E.64 desc[UR48][R8.64], R46 ;  /* 0x0000002e0800c985 */ /* 0x0003e2000c101b30 */
[----:B------:R-:W-:Y:S02]  /*10220*/  ISETP.GE.AND P4, PT, R203, UR4, PT ;  /* 0x00000004cb007c0c */ /* 0x000fe4000bf86270 */
[C---:B---3--:R-:W-:Y:S02]  /*10230*/  @!P1 LEA R20, P5, R206.reuse, R77, 0x2 ;  /* 0x0000004dce149211 */ /* 0x048fe400078a10ff */
[-C--:B------:R-:W-:Y:S02]  /*10240*/  @!P0 LEA.HI.X R11, R207, R78.reuse, R237, 0x2, P6 ;  /* 0x0000004ecf0b8211 */ /* 0x080fe400030f14ed */
[----:B------:R-:W-:-:S03]  /*10250*/  @!P1 LEA.HI.X R21, R206, R78, R236, 0x2, P5 ;  /* 0x0000004ece159211 */ /* 0x000fc600028f14ec */
[----:B------:R2:W-:Y:S01]  /*10260*/  @!P0 ST.E.64 desc[UR48][R10.64], R48 ;  /* 0x000000300a008985 */ /* 0x0005e2000c101b30 */
[----:B-1----:R-:W-:-:S03]  /*10270*/  @!P2 LEA R8, P0, R205, R77, 0x2 ;  /* 0x0000004dcd08a211 */ /* 0x002fc600078010ff */
[----:B------:R1:W-:Y:S01]  /*10280*/  @!P1 ST.E.64 desc[UR48][R20.64], R54 ;  /* 0x0000003614009985 */ /* 0x0003e2000c101b30 */
[----:B------:R-:W-:Y:S02]  /*10290*/  ISETP.GE.AND P1, PT, R202, UR4, PT ;  /* 0x00000004ca007c0c */ /* 0x000fe4000bf26270 */
[----:B------:R-:W-:Y:S02]  /*102a0*/  @!P2 LEA.HI.X R9, R205, R78, R235, 0x2, P0 ;  /* 0x0000004ecd09a211 */ /* 0x000fe400000f14eb */
[----:B------:R-:W-:-:S03]  /*102b0*/  ISETP.GE.AND P0, PT, R201, UR4, PT ;  /* 0x00000004c9007c0c */ /* 0x000fc6000bf06270 */
[----:B------:R3:W-:Y:S01]  /*102c0*/  @!P2 ST.E.64 desc[UR48][R8.64], R56 ;  /* 0x000000380800a985 */ /* 0x0007e2000c101b30 */
[-C--:B--2---:R-:W-:Y:S02]  /*102d0*/  @!P3 LEA R10, P6, R204, R77.reuse, 0x2 ;  /* 0x0000004dcc0ab211 */ /* 0x084fe400078c10ff */
[----:B------:R-:W-:Y:S02]  /*102e0*/  ISETP.GE.AND P2, PT, R200, UR4, PT ;  /* 0x00000004c8007c0c */ /* 0x000fe4000bf46270 */
[----:B------:R-:W-:Y:S02]  /*102f0*/  @!P3 LEA.HI.X R11, R204, R78, R234, 0x2, P6 ;  /* 0x0000004ecc0bb211 */ /* 0x000fe400030f14ea */
[----:B-1----:R-:W-:-:S03]  /*10300*/  @!P4 LEA R20, P5, R203, R77, 0x2 ;  /* 0x0000004dcb14c211 */ /* 0x002fc600078a10ff */
[----:B------:R1:W-:Y:S01]  /*10310*/  @!P3 ST.E.64 desc[UR48][R10.64], R62 ;  /* 0x0000003e0a00b985 */ /* 0x0003e2000c101b30 */
[-C--:B------:R-:W-:Y:S02]  /*10320*/  @!P4 LEA.HI.X R21, R203, R78.reuse, R233, 0x2, P5 ;  /* 0x0000004ecb15c211 */ /* 0x080fe400028f14e9 */
[----:B------:R-:W-:Y:S02]  /*10330*/  ISETP.GE.AND P3, PT, R199, UR4, PT ;  /* 0x00000004c7007c0c */ /* 0x000fe4000bf66270 */
[-C--:B---3--:R-:W-:Y:S01]  /*10340*/  @!P1 LEA R8, P5, R202, R77.reuse, 0x2 ;  /* 0x0000004dca089211 */ /* 0x088fe200078a10ff */
[----:B------:R2:W-:Y:S01]  /*10350*/  @!P4 ST.E.64 desc[UR48][R20.64], R64 ;  /* 0x000000401400c985 */ /* 0x0005e2000c101b30 */
[----:B------:R-:W-:Y:S02]  /*10360*/  ISETP.GE.AND P4, PT, R198, UR4, PT ;  /* 0x00000004c6007c0c */ /* 0x000fe4000bf86270 */
[----:B------:R-:W-:Y:S02]  /*10370*/  @!P1 LEA.HI.X R9, R202, R78, R232, 0x2, P5 ;  /* 0x0000004eca099211 */ /* 0x000fe400028f14e8 */
[----:B-1----:R-:W-:-:S03]  /*10380*/  @!P0 LEA R10, P6, R201, R77, 0x2 ;  /* 0x0000004dc90a8211 */ /* 0x002fc600078c10ff */
[----:B------:R1:W-:Y:S01]  /*10390*/  @!P1 ST.E.64 desc[UR48][R8.64], R70 ;  /* 0x0000004608009985 */ /* 0x0003e2000c101b30 */
[----:B------:R-:W-:Y:S02]  /*103a0*/  ISETP.GE.AND P1, PT, R197, UR4, PT ;  /* 0x00000004c5007c0c */ /* 0x000fe4000bf26270 */
[----:B------:R-:W-:Y:S02]  /*103b0*/  @!P0 LEA.HI.X R11, R201, R78, R231, 0x2, P6 ;  /* 0x0000004ec90b8211 */ /* 0x000fe400030f14e7 */
[----:B--2---:R-:W-:-:S03]  /*103c0*/  @!P2 LEA R20, P5, R200, R77, 0x2 ;  /* 0x0000004dc814a211 */ /* 0x004fc600078a10ff */
[----:B------:R2:W-:Y:S01]  /*103d0*/  @!P0 ST.E.64 desc[UR48][R10.64], R92 ;  /* 0x0000005c0a008985 */ /* 0x0005e2000c101b30 */
[----:B------:R-:W-:-:S05]  /*103e0*/  @!P2 LEA.HI.X R21, R200, R78, R230, 0x2, P5 ;  /* 0x0000004ec815a211 */ /* 0x000fca00028f14e6 */
[----:B------:R3:W-:Y:S01]  /*103f0*/  @!P2 ST.E.64 desc[UR48][R20.64], R102 ;  /* 0x000000661400a985 */ /* 0x0007e2000c101b30 */
[CC--:B-1----:R-:W-:Y:S02]  /*10400*/  @!P3 LEA R8, P0, R199.reuse, R77.reuse, 0x2 ;  /* 0x0000004dc708b211 */ /* 0x0c2fe400078010ff */
[----:B------:R-:W-:Y:S02]  /*10410*/  ISETP.GE.AND P2, PT, R196, UR4, PT ;  /* 0x00000004c4007c0c */ /* 0x000fe4000bf46270 */
[----:B------:R-:W-:Y:S02]  /*10420*/  @!P3 LEA.HI.X R9, R199, R78, R229, 0x2, P0 ;  /* 0x0000004ec709b211 */ /* 0x000fe400000f14e5 */
[----:B------:R-:W-:Y:S02]  /*10430*/  ISETP.GE.AND P0, PT, R195, UR4, PT ;  /* 0x00000004c3007c0c */ /* 0x000fe4000bf06270 */
[----:B--2---:R-:W-:Y:S01]  /*10440*/  @!P4 LEA R10, P6, R198, R77, 0x2 ;  /* 0x0000004dc60ac211 */ /* 0x004fe200078c10ff */
[----:B------:R1:W-:Y:S01]  /*10450*/  @!P3 ST.E.64 desc[UR48][R8.64], R104 ;  /* 0x000000680800b985 */ /* 0x0003e2000c101b30 */
[----:B------:R-:W-:-:S02]  /*10460*/  ISETP.GE.AND P3, PT, R194, UR4, PT ;  /* 0x00000004c2007c0c */ /* 0x000fc4000bf66270 */
[----:B------:R-:W-:Y:S02]  /*10470*/  @!P4 LEA.HI.X R11, R198, R78, R228, 0x2, P6 ;  /* 0x0000004ec60bc211 */ /* 0x000fe400030f14e4 */
[----:B---3--:R-:W-:-:S03]  /*10480*/  @!P1 LEA R20, P5, R197, R77, 0x2 ;  /* 0x0000004dc5149211 */ /* 0x008fc600078a10ff */
[----:B------:R2:W-:Y:S01]  /*10490*/  @!P4 ST.E.64 desc[UR48][R10.64], R110 ;  /* 0x0000006e0a00c985 */ /* 0x0005e2000c101b30 */
[-C--:B------:R-:W-:Y:S02]  /*104a0*/  @!P1 LEA.HI.X R21, R197, R78.reuse, R227, 0x2, P5 ;  /* 0x0000004ec5159211 */ /* 0x080fe400028f14e3 */
[CC--:B------:R-:W-:Y:S02]  /*104b0*/  @!P2 LEA R24, P4, R196.reuse, R77.reuse, 0x2 ;  /* 0x0000004dc418a211 */ /* 0x0c0fe400078810ff */
[----:B------:R-:W-:Y:S01]  /*104c0*/  @!P0 LEA R32, P6, R195, R77, 0x2 ;  /* 0x0000004dc3208211 */ /* 0x000fe200078c10ff */
[----:B------:R3:W-:Y:S01]  /*104d0*/  @!P1 ST.E.64 desc[UR48][R20.64], R112 ;  /* 0x0000007014009985 */ /* 0x0007e2000c101b30 */
[----:B------:R-:W-:Y:S02]  /*104e0*/  ISETP.GE.AND P1, PT, R193, UR4, PT ;  /* 0x00000004c1007c0c */ /* 0x000fe4000bf26270 */
[----:B------:R-:W-:Y:S02]  /*104f0*/  @!P2 LEA.HI.X R25, R196, R78, R226, 0x2, P4 ;  /* 0x0000004ec419a211 */ /* 0x000fe400020f14e2 */
[----:B------:R-:W-:-:S02]  /*10500*/  ISETP.GE.AND P4, PT, R192, UR4, PT ;  /* 0x00000004c0007c0c */ /* 0x000fc4000bf86270 */
[-C--:B------:R-:W-:Y:S01]  /*10510*/  @!P0 LEA.HI.X R33, R195, R78.reuse, R225, 0x2, P6 ;  /* 0x0000004ec3218211 */ /* 0x080fe200030f14e1 */
[----:B------:R-:W-:Y:S01]  /*10520*/  @!P2 ST.E.64 desc[UR48][R24.64], R118 ;  /* 0x000000761800a985 */ /* 0x000fe2000c101b30 */
[----:B------:R-:W-:Y:S02]  /*10530*/  ISETP.GE.AND P2, PT, R23, UR4, PT ;  /* 0x0000000417007c0c */ /* 0x000fe4000bf46270 */
[CC--:B------:R-:W-:Y:S01]  /*10540*/  @!P3 LEA R30, P5, R194.reuse, R77.reuse, 0x2 ;  /* 0x0000004dc21eb211 */ /* 0x0c0fe200078a10ff */
[----:B------:R4:W-:Y:S02]  /*10550*/  @!P0 ST.E.64 desc[UR48][R32.64], R120 ;  /* 0x0000007820008985 */ /* 0x0009e4000c101b30 */
[C---:B-1----:R-:W-:Y:S02]  /*10560*/  @!P1 LEA R8, P0, R193.reuse, R77, 0x2 ;  /* 0x0000004dc1089211 */ /* 0x042fe400078010ff */
[-C--:B------:R-:W-:Y:S02]  /*10570*/  @!P3 LEA.HI.X R31, R194, R78.reuse, R224, 0x2, P5 ;  /* 0x0000004ec21fb211 */ /* 0x080fe400028f14e0 */
[----:B------:R-:W-:-:S02]  /*10580*/  @!P1 LEA.HI.X R9, R193, R78, R223, 0x2, P0 ;  /* 0x0000004ec1099211 */ /* 0x000fc400000f14df */
[----:B------:R-:W-:Y:S01]  /*10590*/  ISETP.GE.AND P0, PT, R22, UR4, PT ;  /* 0x0000000416007c0c */ /* 0x000fe2000bf06270 */
[----:B------:R1:W-:Y:S01]  /*105a0*/  @!P3 ST.E.64 desc[UR48][R30.64], R126 ;  /* 0x0000007e1e00b985 */ /* 0x0003e2000c101b30 */
[CC--:B--2---:R-:W-:Y:S02]  /*105b0*/  @!P4 LEA R10, P3, R192.reuse, R77.reuse, 0x2 ;  /* 0x0000004dc00ac211 */ /* 0x0c4fe400078610ff */
[C---:B---3--:R-:W-:Y:S01]  /*105c0*/  @!P2 LEA R20, P5, R23.reuse, R77, 0x2 ;  /* 0x0000004d1714a211 */ /* 0x048fe200078a10ff */
[----:B------:R2:W-:Y:S01]  /*105d0*/  @!P1 ST.E.64 desc[UR48][R8.64], R128 ;  /* 0x0000008008009985 */ /* 0x0005e2000c101b30 */
[-C--:B------:R-:W-:Y:S01]  /*105e0*/  @!P4 LEA.HI.X R11, R192, R78.reuse, R222, 0x2, P3 ;  /* 0x0000004ec00bc211 */ /* 0x080fe200018f14de */
[C---:B----4-:R-:W-:Y:S01]  /*105f0*/  VIADD R32, R2.reuse, 0xf0 ;  /* 0x000000f002207836 */ /* 0x050fe20000000000 */
[----:B------:R-:W-:Y:S01]  /*10600*/  @!P2 LEA.HI.X R21, R23, R78, R221, 0x2, P5 ;  /* 0x0000004e1715a211 */ /* 0x000fe200028f14dd */
[----:B------:R-:W-:Y:S01]  /*10610*/  VIADD R33, R2, 0xf8 ;  /* 0x000000f802217836 */ /* 0x000fe20000000000 */
[----:B------:R-:W-:Y:S01]  /*10620*/  ISETP.GE.AND P1, PT, R17, UR4, PT ;  /* 0x0000000411007c0c */ /* 0x000fe2000bf26270 */
[----:B------:R3:W-:Y:S01]  /*10630*/  @!P4 ST.E.64 desc[UR48][R10.64], R134 ;  /* 0x000000860a00c985 */ /* 0x0007e2000c101b30 */
[----:B------:R-:W-:-:S02]  /*10640*/  ISETP.GE.AND P3, PT, R32, UR4, PT ;  /* 0x0000000420007c0c */ /* 0x000fc4000bf66270 */
[----:B------:R-:W-:Y:S01]  /*10650*/  ISETP.GE.AND P5, PT, R19, UR4, PT ;  /* 0x0000000413007c0c */ /* 0x000fe2000bfa6270 */
[----:B------:R4:W-:Y:S01]  /*10660*/  @!P2 ST.E.64 desc[UR48][R20.64], R136 ;  /* 0x000000881400a985 */ /* 0x0009e2000c101b30 */
[-C--:B------:R-:W-:Y:S02]  /*10670*/  @!P0 LEA R24, P2, R22, R77.reuse, 0x2 ;  /* 0x0000004d16188211 */ /* 0x080fe400078410ff */
[----:B------:R-:W-:Y:S02]  /*10680*/  ISETP.GE.AND P4, PT, R18, UR4, PT ;  /* 0x0000000412007c0c */ /* 0x000fe4000bf86270 */
[----:B------:R-:W-:Y:S02]  /*10690*/  @!P0 LEA.HI.X R25, R22, R78, R220, 0x2, P2 ;  /* 0x0000004e16198211 */ /* 0x000fe400010f14dc */
[----:B------:R-:W-:Y:S02]  /*106a0*/  ISETP.GE.AND P2, PT, R33, UR4, PT ;  /* 0x0000000421007c0c */ /* 0x000fe4000bf46270 */
[----:B-1----:R-:W-:Y:S01]  /*106b0*/  SHF.R.S32.HI R31, RZ, 0x1f, R17 ;  /* 0x0000001fff1f7819 */ /* 0x002fe20000011411 */
[----:B------:R1:W-:Y:S01]  /*106c0*/  @!P0 ST.E.64 desc[UR48][R24.64], R142 ;  /* 0x0000008e18008985 */ /* 0x0003e2000c101b30 */
[----:B--2---:R-:W-:-:S02]  /*106d0*/  @!P1 LEA R8, P6, R17, R77, 0x2 ;  /* 0x0000004d11089211 */ /* 0x004fc400078c10ff */
[----:B---3--:R-:W-:Y:S02]  /*106e0*/  SHF.R.S32.HI R11, RZ, 0x1f, R32 ;  /* 0x0000001fff0b7819 */ /* 0x008fe40000011420 */
[CC--:B------:R-:W-:Y:S02]  /*106f0*/  @!P3 LEA R30, P0, R32.reuse, R77.reuse, 0x2 ;  /* 0x0000004d201eb211 */ /* 0x0c0fe400078010ff */
[-C--:B------:R-:W-:Y:S02]  /*10700*/  @!P1 LEA.HI.X R9, R17, R78.reuse, R31, 0x2, P6 ;  /* 0x0000004e11099211 */ /* 0x080fe400030f141f */
[C---:B------:R-:W-:Y:S02]  /*10710*/  @!P5 LEA R10, P6, R19.reuse, R77, 0x2 ;  /* 0x0000004d130ad211 */ /* 0x040fe400078c10ff */
[-C--:B------:R-:W-:Y:S02]  /*10720*/  @!P3 LEA.HI.X R31, R32, R78.reuse, R11, 0x2, P0 ;  /* 0x0000004e201fb211 */ /* 0x080fe400000f140b */
[----:B------:R-:W-:-:S02]  /*10730*/  @!P5 LEA.HI.X R11, R19, R78, R219, 0x2, P6 ;  /* 0x0000004e130bd211 */ /* 0x000fc400030f14db */
[----:B----4-:R-:W-:Y:S02]  /*10740*/  SHF.R.S32.HI R21, RZ, 0x1f, R33 ;  /* 0x0000001fff157819 */ /* 0x010fe40000011421 */
[CC--:B------:R-:W-:Y:S01]  /*10750*/  @!P2 LEA R32, P6, R33.reuse, R77.reuse, 0x2 ;  /* 0x0000004d2120a211 */ /* 0x0c0fe200078c10ff */
[----:B------:R1:W-:Y:S01]  /*10760*/  @!P5 ST.E.64 desc[UR48][R10.64], R144 ;  /* 0x000000900a00d985 */ /* 0x0003e2000c101b30 */
[C---:B------:R-:W-:Y:S02]  /*10770*/  @!P4 LEA R20, P0, R18.reuse, R77, 0x2 ;  /* 0x0000004d1214c211 */ /* 0x040fe400078010ff */
[-C--:B------:R-:W-:Y:S02]  /*10780*/  @!P2 LEA.HI.X R33, R33, R78.reuse, R21, 0x2, P6 ;  /* 0x0000004e2121a211 */ /* 0x080fe400030f1415 */
[----:B------:R-:W-:-:S05]  /*10790*/  @!P4 LEA.HI.X R21, R18, R78, R218, 0x2, P0 ;  /* 0x0000004e1215c211 */ /* 0x000fca00000f14da */
[----:B------:R1:W-:Y:S04]  /*107a0*/  @!P4 ST.E.64 desc[UR48][R20.64], R150 ;  /* 0x000000961400c985 */ /* 0x0003e8000c101b30 */
[----:B------:R1:W-:Y:S04]  /*107b0*/  @!P1 ST.E.64 desc[UR48][R8.64], R152 ;  /* 0x0000009808009985 */ /* 0x0003e8000c101b30 */
[----:B------:R1:W-:Y:S04]  /*107c0*/  @!P3 ST.E.64 desc[UR48][R30.64], R158 ;  /* 0x0000009e1e00b985 */ /* 0x0003e8000c101b30 */
[----:B------:R1:W-:Y:S02]  /*107d0*/  @!P2 ST.E.64 desc[UR48][R32.64], R160 ;  /* 0x000000a02000a985 */ /* 0x0003e4000c101b30 */
.L_x_1243:
[----:B------:R-:W-:Y:S05]  /*107e0*/  BSYNC B1 ;  /* 0x0000000000017941 */ /* 0x000fea0003800000 */
.L_x_1242:
[----:B------:R-:W-:Y:S01]  /*107f0*/  ISETP.GE.AND P0, PT, R76, UR10, PT ;  /* 0x0000000a4c007c0c */ /* 0x000fe2000bf06270 */
[----:B0-----:R-:W0:Y:S04]  /*10800*/  SHFL.IDX PT, R3, R3, 0x1, 0x1c1f ;  /* 0x003c1f0003037f89 */ /* 0x001e2800000e0000 */
[----:B------:R-:W3:Y:S08]  /*10810*/  SHFL.IDX PT, R0, R0, 0x1, 0x1c1f ;  /* 0x003c1f0000007f89 */ /* 0x000ef000000e0000 */
[----:B------:R-:W-:Y:S05]  /*10820*/  @P0 BRA `(.L_x_1241) ;  /* 0x0000001400e80947 */ /* 0x000fea0003800000 */
[----:B------:R-:W-:Y:S02]  /*10830*/  ULDC UR4, c[0x0][0xac8] ;  /* 0x0002b20000047ab9 */ /* 0x000fe40000000800 */
[----:B------:R-:W-:Y:S02]  /*10840*/  ISETP.GE.AND P5, PT, R2, UR4, PT ;  /* 0x0000000402007c0c */ /* 0x000fe4000bfa6270 */
[----:B------:R-:W-:Y:S02]  /*10850*/  ISETP.GE.AND P1, PT, R215, UR4, PT ;  /* 0x00000004d7007c0c */ /* 0x000fe4000bf26270 */
[----:B------:R-:W-:Y:S02]  /*10860*/  ISETP.GE.AND P4, PT, R214, UR4, PT ;  /* 0x00000004d6007c0c */ /* 0x000fe4000bf86270 */
[----:B------:R-:W-:-:S07]  /*10870*/  ISETP.GE.AND P3, PT, R213, UR4, PT ;  /* 0x00000004d5007c0c */ /* 0x000fce000bf66270 */
[CC--:B-1-3--:R-:W-:Y:S02]  /*10880*/  @!P5 LEA R8, P0, R2.reuse, R0.reuse, 0x2 ;  /* 0x000000000208d211 */ /* 0x0cafe400078010ff */
[CC--:B------:R-:W-:Y:S02]  /*10890*/  @!P1 LEA R10, P2, R215.reuse, R0.reuse, 0x2 ;  /* 0x00000000d70a9211 */ /* 0x0c0fe400078410ff */
[-C--:B0-----:R-:W-:Y:S02]  /*108a0*/  @!P5 LEA.HI.X R9, R2, R3.reuse, R89, 0x2, P0 ;  /* 0x000000030209d211 */ /* 0x081fe400000f1459 */
[----:B------:R-:W-:Y:S02]  /*108b0*/  @!P1 LEA.HI.X R11, R215, R3, R88, 0x2, P2 ;  /* 0x00000003d70b9211 */ /* 0x000fe400010f1458 */
[----:B------:R-:W-:Y:S01]  /*108c0*/  ISETP.GE.AND P0, PT, R212, UR4, PT ;  /* 0x00000004d4007c0c */ /* 0x000fe2000bf06270 */
[----:B------:R0:W-:Y:S01]  /*108d0*/  @!P5 ST.E.64 desc[UR48][R8.64], R12 ;  /* 0x0000000c0800d985 */ /* 0x0001e2000c101b30 */
[----:B------:R-:W-:-:S02]  /*108e0*/  @!P4 LEA R20, P2, R214, R0, 0x2 ;  /* 0x00000000d614c211 */ /* 0x000fc400078410ff */
[----:B------:R-:W-:Y:S01]  /*108f0*/  @!P3 LEA R24, P6, R213, R0, 0x2 ;  /* 0x00000000d518b211 */ /* 0x000fe200078c10ff */
[----:B------:R1:W-:Y:S01]  /*10900*/  @!P1 ST.E.64 desc[UR48][R10.64], R14 ;  /* 0x0000000e0a009985 */ /* 0x0003e2000c101b30 */
[----:B------:R-:W-:Y:S02]  /*10910*/  ISETP.GE.AND P1, PT, R211, UR4, PT ;  /* 0x00000004d3007c0c */ /* 0x000fe4000bf26270 */
[-C--:B------:R-:W-:Y:S02]  /*10920*/  @!P4 LEA.HI.X R21, R214, R3.reuse, R87, 0x2, P2 ;  /* 0x00000003d615c211 */ /* 0x080fe400010f1457 */
[----:B------:R-:W-:Y:S02]  /*10930*/  ISETP.GE.AND P2, PT, R210, UR4, PT ;  /* 0x00000004d2007c0c */ /* 0x000fe4000bf46270 */
[----:B------:R-:W-:Y:S01]  /*10940*/  @!P3 LEA.HI.X R25, R213, R3, R86, 0x2, P6 ;  /* 0x00000003d519b211 */ /* 0x000fe200030f1456 */
[----:B------:R3:W-:Y:S01]  /*10950*/  @!P4 ST.E.64 desc[UR48][R20.64], R26 ;  /* 0x0000001a1400c985 */ /* 0x0007e2000c101b30 */
[----:B------:R-:W-:-:S02]  /*10960*/  ISETP.GE.AND P4, PT, R209, UR4, PT ;  /* 0x00000004d1007c0c */ /* 0x000fc4000bf86270 */
[-C--:B------:R-:W-:Y:S01]  /*10970*/  @!P0 LEA R30, P5, R212, R0.reuse, 0x2 ;  /* 0x00000000d41e8211 */ /* 0x080fe200078a10ff */
[----:B------:R4:W-:Y:S01]  /*10980*/  @!P3 ST.E.64 desc[UR48][R24.64], R28 ;  /* 0x0000001c1800b985 */ /* 0x0009e2000c101b30 */
[----:B------:R-:W-:Y:S02]  /*10990*/  ISETP.GE.AND P3, PT, R208, UR4, PT ;  /* 0x00000004d0007c0c */ /* 0x000fe4000bf66270 */
[-C--:B------:R-:W-:Y:S02]  /*109a0*/  @!P0 LEA.HI.X R31, R212, R3.reuse, R85, 0x2, P5 ;  /* 0x00000003d41f8211 */ /* 0x080fe400028f1455 */
[CC--:B0-----:R-:W-:Y:S02]  /*109b0*/  @!P1 LEA R8, P5, R211.reuse, R0.reuse, 0x2 ;  /* 0x00000000d3089211 */ /* 0x0c1fe400078a10ff */
[----:B-1----:R-:W-:Y:S01]  /*109c0*/  @!P2 LEA R10, P6, R210, R0, 0x2 ;  /* 0x00000000d20aa211 */ /* 0x002fe200078c10ff */
[----:B------:R-:W-:Y:S01]  /*109d0*/  @!P0 ST.E.64 desc[UR48][R30.64], R34 ;  /* 0x000000221e008985 */ /* 0x000fe2000c101b30 */
[-C--:B------:R-:W-:Y:S01]  /*109e0*/  @!P1 LEA.HI.X R9, R211, R3.reuse, R84, 0x2, P5 ;  /* 0x00000003d3099211 */ /* 0x080fe200028f1454 */
[----:B---3--:R-:W-:Y:S01]  /*109f0*/  VIADD R26, R2, 0xf0 ;  /* 0x000000f0021a7836 */ /* 0x008fe20000000000 */
[----:B------:R-:W-:-:S02]  /*10a00*/  @!P2 LEA.HI.X R11, R210, R3, R83, 0x2, P6 ;  /* 0x00000003d20ba211 */ /* 0x000fc400030f1453 */
[-C--:B------:R-:W-:Y:S01]  /*10a10*/  @!P4 LEA R12, P5, R209, R0.reuse, 0x2 ;  /* 0x00000000d10cc211 */ /* 0x080fe200078a10ff */
[----:B------:R0:W-:Y:S01]  /*10a20*/  @!P1 ST.E.64 desc[UR48][R8.64], R36 ;  /* 0x0000002408009985 */ /* 0x0001e2000c101b30 */
[----:B------:R-:W-:Y:S02]  /*10a30*/  ISETP.GE.AND P0, PT, R207, UR4, PT ;  /* 0x00000004cf007c0c */ /* 0x000fe4000bf06270 */
        /* <DEDUP_REMOVED lines=11> */
[----:B----4-:R-:W-:Y:S02]  /*10af0*/  @!P1 LEA R24, P5, R206, R0, 0x2 ;  /* 0x00000000ce189211 */ /* 0x010fe400078a10ff */
[----:B------:R-:W-:-:S02]  /*10b00*/  @!P0 LEA.HI.X R21, R207, R3, R237, 0x2, P6 ;  /* 0x00000003cf158211 */ /* 0x000fc400030f14ed */
[-C--:B------:R-:W-:Y:S02]  /*10b10*/  @!P1 LEA.HI.X R25, R206, R3.reuse, R236, 0x2, P5 ;  /* 0x00000003ce199211 */ /* 0x080fe400028f14ec */
[CC--:B0-----:R-:W-:Y:S01]  /*10b20*/  @!P4 LEA R8, P5, R205.reuse, R0.reuse, 0x2 ;  /* 0x00000000cd08c211 */ /* 0x0c1fe200078a10ff */
[----:B------:R0:W-:Y:S01]  /*10b30*/  @!P0 ST.E.64 desc[UR48][R20.64], R52 ;  /* 0x0000003414008985 */ /* 0x0001e2000c101b30 */
[----:B------:R-:W-:Y:S02]  /*10b40*/  ISETP.GE.AND P0, PT, R202, UR4, PT ;  /* 0x00000004ca007c0c */ /* 0x000fe4000bf06270 */
[-C--:B-1----:R-:W-:Y:S01]  /*10b50*/  @!P2 LEA R10, P6, R204, R0.reuse, 0x2 ;  /* 0x00000000cc0aa211 */ /* 0x082fe200078c10ff */
[----:B------:R1:W-:Y:S01]  /*10b60*/  @!P1 ST.E.64 desc[UR48][R24.64], R58 ;  /* 0x0000003a18009985 */ /* 0x0003e2000c101b30 */
[----:B------:R-:W-:Y:S02]  /*10b70*/  @!P4 LEA.HI.X R9, R205, R3, R235, 0x2, P5 ;  /* 0x00000003cd09c211 */ /* 0x000fe400028f14eb */
[----:B---3--:R-:W-:-:S02]  /*10b80*/  @!P3 LEA R12, P5, R203, R0, 0x2 ;  /* 0x00000000cb0cb211 */ /* 0x008fc400078a10ff */
[-C--:B------:R-:W-:Y:S01]  /*10b90*/  @!P2 LEA.HI.X R11, R204, R3.reuse, R234, 0x2, P6 ;  /* 0x00000003cc0ba211 */ /* 0x080fe200030f14ea */
[----:B------:R3:W-:Y:S01]  /*10ba0*/  @!P4 ST.E.64 desc[UR48][R8.64], R60 ;  /* 0x0000003c0800c985 */ /* 0x0007e2000c101b30 */
[----:B------:R-:W-:Y:S02]  /*10bb0*/  @!P3 LEA.HI.X R13, R203, R3, R233, 0x2, P5 ;  /* 0x00000003cb0db211 */ /* 0x000fe400028f14e9 */
[----:B------:R-:W-:Y:S01]  /*10bc0*/  ISETP.GE.AND P1, PT, R201, UR4, PT ;  /* 0x00000004c9007c0c */ /* 0x000fe2000bf26270 */
[----:B------:R4:W-:Y:S01]  /*10bd0*/  @!P2 ST.E.64 desc[UR48][R10.64], R66 ;  /* 0x000000420a00a985 */ /* 0x0009e2000c101b30 */
[----:B------:R-:W-:Y:S02]  /*10be0*/  ISETP.GE.AND P4, PT, R200, UR4, PT ;  /* 0x00000004c8007c0c */ /* 0x000fe4000bf86270 */
[----:B-----5:R-:W-:Y:S01]  /*10bf0*/  @!P0 LEA R14, P2, R202, R0, 0x2 ;  /* 0x00000000ca0e8211 */ /* 0x020fe200078410ff */
[----:B------:R5:W-:Y:S01]  /*10c00*/  @!P3 ST.E.64 desc[UR48][R12.64], R68 ;  /* 0x000000440c00b985 */ /* 0x000be2000c101b30 */
[----:B------:R-:W-:-:S02]  /*10c10*/  ISETP.GE.AND P3, PT, R199, UR4, PT ;  /* 0x00000004c7007c0c */ /* 0x000fc4000bf66270 */
[----:B------:R-:W-:Y:S02]  /*10c20*/  @!P0 LEA.HI.X R15, R202, R3, R232, 0x2, P2 ;  /* 0x00000003ca0f8211 */ /* 0x000fe400010f14e8 */
[----:B------:R-:W-:-:S03]  /*10c30*/  ISETP.GE.AND P2, PT, R198, UR4, PT ;  /* 0x00000004c6007c0c */ /* 0x000fc6000bf46270 */
[CC--:B0-----:R-:W-:Y:S01]  /*10c40*/  @!P1 LEA R20, P6, R201.reuse, R0.reuse, 0x2 ;  /* 0x00000000c9149211 */ /* 0x0c1fe200078c10ff */
[----:B------:R0:W-:Y:S01]  /*10c50*/  @!P0 ST.E.64 desc[UR48][R14.64], R94 ;  /* 0x0000005e0e008985 */ /* 0x0001e2000c101b30 */
[CC--:B-1----:R-:W-:Y:S02]  /*10c60*/  @!P4 LEA R24, P5, R200.reuse, R0.reuse, 0x2 ;  /* 0x00000000c818c211 */ /* 0x0c2fe400078a10ff */
[-C--:B------:R-:W-:Y:S02]  /*10c70*/  @!P1 LEA.HI.X R21, R201, R3.reuse, R231, 0x2, P6 ;  /* 0x00000003c9159211 */ /* 0x080fe400030f14e7 */
[----:B------:R-:W-:Y:S02]  /*10c80*/  ISETP.GE.AND P0, PT, R197, UR4, PT ;  /* 0x00000004c5007c0c */ /* 0x000fe4000bf06270 */
[----:B------:R-:W-:Y:S01]  /*10c90*/  @!P4 LEA.HI.X R25, R200, R3, R230, 0x2, P5 ;  /* 0x00000003c819c211 */ /* 0x000fe200028f14e6 */
[----:B------:R1:W-:Y:S01]  /*10ca0*/  @!P1 ST.E.64 desc[UR48][R20.64], R100 ;  /* 0x0000006414009985 */ /* 0x0003e2000c101b30 */
[----:B---3--:R-:W-:-:S02]  /*10cb0*/  @!P3 LEA R8, P5, R199, R0, 0x2 ;  /* 0x00000000c708b211 */ /* 0x008fc400078a10ff */
[----:B------:R-:W-:Y:S01]  /*10cc0*/  ISETP.GE.AND P1, PT, R196, UR4, PT ;  /* 0x00000004c4007c0c */ /* 0x000fe2000bf26270 */
[----:B------:R3:W-:Y:S01]  /*10cd0*/  @!P4 ST.E.64 desc[UR48][R24.64], R106 ;  /* 0x0000006a1800c985 */ /* 0x0007e2000c101b30 */
[----:B------:R-:W-:Y:S02]  /*10ce0*/  @!P3 LEA.HI.X R9, R199, R3, R229, 0x2, P5 ;  /* 0x00000003c709b211 */ /* 0x000fe400028f14e5 */
[-C--:B----4-:R-:W-:Y:S02]  /*10cf0*/  @!P2 LEA R10, P6, R198, R0.reuse, 0x2 ;  /* 0x00000000c60aa211 */ /* 0x090fe400078c10ff */
[----:B------:R-:W-:Y:S01]  /*10d00*/  ISETP.GE.AND P4, PT, R195, UR4, PT ;  /* 0x00000004c3007c0c */ /* 0x000fe2000bf86270 */
[----:B------:R4:W-:Y:S01]  /*10d10*/  @!P3 ST.E.64 desc[UR48][R8.64], R108 ;  /* 0x0000006c0800b985 */ /* 0x0009e2000c101b30 */
[----:B------:R-:W-:Y:S02]  /*10d20*/  ISETP.GE.AND P3, PT, R194, UR4, PT ;  /* 0x00000004c2007c0c */ /* 0x000fe4000bf66270 */
[----:B-----5:R-:W-:-:S02]  /*10d30*/  @!P0 LEA R12, P5, R197, R0, 0x2 ;  /* 0x00000000c50c8211 */ /* 0x020fc400078a10ff */
[-C--:B------:R-:W-:Y:S02]  /*10d40*/  @!P2 LEA.HI.X R11, R198, R3.reuse, R228, 0x2, P6 ;  /* 0x00000003c60ba211 */ /* 0x080fe400030f14e4 */
[----:B------:R-:W-:-:S03]  /*10d50*/  @!P0 LEA.HI.X R13, R197, R3, R227, 0x2, P5 ;  /* 0x00000003c50d8211 */ /* 0x000fc600028f14e3 */
[----:B------:R5:W-:Y:S01]  /*10d60*/  @!P2 ST.E.64 desc[UR48][R10.64], R114 ;  /* 0x000000720a00a985 */ /* 0x000be2000c101b30 */
[CC--:B0-----:R-:W-:Y:S02]  /*10d70*/  @!P1 LEA R14, P2, R196.reuse, R0.reuse, 0x2 ;  /* 0x00000000c40e9211 */ /* 0x0c1fe400078410ff */
[-C--:B-1----:R-:W-:Y:S01]  /*10d80*/  @!P4 LEA R20, P5, R195, R0.reuse, 0x2 ;  /* 0x00000000c314c211 */ /* 0x082fe200078a10ff */
[----:B------:R0:W-:Y:S01]  /*10d90*/  @!P0 ST.E.64 desc[UR48][R12.64], R116 ;  /* 0x000000740c008985 */ /* 0x0001e2000c101b30 */
[----:B------:R-:W-:Y:S02]  /*10da0*/  ISETP.GE.AND P0, PT, R193, UR4, PT ;  /* 0x00000004c1007c0c */ /* 0x000fe4000bf06270 */
[-C--:B------:R-:W-:Y:S02]  /*10db0*/  @!P1 LEA.HI.X R15, R196, R3.reuse, R226, 0x2, P2 ;  /* 0x00000003c40f9211 */ /* 0x080fe400010f14e2 */
[----:B------:R-:W-:Y:S02]  /*10dc0*/  ISETP.GE.AND P2, PT, R192, UR4, PT ;  /* 0x00000004c0007c0c */ /* 0x000fe4000bf46270 */
[----:B---3--:R-:W-:Y:S01]  /*10dd0*/  @!P3 LEA R24, P6, R194, R0, 0x2 ;  /* 0x00000000c218b211 */ /* 0x008fe200078c10ff */
[----:B------:R1:W-:Y:S01]  /*10de0*/  @!P1 ST.E.64 desc[UR48][R14.64], R122 ;  /* 0x0000007a0e009985 */ /* 0x0003e2000c101b30 */
[----:B------:R-:W-:-:S02]  /*10df0*/  @!P4 LEA.HI.X R21, R195, R3, R225, 0x2, P5 ;  /* 0x00000003c315c211 */ /* 0x000fc400028f14e1 */
[----:B------:R-:W-:-:S03]  /*10e00*/  @!P3 LEA.HI.X R25, R194, R3, R224, 0x2, P6 ;  /* 0x00000003c219b211 */ /* 0x000fc600030f14e0 */
[----:B------:R3:W-:Y:S01]  /*10e10*/  @!P4 ST.E.64 desc[UR48][R20.64], R124 ;  /* 0x0000007c1400c985 */ /* 0x0007e2000c101b30 */
[-C--:B----4-:R-:W-:Y:S02]  /*10e20*/  @!P0 LEA R8, P1, R193, R0.reuse, 0x2 ;  /* 0x00000000c1088211 */ /* 0x090fe400078210ff */
[----:B------:R-:W-:Y:S01]  /*10e30*/  ISETP.GE.AND P4, PT, R23, UR4, PT ;  /* 0x0000000417007c0c */ /* 0x000fe2000bf86270 */
[----:B------:R4:W-:Y:S01]  /*10e40*/  @!P3 ST.E.64 desc[UR48][R24.64], R130 ;  /* 0x000000821800b985 */ /* 0x0009e2000c101b30 */
[----:B------:R-:W-:Y:S02]  /*10e50*/  ISETP.GE.AND P3, PT, R22, UR4, PT ;  /* 0x0000000416007c0c */ /* 0x000fe4000bf66270 */
[C---:B-----5:R-:W-:Y:S02]  /*10e60*/  @!P2 LEA R10, P5, R192.reuse, R0, 0x2 ;  /* 0x00000000c00aa211 */ /* 0x060fe400078a10ff */
        /* <DEDUP_REMOVED lines=10> */
[-C--:B------:R-:W-:Y:S02]  /*10f10*/  @!P3 LEA.HI.X R15, R22, R3.reuse, R220, 0x2, P6 ;  /* 0x00000003160fb211 */ /* 0x080fe400030f14dc */
[----:B------:R-:W-:Y:S01]  /*10f20*/  ISETP.GE.AND P6, PT, R17, UR4, PT ;  /* 0x0000000411007c0c */ /* 0x000fe2000bfc6270 */
[----:B------:R1:W-:Y:S01]  /*10f30*/  @!P4 ST.E.64 desc[UR48][R12.64], R140 ;  /* 0x0000008c0c00c985 */ /* 0x0003e2000c101b30 */
[----:B---3--:R-:W-:Y:S02]  /*10f40*/  SHF.R.S32.HI R20, RZ, 0x1f, R26 ;  /* 0x0000001fff147819 */ /* 0x008fe4000001141a */
[CC--:B----4-:R-:W-:Y:S01]  /*10f50*/  @!P1 LEA R24, P5, R26.reuse, R0.reuse, 0x2 ;  /* 0x000000001a189211 */ /* 0x0d0fe200078a10ff */
[----:B------:R3:W-:Y:S01]  /*10f60*/  @!P3 ST.E.64 desc[UR48][R14.64], R146 ;  /* 0x000000920e00b985 */ /* 0x0007e2000c101b30 */
[----:B-----5:R-:W-:Y:S02]  /*10f70*/  @!P2 LEA R8, P4, R19, R0, 0x2 ;  /* 0x000000001308a211 */ /* 0x020fe400078810ff */
[----:B------:R-:W-:-:S02]  /*10f80*/  @!P1 LEA.HI.X R25, R26, R3, R20, 0x2, P5 ;  /* 0x000000031a199211 */ /* 0x000fc400028f1414 */
[-C--:B0-----:R-:W-:Y:S02]  /*10f90*/  @!P0 LEA R10, P3, R18, R0.reuse, 0x2 ;  /* 0x00000000120a8211 */ /* 0x081fe400078610ff */
[-C--:B------:R-:W-:Y:S02]  /*10fa0*/  @!P2 LEA.HI.X R9, R19, R3.reuse, R219, 0x2, P4 ;  /* 0x000000031309a211 */ /* 0x080fe400020f14db */
[----:B------:R-:W-:Y:S01]  /*10fb0*/  SHF.R.S32.HI R26, RZ, 0x1f, R17 ;  /* 0x0000001fff1a7819 */ /* 0x000fe20000011411 */
[----:B-1----:R-:W-:Y:S01]  /*10fc0*/  VIADD R12, R2, 0xf8 ;  /* 0x000000f8020c7836 */ /* 0x002fe20000000000 */
[C---:B------:R-:W-:Y:S01]  /*10fd0*/  @!P6 LEA R20, P4, R17.reuse, R0, 0x2 ;  /* 0x000000001114e211 */ /* 0x040fe200078810ff */
[----:B------:R3:W-:Y:S01]  /*10fe0*/  @!P2 ST.E.64 desc[UR48][R8.64], R148 ;  /* 0x000000940800a985 */ /* 0x0007e2000c101b30 */
[-C--:B------:R-:W-:Y:S02]  /*10ff0*/  @!P0 LEA.HI.X R11, R18, R3.reuse, R218, 0x2, P3 ;  /* 0x00000003120b8211 */ /* 0x080fe400018f14da */
[----:B------:R-:W-:-:S03]  /*11000*/  @!P6 LEA.HI.X R21, R17, R3, R26, 0x2, P4 ;  /* 0x000000031115e211 */ /* 0x000fc600020f141a */
[----:B------:R3:W-:Y:S01]  /*11010*/  @!P0 ST.E.64 desc[UR48][R10.64], R154 ;  /* 0x0000009a0a008985 */ /* 0x0007e2000c101b30 */
[----:B------:R-:W-:-:S03]  /*11020*/  ISETP.GE.AND P0, PT, R12, UR4, PT ;  /* 0x000000040c007c0c */ /* 0x000fc6000bf06270 */
[----:B------:R3:W-:Y:S04]  /*11030*/  @!P6 ST.E.64 desc[UR48][R20.64], R156 ;  /* 0x0000009c1400e985 */ /* 0x0007e8000c101b30 */
[----:B------:R3:W-:Y:S06]  /*11040*/  @!P1 ST.E.64 desc[UR48][R24.64], R4 ;  /* 0x0000000418009985 */ /* 0x0007ec000c101b30 */
[----:B------:R-:W-:Y:S05]  /*11050*/  @P0 BRA `(.L_x_1241) ;  /* 0x0000000c00dc0947 */ /* 0x000fea0003800000 */
[----:B---3--:R-:W-:Y:S02]  /*11060*/  LEA R4, P0, R12, R0, 0x2 ;  /* 0x000000000c047211 */ /* 0x008fe400078010ff */
[----:B------:R-:W-:-:S04]  /*11070*/  SHF.R.S32.HI R0, RZ, 0x1f, R12 ;  /* 0x0000001fff007819 */ /* 0x000fc8000001140c */
[----:B------:R-:W-:-:S05]  /*11080*/  LEA.HI.X R5, R12, R3, R0, 0x2, P0 ;  /* 0x000000030c057211 */ /* 0x000fca00000f1400 */
[----:B------:R0:W-:Y:S01]  /*11090*/  ST.E.64 desc[UR48][R4.64], R6 ;  /* 0x0000000604007985 */ /* 0x0001e2000c101b30 */
[----:B------:R-:W-:Y:S05]  /*110a0*/  BRA `(.L_x_1241) ;  /* 0x0000000c00c87947 */ /* 0x000fea0003800000 */
.L_x_1232:
        /* <DEDUP_REMOVED lines=9> */
[----:B------:R-:W-:Y:S01]  /*11140*/  UISETP.NE.U32.AND UP1, UPT, UR8, URZ, UPT ;  /* 0x0000003f0800728c */ /* 0x000fe2000bf25070 */
[----:B------:R-:W-:Y:S02]  /*11150*/  ULDC UR4, c[0x0][0xa88] ;  /* 0x0002a20000047ab9 */ /* 0x000fe40000000800 */
[----:B------:R-:W2:Y:S01]  /*11160*/  @P1 LDG.E R3, desc[UR48][R4.64] ;  /* 0x0000003004031981 */ /* 0x000ea2000c1e1900 */
[----:B------:R-:W-:Y:S01]  /*11170*/  UISETP.NE.AND.EX UP1, UPT, UR9, URZ, UPT, UP1 ;  /* 0x0000003f0900728c */ /* 0x000fe2000bf25310 */
[----:B------:R-:W-:Y:S01]  /*11180*/  IMAD.U32 R0, RZ, RZ, UR4 ;  /* 0x00000004ff007e24 */ /* 0x000fe2000f8e00ff */
[----:B------:R-:W0:Y:S04]  /*11190*/  S2R R10, SR_TID.X ;  /* 0x00000000000a7919 */ /* 0x000e280000002100 */
[----:B------:R-:W-:-:S05]  /*111a0*/  PLOP3.LUT P2, PT, PT, PT, UP1, 0x80, 0x0 ;  /* 0x000000000000781c */ /* 0x000fca0003f4f018 */
[----:B------:R-:W-:Y:S02]  /*111b0*/  @UP1 ULDC.64 UR8, c[0x0][0xc08] ;  /* 0x0003020000081ab9 */ /* 0x000fe40000000a00 */
[----:B------:R-:W-:-:S06]  /*111c0*/  @UP1 UIMAD.WIDE UR8, UR56, 0x4, UR8 ;  /* 0x00000004380818a5 */ /* 0x000fcc000f8e0208 */
[----:B------:R-:W-:Y:S02]  /*111d0*/  IMAD.U32 R6, RZ, RZ, UR8 ;  /* 0x00000008ff067e24 */ /* 0x000fe4000f8e00ff */
[----:B------:R-:W-:-:S05]  /*111e0*/  IMAD.U32 R7, RZ, RZ, UR9 ;  /* 0x00000009ff077e24 */ /* 0x000fca000f8e00ff */
[----:B------:R1:W5:Y:S01]  /*111f0*/  @P2 LDG.E R0, desc[UR48][R6.64] ;  /* 0x0000003006002981 */ /* 0x000362000c1e1900 */
[----:B------:R-:W-:Y:S01]  /*11200*/  UMOV UR4, URZ ;  /* 0x0000003f00047c82 */ /* 0x000fe20008000000 */
[----:B0-----:R-:W-:-:S05]  /*11210*/  VIADD R8, R10, 0xffffff80 ;  /* 0xffffff800a087836 */ /* 0x001fca0000000000 */
[----:B------:R-:W-:Y:S02]  /*11220*/  ISETP.GT.AND P0, PT, R8, 0x7f, PT ;  /* 0x0000007f0800780c */ /* 0x000fe40003f04270 */
[----:B--2---:R-:W-:Y:S01]  /*11230*/  @P1 R2UR UR4, R3 ;  /* 0x00000000030412ca */ /* 0x004fe200000e0000 */
[----:B-1----:R-:W-:-:S14]  /*11240*/  @P2 BRA `(.L_x_1244) ;  /* 0x0000000000102947 */ /* 0x002fdc0003800000 */
[----:B------:R-:W-:Y:S05]  /*11250*/  @!P1 BRA `(.L_x_1244) ;  /* 0x00000000000c9947 */ /* 0x000fea0003800000 */
[----:B------:R-:W2:Y:S04]  /*11260*/  LDG.E R3, desc[UR48][R4.64] ;  /* 0x0000003004037981 */ /* 0x000ea8000c1e1900 */
[----:B-----5:R-:W2:Y:S02]  /*11270*/  LDG.E R0, desc[UR48][R4.64+0x4] ;  /* 0x0000043004007981 */ /* 0x020ea4000c1e1900 */
[----:B--2---:R-:W-:-:S07]  /*11280*/  IMAD.IADD R0, R0, 0x1, -R3 ;  /* 0x0000000100007824 */ /* 0x004fce00078e0a03 */
.L_x_1244:
[----:B------:R-:W-:Y:S01]  /*11290*/  USHF.R.S32.HI UR12, URZ, 0x1f, UR56 ;  /* 0x0000001f3f0c7899 */ /* 0x000fe20008011438 */
[----:B------:R-:W-:Y:S01]  /*112a0*/  BSSY B1, `(.L_x_1245) ;  /* 0x0000039000017945 */ /* 0x000fe20003800000 */
[----:B------:R-:W-:Y:S02]  /*112b0*/  USHF.R.S32.HI UR18, URZ, 0x1f, UR4 ;  /* 0x0000001f3f127899 */ /* 0x000fe40008011404 */
[----:B------:R-:W-:Y:S02]  /*112c0*/  USEL UR7, UR56, URZ, !UP0 ;  /* 0x0000003f38077287 */ /* 0x000fe4000c000000 */
[----:B------:R-:W-:Y:S01]  /*112d0*/  USEL UR12, UR12, URZ, !UP0 ;  /* 0x0000003f0c0c7287 */ /* 0x000fe2000c000000 */
[----:B------:R-:W-:Y:S11]  /*112e0*/  @P0 BRA `(.L_x_1246) ;  /* 0x0000000000d00947 */ /* 0x000ff60003800000 */
[----:B------:R-:W0:Y:S01]  /*112f0*/  LDC R9, c[0x0][0xbe8] ;  /* 0x0002fa00ff097b82 */ /* 0x000e220000000800 */
[----:B------:R-:W-:-:S05]  /*11300*/  IMAD.U32 R6, RZ, RZ, UR42 ;  /* 0x0000002aff067e24 */ /* 0x000fca000f8e00ff */
[----:B------:R-:W-:Y:S01]  /*11310*/  IADD3 R6, R6, -0x80, R10 ;  /* 0xffffff8006067810 */ /* 0x000fe20007ffe00a */
[----:B0----5:R-:W-:-:S05]  /*11320*/  IMAD R3, R0, R9, RZ ;  /* 0x0000000900037224 */ /* 0x021fca00078e02ff */
[----:B------:R-:W-:-:S13]  /*11330*/  ISETP.GE.AND P0, PT, R6, R3, PT ;  /* 0x000000030600720c */ /* 0x000fda0003f06270 */
[----:B------:R-:W-:Y:S05]  /*11340*/  @P0 BRA `(.L_x_1246) ;  /* 0x0000000000b80947 */ /* 0x000fea0003800000 */
[----:B------:R-:W-:Y:S01]  /*11350*/  ISETP.NE.AND P0, PT, R9, 0x1, PT ;  /* 0x000000010900780c */ /* 0x000fe20003f05270 */
[----:B------:R-:W-:Y:S01]  /*11360*/  UISETP.GT.AND UP2, UPT, UR54, 0x1, UPT ;  /* 0x000000013600788c */ /* 0x000fe2000bf44270 */
[----:B------:R-:W-:-:S03]  /*11370*/  UMOV UR8, 0x9b8 ;  /* 0x000009b800087882 */ /* 0x000fc60000000000 */
[----:B------:R-:W-:Y:S02]  /*11380*/  USEL UR19, UR8, 0x978, UP2 ;  /* 0x0000097808137887 */ /* 0x000fe40009000000 */
[----:B------:R-:W-:-:S06]  /*11390*/  USEL UR21, UR55, URZ, UP2 ;  /* 0x0000003f37157287 */ /* 0x000fcc0009000000 */
[----:B------:R-:W0:Y:S04]  /*113a0*/  @P0 LDC R3, c[0x0][0xbec] ;  /* 0x0002fb00ff030b82 */ /* 0x000e280000000800 */
[----:B------:R-:W-:Y:S01]  /*113b0*/  ULDC.64 UR8, c[0x0][UR19+0x218] ;  /* 0x0000860013087abb */ /* 0x000fe20008000a00 */
[----:B------:R-:W-:Y:S01]  /*113c0*/  ULDC.64 UR14, c[0x0][UR19+0x220] ;  /* 0x00008800130e7abb */ /* 0x000fe20008000a00 */
[----:B------:R-:W-:Y:S01]  /*113d0*/  ULDC.64 UR16, c[0x0][UR19+0x228] ;  /* 0x00008a0013107abb */ /* 0x000fe20008000a00 */
[----:B------:R-:W-:Y:S01]  /*113e0*/  UIMAD.WIDE.U32 UR10, UR8, UR53, URZ ;  /* 0x00000035080a72a5 */ /* 0x000fe2000f8e003f */
[----:B------:R-:W1:Y:S01]  /*113f0*/  @P0 LDC R5, c[0x0][0xbf0] ;  /* 0x0002fc00ff050b82 */ /* 0x000e620000000800 */
        /* <DEDUP_REMOVED lines=8> */
[----:B0-----:R-:W-:Y:S01]  /*11480*/  @P0 IMAD.HI.U32 R4, R6, R3, RZ ;  /* 0x0000000306040227 */ /* 0x001fe200078e00ff */
[----:B------:R-:W-:-:S02]  /*11490*/  UIADD3 UR11, UR20, UR11, URZ ;  /* 0x0000000b140b7290 */ /* 0x000fc4000fffe03f */
[----:B------:R-:W-:Y:S01]  /*114a0*/  UIADD3 UR13, UR9, UR13, URZ ;  /* 0x0000000d090d7290 */ /* 0x000fe2000fffe03f */
[----:B------:R-:W-:Y:S02]  /*114b0*/  IMAD.MOV.U32 R3, RZ, RZ, R6 ;  /* 0x000000ffff037224 */ /* 0x000fe400078e0006 */
[----:B------:R-:W-:Y:S01]  /*114c0*/  IMAD.U32 R10, RZ, RZ, UR8 ;  /* 0x00000008ff0a7e24 */ /* 0x000fe2000f8e00ff */
[----:B------:R-:W-:Y:S01]  /*114d0*/  ULDC.64 UR8, c[0x0][UR19+0x210] ;  /* 0x0000840013087abb */ /* 0x000fe20008000a00 */
[----:B-1----:R-:W-:Y:S01]  /*114e0*/  @P0 SHF.R.U32.HI R3, RZ, R5, R4 ;  /* 0x00000005ff030219 */ /* 0x002fe20000011604 */
[----:B------:R-:W-:Y:S02]  /*114f0*/  IMAD.U32 R4, RZ, RZ, UR22 ;  /* 0x00000016ff047e24 */ /* 0x000fe4000f8e00ff */
[----:B------:R-:W-:Y:S01]  /*11500*/  IMAD.U32 R5, RZ, RZ, UR23 ;  /* 0x00000017ff057e24 */ /* 0x000fe2000f8e00ff */
[--C-:B------:R-:W-:Y:S01]  /*11510*/  SHF.R.S32.HI R5, RZ, 0x1f, R3.reuse ;  /* 0x0000001fff057819 */ /* 0x100fe20000011403 */
[----:B------:R-:W-:Y:S01]  /*11520*/  IMAD.MOV R7, RZ, RZ, -R3 ;  /* 0x000000ffff077224 */ /* 0x000fe200078e0a03 */
[----:B------:R-:W-:Y:S01]  /*11530*/  IADD3 R4, P0, P1, R3, UR10, R4 ;  /* 0x0000000a03047c10 */ /* 0x000fe2000f91e004 */
[----:B------:R-:W-:-:S02]  /*11540*/  UIADD3.X UR10, UR13, UR11, UR18, UP0, UP1 ;  /* 0x0000000b0d0a7290 */ /* 0x000fc400087e2412 */
        /* <DEDUP_REMOVED lines=14> */
.L_x_1246:
[----:B------:R-:W-:Y:S05]  /*11630*/  BSYNC B1 ;  /* 0x0000000000017941 */ /* 0x000fea0003800000 */
.L_x_1245:
[----:B------:R-:W-:-:S06]  /*11640*/  UISETP.GT.AND UP0, UPT, UR54, 0x1, UPT ;  /* 0x000000013600788c */ /* 0x000fcc000bf04270 */
[----:B------:R-:W-:-:S13]  /*11650*/  PLOP3.LUT P0, PT, PT, PT, UP0, 0x80, 0x0 ;  /* 0x000000000000781c */ /* 0x000fda0003f0f008 */
[----:B------:R-:W-:Y:S05]  /*11660*/  @P0 BRA `(.L_x_1241) ;  /* 0x0000000800580947 */ /* 0x000fea0003800000 */
[----:B------:R-:W1:Y:S01]  /*11670*/  LDC R11, c[0x0][0xbe8] ;  /* 0x0002fa00ff0b7b82 */ /* 0x000e620000000800 */
[----:B0-----:R-:W-:Y:S01]  /*11680*/  SHF.R.S32.HI R3, RZ, 0x1f, R8 ;  /* 0x0000001fff037819 */ /* 0x001fe20000011408 */
        /* <DEDUP_REMOVED lines=9> */
[----:B------:R-:W-:-:S03]  /*11720*/  UIADD3 UR9, UR9, UR10, URZ ;  /* 0x0000000a09097290 */ /* 0x000fc6000fffe03f */
[----:B------:R-:W-:Y:S01]  /*11730*/  IMAD R3, R10, 0x20, R13 ;  /* 0x000000200a037824 */ /* 0x000fe200078e020d */
[----:B------:R-:W-:Y:S02]  /*11740*/  ULDC.64 UR10, c[0x0][0xae8] ;  /* 0x0002ba00000a7ab9 */ /* 0x000fe40000000a00 */
[----:B------:R-:W-:Y:S01]  /*11750*/  UIMAD.WIDE.U32 UR8, UR53, UR10, UR8 ;  /* 0x0000000a350872a5 */ /* 0x000fe2000f8e0008 */
[----:B------:R-:W-:Y:S01]  /*11760*/  VIADD R8, R3, UR42 ;  /* 0x0000002a03087c36 */ /* 0x000fe20008000000 */
[----:B-1----:R-:W-:Y:S02]  /*11770*/  ISETP.NE.AND P0, PT, R11, 0x1, PT ;  /* 0x000000010b00780c */ /* 0x002fe40003f05270 */
[----:B------:R-:W-:Y:S01]  /*11780*/  UIMAD UR9, UR53, UR11, UR9 ;  /* 0x0000000b350972a4 */ /* 0x000fe2000f8e0209 */
[----:B------:R-:W-:Y:S02]  /*11790*/  IMAD.MOV.U32 R3, RZ, RZ, R8 ;  /* 0x000000ffff037224 */ /* 0x000fe400078e0008 */
[----:B------:R-:W-:-:S02]  /*117a0*/  ULDC.64 UR10, c[0x0][0xaf0] ;  /* 0x0002bc00000a7ab9 */ /* 0x000fc40000000a00 */
[----:B------:R-:W-:Y:S02]  /*117b0*/  UIMAD UR12, UR12, UR10, URZ ;  /* 0x0000000a0c0c72a4 */ /* 0x000fe4000f8e023f */
[----:B------:R-:W-:Y:S02]  /*117c0*/  UIMAD.WIDE.U32 UR8, UR7, UR10, UR8 ;  /* 0x0000000a070872a5 */ /* 0x000fe4000f8e0008 */
[----:B------:R-:W-:Y:S02]  /*117d0*/  UIMAD UR4, UR7, UR11, UR12 ;  /* 0x0000000b070472a4 */ /* 0x000fe4000f8e020c */
[----:B------:R-:W0:Y:S02]  /*117e0*/  @P0 LDC R5, c[0x0][0xbec] ;  /* 0x0002fb00ff050b82 */ /* 0x000e240000000800 */
[----:B------:R-:W-:Y:S01]  /*117f0*/  UIADD3 UR4, UR9, UR4, URZ ;  /* 0x0000000409047290 */ /* 0x000fe2000fffe03f */
[----:B------:R-:W-:-:S05]  /*11800*/  ULDC.64 UR10, c[0x0][0xae0] ;  /* 0x0002b800000a7ab9 */ /* 0x000fca0000000a00 */
[----:B------:R-:W1:Y:S01]  /*11810*/  @P0 LDC R7, c[0x0][0xbf0] ;  /* 0x0002fc00ff070b82 */ /* 0x000e620000000800 */
[----:B0-----:R-:W-:-:S04]  /*11820*/  @P0 IMAD.HI.U32 R4, R8, R5, RZ ;  /* 0x0000000508040227 */ /* 0x001fc800078e00ff */
[----:B------:R-:W-:Y:S02]  /*11830*/  IMAD.U32 R5, RZ, RZ, UR9 ;  /* 0x00000009ff057e24 */ /* 0x000fe4000f8e00ff */
[----:B------:R-:W-:Y:S01]  /*11840*/  IMAD.U32 R5, RZ, RZ, UR4 ;  /* 0x00000004ff057e24 */ /* 0x000fe2000f8e00ff */
[----:B-1----:R-:W-:Y:S01]  /*11850*/  @P0 SHF.R.U32.HI R3, RZ, R7, R4 ;  /* 0x00000007ff030219 */ /* 0x002fe20000011604 */
[----:B------:R-:W-:Y:S01]  /*11860*/  IMAD.U32 R4, RZ, RZ, UR8 ;  /* 0x00000008ff047e24 */ /* 0x000fe2000f8e00ff */
[----:B------:R-:W-:Y:S02]  /*11870*/  ULDC.64 UR8, c[0x0][0xad8] ;  /* 0x0002b60000087ab9 */ /* 0x000fe40000000a00 */
[--C-:B------:R-:W-:Y:S01]  /*11880*/  SHF.R.S32.HI R6, RZ, 0x1f, R3.reuse ;  /* 0x0000001fff067819 */ /* 0x100fe20000011403 */
[----:B------:R-:W-:Y:S02]  /*11890*/  IMAD.MOV R7, RZ, RZ, -R3 ;  /* 0x000000ffff077224 */ /* 0x000fe400078e0a03 */
[----:B------:R-:W-:-:S04]  /*118a0*/  IMAD.WIDE.U32 R4, R3, UR10, R4 ;  /* 0x0000000a03047c25 */ /* 0x000fc8000f8e0004 */
[----:B------:R-:W-:Y:S02]  /*118b0*/  IMAD R7, R11, R7, R8 ;  /* 0x000000070b077224 */ /* 0x000fe400078e0208 */
[----:B------:R-:W-:Y:S02]  /*118c0*/  IMAD R6, R6, UR10, RZ ;  /* 0x0000000a06067c24 */ /* 0x000fe4000f8e02ff */
[----:B------:R-:W-:Y:S02]  /*118d0*/  VIADD R8, R13, UR42 ;  /* 0x0000002a0d087c36 */ /* 0x000fe40008000000 */
[----:B------:R-:W-:Y:S01]  /*118e0*/  IMAD R9, R3, UR11, R6 ;  /* 0x0000000b03097c24 */ /* 0x000fe2000f8e0206 */
[----:B------:R-:W-:Y:S01]  /*118f0*/  SHF.R.S32.HI R6, RZ, 0x1f, R7 ;  /* 0x0000001fff067819 */ /* 0x000fe20000011407 */
[----:B-----5:R-:W-:Y:S02]  /*11900*/  IMAD R11, R0, R11, RZ ;  /* 0x0000000b000b7224 */ /* 0x020fe400078e02ff */
[----:B------:R-:W-:-:S02]  /*11910*/  IMAD.IADD R5, R5, 0x1, R9 ;  /* 0x0000000105057824 */ /* 0x000fc400078e0209 */
[----:B------:R-:W-:Y:S02]  /*11920*/  IMAD R6, R6, UR8, RZ ;  /* 0x0000000806067c24 */ /* 0x000fe4000f8e02ff */
[----:B------:R-:W-:-:S04]  /*11930*/  IMAD.WIDE.U32 R4, R7, UR8, R4 ;  /* 0x0000000807047c25 */ /* 0x000fc8000f8e0004 */
[----:B------:R-:W-:Y:S01]  /*11940*/  IMAD R9, R7, UR9, R6 ;  /* 0x0000000907097c24 */ /* 0x000fe2000f8e0206 */
[----:B------:R-:W-:Y:S01]  /*11950*/  ULDC.64 UR8, c[0x0][0xa80] ;  /* 0x0002a00000087ab9 */ /* 0x000fe20000000a00 */
[----:B------:R-:W-:Y:S01]  /*11960*/  VIADD R3, R8, 0x40 ;  /* 0x0000004008037836 */ /* 0x000fe20000000000 */
[----:B------:R-:W-:Y:S01]  /*11970*/  LEA R6, P2, R4, UR8, 0x1 ;  /* 0x0000000804067c11 */ /* 0x000fe2000f8408ff */
[----:B------:R-:W-:Y:S02]  /*11980*/  IMAD.IADD R5, R5, 0x1, R9 ;  /* 0x0000000105057824 */ /* 0x000fe400078e0209 */
[----:B------:R-:W-:Y:S01]  /*11990*/  VIADD R0, R8, 0x20 ;  /* 0x0000002008007836 */ /* 0x000fe20000000000 */
[-C--:B------:R-:W-:Y:S01]  /*119a0*/  ISETP.GE.AND P0, PT, R3, R11.reuse, PT ;  /* 0x0000000b0300720c */ /* 0x080fe20003f06270 */
[----:B------:R-:W-:Y:S01]  /*119b0*/  IMAD.SHL.U32 R7, R10, 0x8, RZ ;  /* 0x000000080a077824 */ /* 0x000fe200078e00ff */
[----:B------:R-:W-:Y:S02]  /*119c0*/  LEA.HI.X R3, R4, UR9, R5, 0x1, P2 ;  /* 0x0000000904037c11 */ /* 0x000fe400090f0c05 */
[-C--:B------:R-:W-:Y:S01]  /*119d0*/  ISETP.GE.AND P2, PT, R8, R11.reuse, PT ;  /* 0x0000000b0800720c */ /* 0x080fe20003f46270 */
[C---:B------:R-:W-:Y:S01]  /*119e0*/  VIADD R9, R7.reuse, 0x80 ;  /* 0x0000008007097836 */ /* 0x040fe20000000000 */
[----:B------:R-:W-:Y:S01]  /*119f0*/  ISETP.GE.AND P1, PT, R0, R11, PT ;  /* 0x0000000b0000720c */ /* 0x000fe20003f26270 */
[C---:B------:R-:W-:Y:S01]  /*11a00*/  VIADD R15, R7.reuse, 0xc0 ;  /* 0x000000c0070f7836 */ /* 0x040fe20000000000 */
[----:B------:R0:W1:Y:S01]  /*11a10*/  SHFL.IDX PT, R4, R6, RZ, 0x181f ;  /* 0x00181fff06047589 */ /* 0x00006200000e0000 */
[----:B------:R-:W-:Y:S01]  /*11a20*/  VIADD R13, R7, 0x40 ;  /* 0x00000040070d7836 */ /* 0x000fe20000000000 */
[----:B------:R-:W-:-:S02]  /*11a30*/  SHF.R.S32.HI R12, RZ, 0x1f, R7 ;  /* 0x0000001fff0c7819 */ /* 0x000fc40000011407 */
[----:B------:R0:W2:Y:S01]  /*11a40*/  SHFL.IDX PT, R0, R3, RZ, 0x181f ;  /* 0x00181fff03007589 */ /* 0x0000a200000e0000 */
[----:B------:R-:W-:Y:S02]  /*11a50*/  SHF.R.S32.HI R10, RZ, 0x1f, R9 ;  /* 0x0000001fff0a7819 */ /* 0x000fe40000011409 */
[----:B------:R-:W-:Y:S02]  /*11a60*/  SHF.R.S32.HI R14, RZ, 0x1f, R15 ;  /* 0x0000001fff0e7819 */ /* 0x000fe4000001140f */
[----:B------:R-:W-:Y:S01]  /*11a70*/  SHF.R.S32.HI R20, RZ, 0x1f, R13 ;  /* 0x0000001fff147819 */ /* 0x000fe2000001140d */
[----:B------:R-:W-:Y:S06]  /*11a80*/  @P2 BRA `(.L_x_1248) ;  /* 0x0000000000442947 */ /* 0x000fec0003800000 */
        /* <DEDUP_REMOVED lines=17> */
.L_x_1248:
[----:B------:R-:W-:Y:S05]  /*11ba0*/  BSYNC B1 ;  /* 0x0000000000017941 */ /* 0x000fea0003800000 */
.L_x_1247:
[----:B--2---:R2:W4:Y:S01]  /*11bb0*/  SHFL.IDX PT, R0, R3, 0x1, 0x181f ;  /* 0x00381f0003007f89 */ /* 0x00452200000e0000 */
[----:B------:R-:W-:Y:S03]  /*11bc0*/  BSSY B1, `(.L_x_1249) ;  /* 0x0000014000017945 */ /* 0x000fe60003800000 */
[----:B-1-3--:R2:W1:Y:S01]  /*11bd0*/  SHFL.IDX PT, R4, R6, 0x1, 0x181f ;  /* 0x00381f0006047f89 */ /* 0x00a46200000e0000 */
[----:B------:R-:W-:Y:S05]  /*11be0*/  @P1 BRA `(.L_x_1250) ;  /* 0x0000000000441947 */ /* 0x000fea0003800000 */
[----:B------:R-:W-:Y:S02]  /*11bf0*/  ULDC UR4, c[0x0][0xac8] ;  /* 0x0002b20000047ab9 */ /* 0x000fe40000000800 */
[----:B------:R-:W-:Y:S02]  /*11c00*/  ISETP.GE.AND P4, PT, R7, UR4, PT ;  /* 0x0000000407007c0c */ /* 0x000fe4000bf86270 */
[----:B------:R-:W-:Y:S02]  /*11c10*/  ISETP.GE.AND P3, PT, R13, UR4, PT ;  /* 0x000000040d007c0c */ /* 0x000fe4000bf66270 */
[----:B------:R-:W-:Y:S02]  /*11c20*/  ISETP.GE.AND P2, PT, R9, UR4, PT ;  /* 0x0000000409007c0c */ /* 0x000fe4000bf46270 */
[----:B------:R-:W-:-:S07]  /*11c30*/  ISETP.GE.AND P1, PT, R15, UR4, PT ;  /* 0x000000040f007c0c */ /* 0x000fce000bf26270 */
[-C--:B-1----:R-:W-:Y:S02]  /*11c40*/  @!P4 LEA R24, P6, R7, R4.reuse, 0x1 ;  /* 0x000000040718c211 */ /* 0x082fe400078c08ff */
[----:B------:R-:W-:Y:S02]  /*11c50*/  @!P3 LEA R26, P5, R13, R4, 0x1 ;  /* 0x000000040d1ab211 */ /* 0x000fe400078a08ff */
[----:B----4-:R-:W-:Y:S02]  /*11c60*/  @!P4 LEA.HI.X R25, R7, R0, R12, 0x1, P6 ;  /* 0x000000000719c211 */ /* 0x010fe400030f0c0c */
        /* <DEDUP_REMOVED lines=9> */
.L_x_1250:
[----:B------:R-:W-:Y:S05]  /*11d00*/  BSYNC B1 ;  /* 0x0000000000017941 */ /* 0x000fea0003800000 */
.L_x_1249:
[----:B----4-:R4:W0:Y:S01]  /*11d10*/  SHFL.IDX PT, R0, R3, 0x2, 0x181f ;  /* 0x00581f0003007f89 */ /* 0x01082200000e0000 */
        /* <DEDUP_REMOVED lines=20> */
.L_x_1252:
[----:B------:R-:W-:Y:S05]  /*11e60*/  BSYNC B1 ;  /* 0x0000000000017941 */ /* 0x000fea0003800000 */
.L_x_1251:
[----:B0-----:R-:W-:Y:S01]  /*11e70*/  VIADD R0, R8, 0x60 ;  /* 0x0000006008007836 */ /* 0x001fe20000000000 */
[----:B--2-4-:R-:W2:Y:S04]  /*11e80*/  SHFL.IDX PT, R3, R3, 0x3, 0x181f ;  /* 0x00781f0003037f89 */ /* 0x014ea800000e0000 */
[----:B------:R-:W-:Y:S01]  /*11e90*/  ISETP.GE.AND P0, PT, R0, R11, PT ;  /* 0x0000000b0000720c */ /* 0x000fe20003f06270 */
[----:B-1-3--:R1:W3:-:S12]  /*11ea0*/  SHFL.IDX PT, R4, R6, 0x3, 0x181f ;  /* 0x00781f0006047f89 */ /* 0x00a2d800000e0000 */
[----:B-1----:R-:W-:Y:S05]  /*11eb0*/  @P0 BRA `(.L_x_1241) ;  /* 0x0000000000440947 */ /* 0x002fea0003800000 */
[----:B------:R-:W-:Y:S02]  /*11ec0*/  ULDC UR4, c[0x0][0xac8] ;  /* 0x0002b20000047ab9 */ /* 0x000fe40000000800 */
[----:B------:R-:W-:Y:S02]  /*11ed0*/  ISETP.GE.AND P3, PT, R7, UR4, PT ;  /* 0x0000000407007c0c */ /* 0x000fe4000bf66270 */
[----:B------:R-:W-:Y:S02]  /*11ee0*/  ISETP.GE.AND P2, PT, R13, UR4, PT ;  /* 0x000000040d007c0c */ /* 0x000fe4000bf46270 */
[----:B------:R-:W-:Y:S02]  /*11ef0*/  ISETP.GE.AND P1, PT, R9, UR4, PT ;  /* 0x0000000409007c0c */ /* 0x000fe4000bf26270 */
[----:B------:R-:W-:-:S07]  /*11f00*/  ISETP.GE.AND P0, PT, R15, UR4, PT ;  /* 0x000000040f007c0c */ /* 0x000fce000bf06270 */
[----:B---3--:R-:W-:-:S04]  /*11f10*/  @!P3 LEA R6, P4, R7, R4, 0x1 ;  /* 0x000000040706b211 */ /* 0x008fc800078808ff */
[-C--:B--2---:R-:W-:Y:S02]  /*11f20*/  @!P3 LEA.HI.X R7, R7, R3.reuse, R12, 0x1, P4 ;  /* 0x000000030707b211 */ /* 0x084fe400020f0c0c */
        /* <DEDUP_REMOVED lines=10> */
.L_x_1241:
[----:B------:R-:W-:Y:S05]  /*11fd0*/  BSYNC B0 ;  /* 0x0000000000007941 */ /* 0x000fea0003800000 */
.L_x_1231:
[----:B------:R-:W-:Y:S02]  /*11fe0*/  ULDC UR4, c[0x0][0xc3c] ;  /* 0x00030f0000047ab9 */ /* 0x000fe40000000800 */
[----:B------:R-:W-:-:S06]  /*11ff0*/  UISETP.GE.AND UP0, UPT, UR52, UR4, UPT ;  /* 0x000000043400728c */ /* 0x000fcc000bf06270 */
[----:B------:R-:W-:-:S13]  /*12000*/  PLOP3.LUT P0, PT, PT, PT, UP0, 0x80, 0x0 ;  /* 0x000000000000781c */ /* 0x000fda0003f0f008 */
[----:B------:R-:W-:Y:S05]  /*12010*/  @!P0 BRA `(.L_x_1253) ;  /* 0xfffffef000608947 */ /* 0x000fea000383ffff */
[----:B------:R-:W-:Y:S05]  /*12020*/  EXIT ;  /* 0x000000000000794d */ /* 0x000fea0003800000 */
.L_x_1144:
[----:B------:R-:W-:-:S08]  /*12030*/  NOP ;  /* 0x0000000000007918 */ /* 0x000fd00000000000 */
[----:B0-----:R-:W0:-:S00]  /*12040*/  USETMAXREG.DEALLOC.CTAPOOL 0x18 ;  /* 0x00000018000079c8 */ /* 0x001e0000080e0500 */
        /* <DEDUP_REMOVED lines=20> */
.L_x_1254:
        /* <DEDUP_REMOVED lines=21> */
[----:B------:R-:W-:Y:S02]  /*122e0*/  IMAD.IADD R7, R4, 0x1, R7 ;  /* 0x0000000104077824 */ /* 0x000fe400078e0207 */
[----:B------:R-:W0:Y:S03]  /*122f0*/  LDC R4, c[0x0][0xc38] ;  /* 0x00030e00ff047b82 */ /* 0x000e260000000800 */
[----:B------:R-:W1:Y:S02]  /*12300*/  SHFL.UP PT, R8, R7, 0x2, RZ ;  /* 0x0440000007087989 */ /* 0x000e6400000e00ff */
[----:B-1----:R-:W-:-:S05]  /*12310*/  SEL R8, R8, RZ, P2 ;  /* 0x000000ff08087207 */ /* 0x002fca0001000000 */
[----:B------:R-:W-:Y:S02]  /*12320*/  IMAD.IADD R8, R7, 0x1, R8 ;  /* 0x0000000107087824 */ /* 0x000fe400078e0208 */
[----:B------:R-:W1:Y:S03]  /*12330*/  S2R R7, SR_CTAID.X ;  /* 0x0000000000077919 */ /* 0x000e660000002500 */
        /* <DEDUP_REMOVED lines=9> */
[----:B------:R-:W0:Y:S02]  /*123d0*/  SHFL.IDX PT, R11, R3, 0x1f, 0x1f ;  /* 0x03e01f00030b7f89 */ /* 0x000e2400000e0000 */
[----:B0-----:R-:W-:-:S04]  /*123e0*/  IMAD R8, R11, R4, RZ ;  /* 0x000000040b087224 */ /* 0x001fc800078e02ff */
[----:B------:R-:W-:Y:S01]  /*123f0*/  IMAD.MOV.U32 R9, RZ, RZ, R8 ;  /* 0x000000ffff097224 */ /* 0x000fe200078e0008 */
[----:B-1----:R-:W-:-:S13]  /*12400*/  ISETP.GT.AND P6, PT, R8, R7, PT ;  /* 0x000000070800720c */ /* 0x002fda0003fc4270 */
[----:B------:R-:W-:Y:S05]  /*12410*/  @P6 BRA `(.L_x_1256) ;  /* 0x0000000000a86947 */ /* 0x000fea0003800000 */
[----:B------:R-:W-:Y:S01]  /*12420*/  IMAD.MOV.U32 R8, RZ, RZ, R9 ;  /* 0x000000ffff087224 */ /* 0x000fe200078e0009 */
[----:B------:R-:W-:Y:S01]  /*12430*/  UMOV UR38, URZ ;  /* 0x0000003f00267c82 */ /* 0x000fe20008000000 */
[----:B------:R-:W-:-:S05]  /*12440*/  ULDC UR5, c[0x0][0xc3c] ;  /* 0x00030f0000057ab9 */ /* 0x000fca0000000800 */
.L_x_1258:
        /* <DEDUP_REMOVED lines=22> */
[----:B------:R-:W-:Y:S02]  /*125b0*/  IMAD.IADD R9, R4, 0x1, R9 ;  /* 0x0000000104097824 */ /* 0x000fe400078e0209 */
[----:B------:R-:W0:Y:S03]  /*125c0*/  LDC R4, c[0x0][0xc38] ;  /* 0x00030e00ff047b82 */ /* 0x000e260000000800 */
[----:B------:R-:W1:Y:S02]  /*125d0*/  SHFL.UP PT, R10, R9, 0x4, RZ ;  /* 0x04800000090a7989 */ /* 0x000e6400000e00ff */
[----:B-1----:R-:W-:-:S05]  /*125e0*/  SEL R10, R10, RZ, P3 ;  /* 0x000000ff0a0a7207 */ /* 0x002fca0001800000 */
[----:B------:R-:W-:-:S05]  /*125f0*/  IMAD.IADD R10, R9, 0x1, R10 ;  /* 0x00000001090a7824 */ /* 0x000fca00078e020a */
[----:B------:R-:W1:Y:S02]  /*12600*/  SHFL.UP PT, R2, R10, 0x8, RZ ;  /* 0x050000000a027989 */ /* 0x000e6400000e00ff */
[----:B-1----:R-:W-:-:S05]  /*12610*/  SEL R3, R2, RZ, P4 ;  /* 0x000000ff02037207 */ /* 0x002fca0002000000 */
[----:B------:R-:W-:-:S05]  /*12620*/  IMAD.IADD R3, R10, 0x1, R3 ;  /* 0x000000010a037824 */ /* 0x000fca00078e0203 */
[----:B------:R-:W1:Y:S02]  /*12630*/  SHFL.UP PT, R2, R3, 0x10, RZ ;  /* 0x0600000003027989 */ /* 0x000e6400000e00ff */
[----:B-1----:R-:W-:-:S05]  /*12640*/  SEL R2, R2, RZ, P5 ;  /* 0x000000ff02027207 */ /* 0x002fca0002800000 */
[----:B------:R-:W-:-:S05]  /*12650*/  IMAD.IADD R2, R3, 0x1, R2 ;  /* 0x0000000103027824 */ /* 0x000fca00078e0202 */
[----:B------:R-:W0:Y:S02]  /*12660*/  SHFL.IDX PT, R11, R2, 0x1f, 0x1f ;  /* 0x03e01f00020b7f89 */ /* 0x000e2400000e0000 */
[----:B0-----:R-:W-:-:S04]  /*12670*/  IMAD R9, R11, R4, RZ ;  /* 0x000000040b097224 */ /* 0x001fc800078e02ff */
[----:B------:R-:W-:-:S05]  /*12680*/  IMAD.IADD R8, R9, 0x1, R8 ;  /* 0x0000000109087824 */ /* 0x000fca00078e0208 */
[----:B------:R-:W-:-:S13]  /*12690*/  ISETP.GT.AND P6, PT, R8, R7, PT ;  /* 0x000000070800720c */ /* 0x000fda0003fc4270 */
[----:B------:R-:W-:Y:S05]  /*126a0*/  @!P6 BRA `(.L_x_1258) ;  /* 0xfffffffc0068e947 */ /* 0x000fea000383ffff */
[----:B------:R-:W-:-:S07]  /*126b0*/  IMAD.MOV.U32 R3, RZ, RZ, R2 ;  /* 0x000000ffff037224 */ /* 0x000fce00078e0002 */
.L_x_1256:
        /* <DEDUP_REMOVED lines=8> */
[----:B------:R-:W-:-:S04]  /*12740*/  IMAD.U32 R11, RZ, RZ, UR4 ;  /* 0x00000004ff0b7e24 */ /* 0x000fc8000f8e00ff */
[----:B------:R0:W1:Y:S04]  /*12750*/  SHFL.IDX PT, R8, R5, R8, 0x1f ;  /* 0x00001f0805087589 */ /* 0x00006800000e0000 */
[----:B------:R0:W2:Y:S01]  /*12760*/  SHFL.IDX PT, R6, R6, R11, 0x1f ;  /* 0x00001f0b06067589 */ /* 0x0000a200000e0000 */
[----:B------:R-:W-:Y:S05]  /*12770*/  @!P0 BRA `(.L_x_1259) ;  /* 0x00000000000c8947 */ /* 0x000fea0003800000 */
[----:B------:R-:W-:-:S06]  /*12780*/  UIADD3 UR5, UR4, -0x1, URZ ;  /* 0xffffffff04057890 */ /* 0x000fcc000fffe03f */
[----:B------:R-:W-:-:S05]  /*12790*/  IMAD.U32 R2, RZ, RZ, UR5 ;  /* 0x00000005ff027e24 */ /* 0x000fca000f8e00ff */
[----:B------:R3:W4:Y:S02]  /*127a0*/  SHFL.IDX PT, R9, R3, R2, 0x1f ;  /* 0x00001f0203097589 */ /* 0x00072400000e0000 */
.L_x_1259:
[----:B---34-:R-:W-:Y:S01]  /*127b0*/  IMAD R2, R9, R4, R10 ;  /* 0x0000000409027224 */ /* 0x018fe200078e020a */
[----:B-1----:R-:W-:Y:S01]  /*127c0*/  ISETP.NE.AND P0, PT, R8, 0x1, PT ;  /* 0x000000010800780c */ /* 0x002fe20003f05270 */
[----:B------:R-:W-:Y:S02]  /*127d0*/  UIADD3 UR38, UR4, UR38, URZ ;  /* 0x0000002604267290 */ /* 0x000fe4000fffe03f */
[----:B0-----:R-:W-:Y:S01]  /*127e0*/  IMAD.IADD R5, R7, 0x1, -R2 ;  /* 0x0000000107057824 */ /* 0x001fe200078e0a02 */
[----:B------:R0:W-:Y:S09]  /*127f0*/  STL [R1+0x10], R2 ;  /* 0x0000100201007387 */ /* 0x0001f20000100800 */
[----:B------:R-:W-:Y:S05]  /*12800*/  @!P0 BRA `(.L_x_1260) ;  /* 0x0000000000e08947 */ /* 0x000fea0003800000 */
[----:B--2---:R-:W-:Y:S02]  /*12810*/  IABS R4, R6 ;  /* 0x0000000600047213 */ /* 0x004fe40000000000 */
[----:B------:R-:W-:Y:S02]  /*12820*/  IABS R7, R8 ;  /* 0x0000000800077213 */ /* 0x000fe40000000000 */
[----:B------:R-:W1:Y:S08]  /*12830*/  I2F.RP R9, R4 ;  /* 0x0000000400097306 */ /* 0x000e700000209400 */
[----:B------:R-:W2:Y:S08]  /*12840*/  I2F.RP R10, R7 ;  /* 0x00000007000a7306 */ /* 0x000eb00000209400 */
[----:B-1----:R-:W0:Y:S08]  /*12850*/  MUFU.RCP R9, R9 ;  /* 0x0000000900097308 */ /* 0x002e300000001000 */
[----:B--2---:R-:W-:Y:S01]  /*12860*/  MUFU.RCP R10, R10 ;  /* 0x0000000a000a7308 */ /* 0x004fe20000001000 */
[----:B0-----:R-:W-:Y:S01]  /*12870*/  VIADD R2, R9, 0xffffffe ;  /* 0x0ffffffe09027836 */ /* 0x001fe20000000000 */
[----:B------:R-:W-:-:S06]  /*12880*/  IABS R9, R6 ;  /* 0x0000000600097213 */ /* 0x000fcc0000000000 */
[----:B------:R0:W1:Y:S02]  /*12890*/  F2I.FTZ.U32.TRUNC.NTZ R3, R2 ;  /* 0x0000000200037305 */ /* 0x000064000021f000 */
[----:B0-----:R-:W-:Y:S02]  /*128a0*/  IMAD.MOV.U32 R2, RZ, RZ, RZ ;  /* 0x000000ffff027224 */ /* 0x001fe400078e00ff */
[----:B-1----:R-:W-:-:S04]  /*128b0*/  IMAD.MOV R11, RZ, RZ, -R3 ;  /* 0x000000ffff0b7224 */ /* 0x002fc800078e0a03 */
[----:B------:R-:W-:-:S04]  /*128c0*/  IMAD R11, R11, R4, RZ ;  /* 0x000000040b0b7224 */ /* 0x000fc800078e02ff */
[----:B------:R-:W-:Y:S01]  /*128d0*/  IMAD.HI.U32 R3, R3, R11, R2 ;  /* 0x0000000b03037227 */ /* 0x000fe200078e0002 */
[----:B------:R-:W-:-:S03]  /*128e0*/  IABS R2, R5 ;  /* 0x0000000500027213 */ /* 0x000fc60000000000 */
[----:B------:R-:W-:Y:S02]  /*128f0*/  IMAD.MOV R11, RZ, RZ, -R9 ;  /* 0x000000ffff0b7224 */ /* 0x000fe400078e0a09 */
[----:B------:R-:W-:-:S04]  /*12900*/  IMAD.HI.U32 R9, R3, R2, RZ ;  /* 0x0000000203097227 */ /* 0x000fc800078e00ff */
[----:B------:R-:W-:Y:S02]  /*12910*/  VIADD R3, R10, 0xffffffe ;  /* 0x0ffffffe0a037836 */ /* 0x000fe40000000000 */
[----:B------:R-:W-:-:S04]  /*12920*/  IMAD R11, R9, R11, R2 ;  /* 0x0000000b090b7224 */ /* 0x000fc800078e0202 */
[----:B------:R-:W0:Y:S01]  /*12930*/  F2I.FTZ.U32.TRUNC.NTZ R3, R3 ;  /* 0x0000000300037305 */ /* 0x000e22000021f000 */
[----:B------:R-:W-:-:S13]  /*12940*/  ISETP.GT.U32.AND P1, PT, R4, R11, PT ;  /* 0x0000000b0400720c */ /* 0x000fda0003f24070 */
[----:B------:R-:W-:Y:S02]  /*12950*/  @!P1 IMAD.IADD R11, R11, 0x1, -R4 ;  /* 0x000000010b0b9824 */ /* 0x000fe400078e0a04 */
[----:B0-----:R-:W-:Y:S02]  /*12960*/  IMAD.MOV R2, RZ, RZ, -R3 ;  /* 0x000000ffff027224 */ /* 0x001fe400078e0a03 */
[----:B------:R-:W-:Y:S01]  /*12970*/  @!P1 VIADD R9, R9, 0x1 ;  /* 0x0000000109099836 */ /* 0x000fe20000000000 */
[----:B------:R-:W-:Y:S01]  /*12980*/  ISETP.GE.U32.AND P0, PT, R11, R4, PT ;  /* 0x000000040b00720c */ /* 0x000fe20003f06070 */
[----:B------:R-:W-:Y:S01]  /*12990*/  IMAD R11, R2, R7, RZ ;  /* 0x00000007020b7224 */ /* 0x000fe200078e02ff */
[----:B------:R-:W-:Y:S01]  /*129a0*/  ISETP.NE.AND P1, PT, R6, RZ, PT ;  /* 0x000000ff0600720c */ /* 0x000fe20003f25270 */
[----:B------:R-:W-:-:S04]  /*129b0*/  IMAD.MOV.U32 R2, RZ, RZ, RZ ;  /* 0x000000ffff027224 */ /* 0x000fc800078e00ff */
[----:B------:R-:W-:Y:S01]  /*129c0*/  IMAD.HI.U32 R4, R3, R11, R2 ;  /* 0x0000000b03047227 */ /* 0x000fe200078e0002 */
[----:B------:R-:W-:-:S04]  /*129d0*/  LOP3.LUT R2, R5, R6, RZ, 0x3c, !PT ;  /* 0x0000000605027212 */ /* 0x000fc800078e3cff */
[----:B------:R-:W-:Y:S01]  /*129e0*/  ISETP.GE.AND P2, PT, R2, RZ, PT ;  /* 0x000000ff0200720c */ /* 0x000fe20003f46270 */
[----:B------:R-:W-:Y:S01]  /*129f0*/  @P0 VIADD R9, R9, 0x1 ;  /* 0x0000000109090836 */ /* 0x000fe20000000000 */
[----:B------:R-:W-:-:S05]  /*12a00*/  IABS R2, R8 ;  /* 0x0000000800027213 */ /* 0x000fca0000000000 */
[----:B------:R-:W-:-:S06]  /*12a10*/  IMAD.MOV R2, RZ, RZ, -R2 ;  /* 0x000000ffff027224 */ /* 0x000fcc00078e0a02 */
[----:B------:R-:W-:Y:S01]  /*12a20*/  @!P2 IMAD.MOV R9, RZ, RZ, -R9 ;  /* 0x000000ffff09a224 */ /* 0x000fe200078e0a09 */
[----:B------:R-:W-:-:S04]  /*12a30*/  @!P1 LOP3.LUT R9, RZ, R6, RZ, 0x33, !PT ;  /* 0x00000006ff099212 */ /* 0x000fc800078e33ff */
        /* <DEDUP_REMOVED lines=15> */
[--C-:B------:R-:W-:Y:S02]  /*12b30*/  IMAD R8, R8, R2, R9.reuse ;  /* 0x0000000208087224 */ /* 0x100fe400078e0209 */
[----:B------:R-:W-:Y:S02]  /*12b40*/  IMAD.MOV R2, RZ, RZ, -R9 ;  /* 0x000000ffff027224 */ /* 0x000fe400078e0a09 */
[----:B------:R-:W-:Y:S02]  /*12b50*/  IMAD R3, R8, 0x10000, R3 ;  /* 0x0001000008037824 */ /* 0x000fe400078e0203 */
[----:B------:R-:W-:-:S03]  /*12b60*/  IMAD R2, R6, R2, R5 ;  /* 0x0000000206027224 */ /* 0x000fc600078e0205 */
[----:B------:R0:W-:Y:S01]  /*12b70*/  STL [R1+0x18], R3 ;  /* 0x0000180301007387 */ /* 0x0001e20000100800 */
[----:B------:R-:W-:Y:S05]  /*12b80*/  BRA `(.L_x_1261) ;  /* 0x0000000000fc7947 */ /* 0x000fea0003800000 */
.L_x_1260:
[----:B------:R-:W-:Y:S02]  /*12b90*/  ULDC.64 UR4, c[0x0][0xc90] ;  /* 0x0003240000047ab9 */ /* 0x000fe40000000a00 */
[----:B------:R-:W-:-:S06]  /*12ba0*/  UIMAD.WIDE UR4, UR38, 0x4, UR4 ;  /* 0x00000004260478a5 */ /* 0x000fcc000f8e0204 */
[----:B0-----:R-:W-:Y:S02]  /*12bb0*/  IMAD.U32 R2, RZ, RZ, UR4 ;  /* 0x00000004ff027e24 */ /* 0x001fe4000f8e00ff */
[----:B------:R-:W-:-:S05]  /*12bc0*/  IMAD.U32 R3, RZ, RZ, UR5 ;  /* 0x00000005ff037e24 */ /* 0x000fca000f8e00ff */
[----:B------:R0:W2:Y:S02]  /*12bd0*/  LDG.E R7, desc[UR48][R2.64] ;  /* 0x0000003002077981 */ /* 0x0000a4000c1e1900 */
[----:B0-----:R-:W-:Y:S02]  /*12be0*/  IMAD.MOV.U32 R2, RZ, RZ, RZ ;  /* 0x000000ffff027224 */ /* 0x001fe400078e00ff */
[----:B--2---:R-:W-:-:S05]  /*12bf0*/  IMAD R8, R6, R7, RZ ;  /* 0x0000000706087224 */ /* 0x004fca00078e02ff */
[----:B------:R-:W-:-:S04]  /*12c00*/  IABS R9, R8 ;  /* 0x0000000800097213 */ /* 0x000fc80000000000 */
[----:B------:R-:W0:Y:S08]  /*12c10*/  I2F.RP R10, R9 ;  /* 0x00000009000a7306 */ /* 0x000e300000209400 */
[----:B0-----:R-:W0:Y:S02]  /*12c20*/  MUFU.RCP R10, R10 ;  /* 0x0000000a000a7308 */ /* 0x001e240000001000 */
[----:B0-----:R-:W-:-:S06]  /*12c30*/  VIADD R11, R10, 0xffffffe ;  /* 0x0ffffffe0a0b7836 */ /* 0x001fcc0000000000 */
[----:B------:R-:W0:Y:S02]  /*12c40*/  F2I.FTZ.U32.TRUNC.NTZ R3, R11 ;  /* 0x0000000b00037305 */ /* 0x000e24000021f000 */
[----:B0-----:R-:W-:-:S04]  /*12c50*/  IMAD.MOV R12, RZ, RZ, -R3 ;  /* 0x000000ffff0c7224 */ /* 0x001fc800078e0a03 */
[----:B------:R-:W-:-:S04]  /*12c60*/  IMAD R13, R12, R9, RZ ;  /* 0x000000090c0d7224 */ /* 0x000fc800078e02ff */
[----:B------:R-:W-:Y:S01]  /*12c70*/  IMAD.HI.U32 R2, R3, R13, R2 ;  /* 0x0000000d03027227 */ /* 0x000fe200078e0002 */
[----:B------:R-:W-:Y:S02]  /*12c80*/  IABS R13, R5 ;  /* 0x00000005000d7213 */ /* 0x000fe40000000000 */
[----:B------:R-:W-:-:S03]  /*12c90*/  IABS R3, R8 ;  /* 0x0000000800037213 */ /* 0x000fc60000000000 */
[----:B------:R-:W-:-:S04]  /*12ca0*/  IMAD.HI.U32 R2, R2, R13, RZ ;  /* 0x0000000d02027227 */ /* 0x000fc800078e00ff */
[----:B------:R-:W-:-:S04]  /*12cb0*/  IMAD.MOV R3, RZ, RZ, -R3 ;  /* 0x000000ffff037224 */ /* 0x000fc800078e0a03 */
[----:B------:R-:W-:Y:S01]  /*12cc0*/  IMAD R10, R2, R3, R13 ;  /* 0x00000003020a7224 */ /* 0x000fe200078e020d */
[----:B------:R-:W-:-:S04]  /*12cd0*/  LOP3.LUT R3, R5, R8, RZ, 0x3c, !PT ;  /* 0x0000000805037212 */ /* 0x000fc800078e3cff */
[----:B------:R-:W-:Y:S02]  /*12ce0*/  ISETP.GT.U32.AND P1, PT, R9, R10, PT ;  /* 0x0000000a0900720c */ /* 0x000fe40003f24070 */
[----:B------:R-:W-:-:S11]  /*12cf0*/  ISETP.GE.AND P2, PT, R3, RZ, PT ;  /* 0x000000ff0300720c */ /* 0x000fd60003f46270 */
[----:B------:R-:W-:Y:S02]  /*12d00*/  @!P1 IMAD.IADD R10, R10, 0x1, -R9 ;  /* 0x000000010a0a9824 */ /* 0x000fe400078e0a09 */
[----:B------:R-:W-:Y:S01]  /*12d10*/  @!P1 VIADD R2, R2, 0x1 ;  /* 0x0000000102029836 */ /* 0x000fe20000000000 */
[----:B------:R-:W-:Y:S02]  /*12d20*/  ISETP.NE.AND P1, PT, R8, RZ, PT ;  /* 0x000000ff0800720c */ /* 0x000fe40003f25270 */
[----:B------:R-:W-:-:S13]  /*12d30*/  ISETP.GE.U32.AND P0, PT, R10, R9, PT ;  /* 0x000000090a00720c */ /* 0x000fda0003f06070 */
[----:B------:R-:W-:-:S04]  /*12d40*/  @P0 VIADD R2, R2, 0x1 ;  /* 0x0000000102020836 */ /* 0x000fc80000000000 */
[----:B------:R-:W-:Y:S01]  /*12d50*/  @!P2 IMAD.MOV R2, RZ, RZ, -R2 ;  /* 0x000000ffff02a224 */ /* 0x000fe200078e0a02 */
[----:B------:R-:W-:-:S05]  /*12d60*/  @!P1 LOP3.LUT R2, RZ, R8, RZ, 0x33, !PT ;  /* 0x00000008ff029212 */ /* 0x000fca00078e33ff */
[----:B------:R-:W-:Y:S02]  /*12d70*/  IMAD R9, R7, R2, RZ ;  /* 0x0000000207097224 */ /* 0x000fe400078e02ff */
[----:B------:R-:W-:Y:S02]  /*12d80*/  IMAD.MOV R2, RZ, RZ, -R2 ;  /* 0x000000ffff027224 */ /* 0x000fe400078e0a02 */
[----:B------:R-:W-:Y:S02]  /*12d90*/  IMAD.MOV R3, RZ, RZ, -R9 ;  /* 0x000000ffff037224 */ /* 0x000fe400078e0a09 */
[----:B------:R-:W-:-:S03]  /*12da0*/  IMAD R5, R8, R2, R5 ;  /* 0x0000000208057224 */ /* 0x000fc600078e0205 */
[----:B------:R-:W-:-:S04]  /*12db0*/  VIADDMNMX R4, R3, R4, R7, PT ;  /* 0x0000000403047246 */ /* 0x000fc80003800107 */
[-C--:B------:R-:W-:Y:S02]  /*12dc0*/  IABS R7, R4.reuse ;  /* 0x0000000400077213 */ /* 0x080fe40000000000 */
[----:B------:R-:W-:Y:S02]  /*12dd0*/  IABS R8, R4 ;  /* 0x0000000400087213 */ /* 0x000fe40000000000 */
[----:B------:R-:W0:Y:S03]  /*12de0*/  I2F.RP R10, R7 ;  /* 0x00000007000a7306 */ /* 0x000e260000209400 */
[----:B------:R-:W-:-:S05]  /*12df0*/  IMAD.MOV R8, RZ, RZ, -R8 ;  /* 0x000000ffff087224 */ /* 0x000fca00078e0a08 */
[----:B0-----:R-:W0:Y:S02]  /*12e00*/  MUFU.RCP R10, R10 ;  /* 0x0000000a000a7308 */ /* 0x001e240000001000 */
[----:B0-----:R-:W-:-:S06]  /*12e10*/  VIADD R3, R10, 0xffffffe ;  /* 0x0ffffffe0a037836 */ /* 0x001fcc0000000000 */
[----:B------:R-:W0:Y:S02]  /*12e20*/  F2I.FTZ.U32.TRUNC.NTZ R3, R3 ;  /* 0x0000000300037305 */ /* 0x000e24000021f000 */
[----:B0-----:R-:W-:-:S04]  /*12e30*/  IMAD.MOV R2, RZ, RZ, -R3 ;  /* 0x000000ffff027224 */ /* 0x001fc800078e0a03 */
[----:B------:R-:W-:Y:S02]  /*12e40*/  IMAD R11, R2, R7, RZ ;  /* 0x00000007020b7224 */ /* 0x000fe400078e02ff */
[----:B------:R-:W-:-:S04]  /*12e50*/  IMAD.MOV.U32 R2, RZ, RZ, RZ ;  /* 0x000000ffff027224 */ /* 0x000fc800078e00ff */
[----:B------:R-:W-:Y:S01]  /*12e60*/  IMAD.HI.U32 R2, R3, R11, R2 ;  /* 0x0000000b03027227 */ /* 0x000fe200078e0002 */
[----:B------:R-:W-:Y:S02]  /*12e70*/  IABS R11, R5 ;  /* 0x00000005000b7213 */ /* 0x000fe40000000000 */
[----:B------:R-:W-:Y:S02]  /*12e80*/  LOP3.LUT R3, R5, R4, RZ, 0x3c, !PT ;  /* 0x0000000405037212 */ /* 0x000fe400078e3cff */
[----:B------:R-:W-:Y:S01]  /*12e90*/  IADD3 R5, R9, 0x1000000, R5 ;  /* 0x0100000009057810 */ /* 0x000fe20007ffe005 */
        /* <DEDUP_REMOVED lines=10> */
[----:B------:R-:W-:Y:S01]  /*12f40*/  @!P1 LOP3.LUT R2, RZ, R4, RZ, 0x33, !PT ;  /* 0x00000004ff029212 */ /* 0x000fe200078e33ff */
[----:B------:R-:W-:-:S04]  /*12f50*/  IMAD.MOV R4, RZ, RZ, -R4 ;  /* 0x000000ffff047224 */ /* 0x000fc800078e0a04 */
[----:B------:R-:W-:-:S05]  /*12f60*/  IMAD R3, R2, R4, R5 ;  /* 0x0000000402037224 */ /* 0x000fca00078e0205 */
[----:B------:R1:W-:Y:S02]  /*12f70*/  STL [R1+0x18], R3 ;  /* 0x0000180301007387 */ /* 0x0003e40000100800 */
.L_x_1261:
[----:B01----:R-:W-:-:S05]  /*12f80*/  LOP3.LUT R3, RZ, R2, RZ, 0x33, !PT ;  /* 0x00000002ff037212 */ /* 0x003fca00078e33ff */
[----:B------:R-:W-:-:S05]  /*12f90*/  IMAD.IADD R2, R6, 0x1, R3 ;  /* 0x0000000106027824 */ /* 0x000fca00078e0203 */
[----:B------:R1:W-:Y:S01]  /*12fa0*/  STL [R1+0x14], R2 ;  /* 0x0000140201007387 */ /* 0x0003e20000100800 */
[----:B------:R-:W-:Y:S05]  /*12fb0*/  BRA `(.L_x_1262) ;  /* 0x00000000000c7947 */ /* 0x000fea0003800000 */
.L_x_1257:
[----:B------:R0:W-:Y:S04]  /*12fc0*/  STL [R1+0x10], R7 ;  /* 0x0000100701007387 */ /* 0x0001e80000100800 */
[----:B------:R0:W-:Y:S04]  /*12fd0*/  STL [R1+0x14], RZ ;  /* 0x000014ff01007387 */ /* 0x0001e80000100800 */
[----:B------:R0:W-:Y:S02]  /*12fe0*/  STL [R1+0x18], RZ ;  /* 0x000018ff01007387 */ /* 0x0001e40000100800 */
.L_x_1262:
[----:B------:R-:W2:Y:S04]  /*12ff0*/  LDL R4, [R1+0x10] ;  /* 0x0000100001047983 */ /* 0x000ea80000100800 */
[----:B------:R-:W2:Y:S04]  /*13000*/  LDL R5, [R1+0x14] ;  /* 0x0000140001057983 */ /* 0x000ea80000100800 */
[----:B------:R-:W2:Y:S01]  /*13010*/  LDL R6, [R1+0x18] ;  /* 0x0000180001067983 */ /* 0x000ea20000100800 */
[----:B------:R-:W-:Y:S01]  /*13020*/  ISETP.NE.AND P0, PT, R0, RZ, PT ;  /* 0x000000ff0000720c */ /* 0x000fe20003f05270 */
[----:B-1----:R-:W-:-:S12]  /*13030*/  IMAD.U32 R2, RZ, RZ, UR38 ;  /* 0x00000026ff027e24 */ /* 0x002fd8000f8e00ff */
[----:B------:R-:W1:Y:S01]  /*13040*/  @!P0 S2R R3, SR_CgaCtaId ;  /* 0x0000000000038919 */ /* 0x000e620000008800 */
[----:B------:R-:W-:Y:S01]  /*13050*/  @!P0 MOV R0, 0x400 ;  /* 0x0000040000008802 */ /* 0x000fe20000000f00 */
[----:B0-----:R-:W-:-:S03]  /*13060*/  @!P0 IMAD.MOV.U32 R7, RZ, RZ, R2 ;  /* 0x000000ffff078224 */ /* 0x001fc600078e0002 */
[----:B-1----:R-:W-:-:S05]  /*13070*/  @!P0 LEA R0, R3, R0, 0x18 ;  /* 0x0000000003008211 */ /* 0x002fca00078ec0ff */
[----:B--2---:R0:W-:Y:S01]  /*13080*/  @!P0 STS.128 [R0+0x284d0], R4 ;  /* 0x0284d00400008388 */ /* 0x0041e20000000c00 */
[----:B------:R-:W-:Y:S06]  /*13090*/  BAR.ARV 0x5, 0x180 ;  /* 0x0146000000007b1d */ /* 0x000fec0000002000 */
.L_x_1255:
[----:B0-----:R-:W-:Y:S01]  /*130a0*/  IMAD.MOV.U32 R0, RZ, RZ, 0x1 ;  /* 0x00000001ff007424 */ /* 0x001fe200078e00ff */
[----:B------:R-:W-:Y:S01]  /*130b0*/  ULDC UR4, c[0x0][0xc3c] ;  /* 0x00030f0000047ab9 */ /* 0x000fe20000000800 */
[----:B------:R0:W-:Y:S01]  /*130c0*/  STL [R1], RZ ;  /* 0x000000ff01007387 */ /* 0x0001e20000100800 */
[----:B------:R-:W-:-:S03]  /*130d0*/  UISETP.GE.AND UP0, UPT, UR38, UR4, UPT ;  /* 0x000000042600728c */ /* 0x000fc6000bf06270 */
[----:B------:R0:W-:Y:S03]  /*130e0*/  STL [R1+0x4], R0 ;  /* 0x0000040001007387 */ /* 0x0001e60000100800 */
[----:B------:R-:W-:Y:S01]  /*130f0*/  PLOP3.LUT P0, PT, PT, PT, UP0, 0x80, 0x0 ;  /* 0x000000000000781c */ /* 0x000fe20003f0f008 */
[----:B------:R0:W-:-:S12]  /*13100*/  STL [R1+0x34], RZ ;  /* 0x000034ff01007387 */ /* 0x0001d80000100800 */
[----:B0-----:R-:W-:Y:S05]  /*13110*/  @P0 BRA `(.L_x_1263) ;  /* 0x0000005000e00947 */ /* 0x001fea0003800000 */
[----:B------:R-:W2:Y:S01]  /*13120*/  LDL R0, [R1+0x38] ;  /* 0x0000380001007983 */ /* 0x000ea20000100800 */
[----:B------:R-:W0:Y:S01]  /*13130*/  S2UR UR5, SR_CgaCtaId ;  /* 0x00000000000579c3 */ /* 0x000e220000008800 */
[----:B------:R-:W-:Y:S01]  /*13140*/  ULDC UR46, c[0x0][0xc] ;  /* 0x00000300002e7ab9 */ /* 0x000fe20000000800 */
[----:B------:R-:W-:Y:S01]  /*13150*/  ULDC.64 UR44, c[0x0][0x198] ;  /* 0x00006600002c7ab9 */ /* 0x000fe20000000a00 */
[----:B-1----:R-:W1:Y:S02]  /*13160*/  S2R R4, SR_TID.X ;  /* 0x0000000000047919 */ /* 0x002e640000002100 */
[C---:B-1----:R-:W-:Y:S01]  /*13170*/  IMAD.SHL.U32 R3, R4.reuse, 0x8, RZ ;  /* 0x0000000804037824 */ /* 0x042fe200078e00ff */
[C---:B------:R-:W-:Y:S02]  /*13180*/  LOP3.LUT R6, R4.reuse, 0x7f, RZ, 0xc0, !PT ;  /* 0x0000007f04067812 */ /* 0x040fe400078ec0ff */
[----:B------:R-:W-:Y:S02]  /*13190*/  LOP3.LUT P0, RZ, R4, 0x4, RZ, 0xc0, !PT ;  /* 0x0000000404ff7812 */ /* 0x000fe4000780c0ff */
[----:B--2---:R-:W-:Y:S01]  /*131a0*/  R2UR UR4, R0 ;  /* 0x00000000000472ca */ /* 0x004fe200000e0000 */
[----:B------:R-:W-:-:S05]  /*131b0*/  IMAD.SHL.U32 R0, R4, 0x40, RZ ;  /* 0x0000004004007824 */ /* 0x000fca00078e00ff */
[----:B------:R-:W-:-:S04]  /*131c0*/  LOP3.LUT R2, R0, 0x180, RZ, 0xc0, !PT ;  /* 0x0000018000027812 */ /* 0x000fc800078ec0ff */
[----:B------:R-:W-:-:S03]  /*131d0*/  LOP3.LUT R2, R2, 0x10, R4, 0xf8, !PT ;  /* 0x0000001002027812 */ /* 0x000fc600078ef804 */
[----:B------:R-:W-:Y:S01]  /*131e0*/  ULOP3.LUT UR39, UR4, 0x1, URZ, 0xfc, !UPT ;  /* 0x0000000104277892 */ /* 0x000fe2000f8efc3f */
[----:B------:R-:W-:Y:S01]  /*131f0*/  LOP3.LUT R5, R2, 0x30, R3, 0x78, !PT ;  /* 0x0000003002057812 */ /* 0x000fe200078e7803 */
[----:B------:R-:W-:Y:S01]  /*13200*/  ULOP3.LUT UR42, UR4, 0x2, URZ, 0xfc, !UPT ;  /* 0x00000002042a7892 */ /* 0x000fe2000f8efc3f */
[----:B------:R-:W-:Y:S02]  /*13210*/  SHF.R.U32.HI R3, RZ, 0x5, R6 ;  /* 0x00000005ff037819 */ /* 0x000fe40000011606 */
[C---:B------:R-:W-:Y:S01]  /*13220*/  LOP3.LUT R2, R0.reuse, 0x40, RZ, 0xc0, !PT ;  /* 0x0000004000027812 */ /* 0x040fe200078ec0ff */
[----:B------:R-:W-:Y:S01]  /*13230*/  UMOV UR4, 0x400 ;  /* 0x0000040000047882 */ /* 0x000fe20000000000 */
[----:B------:R-:W-:Y:S01]  /*13240*/  LOP3.LUT R0, R0, 0x200, RZ, 0xc0, !PT ;  /* 0x0000020000007812 */ /* 0x000fe200078ec0ff */
[----:B0-----:R-:W-:Y:S02]  /*13250*/  ULEA UR4, UR5, UR4, 0x18 ;  /* 0x0000000405047291 */ /* 0x001fe4000f8ec03f */
[----:B------:R-:W-:-:S04]  /*13260*/  IMAD R2, R3, 0x400, R2 ;  /* 0x0000040003027824 */ /* 0x000fc800078e0202 */
[----:B------:R-:W-:Y:S01]  /*13270*/  IMAD.U32 R17, RZ, RZ, UR4 ;  /* 0x00000004ff117e24 */ /* 0x000fe2000f8e00ff */
[----:B------:R-:W-:Y:S01]  /*13280*/  IADD3 R5, R5, R2, R0 ;  /* 0x0000000205057210 */ /* 0x000fe20007ffe000 */
[----:B------:R-:W-:-:S04]  /*13290*/  IMAD.SHL.U32 R2, R4, 0x80, RZ ;  /* 0x0000008004027824 */ /* 0x000fc800078e00ff */
[----:B------:R0:W-:Y:S01]  /*132a0*/  STL [R1+0x20], R5 ;  /* 0x0000200501007387 */ /* 0x0001e20000100800 */
[----:B------:R-:W-:-:S05]  /*132b0*/  LOP3.LUT R0, R2, 0x380, RZ, 0xc0, !PT ;  /* 0x0000038002007812 */ /* 0x000fca00078ec0ff */
[----:B------:R-:W-:Y:S02]  /*132c0*/  IMAD R3, R3, 0x10, R0 ;  /* 0x0000001003037824 */ /* 0x000fe400078e0200 */
[----:B------:R-:W-:-:S05]  /*132d0*/  IMAD.SHL.U32 R0, R4, 0x10, RZ ;  /* 0x0000001004007824 */ /* 0x000fca00078e00ff */
[----:B------:R-:W-:-:S04]  /*132e0*/  LOP3.LUT R3, R3, 0x70, R0, 0x78, !PT ;  /* 0x0000007003037812 */ /* 0x000fc800078e7800 */
[----:B0-----:R-:W-:Y:S01]  /*132f0*/  LOP3.LUT R5, R3, 0xc00, R2, 0xf8, !PT ;  /* 0x00000c0003057812 */ /* 0x001fe200078ef802 */
[----:B------:R-:W-:Y:S01]  /*13300*/  IMAD.SHL.U32 R3, R4, 0x2, RZ ;  /* 0x0000000204037824 */ /* 0x000fe200078e00ff */
[----:B------:R-:W-:Y:S01]  /*13310*/  LOP3.LUT R2, R0, 0x3f0, RZ, 0xc0, !PT ;  /* 0x000003f000027812 */ /* 0x000fe200078ec0ff */
[----:B------:R-:W-:Y:S02]  /*13320*/  IMAD.MOV.U32 R4, RZ, RZ, 0x20 ;  /* 0x00000020ff047424 */ /* 0x000fe400078e00ff */
[----:B------:R0:W-:Y:S01]  /*13330*/  STL [R1+0x24], R5 ;  /* 0x0000240501007387 */ /* 0x0001e20000100800 */
[----:B------:R-:W-:Y:S01]  /*13340*/  LOP3.LUT R3, R2, 0x70, R3, 0x78, !PT ;  /* 0x0000007002037812 */ /* 0x000fe200078e7803 */
[----:B------:R-:W-:-:S05]  /*13350*/  IMAD.SHL.U32 R2, R6, 0x10, RZ ;  /* 0x0000001006027824 */ /* 0x000fca00078e00ff */
[----:B------:R-:W-:Y:S01]  /*13360*/  LOP3.LUT R2, R3, 0x400, R2, 0xf8, !PT ;  /* 0x0000040003027812 */ /* 0x000fe200078ef802 */
[----:B------:R-:W-:Y:S01]  /*13370*/  IMAD.MOV.U32 R3, RZ, RZ, 0x40 ;  /* 0x00000040ff037424 */ /* 0x000fe200078e00ff */
[----:B0-----:R-:W-:-:S03]  /*13380*/  SHF.R.U32.HI R5, RZ, 0x3, R6 ;  /* 0x00000003ff057819 */ /* 0x001fc60000011606 */
[----:B------:R-:W-:Y:S01]  /*13390*/  IMAD.IADD R2, R17, 0x1, R2 ;  /* 0x0000000111027824 */ /* 0x000fe200078e0202 */
[----:B------:R-:W-:Y:S02]  /*133a0*/  SEL R7, R3, 0xffffffc0, !P0 ;  /* 0xffffffc003077807 */ /* 0x000fe40004000000 */
[----:B------:R-:W-:Y:S02]  /*133b0*/  SEL R3, R4, 0xffffffe0, !P0 ;  /* 0xffffffe004037807 */ /* 0x000fe40004000000 */
[----:B------:R-:W-:Y:S01]  /*133c0*/  LOP3.LUT R3, R0, 0x70, RZ, 0xc0, !PT ;  /* 0x0000007000037812 */ /* 0x000fe200078ec0ff */
[----:B------:R-:W-:Y:S01]  /*133d0*/  STL [R1+0x2c], R2 ;  /* 0x00002c0201007387 */ /* 0x000fe20000100800 */
[----:B------:R-:W-:Y:S01]  /*133e0*/  LOP3.LUT R4, R5, 0x70, R0, 0xf8, !PT ;  /* 0x0000007005047812 */ /* 0x000fe200078ef800 */
[----:B------:R-:W-:Y:S02]  /*133f0*/  IMAD.MOV.U32 R0, RZ, RZ, 0x1 ;  /* 0x00000001ff007424 */ /* 0x000fe400078e00ff */
[----:B------:R-:W-:Y:S04]  /*13400*/  STL [R1+0x34], RZ ;  /* 0x000034ff01007387 */ /* 0x000fe80000100800 */
[----:B------:R0:W-:Y:S04]  /*13410*/  STL [R1+0x4], R0 ;  /* 0x0000040001007387 */ /* 0x0001e80000100800 */
[----:B------:R1:W-:Y:S01]  /*13420*/  STL [R1], RZ ;  /* 0x000000ff01007387 */ /* 0x0003e20000100800 */
[----:B0-----:R-:W-:-:S07]  /*13430*/  LOP3.LUT R0, R3, 0x80, RZ, 0xfc, !PT ;  /* 0x0000008003007812 */ /* 0x001fce00078efcff */
.L_x_1341:
[----:B------:R-:W-:Y:S01]  /*13440*/  ULDC.64 UR8, c[0x0][0xa00] ;  /* 0x0002800000087ab9 */ /* 0x000fe20000000a00 */
[----:B------:R-:W-:Y:S01]  /*13450*/  ULDC.64 UR6, c[0x0][0xa00] ;  /* 0x0002800000067ab9 */ /* 0x000fe20000000a00 */
[----:B------:R-:W-:Y:S01]  /*13460*/  ISETP.NE.U32.AND P0, PT, RZ, UR8, PT ;  /* 0x00000008ff007c0c */ /* 0x000fe2000bf05070 */
[----:B------:R-:W-:Y:S01]  /*13470*/  UIMAD.WIDE UR6, UR38, 0x4, UR6 ;  /* 0x00000004260678a5 */ /* 0x000fe2000f8e0206 */
[----:B-1----:R-:W2:Y:S01]  /*13480*/  LDL.LU R7, [R1+0x18] ;  /* 0x0000180001077983 */ /* 0x002ea20000300800 */
[----:B------:R-:W-:Y:S01]  /*13490*/  ULDC.64 UR4, c[0x0][0xa28] ;  /* 0x00028a0000047ab9 */ /* 0x000fe20000000a00 */
[----:B------:R-:W-:Y:S01]  /*134a0*/  ISETP.NE.AND.EX P0, PT, RZ, UR9, PT, P0 ;  /* 0x00000009ff007c0c */ /* 0x000fe2000bf05300 */
[----:B------:R-:W-:Y:S01]  /*134b0*/  UISETP.NE.U32.AND UP0, UPT, UR4, URZ, UPT ;  /* 0x0000003f0400728c */ /* 0x000fe2000bf05070 */
[----:B------:R-:W-:Y:S01]  /*134c0*/  IMAD.MOV.U32 R0, RZ, RZ, RZ ;  /* 0x000000ffff007224 */ /* 0x000fe200078e00ff */
[----:B------:R-:W-:Y:S01]  /*134d0*/  ULDC.64 UR10, c[0x0][0xa18] ;  /* 0x00028600000a7ab9 */ /* 0x000fe20000000a00 */
[----:B------:R-:W-:Y:S01]  /*134e0*/  IMAD.U32 R2, RZ, RZ, UR6 ;  /* 0x00000006ff027e24 */ /* 0x000fe2000f8e00ff */
[----:B------:R-:W-:Y:S01]  /*134f0*/  UISETP.NE.AND.EX UP0, UPT, UR5, URZ, UPT, UP0 ;  /* 0x0000003f0500728c */ /* 0x000fe2000bf05300 */
[----:B------:R-:W-:Y:S01]  /*13500*/  IMAD.U32 R3, RZ, RZ, UR7 ;  /* 0x00000007ff037e24 */ /* 0x000fe2000f8e00ff */
[----:B0-----:R-:W0:Y:S01]  /*13510*/  LDC R19, c[0x0][0x288] ;  /* 0x0000a200ff137b82 */ /* 0x001e220000000800 */
[----:B------:R-:W-:-:S03]  /*13520*/  ULDC.64 UR8, c[0x0][0xa08] ;  /* 0x0002820000087ab9 */ /* 0x000fc60000000a00 */
[----:B------:R-:W-:Y:S02]  /*13530*/  PLOP3.LUT P1, PT, PT, PT, UP0, 0x80, 0x0 ;  /* 0x000000000000781c */ /* 0x000fe40003f2f008 */
[----:B------:R3:W4:Y:S01]  /*13540*/  @P0 LDG.E R5, desc[UR48][R2.64] ;  /* 0x0000003002050981 */ /* 0x000722000c1e1900 */
[----:B------:R-:W-:Y:S01]  /*13550*/  IMAD.MOV.U32 R4, RZ, RZ, RZ ;  /* 0x000000ffff047224 */ /* 0x000fe200078e00ff */
[----:B------:R-:W-:Y:S01]  /*13560*/  UMOV UR43, URZ ;  /* 0x0000003f002b7c82 */ /* 0x000fe20008000000 */
[----:B------:R-:W-:Y:S01]  /*13570*/  @UP0 ULDC.64 UR4, c[0x0][0xa28] ;  /* 0x00028a0000040ab9 */ /* 0x000fe20000000a00 */
[----:B------:R-:W1:Y:S01]  /*13580*/  LDC R6, c[0x0][0x2f0] ;  /* 0x0000bc00ff067b82 */ /* 0x000e620000000800 */
[----:B------:R-:W-:Y:S02]  /*13590*/  @UP0 UIMAD.WIDE UR4, UR38, 0x4, UR4 ;  /* 0x00000004260408a5 */ /* 0x000fe4000f8e0204 */
[----:B------:R-:W-:-:S04]  /*135a0*/  UISETP.NE.U32.AND UP0, UPT, UR10, URZ, UPT ;  /* 0x0000003f0a00728c */ /* 0x000fc8000bf05070 */
[----:B---3--:R-:W-:Y:S02]  /*135b0*/  IMAD.U32 R2, RZ, RZ, UR4 ;  /* 0x00000004ff027e24 */ /* 0x008fe4000f8e00ff */
[----:B------:R-:W-:Y:S01]  /*135c0*/  IMAD.U32 R3, RZ, RZ, UR5 ;  /* 0x00000005ff037e24 */ /* 0x000fe2000f8e00ff */
[----:B------:R-:W-:Y:S01]  /*135d0*/  ULDC.64 UR4, c[0x0][0xa08] ;  /* 0x0002820000047ab9 */ /* 0x000fe20000000a00 */
[----:B------:R-:W-:-:S03]  /*135e0*/  UISETP.NE.AND.EX UP0, UPT, UR11, URZ, UPT, UP0 ;  /* 0x0000003f0b00728c */ /* 0x000fc6000bf05300 */
[----:B------:R3:W5:Y:S01]  /*135f0*/  @P1 LDG.E R0, desc[UR48][R2.64] ;  /* 0x0000003002001981 */ /* 0x000762000c1e1900 */
[----:B------:R-:W-:Y:S01]  /*13600*/  ISETP.NE.U32.AND P1, PT, RZ, UR4, PT ;  /* 0x00000004ff007c0c */ /* 0x000fe2000bf25070 */
[----:B------:R-:W-:-:S03]  /*13610*/  UIMAD.WIDE UR8, UR38, 0x4, UR8 ;  /* 0x00000004260878a5 */ /* 0x000fc6000f8e0208 */
[----:B------:R-:W-:Y:S02]  /*13620*/  ISETP.NE.AND.EX P1, PT, RZ, UR5, PT, P1 ;  /* 0x00000005ff007c0c */ /* 0x000fe4000bf25310 */
[----:B------:R-:W-:Y:S01]  /*13630*/  PLOP3.LUT P4, PT, PT, PT, UP0, 0x80, 0x0 ;  /* 0x000000000000781c */ /* 0x000fe20003f8f008 */
[----:B------:R-:W-:Y:S01]  /*13640*/  @UP0 ULDC.64 UR4, c[0x0][0xa18] ;  /* 0x0002860000040ab9 */ /* 0x000fe20000000a00 */
[----:B---3--:R-:W-:Y:S01]  /*13650*/  IMAD.U32 R2, RZ, RZ, UR8 ;  /* 0x00000008ff027e24 */ /* 0x008fe2000f8e00ff */
[----:B------:R-:W-:Y:S01]  /*13660*/  @UP0 UIMAD.WIDE UR4, UR38, 0x4, UR4 ;  /* 0x00000004260408a5 */ /* 0x000fe2000f8e0204 */
[----:B------:R-:W-:-:S07]  /*13670*/  IMAD.U32 R3, RZ, RZ, UR9 ;  /* 0x00000009ff037e24 */ /* 0x000fce000f8e00ff */
[----:B------:R3:W5:Y:S02]  /*13680*/  @P1 LDG.E R4, desc[UR48][R2.64] ;  /* 0x0000003002041981 */ /* 0x000764000c1e1900 */
[----:B---3--:R-:W-:Y:S02]  /*13690*/  IMAD.U32 R2, RZ, RZ, UR4 ;  /* 0x00000004ff027e24 */ /* 0x008fe4000f8e00ff */
[----:B------:R-:W-:Y:S01]  /*136a0*/  IMAD.U32 R3, RZ, RZ, UR5 ;  /* 0x00000005ff037e24 */ /* 0x000fe2000f8e00ff */
[----:B------:R-:W-:-:S04]  /*136b0*/  ULDC.64 UR4, c[0x0][0xa20] ;  /* 0x0002880000047ab9 */ /* 0x000fc80000000a00 */
[----:B0-----:R0:W5:Y:S02]  /*136c0*/  @P4 LDG.E R19, desc[UR48][R2.64] ;  /* 0x0000003002134981 */ /* 0x001164000c1e1900 */
[----:B0-----:R-:W0:Y:S01]  /*136d0*/  LDC.64 R2, c[0x0][0x418] ;  /* 0x00010600ff027b82 */ /* 0x001e220000000a00 */
[----:B------:R-:W-:-:S04]  /*136e0*/  ISETP.NE.U32.AND P3, PT, RZ, UR4, PT ;  /* 0x00000004ff007c0c */ /* 0x000fc8000bf65070 */
[----:B------:R-:W-:Y:S02]  /*136f0*/  ISETP.NE.AND.EX P3, PT, RZ, UR5, PT, P3 ;  /* 0x00000005ff007c0c */ /* 0x000fe4000bf65330 */
[----:B0-----:R-:W-:-:S04]  /*13700*/  ISETP.NE.U32.AND P2, PT, R2, RZ, PT ;  /* 0x000000ff0200720c */ /* 0x001fc80003f45070 */
[----:B------:R-:W-:Y:S02]  /*13710*/  ISETP.NE.AND.EX P2, PT, R3, RZ, PT, P2 ;  /* 0x000000ff0300720c */ /* 0x000fe40003f45320 */
[----:B--2---:R-:W-:Y:S02]  /*13720*/  R2UR UR36, R7 ;  /* 0x00000000072472ca */ /* 0x004fe400000e0000 */
[----:B----4-:R-:W-:Y:S02]  /*13730*/  @P0 R2UR UR43, R5 ;  /* 0x00000000052b02ca */ /* 0x010fe400000e0000 */
[----:B------:R-:W0:Y:S01]  /*13740*/  LDC R5, c[0x0][0x424] ;  /* 0x00010900ff057b82 */ /* 0x000e220000000800 */
[----:B------:R-:W-:-:S08]  /*13750*/  LOP3.LUT R2, R7, 0xff000000, RZ, 0xc0, !PT ;  /* 0xff00000007027812 */ /* 0x000fd000078ec0ff */
[----:B------:R-:W-:Y:S01]  /*13760*/  ULOP3.LUT UR36, UR36, 0xffff, URZ, 0xc0, !UPT ;  /* 0x0000ffff24247892 */ /* 0x000fe2000f8ec03f */
[----:B------:R-:W-:Y:S02]  /*13770*/  LOP3.LUT R7, R7, 0xff0000, RZ, 0xc0, !PT ;  /* 0x00ff000007077812 */ /* 0x000fe400078ec0ff */
[----:B------:R-:W-:-:S04]  /*13780*/  SHF.R.U32.HI R2, RZ, 0x8, R2 ;  /* 0x00000008ff027819 */ /* 0x000fc80000011602 */
[----:B------:R-:W-:Y:S02]  /*13790*/  LEA.HI R7, R7, R2, RZ, 0x10 ;  /* 0x0000000207077211 */ /* 0x000fe400078f80ff */
[----:B0-----:R-:W-:-:S05]  /*137a0*/  SEL R5, R5, 0x1, P2 ;  /* 0x0000000105057807 */ /* 0x001fca0001000000 */
[----:B-1----:R-:W-:Y:S01]  /*137b0*/  IMAD R5, R5, R6, RZ ;  /* 0x0000000605057224 */ /* 0x002fe200078e02ff */
[----:B------:R-:W-:Y:S06]  /*137c0*/  @P4 BRA `(.L_x_1264) ;  /* 0x0000000000184947 */ /* 0x000fec0003800000 */
[----:B------:R-:W-:Y:S05]  /*137d0*/  @!P0 BRA `(.L_x_1264) ;  /* 0x0000000000148947 */ /* 0x000fea0003800000 */
[----:B------:R-:W-:Y:S02]  /*137e0*/  IMAD.U32 R2, RZ, RZ, UR6 ;  /* 0x00000006ff027e24 */ /* 0x000fe4000f8e00ff */
[----:B------:R-:W-:-:S05]  /*137f0*/  IMAD.U32 R3, RZ, RZ, UR7 ;  /* 0x00000007ff037e24 */ /* 0x000fca000f8e00ff */
[----:B-----5:R-:W2:Y:S04]  /*13800*/  LDG.E R19, desc[UR48][R2.64] ;  /* 0x0000003002137981 */ /* 0x020ea8000c1e1900 */
[----:B------:R-:W2:Y:S02]  /*13810*/  LDG.E R2, desc[UR48][R2.64+0x4] ;  /* 0x0000043002027981 */ /* 0x000ea4000c1e1900 */
[----:B--2---:R-:W-:-:S07]  /*13820*/  IMAD.IADD R19, R2, 0x1, -R19 ;  /* 0x0000000102137824 */ /* 0x004fce00078e0a13 */
.L_x_1264:
[----:B-----5:R-:W-:-:S05]  /*13830*/  IMAD.IADD R2, R4, 0x1, R0 ;  /* 0x0000000104027824 */ /* 0x020fca00078e0200 */
[----:B------:R0:W-:Y:S01]  /*13840*/  STL [R1+0x1c], R2 ;  /* 0x00001c0201007387 */ /* 0x0001e20000100800 */
[----:B------:R-:W-:Y:S05]  /*13850*/  @!P3 BRA `(.L_x_1265) ;  /* 0x000000000018b947 */ /* 0x000fea0003800000 */
[----:B------:R-:W-:Y:S02]  /*13860*/  ULDC.64 UR4, c[0x0][0xa20] ;  /* 0x0002880000047ab9 */ /* 0x000fe40000000a00 */
[----:B------:R-:W-:-:S06]  /*13870*/  UIMAD.WIDE UR4, UR38, 0x4, UR4 ;  /* 0x00000004260478a5 */ /* 0x000fcc000f8e0204 */
[----:B0-----:R-:W-:Y:S02]  /*13880*/  IMAD.U32 R2, RZ, RZ, UR4 ;  /* 0x00000004ff027e24 */ /* 0x001fe4000f8e00ff */
[----:B------:R-:W-:-:S05]  /*13890*/  IMAD.U32 R3, RZ, RZ, UR5 ;  /* 0x00000005ff037e24 */ /* 0x000fca000f8e00ff */
[----:B------:R1:W5:Y:S01]  /*138a0*/  LDG.E R5, desc[UR48][R2.64] ;  /* 0x0000003002057981 */ /* 0x000362000c1e1900 */
[----:B------:R-:W-:Y:S05]  /*138b0*/  BRA `(.L_x_1266) ;  /* 0x0000000000187947 */ /* 0x000fea0003800000 */
.L_x_1265:
[----:B------:R-:W-:Y:S05]  /*138c0*/  @!P1 BRA `(.L_x_1266) ;  /* 0x0000000000149947 */ /* 0x000fea0003800000 */
[----:B0-----:R-:W-:Y:S02]  /*138d0*/  IMAD.U32 R2, RZ, RZ, UR8 ;  /* 0x00000008ff027e24 */ /* 0x001fe4000f8e00ff */
[----:B------:R-:W-:-:S05]  /*138e0*/  IMAD.U32 R3, RZ, RZ, UR9 ;  /* 0x00000009ff037e24 */ /* 0x000fca000f8e00ff */
[----:B------:R-:W2:Y:S04]  /*138f0*/  LDG.E R5, desc[UR48][R2.64] ;  /* 0x0000003002057981 */ /* 0x000ea8000c1e1900 */
[----:B------:R-:W2:Y:S02]  /*13900*/  LDG.E R2, desc[UR48][R2.64+0x4] ;  /* 0x0000043002027981 */ /* 0x000ea4000c1e1900 */
[----:B--2---:R-:W-:-:S07]  /*13910*/  IMAD.IADD R5, R2, 0x1, -R5 ;  /* 0x0000000102057824 */ /* 0x004fce00078e0a05 */
.L_x_1266:
[----:B------:R-:W2:Y:S01]  /*13920*/  LDL.LU R4, [R1+0x14] ;  /* 0x0000140001047983 */ /* 0x000ea20000300800 */
[----:B01----:R-:W0:Y:S01]  /*13930*/  LDC R2, c[0x0][0x448] ;  /* 0x00011200ff027b82 */ /* 0x003e220000000800 */
[----:B-----5:R-:W-:Y:S01]  /*13940*/  IMAD.IADD R0, R5, 0x1, -R0 ;  /* 0x0000000105007824 */ /* 0x020fe200078e0a00 */
[----:B0-----:R-:W-:-:S13]  /*13950*/  ISETP.NE.AND P1, PT, R2, 0x1, PT ;  /* 0x000000010200780c */ /* 0x001fda0003f25270 */
[----:B------:R-:W0:Y:S08]  /*13960*/  @P1 LDC R3, c[0x0][0x44c] ;  /* 0x00011300ff031b82 */ /* 0x000e300000000800 */
[----:B------:R-:W1:Y:S01]  /*13970*/  @P1 LDC R2, c[0x0][0x450] ;  /* 0x00011400ff021b82 */ /* 0x000e620000000800 */
[----:B--2---:R-:W-:-:S04]  /*13980*/  IMAD.SHL.U32 R18, R4, 0x80, RZ ;  /* 0x0000008004127824 */ /* 0x004fc800078e00ff */
[----:B------:R-:W-:-:S04]  /*13990*/  VIADD R4, R18, 0x7f ;  /* 0x0000007f12047836 */ /* 0x000fc80000000000 */
[----:B0-----:R-:W-:-:S04]  /*139a0*/  @P1 IMAD.HI.U32 R3, R4, R3, RZ ;  /* 0x0000000304031227 */ /* 0x001fc800078e00ff */
[----:B------:R-:W-:Y:S01]  /*139b0*/  IMAD.MOV.U32 R6, RZ, RZ, R4 ;  /* 0x000000ffff067224 */ /* 0x000fe200078e0004 */
[----:B-1----:R-:W-:Y:S02]  /*139c0*/  @P1 SHF.R.U32.HI R6, RZ, R2, R3 ;  /* 0x00000002ff061219 */ /* 0x002fe40000011603 */
[----:B------:R-:W-:-:S05]  /*139d0*/  IADD3 R2, R0, 0x1, -R19 ;  /* 0x0000000100027810 */ /* 0x000fca0007ffe813 */
[----:B------:R-:W-:Y:S02]  /*139e0*/  IMAD.IADD R6, R2, 0x1, R6 ;  /* 0x0000000102067824 */ /* 0x000fe400078e0206 */
[----:B------:R-:W0:Y:S02]  /*139f0*/  LDC.64 R2, c[0x0][0x9e0] ;  /* 0x00027800ff027b82 */ /* 0x000e240000000a00 */
[----:B0-----:R-:W-:Y:S01]  /*13a00*/  ISETP.GE.AND P2, PT, R3, 0x1, PT ;  /* 0x000000010300780c */ /* 0x001fe20003f46270 */
[----:B------:R-:W-:-:S12]  /*13a10*/  IMAD.IADD R2, R6, 0x1, R2 ;  /* 0x0000000106027824 */ /* 0x000fd800078e0202 */
[----:B------:R-:W-:Y:S05]  /*13a20*/  @!P2 BRA `(.L_x_1267) ;  /* 0x000000000040a947 */ /* 0x000fea0003800000 */
[C---:B------:R-:W-:Y:S01]  /*13a30*/  ISETP.GT.AND P0, PT, R6.reuse, RZ, PT ;  /* 0x000000ff0600720c */ /* 0x040fe20003f04270 */
[----:B------:R-:W-:-:S12]  /*13a40*/  VIADD R8, R6, 0xffffffff ;  /* 0xffffffff06087836 */ /* 0x000fd80000000000 */
[----:B------:R-:W-:Y:S05]  /*13a50*/  @P0 BRA `(.L_x_1268) ;  /* 0x00000000001c0947 */ /* 0x000fea0003800000 */
[----:B------:R-:W-:Y:S01]  /*13a60*/  ISETP.NE.AND P0, PT, R3, 0x1, PT ;  /* 0x000000010300780c */ /* 0x000fe20003f05270 */
[----:B------:R-:W-:-:S12]  /*13a70*/  IMAD.MOV R6, RZ, RZ, -R6 ;  /* 0x000000ffff067224 */ /* 0x000fd800078e0a06 */
[----:B------:R-:W0:Y:S02]  /*13a80*/  @P0 LDC.64 R4, c[0x0][0x9e8] ;  /* 0x00027a00ff040b82 */ /* 0x000e240000000a00 */
[----:B0-----:R-:W-:-:S05]  /*13a90*/  @P0 IMAD.HI.U32 R4, R6, R4, RZ ;  /* 0x0000000406040227 */ /* 0x001fca00078e00ff */
[----:B------:R-:W-:-:S04]  /*13aa0*/  @P0 SHF.R.U32.HI R6, RZ, R5, R4 ;  /* 0x00000005ff060219 */ /* 0x000fc80000011604 */
[----:B------:R-:W-:Y:S01]  /*13ab0*/  LOP3.LUT R8, RZ, R6, RZ, 0x33, !PT ;  /* 0x00000006ff087212 */ /* 0x000fe200078e33ff */
[----:B------:R-:W-:Y:S06]  /*13ac0*/  BRA `(.L_x_1269) ;  /* 0x0000000000107947 */ /* 0x000fec0003800000 */
.L_x_1268:
[----:B------:R-:W-:-:S13]  /*13ad0*/  ISETP.NE.AND P0, PT, R3, 0x1, PT ;  /* 0x000000010300780c */ /* 0x000fda0003f05270 */
[----:B------:R-:W0:Y:S02]  /*13ae0*/  @P0 LDC.64 R4, c[0x0][0x9e8] ;  /* 0x00027a00ff040b82 */ /* 0x000e240000000a00 */
[----:B0-----:R-:W-:-:S05]  /*13af0*/  @P0 IMAD.HI.U32 R4, R8, R4, RZ ;  /* 0x0000000408040227 */ /* 0x001fca00078e00ff */
[----:B------:R-:W-:-:S07]  /*13b00*/  @P0 SHF.R.U32.HI R8, RZ, R5, R4 ;  /* 0x00000005ff080219 */ /* 0x000fce0000011604 */
.L_x_1269:
[----:B------:R-:W-:-:S05]  /*13b10*/  IMAD R8, R8, R3, R3 ;  /* 0x0000000308087224 */ /* 0x000fca00078e0203 */
[----:B------:R-:W-:-:S07]  /*13b20*/  VIMNMX R2, R2, R8, PT ;  /* 0x0000000802027248 */ /* 0x000fce0003fe0100 */
.L_x_1267:
[----:B------:R-:W0:Y:S01]  /*13b30*/  @P1 LDC R4, c[0x0][0x44c] ;  /* 0x00011300ff041b82 */ /* 0x000e220000000800 */
[----:B------:R-:W-:Y:S01]  /*13b40*/  IMAD.MOV.U32 R5, RZ, RZ, R18 ;  /* 0x000000ffff057224 */ /* 0x000fe200078e0012 */
[----:B------:R-:W-:Y:S01]  /*13b50*/  ULDC UR4, c[0x0][0x9dc] ;  /* 0x0002770000047ab9 */ /* 0x000fe20000000800 */
[----:B------:R-:W-:-:S05]  /*13b60*/  VIADD R2, R2, 0x3f ;  /* 0x0000003f02027836 */ /* 0x000fca0000000000 */
[----:B------:R-:W1:Y:S01]  /*13b70*/  @P1 LDC R6, c[0x0][0x450] ;  /* 0x00011400ff061b82 */ /* 0x000e620000000800 */
[----:B0-----:R-:W-:-:S05]  /*13b80*/  @P1 IMAD.HI.U32 R4, R18, R4, RZ ;  /* 0x0000000412041227 */ /* 0x001fca00078e00ff */
[----:B-1----:R-:W-:Y:S02]  /*13b90*/  @P1 SHF.R.U32.HI R5, RZ, R6, R4 ;  /* 0x00000006ff051219 */ /* 0x002fe40000011604 */
[----:B------:R-:W-:Y:S02]  /*13ba0*/  SHF.R.S32.HI R4, RZ, 0x1f, R2 ;  /* 0x0000001fff047819 */ /* 0x000fe40000011402 */
[----:B------:R-:W-:Y:S01]  /*13bb0*/  IADD3 R6, R5, R0, -R19 ;  /* 0x0000000005067210 */ /* 0x000fe20007ffe813 */
[----:B------:R-:W-:Y:S01]  /*13bc0*/  VIADD R0, R0, 0x3f ;  /* 0x0000003f00007836 */ /* 0x000fe20000000000 */
[----:B------:R-:W-:-:S04]  /*13bd0*/  LEA.HI R4, R4, R2, RZ, 0x6 ;  /* 0x0000000204047211 */ /* 0x000fc800078f30ff */
[----:B------:R-:W-:-:S04]  /*13be0*/  SHF.R.S32.HI R2, RZ, 0x1f, R0 ;  /* 0x0000001fff027819 */ /* 0x000fc80000011400 */
[----:B------:R-:W-:Y:S02]  /*13bf0*/  LEA.HI R2, R2, R0, RZ, 0x6 ;  /* 0x0000000002027211 */ /* 0x000fe400078f30ff */
[----:B------:R-:W-:Y:S02]  /*13c00*/  SHF.R.S32.HI R0, RZ, 0x6, R4 ;  /* 0x00000006ff007819 */ /* 0x000fe40000011404 */
[----:B------:R-:W-:-:S04]  /*13c10*/  SHF.R.S32.HI R2, RZ, 0x6, R2 ;  /* 0x00000006ff027819 */ /* 0x000fc80000011402 */
[----:B------:R-:W-:Y:S01]  /*13c20*/  VIMNMX R0, R2, R0, PT ;  /* 0x0000000002007248 */ /* 0x000fe20003fe0100 */
        /* <DEDUP_REMOVED lines=11> */
.L_x_1271:
[----:B------:R-:W-:-:S13]  /*13ce0*/  ISETP.NE.AND P0, PT, R3, 0x1, PT ;  /* 0x000000010300780c */ /* 0x000fda0003f05270 */
[----:B------:R-:W0:Y:S02]  /*13cf0*/  @P0 LDC.64 R4, c[0x0][0x9e8] ;  /* 0x00027a00ff040b82 */ /* 0x000e240000000a00 */
[----:B0-----:R-:W-:-:S05]  /*13d00*/  @P0 IMAD.HI.U32 R4, R6, R4, RZ ;  /* 0x0000000406040227 */ /* 0x001fca00078e00ff */
[----:B------:R-:W-:-:S07]  /*13d10*/  @P0 SHF.R.U32.HI R6, RZ, R5, R4 ;  /* 0x00000005ff060219 */ /* 0x000fce0000011604 */
.L_x_1272:
[----:B------:R-:W-:-:S05]  /*13d20*/  IMAD R3, R6, R3, RZ ;  /* 0x0000000306037224 */ /* 0x000fca00078e02ff */
[----:B------:R-:W-:-:S07]  /*13d30*/  VIMNMX R2, R2, R3, !PT ;  /* 0x0000000302027248 */ /* 0x000fce0007fe0100 */
.L_x_1270:
[----:B------:R-:W-:Y:S02]  /*13d40*/  SHF.R.U32.HI R5, RZ, 0x10, R7 ;  /* 0x00000010ff057819 */ /* 0x000fe40000011607 */
[----:B------:R-:W-:Y:S02]  /*13d50*/  SHF.R.S32.HI R3, RZ, 0x1f, R2 ;  /* 0x0000001fff037819 */ /* 0x000fe40000011402 */
[----:B------:R-:W-:Y:S02]  /*13d60*/  ISETP.NE.AND P0, PT, R5, RZ, PT ;  /* 0x000000ff0500720c */ /* 0x000fe40003f05270 */
[----:B------:R-:W-:Y:S01]  /*13d70*/  LEA.HI R3, R3, R2, RZ, 0x6 ;  /* 0x0000000203037211 */ /* 0x000fe200078f30ff */
[----:B------:R-:W-:-:S03]  /*13d80*/  IMAD.MOV.U32 R2, RZ, RZ, RZ ;  /* 0x000000ffff027224 */ /* 0x000fc600078e00ff */
[----:B------:R-:W-:-:S04]  /*13d90*/  SHF.R.S32.HI R3, RZ, 0x6, R3 ;  /* 0x00000006ff037819 */ /* 0x000fc80000011403 */
[----:B------:R-:W-:-:S03]  /*13da0*/  VIMNMX R4, RZ, R3, !PT ;  /* 0x00000003ff047248 */ /* 0x000fc60007fe0100 */
[----:B------:R-:W0:Y:S01]  /*13db0*/  @!P0 LDC R5, c[0x0][0x9f0] ;  /* 0x00027c00ff058b82 */ /* 0x000e220000000800 */
[----:B------:R-:W-:-:S13]  /*13dc0*/  ISETP.GT.AND P1, PT, R0, R4, PT ;  /* 0x000000040000720c */ /* 0x000fda0003f24270 */
[----:B------:R-:W-:Y:S05]  /*13dd0*/  @!P1 BRA `(.L_x_1273) ;  /* 0x0000000000689947 */ /* 0x000fea0003800000 */
[-C--:B0-----:R-:W-:Y:S02]  /*13de0*/  IABS R6, R5.reuse ;  /* 0x0000000500067213 */ /* 0x081fe40000000000 */
        /* <DEDUP_REMOVED lines=10> */
[----:B------:R-:W-:-:S05]  /*13e90*/  IADD3 R8, R5, -0x1, R0 ;  /* 0xffffffff05087810 */ /* 0x000fca0007ffe000 */
[----:B------:R-:W-:-:S05]  /*13ea0*/  IMAD.IADD R8, R8, 0x1, -R4 ;  /* 0x0000000108087824 */ /* 0x000fca00078e0a04 */
[----:B------:R-:W-:Y:S02]  /*13eb0*/  IABS R3, R8 ;  /* 0x0000000800037213 */ /* 0x000fe40000000000 */
[----:B------:R-:W-:-:S03]  /*13ec0*/  LOP3.LUT R8, R8, R5, RZ, 0x3c, !PT ;  /* 0x0000000508087212 */ /* 0x000fc600078e3cff */
        /* <DEDUP_REMOVED lines=11> */
.L_x_1273:
[----:B------:R-:W-:Y:S01]  /*13f80*/  LOP3.LUT R7, R7, 0xff, RZ, 0xc0, !PT ;  /* 0x000000ff07077812 */ /* 0x000fe200078ec0ff */
[----:B------:R-:W-:Y:S04]  /*13f90*/  BSSY B7, `(.L_x_1274) ;  /* 0x0000344000077945 */ /* 0x000fe80003800000 */
[----:B------:R-:W-:-:S05]  /*13fa0*/  IMAD R3, R7, R2, R4 ;  /* 0x0000000207037224 */ /* 0x000fca00078e0204 */
[----:B------:R-:W-:Y:S01]  /*13fb0*/  VIADDMNMX R0, R3, R2, R0, PT ;  /* 0x0000000203007246 */ /* 0x000fe20003800100 */
[----:B------:R1:W-:Y:S03]  /*13fc0*/  STL [R1+0x14], R3 ;  /* 0x0000140301007387 */ /* 0x0003e60000100800 */
[----:B------:R-:W-:Y:S01]  /*13fd0*/  ISETP.GT.AND P0, PT, R0, R3, PT ;  /* 0x000000030000720c */ /* 0x000fe20003f04270 */
[----:B------:R1:W-:-:S12]  /*13fe0*/  STL [R1+0x30], R0 ;  /* 0x0000300001007387 */ /* 0x0003d80000100800 */
[----:B-1----:R-:W-:Y:S05]  /*13ff0*/  @P0 BRA `(.L_x_1275) ;  /* 0x0000000000480947 */ /* 0x002fea0003800000 */
[----:B------:R-:W1:Y:S02]  /*14000*/  S2R R3, SR_TID.X ;  /* 0x0000000000037919 */ /* 0x000e640000002100 */
[----:B-1----:R-:W-:-:S04]  /*14010*/  LOP3.LUT R3, R3, 0x7f, RZ, 0xc0, !PT ;  /* 0x0000007f03037812 */ /* 0x002fc800078ec0ff */
[----:B------:R-:W-:-:S13]  /*14020*/  ISETP.NE.AND P0, PT, R3, RZ, PT ;  /* 0x000000ff0300720c */ /* 0x000fda0003f05270 */
[----:B------:R-:W-:Y:S05]  /*14030*/  @P0 BRA `(.L_x_1276) ;  /* 0x0000003000e40947 */ /* 0x000fea0003800000 */
[----:B------:R-:W1:Y:S01]  /*14040*/  S2R R3, SR_LANEID ;  /* 0x0000000000037919 */ /* 0x000e620000000000 */
[----:B------:R-:W-:Y:S02]  /*14050*/  VOTEU.ANY UR4, UPT, PT ;  /* 0x0000000000047886 */ /* 0x000fe400038e0100 */
[----:B------:R-:W1:Y:S08]  /*14060*/  FLO.U32 R0, UR4 ;  /* 0x0000000400007d00 */ /* 0x000e7000080e0000 */
[----:B------:R-:W2:Y:S01]  /*14070*/  POPC R4, UR4 ;  /* 0x0000000400047d09 */ /* 0x000ea20008000000 */
[----:B-1----:R-:W-:-:S02]  /*14080*/  ISETP.EQ.U32.AND P0, PT, R0, R3, PT ;  /* 0x000000030000720c */ /* 0x002fc40003f02070 */
[----:B------:R-:W2:Y:S11]  /*14090*/  LDC.64 R2, c[0x0][0xc60] ;  /* 0x00031800ff027b82 */ /* 0x000eb60000000a00 */
[----:B--2---:R-:W2:Y:S01]  /*140a0*/  @P0 ATOMG.E.ADD.STRONG.GPU PT, R3, desc[UR48][R2.64], R4 ;  /* 0x00000004020309a8 */ /* 0x004ea200081ee1f0 */
[----:B0-----:R-:W0:Y:S02]  /*140b0*/  S2R R5, SR_LTMASK ;  /* 0x0000000000057919 */ /* 0x001e240000003900 */
[----:B0-----:R-:W-:-:S06]  /*140c0*/  LOP3.LUT R5, R5, UR4, RZ, 0xc0, !PT ;  /* 0x0000000405057c12 */ /* 0x001fcc000f8ec0ff */
[----:B------:R-:W0:Y:S01]  /*140d0*/  POPC R5, R5 ;  /* 0x0000000500057309 */ /* 0x000e220000000000 */
[----:B--2---:R-:W0:Y:S02]  /*140e0*/  SHFL.IDX PT, R0, R3, R0, 0x1f ;  /* 0x00001f0003007589 */ /* 0x004e2400000e0000 */
[----:B0-----:R-:W-:-:S05]  /*140f0*/  IADD3 R0, R0, UR46, R5 ;  /* 0x0000002e00007c10 */ /* 0x001fca000fffe005 */
[----:B------:R2:W-:Y:S01]  /*14100*/  STL [R1+0x10], R0 ;  /* 0x0000100001007387 */ /* 0x0005e20000100800 */
[----:B------:R-:W-:Y:S05]  /*14110*/  BRA `(.L_x_1276) ;  /* 0x0000003000ac7947 */ /* 0x000fea0003800000 */
.L_x_1275:
        /* <DEDUP_REMOVED lines=9> */
[----:B------:R-:W1:Y:S01]  /*141b0*/  LDC.64 R2, c[0x4][R2] ;  /* 0x0100000002027b82 */ /* 0x000e620000000a00 */
[----:B0-----:R-:W-:Y:S02]  /*141c0*/  IMAD.U32 R5, RZ, RZ, UR7 ;  /* 0x00000007ff057e24 */ /* 0x001fe4000f8e00ff */
        /* <DEDUP_REMOVED lines=8> */
[----:B-1----:R-:W-:Y:S05]  /*14250*/  CALL.ABS.NOINC R2 ;  /* 0x0000000002007343 */ /* 0x002fea0003c00000 */
.L_x_1278:
[----:B------:R-:W-:Y:S05]  /*14260*/  BSYNC B6 ;  /* 0x0000000000067941 */ /* 0x000fea0003800000 */
.L_x_1277:
        /* <DEDUP_REMOVED lines=23> */
[----:B-12---:R-:W-:Y:S05]  /*143e0*/  CALL.ABS.NOINC R2 ;  /* 0x0000000002007343 */ /* 0x006fea0003c00000 */
.L_x_1280:
[----:B------:R-:W-:Y:S05]  /*143f0*/  BSYNC B6 ;  /* 0x0000000000067941 */ /* 0x000fea0003800000 */
.L_x_1279:
        /* <DEDUP_REMOVED lines=20> */
.L_x_1282:
[----:B------:R-:W-:Y:S05]  /*14540*/  BSYNC B6 ;  /* 0x0000000000067941 */ /* 0x000fea0003800000 */
.L_x_1281:
        /* <DEDUP_REMOVED lines=19> */
.L_x_1284:
[----:B------:R-:W-:Y:S05]  /*14680*/  BSYNC B6 ;  /* 0x0000000000067941 */ /* 0x000fea0003800000 */
.L_x_1283:
[----:B------:R-:W-:Y:S01]  /*14690*/  ULDC.64 UR4, c[0x0][0x9f8] ;  /* 0x00027e0000047ab9 */ /* 0x000fe20000000a00 */
[----:B------:R-:W-:Y:S01]  /*146a0*/  IMAD.U32 R8, RZ, RZ, UR38 ;  /* 0x00000026ff087e24 */ /* 0x000fe2000f8e00ff */
[----:B------:R-:W-:-:S04]  /*146b0*/  UISETP.NE.U32.AND UP0, UPT, UR4, URZ, UPT ;  /* 0x0000003f0400728c */ /* 0x000fc8000bf05070 */
[----:B------:R-:W-:-:S06]  /*146c0*/  UISETP.NE.AND.EX UP0, UPT, UR5, URZ, UPT, UP0 ;  /* 0x0000003f0500728c */ /* 0x000fcc000bf05300 */
[----:B------:R-:W-:-:S05]  /*146d0*/  PLOP3.LUT P0, PT, PT, PT, UP0, 0x80, 0x0 ;  /* 0x000000000000781c */ /* 0x000fca0003f0f008 */
[----:B------:R-:W-:Y:S02]  /*146e0*/  @UP0 ULDC.64 UR4, c[0x0][0x9f8] ;  /* 0x00027e0000040ab9 */ /* 0x000fe40000000a00 */
[----:B------:R-:W-:-:S06]  /*146f0*/  @UP0 UIMAD.WIDE UR4, UR38, 0x4, UR4 ;  /* 0x00000004260408a5 */ /* 0x000fcc000f8e0204 */
[----:B------:R-:W-:Y:S02]  /*14700*/  IMAD.U32 R2, RZ, RZ, UR4 ;  /* 0x00000004ff027e24 */ /* 0x000fe4000f8e00ff */
[----:B------:R-:W-:Y:S01]  /*14710*/  IMAD.U32 R3, RZ, RZ, UR5 ;  /* 0x00000005ff037e24 */ /* 0x000fe2000f8e00ff */
[----:B------:R-:W2:Y:S01]  /*14720*/  S2R R0, SR_TID.X ;  /* 0x0000000000007919 */ /* 0x000ea20000002100 */
[----:B------:R-:W-:-:S03]  /*14730*/  ULDC.64 UR4, c[0x0][0xa08] ;  /* 0x0002820000047ab9 */ /* 0x000fc60000000a00 */
[----:B------:R3:W4:Y:S02]  /*14740*/  @P0 LDG.E R8, desc[UR48][R2.64] ;  /* 0x0000003002080981 */ /* 0x000724000c1e1900 */
[----:B---3--:R-:W3:Y:S01]  /*14750*/  LDC.64 R2, c[0x0][0x418] ;  /* 0x00010600ff027b82 */ /* 0x008ee20000000a00 */
[----:B--2---:R-:W-:-:S04]  /*14760*/  SHF.R.U32.HI R0, RZ, 0x5, R0 ;  /* 0x00000005ff007819 */ /* 0x004fc80000011600 */
[----:B------:R-:W-:Y:S02]  /*14770*/  LOP3.LUT R0, R0, 0x3, RZ, 0xc0, !PT ;  /* 0x0000000300007812 */ /* 0x000fe400078ec0ff */
[----:B---3--:R-:W-:Y:S01]  /*14780*/  LOP3.LUT P0, RZ, R2, UR4, RZ, 0xfc, !PT ;  /* 0x0000000402ff7c12 */ /* 0x008fe2000f80fcff */
[----:B------:R-:W-:-:S03]  /*14790*/  UMOV UR4, 0xffffffff ;  /* 0xffffffff00047882 */ /* 0x000fc60000000000 */
[----:B------:R-:W-:Y:S02]  /*147a0*/  LOP3.LUT P0, RZ, R3, UR5, RZ, 0xfc, P0 ;  /* 0x0000000503ff7c12 */ /* 0x000fe4000800fcff */
[----:B----4-:R-:W-:Y:S01]  /*147b0*/  SHF.R.S32.HI R9, RZ, 0x1f, R8 ;  /* 0x0000001fff097819 */ /* 0x010fe20000011408 */
[----:B------:R2:W-:Y:S01]  /*147c0*/  STL [R1+0x8], R8 ;  /* 0x0000080801007387 */ /* 0x0005e20000100800 */
[----:B-1----:R-:W-:-:S03]  /*147d0*/  SEL R16, R8, RZ, !P0 ;  /* 0x000000ff08107207 */ /* 0x002fc60004000000 */
[----:B------:R2:W-:Y:S01]  /*147e0*/  STL [R1+0x18], R9 ;  /* 0x0000180901007387 */ /* 0x0005e20000100800 */
[----:B------:R-:W-:Y:S05]  /*147f0*/  BRA.DIV UR4, `(.L_x_1285) ;  /* 0x0000004604147947 */ /* 0x000fea000b800000 */
[----:B------:R1:W3:Y:S02]  /*14800*/  SHFL.IDX PT, R14, R0, RZ, 0x1f ;  /* 0x00001fff000e7589 */ /* 0x0002e400000e0000 */
.L_x_1360:
[----:B-1----:R-:W4:Y:S01]  /*14810*/  LDL.LU R0, [R1+0xc] ;  /* 0x00000c0001007983 */ /* 0x002f220000300800 */
[----:B------:R-:W-:Y:S02]  /*14820*/  PLOP3.LUT P1, PT, PT, PT, PT, 0x8, 0x0 ;  /* 0x000000000000781c */ /* 0x000fe40003f2e170 */
[----:B---3--:R-:W-:Y:S02]  /*14830*/  ISETP.NE.AND P0, PT, R14, RZ, PT ;  /* 0x000000ff0e00720c */ /* 0x008fe40003f05270 */
[----:B----4-:R-:W-:-:S09]  /*14840*/  LOP3.LUT R0, R0, 0xfffffffe, RZ, 0xc0, !PT ;  /* 0xfffffffe00007812 */ /* 0x010fd200078ec0ff */
[----:B------:R-:W-:-:S05]  /*14850*/  @P1 LOP3.LUT R0, R0, 0x1, RZ, 0xfc, !PT ;  /* 0x0000000100001812 */ /* 0x000fca00078efcff */
[----:B------:R1:W-:Y:S01]  /*14860*/  STL [R1+0xc], R0 ;  /* 0x00000c0001007387 */ /* 0x0003e20000100800 */
[----:B------:R-:W-:Y:S05]  /*14870*/  @P0 BRA `(.L_x_1286) ;  /* 0x0000000400980947 */ /* 0x000fea0003800000 */
[----:B-1----:R-:W3:Y:S01]  /*14880*/  LDL R0, [R1+0x30] ;  /* 0x0000300001007983 */ /* 0x002ee20000100800 */
[----:B------:R-:W-:Y:S01]  /*14890*/  UMOV UR4, 0xffffffff ;  /* 0xffffffff00047882 */ /* 0x000fe20000000000 */
[----:B---3--:R-:W-:Y:S02]  /*148a0*/  VIADD R0, R0, 0xffffffff ;  /* 0xffffffff00007836 */ /* 0x008fe40000000000 */
[----:B------:R-:W-:Y:S05]  /*148b0*/  BRA.DIV UR4, `(.L_x_1287) ;  /* 0x0000004604047947 */ /* 0x000fea000b800000 */
[----:B------:R-:W-:-:S13]  /*148c0*/  ELECT P6, URZ, PT ;  /* 0x00000000003f782f */ /* 0x000fda00038c0000 */
.L_x_1363:
[----:B------:R-:W-:Y:S05]  /*148d0*/  @!P6 BRA `(.L_x_1286) ;  /* 0x000000040080e947 */ /* 0x000fea0003800000 */
[----:B------:R-:W-:-:S04]  /*148e0*/  ISETP.NE.U32.AND P0, PT, R2, RZ, PT ;  /* 0x000000ff0200720c */ /* 0x000fc80003f05070 */
[----:B------:R-:W-:-:S13]  /*148f0*/  ISETP.NE.AND.EX P0, PT, R3, RZ, PT, P0 ;  /* 0x000000ff0300720c */ /* 0x000fda0003f05300 */
[----:B------:R-:W-:Y:S05]  /*14900*/  @!P0 BRA `(.L_x_1288) ;  /* 0x0000000000448947 */ /* 0x000fea0003800000 */
[----:B------:R-:W1:Y:S01]  /*14910*/  LDC R7, c[0x0][0x43c] ;  /* 0x00010f00ff077b82 */ /* 0x000e620000000800 */
[----:B------:R-:W-:Y:S01]  /*14920*/  ULDC.64 UR4, c[0x0][0x428] ;  /* 0x00010a0000047ab9 */ /* 0x000fe20000000a00 */
[----:B-1----:R-:W-:-:S13]  /*14930*/  ISETP.NE.AND P0, PT, R7, 0x1, PT ;  /* 0x000000010700780c */ /* 0x002fda0003f05270 */
[----:B0-----:R-:W0:Y:S02]  /*14940*/  @P0 LDC.64 R4, c[0x0][0x440] ;  /* 0x00011000ff040b82 */ /* 0x001e240000000a00 */
        /* <DEDUP_REMOVED lines=13> */
.L_x_1288:
[----:B-1----:R-:W3:Y:S04]  /*14a20*/  LDL R3, [R1] ;  /* 0x0000000001037983 */ /* 0x002ee80000100800 */
[----:B------:R-:W4:Y:S01]  /*14a30*/  LDL R2, [R1+0x4] ;  /* 0x0000040001027983 */ /* 0x000f220000100800 */
[----:B--2---:R-:W1:Y:S02]  /*14a40*/  S2R R8, SR_TID.X ;  /* 0x0000000000087919 */ /* 0x004e640000002100 */
[----:B-1----:R-:W-:-:S04]  /*14a50*/  LOP3.LUT R8, R8, 0x7f, RZ, 0xc0, !PT ;  /* 0x0000007f08087812 */ /* 0x002fc800078ec0ff */
[----:B------:R-:W-:Y:S01]  /*14a60*/  ISETP.NE.AND P1, PT, R8, RZ, PT ;  /* 0x000000ff0800720c */ /* 0x000fe20003f25270 */
[----:B---3--:R-:W-:Y:S01]  /*14a70*/  IMAD R3, R3, 0x8, R17 ;  /* 0x0000000803037824 */ /* 0x008fe200078e0211 */
[----:B----4-:R-:W-:-:S04]  /*14a80*/  SHF.L.U32 R4, R2, 0x1f, RZ ;  /* 0x0000001f02047819 */ /* 0x010fc800000006ff */
[----:B------:R-:W1:Y:S02]  /*14a90*/  SYNCS.PHASECHK.TRANS64.TRYWAIT P0, [R3+URZ+0x28480], R4 ;  /* 0x02848004030075a7 */ /* 0x000e64000800017f */
[----:B-1----:R-:W-:Y:S05]  /*14aa0*/  @!P0 BRA `(.L_x_1289) ;  /* 0x0000004000a88947 */ /* 0x002fea0003800000 */
.L_x_1364:
[----:B------:R-:W-:Y:S05]  /*14ab0*/  @P1 BRA `(.L_x_1290) ;  /* 0x00000000001c1947 */ /* 0x000fea0003800000 */
[----:B------:R-:W0:Y:S02]  /*14ac0*/  S2R R2, SR_TID.X ;  /* 0x0000000000027919 */ /* 0x000e240000002100 */
[----:B0-----:R-:W-:Y:S01]  /*14ad0*/  LOP3.LUT R5, R2, 0x1f, RZ, 0xc0, !PT ;  /* 0x0000001f02057812 */ /* 0x001fe200078ec0ff */
[----:B------:R-:W-:-:S03]  /*14ae0*/  IMAD.MOV.U32 R2, RZ, RZ, 0x4000 ;  /* 0x00004000ff027424 */ /* 0x000fc600078e00ff */
[----:B------:R-:W-:Y:S01]  /*14af0*/  ISETP.NE.AND P0, PT, R5, RZ, PT ;  /* 0x000000ff0500720c */ /* 0x000fe20003f05270 */
[----:B------:R2:W-:-:S12]  /*14b00*/  SYNCS.ARRIVE.TRANS64 RZ, [R3+URZ+0x28470], R2 ;  /* 0x0284700203ff79a7 */ /* 0x0005d8000800003f */
[----:B--2---:R-:W-:Y:S05]  /*14b10*/  @!P0 BRA `(.L_x_1290) ;  /* 0x0000000000048947 */ /* 0x004fea0003800000 */
[----:B------:R-:W-:Y:S01]  /*14b20*/  BPT.TRAP 0x1 ;  /* 0x000000040000795c */ /* 0x000fe20000300000 */
.L_x_1290:
[----:B------:R-:W2:Y:S04]  /*14b30*/  LDL R2, [R1] ;  /* 0x0000000001027983 */ /* 0x000ea80000100800 */
[----:B0-----:R-:W3:Y:S01]  /*14b40*/  LDL R5, [R1+0x1c] ;  /* 0x00001c0001057983 */ /* 0x001ee20000100800 */
[----:B------:R-:W-:Y:S01]  /*14b50*/  R2UR UR33, R3 ;  /* 0x00000000032172ca */ /* 0x000fe200000e0000 */
[----:B------:R-:W-:Y:S01]  /*14b60*/  UIADD3 UR4, UP0, UR44, 0x470, URZ ;  /* 0x000004702c047890 */ /* 0x000fe2000ff1e03f */
[----:B-----5:R-:W-:Y:S01]  /*14b70*/  R2UR UR37, R16 ;  /* 0x00000000102572ca */ /* 0x020fe200000e0000 */
[----:B------:R-:W-:Y:S01]  /*14b80*/  UMOV UR6, 0x0 ;  /* 0x0000000000067882 */ /* 0x000fe20000000000 */
[----:B------:R-:W-:Y:S01]  /*14b90*/  UMOV UR7, 0x14f00000 ;  /* 0x14f0000000077882 */ /* 0x000fe20000000000 */
[----:B------:R-:W-:Y:S01]  /*14ba0*/  UIADD3.X UR5, URZ, UR45, URZ, UP0, !UPT ;  /* 0x0000002d3f057290 */ /* 0x000fe200087fe43f */
[----:B------:R-:W-:Y:S01]  /*14bb0*/  UMOV UR34, URZ ;  /* 0x0000003f00227c82 */ /* 0x000fe20008000000 */
[----:B------:R-:W-:Y:S01]  /*14bc0*/  UMOV UR10, 0x80 ;  /* 0x00000080000a7882 */ /* 0x000fe20000000000 */
[----:B------:R-:W-:-:S05]  /*14bd0*/  UMOV UR12, UR36 ;  /* 0x00000024000c7c82 */ /* 0x000fca0008000000 */
[----:B------:R-:W-:Y:S02]  /*14be0*/  UIADD3 UR33, UR33, 0x28470, URZ ;  /* 0x0002847021217890 */ /* 0x000fe4000fffe03f */
[----:B------:R-:W-:-:S05]  /*14bf0*/  UMOV UR13, UR37 ;  /* 0x00000025000d7c82 */ /* 0x000fca0008000000 */
[----:B------:R-:W-:Y:S01]  /*14c00*/  UMOV UR9, UR33 ;  /* 0x0000002100097c82 */ /* 0x000fe20008000000 */
[----:B--2---:R-:W-:Y:S02]  /*14c10*/  IMAD R2, R2, 0x4000, R17 ;  /* 0x0000400002027824 */ /* 0x004fe400078e0211 */
[----:B---3--:R-:W-:-:S03]  /*14c20*/  IMAD R0, R0, 0x40, R5 ;  /* 0x0000004000007824 */ /* 0x008fc600078e0205 */
[----:B------:R-:W-:Y:S02]  /*14c30*/  R2UR UR8, R2 ;  /* 0x00000000020872ca */ /* 0x000fe400000e0000 */
[----:B------:R-:W-:-:S11]  /*14c40*/  R2UR UR35, R0 ;  /* 0x00000000002372ca */ /* 0x000fd600000e0000 */
[----:B------:R-:W-:Y:S02]  /*14c50*/  UIADD3 UR32, UR8, 0x10000, URZ ;  /* 0x0001000008207890 */ /* 0x000fe4000fffe03f */
[----:B------:R-:W-:Y:S01]  /*14c60*/  UIADD3 UR8, UR8, 0x12000, URZ ;  /* 0x0001200008087890 */ /* 0x000fe2000fffe03f */
[----:B------:R-:W-:-:S06]  /*14c70*/  UMOV UR11, UR35 ;  /* 0x00000023000b7c82 */ /* 0x000fcc0008000000 */
[----:B------:R0:W-:Y:S02]  /*14c80*/  UTMALDG.4D [UR32], [UR4], desc[UR6] ;  /* 0x00000620040075b4 */ /* 0x0001e40008019000 */
[----:B------:R0:W-:Y:S01]  /*14c90*/  UTMALDG.4D [UR8], [UR4], desc[UR6] ;  /* 0x00000608040075b4 */ /* 0x0001e20008019000 */
[----:B------:R-:W2:Y:S02]  /*14ca0*/  SYNCS.PHASECHK.TRANS64.TRYWAIT P0, [R3+URZ+0x28440], R4 ;  /* 0x02844004030075a7 */ /* 0x000ea4000800017f */
[----:B0-2---:R-:W-:Y:S05]  /*14cb0*/  @!P0 BRA `(.L_x_1291) ;  /* 0x0000004000388947 */ /* 0x005fea0003800000 */
.L_x_1365:
        /* <DEDUP_REMOVED lines=8> */
.L_x_1292:
[----:B01----:R-:W2:Y:S01]  /*14d40*/  LDL.LU R4, [R1+0xc] ;  /* 0x00000c0001047983 */ /* 0x003ea20000300800 */
        /* <DEDUP_REMOVED lines=25> */
.L_x_1286:
[----:B------:R-:W-:Y:S05]  /*14ee0*/  WARPSYNC.ALL ;  /* 0x0000000000007948 */ /* 0x000fea0003800000 */
[----:B-1----:R-:W-:Y:S01]  /*14ef0*/  VIADD R0, R17, 0x18000 ;  /* 0x0001800011007836 */ /* 0x002fe20000000000 */
[----:B---3--:R-:W-:Y:S01]  /*14f00*/  USHF.R.S32.HI UR4, URZ, 0x1f, UR43 ;  /* 0x0000001f3f047899 */ /* 0x008fe2000801142b */
[----:B------:R-:W-:Y:S03]  /*14f10*/  BAR.SYNC.DEFER_BLOCKING 0x8, 0x180 ;  /* 0x0206000000007b1d */ /* 0x000fe60000010000 */
[----:B------:R-:W-:-:S03]  /*14f20*/  LOP3.LUT P0, RZ, R0, 0x3ff, RZ, 0xc0, !PT ;  /* 0x000003ff00ff7812 */ /* 0x000fc6000780c0ff */
[----:B------:R-:W-:Y:S01]  /*14f30*/  ULDC.64 UR6, c[0x0][0x298] ;  /* 0x0000a60000067ab9 */ /* 0x000fe20000000a00 */
[----:B------:R-:W-:Y:S01]  /*14f40*/  BSSY B6, `(.L_x_1293) ;  /* 0x0000016000067945 */ /* 0x000fe20003800000 */
[----:B------:R-:W-:Y:S02]  /*14f50*/  UIMAD UR4, UR4, UR6, URZ ;  /* 0x00000006040472a4 */ /* 0x000fe4000f8e023f */
[----:B------:R-:W-:Y:S02]  /*14f60*/  UIMAD.WIDE.U32 UR40, UR43, UR6, URZ ;  /* 0x000000062b2872a5 */ /* 0x000fe4000f8e003f */
[----:B------:R-:W-:-:S04]  /*14f70*/  UIMAD UR4, UR43, UR7, UR4 ;  /* 0x000000072b0472a4 */ /* 0x000fc8000f8e0204 */
[----:B------:R-:W-:Y:S01]  /*14f80*/  UIADD3 UR37, UR41, UR4, URZ ;  /* 0x0000000429257290 */ /* 0x000fe2000fffe03f */
[----:B------:R-:W-:Y:S11]  /*14f90*/  @!P0 BRA `(.L_x_1294) ;  /* 0x0000000000408947 */ /* 0x000ff60003800000 */
        /* <DEDUP_REMOVED lines=11> */
[----:B--2---:R-:W-:Y:S02]  /*15050*/  IMAD.MOV.U32 R8, RZ, RZ, 0x70 ;  /* 0x00000070ff087424 */ /* 0x004fe400078e00ff */
[----:B------:R-:W-:Y:S02]  /*15060*/  IMAD.MOV.U32 R12, RZ, RZ, 0x1 ;  /* 0x00000001ff0c7424 */ /* 0x000fe400078e00ff */
[----:B------:R-:W-:-:S07]  /*15070*/  IMAD.MOV.U32 R13, RZ, RZ, RZ ;  /* 0x000000ffff0d7224 */ /* 0x000fce00078e00ff */
[----:B------:R-:W-:-:S07]  /*15080*/  LEPC R20, `(.L_x_1294) ;  /* 0x000000001014794e */ /* 0x000fce0000000000 */
[----:B-1----:R-:W-:Y:S05]  /*15090*/  CALL.ABS.NOINC R2 ;  /* 0x0000000002007343 */ /* 0x002fea0003c00000 */
.L_x_1294:
[----:B------:R-:W-:Y:S05]  /*150a0*/  BSYNC B6 ;  /* 0x0000000000067941 */ /* 0x000fea0003800000 */
.L_x_1293:
[----:B------:R-:W1:Y:S01]  /*150b0*/  S2R R2, SR_TID.X ;  /* 0x0000000000027919 */ /* 0x000e620000002100 */
[----:B--2---:R-:W2:Y:S01]  /*150c0*/  LDC R8, c[0x0][0x448] ;  /* 0x00011200ff087b82 */ /* 0x004ea20000000800 */
[----:B------:R-:W-:Y:S01]  /*150d0*/  ULDC.64 UR8, c[0x0][0xa00] ;  /* 0x0002800000087ab9 */ /* 0x000fe20000000a00 */
[----:B------:R-:W-:Y:S01]  /*150e0*/  ULDC.64 UR6, c[0x0][0x2d8] ;  /* 0x0000b60000067ab9 */ /* 0x000fe20000000a00 */
[----:B------:R-:W3:Y:S01]  /*150f0*/  S2R R0, SR_TID.X ;  /* 0x0000000000007919 */ /* 0x000ee20000002100 */
[----:B------:R-:W-:Y:S01]  /*15100*/  UISETP.NE.U32.AND UP0, UPT, UR8, URZ, UPT ;  /* 0x0000003f0800728c */ /* 0x000fe2000bf05070 */
[----:B------:R-:W-:Y:S01]  /*15110*/  UMOV UR4, UR40 ;  /* 0x0000002800047c82 */ /* 0x000fe20008000000 */
[----:B------:R-:W4:Y:S01]  /*15120*/  S2R R9, SR_TID.X ;  /* 0x0000000000097919 */ /* 0x000f220000002100 */
[----:B------:R-:W-:Y:S01]  /*15130*/  UMOV UR5, UR37 ;  /* 0x0000002500057c82 */ /* 0x000fe20008000000 */
[----:B------:R-:W-:Y:S02]  /*15140*/  UISETP.NE.AND.EX UP0, UPT, UR9, URZ, UPT, UP0 ;  /* 0x0000003f0900728c */ /* 0x000fe4000bf05300 */
[----:B------:R-:W-:-:S02]  /*15150*/  UIMAD.WIDE.U32 UR4, UR36, UR6, UR4 ;  /* 0x00000006240472a5 */ /* 0x000fc4000f8e0004 */
[----:B------:R-:W-:Y:S01]  /*15160*/  USHF.R.S32.HI UR6, URZ, 0x1f, UR38 ;  /* 0x0000001f3f067899 */ /* 0x000fe20008011426 */
[----:B------:R-:W-:Y:S01]  /*15170*/  ULDC.64 UR8, c[0x0][0x2e0] ;  /* 0x0000b80000087ab9 */ /* 0x000fe20000000a00 */
[----:B------:R-:W-:Y:S02]  /*15180*/  UIMAD UR5, UR36, UR7, UR5 ;  /* 0x00000007240572a4 */ /* 0x000fe4000f8e0205 */
[----:B------:R-:W-:Y:S02]  /*15190*/  USEL UR6, UR6, URZ, !UP0 ;  /* 0x0000003f06067287 */ /* 0x000fe4000c000000 */
[----:B------:R-:W-:Y:S02]  /*151a0*/  USEL UR7, UR38, URZ, !UP0 ;  /* 0x0000003f26077287 */ /* 0x000fe4000c000000 */
[----:B------:R-:W-:Y:S01]  /*151b0*/  UIMAD UR6, UR6, UR8, URZ ;  /* 0x00000008060672a4 */ /* 0x000fe2000f8e023f */
[----:B--2---:R-:W-:Y:S01]  /*151c0*/  ISETP.NE.AND P0, PT, R8, 0x1, PT ;  /* 0x000000010800780c */ /* 0x004fe20003f05270 */
[----:B------:R-:W-:-:S02]  /*151d0*/  UIMAD.WIDE.U32 UR4, UR7, UR8, UR4 ;  /* 0x00000008070472a5 */ /* 0x000fc4000f8e0004 */
[----:B------:R-:W-:Y:S01]  /*151e0*/  UIMAD UR6, UR7, UR9, UR6 ;  /* 0x00000009070672a4 */ /* 0x000fe2000f8e0206 */
[----:B-1----:R-:W-:-:S03]  /*151f0*/  LOP3.LUT R2, R2, 0x7f, RZ, 0xc0, !PT ;  /* 0x0000007f02027812 */ /* 0x002fc600078ec0ff */
[----:B------:R-:W-:Y:S01]  /*15200*/  UIADD3 UR6, UR5, UR6, URZ ;  /* 0x0000000605067290 */ /* 0x000fe2000fffe03f */
[----:B------:R-:W-:Y:S01]  /*15210*/  IMAD.U32 R6, RZ, RZ, UR4 ;  /* 0x00000004ff067e24 */ /* 0x000fe2000f8e00ff */
[----:B------:R-:W-:Y:S01]  /*15220*/  SHF.R.U32.HI R2, RZ, 0x3, R2 ;  /* 0x00000003ff027819 */ /* 0x000fe20000011602 */
[----:B---3--:R-:W-:-:S03]  /*15230*/  IMAD.SHL.U32 R0, R0, 0x10, RZ ;  /* 0x0000001000007824 */ /* 0x008fc600078e00ff */
[----:B------:R-:W1:Y:S01]  /*15240*/  @P0 LDC R3, c[0x0][0x450] ;  /* 0x00011400ff030b82 */ /* 0x000e620000000800 */
[----:B------:R-:W-:Y:S01]  /*15250*/  IMAD.U32 R7, RZ, RZ, UR5 ;  /* 0x00000005ff077e24 */ /* 0x000fe2000f8e00ff */
[----:B------:R-:W-:Y:S01]  /*15260*/  ULDC.64 UR4, c[0x0][0x2d0] ;  /* 0x0000b40000047ab9 */ /* 0x000fe20000000a00 */
[----:B----4-:R-:W-:Y:S01]  /*15270*/  IMAD.SHL.U32 R9, R9, 0x10, RZ ;  /* 0x0000001009097824 */ /* 0x010fe200078e00ff */
[----:B------:R-:W-:-:S03]  /*15280*/  LOP3.LUT R0, R2, 0x70, R0, 0xf8, !PT ;  /* 0x0000007002007812 */ /* 0x000fc600078ef800 */
[----:B------:R-:W2:Y:S01]  /*15290*/  S2R R7, SR_TID.X ;  /* 0x0000000000077919 */ /* 0x000ea20000002100 */
[----:B------:R-:W3:Y:S01]  /*152a0*/  @P0 LDC R2, c[0x0][0x44c] ;  /* 0x00011300ff020b82 */ /* 0x000ee20000000800 */
[----:B------:R-:W-:Y:S01]  /*152b0*/  IMAD.IADD R0, R0, 0x1, R18 ;  /* 0x0000000100007824 */ /* 0x000fe200078e0212 */
[----:B------:R-:W-:-:S03]  /*152c0*/  LOP3.LUT R9, R9, 0x70, RZ, 0xc0, !PT ;  /* 0x0000007009097812 */ /* 0x000fc600078ec0ff */
[----:B------:R-:W-:Y:S01]  /*152d0*/  IMAD.MOV.U32 R4, RZ, RZ, R0 ;  /* 0x000000ffff047224 */ /* 0x000fe200078e0000 */
[----:B------:R-:W-:Y:S01]  /*152e0*/  LOP3.LUT R9, R9, 0x80, RZ, 0xfc, !PT ;  /* 0x0000008009097812 */ /* 0x000fe200078efcff */
[----:B---3--:R-:W-:-:S05]  /*152f0*/  @P0 IMAD.HI.U32 R2, R0, R2, RZ ;  /* 0x0000000200020227 */ /* 0x008fca00078e00ff */
[----:B-1----:R-:W-:Y:S01]  /*15300*/  @P0 SHF.R.U32.HI R4, RZ, R3, R2 ;  /* 0x00000003ff040219 */ /* 0x002fe20000011602 */
[----:B------:R-:W-:Y:S01]  /*15310*/  IMAD.U32 R3, RZ, RZ, UR6 ;  /* 0x00000006ff037e24 */ /* 0x000fe2000f8e00ff */
[----:B------:R-:W-:Y:S01]  /*15320*/  ULDC.64 UR6, c[0x0][0x280] ;  /* 0x0000a00000067ab9 */ /* 0x000fe20000000a00 */
[----:B--2---:R-:W-:Y:S01]  /*15330*/  IMAD.SHL.U32 R10, R7, 0x10, RZ ;  /* 0x00000010070a7824 */ /* 0x004fe200078e00ff */
[--C-:B0-----:R-:W-:Y:S01]  /*15340*/  SHF.R.S32.HI R5, RZ, 0x1f, R4.reuse ;  /* 0x0000001fff057819 */ /* 0x101fe20000011404 */
[----:B------:R-:W-:-:S03]  /*15350*/  IMAD.MOV R2, RZ, RZ, -R4 ;  /* 0x000000ffff027224 */ /* 0x000fc600078e0a04 */
[----:B------:R-:W-:Y:S01]  /*15360*/  LOP3.LUT R10, R10, 0x70, RZ, 0xc0, !PT ;  /* 0x000000700a0a7812 */ /* 0x000fe200078ec0ff */
[----:B------:R-:W-:Y:S02]  /*15370*/  IMAD R0, R8, R2, R0 ;  /* 0x0000000208007224 */ /* 0x000fe400078e0200 */
[----:B------:R-:W-:Y:S02]  /*15380*/  IMAD.MOV.U32 R2, RZ, RZ, R6 ;  /* 0x000000ffff027224 */ /* 0x000fe400078e0006 */
[----:B------:R-:W-:Y:S02]  /*15390*/  IMAD R5, R5, UR4, RZ ;  /* 0x0000000405057c24 */ /* 0x000fe4000f8e02ff */
[----:B------:R-:W-:-:S04]  /*153a0*/  IMAD.WIDE.U32 R2, R4, UR4, R2 ;  /* 0x0000000404027c25 */ /* 0x000fc8000f8e0002 */
[----:B------:R-:W-:Y:S01]  /*153b0*/  IMAD R4, R4, UR5, R5 ;  /* 0x0000000504047c24 */ /* 0x000fe2000f8e0205 */
[----:B------:R-:W-:-:S03]  /*153c0*/  ULDC.64 UR4, c[0x0][0x2c8] ;  /* 0x0000b20000047ab9 */ /* 0x000fc60000000a00 */
[----:B------:R-:W-:Y:S01]  /*153d0*/  IMAD.IADD R3, R3, 0x1, R4 ;  /* 0x0000000103037824 */ /* 0x000fe200078e0204 */
[----:B------:R-:W-:Y:S01]  /*153e0*/  SHF.R.S32.HI R4, RZ, 0x1f, R0 ;  /* 0x0000001fff047819 */ /* 0x000fe20000011400 */
[----:B------:R-:W-:-:S04]  /*153f0*/  IMAD.WIDE.U32 R2, R0, UR4, R2 ;  /* 0x0000000400027c25 */ /* 0x000fc8000f8e0002 */
[----:B------:R-:W-:Y:S01]  /*15400*/  IMAD R4, R4, UR4, RZ ;  /* 0x0000000404047c24 */ /* 0x000fe2000f8e02ff */
[----:B------:R-:W-:Y:S02]  /*15410*/  ULDC UR4, c[0x0][0x2b8] ;  /* 0x0000ae0000047ab9 */ /* 0x000fe40000000800 */
[----:B------:R-:W-:Y:S01]  /*15420*/  ISETP.GE.AND P1, PT, R9, UR4, PT ;  /* 0x0000000409007c0c */ /* 0x000fe2000bf26270 */
[----:B------:R-:W-:Y:S01]  /*15430*/  IMAD R0, R0, UR5, R4 ;  /* 0x0000000500007c24 */ /* 0x000fe2000f8e0204 */
[----:B------:R0:W5:Y:S01]  /*15440*/  LDL R9, [R1+0x2c] ;  /* 0x00002c0001097983 */ /* 0x0001620000100800 */
[----:B------:R-:W-:Y:S02]  /*15450*/  IADD3 R4, P2, R2, UR6, RZ ;  /* 0x0000000602047c10 */ /* 0x000fe4000ff5e0ff */
[----:B------:R-:W-:Y:S01]  /*15460*/  ISETP.GE.AND P0, PT, R10, UR4, PT ;  /* 0x000000040a007c0c */ /* 0x000fe2000bf06270 */
[----:B------:R-:W-:Y:S01]  /*15470*/  UMOV UR4, 0xffffffff ;  /* 0xffffffff00047882 */ /* 0x000fe20000000000 */
[----:B------:R-:W-:-:S02]  /*15480*/  IADD3.X R3, R3, UR7, R0, P2, !PT ;  /* 0x0000000703037c10 */ /* 0x000fc400097fe400 */
[----:B------:R-:W-:Y:S09]  /*15490*/  BRA.DIV UR4, `(.L_x_1295) ;  /* 0x0000003a04547947 */ /* 0x000ff2000b800000 */
[----:B------:R-:W1:Y:S01]  /*154a0*/  S2R R5, SR_TID.X ;  /* 0x0000000000057919 */ /* 0x000e620000002100 */
[----:B------:R-:W-:Y:S01]  /*154b0*/  IMAD R2, R19, R8, RZ ;  /* 0x0000000813027224 */ /* 0x000fe200078e02ff */
[----:B------:R-:W2:Y:S04]  /*154c0*/  SHFL.IDX PT, R7, R4, RZ, 0x181f ;  /* 0x00181fff04077589 */ /* 0x000ea800000e0000 */
[----:B------:R-:W3:Y:S04]  /*154d0*/  SHFL.IDX PT, R6, R3, RZ, 0x181f ;  /* 0x00181fff03067589 */ /* 0x000ee800000e0000 */
[----:B------:R-:W-:Y:S01]  /*154e0*/  SHFL.IDX PT, R8, R3, 0x1, 0x181f ;  /* 0x00381f0003087f89 */ /* 0x000fe200000e0000 */
[----:B-1----:R-:W-:-:S04]  /*154f0*/  LOP3.LUT R5, R5, 0x7f, RZ, 0xc0, !PT ;  /* 0x0000007f05057812 */ /* 0x002fc800078ec0ff */
[----:B------:R-:W-:-:S05]  /*15500*/  SHF.R.U32.HI R5, RZ, 0x3, R5 ;  /* 0x00000003ff057819 */ /* 0x000fca0000011605 */
[----:B------:R-:W-:-:S04]  /*15510*/  IMAD.IADD R0, R5, 0x1, R18 ;  /* 0x0000000105007824 */ /* 0x000fc800078e0212 */
[C---:B------:R-:W-:Y:S01]  /*15520*/  VIADD R5, R0.reuse, 0x10 ;  /* 0x0000001000057836 */ /* 0x040fe20000000000 */
[----:B------:R-:W-:-:S04]  /*15530*/  ISETP.GE.AND P4, PT, R0, R2, PT ;  /* 0x000000020000720c */ /* 0x000fc80003f86270 */
[----:B------:R-:W-:Y:S02]  /*15540*/  ISETP.GE.AND P2, PT, R5, R2, PT ;  /* 0x000000020500720c */ /* 0x000fe40003f46270 */
[----:B------:R-:W1:Y:S07]  /*15550*/  SHFL.IDX PT, R5, R4, 0x1, 0x181f ;  /* 0x00381f0004057f89 */ /* 0x000e6e00000e0000 */
[----:B--2---:R-:W-:-:S05]  /*15560*/  @!P4 IADD3 R7, P3, R10, R7, RZ ;  /* 0x000000070a07c210 */ /* 0x004fca0007f7e0ff */
[----:B---3--:R-:W-:-:S05]  /*15570*/  @!P4 IMAD.X R6, RZ, RZ, R6, P3 ;  /* 0x000000ffff06c224 */ /* 0x008fca00018e0606 */
[----:B------:R-:W-:-:S04]  /*15580*/  @!P4 LOP3.LUT R7, R7, R6, RZ, 0x3c, !PT ;  /* 0x000000060707c212 */ /* 0x000fc800078e3cff */
[----:B------:R-:W-:-:S04]  /*15590*/  @!P4 LOP3.LUT R6, R7, R6, RZ, 0x3c, !PT ;  /* 0x000000060706c212 */ /* 0x000fc800078e3cff */
[----:B------:R-:W-:-:S05]  /*155a0*/  @!P4 LOP3.LUT R7, R7, R6, RZ, 0x3c, !PT ;  /* 0x000000060707c212 */ /* 0x000fca00078e3cff */
[----:B-----5:R-:W-:Y:S04]  /*155b0*/  @!P4 LDGSTS.E.BYPASS.LTC128B.128 [R9+0x18000], desc[UR48][R6.64], !P0 ;  /* 0x180000000609cfae */ /* 0x020fe8000c101d70 */
[----:B------:R1:W-:Y:S02]  /*155c0*/  @!P4 LDGSTS.E.BYPASS.LTC128B.128 [R9+0x1c000], desc[UR48][R6.64+0x80], !P1 ;  /* 0x1c0000800609cfae */ /* 0x0003e4000c901d70 */
[----:B-1----:R-:W-:Y:S01]  /*155d0*/  @!P2 IADD3 R7, P3, R10, R5, RZ ;  /* 0x000000050a07a210 */ /* 0x002fe20007f7e0ff */
[----:B------:R-:W-:-:S04]  /*155e0*/  VIADD R5, R0, 0x20 ;  /* 0x0000002000057836 */ /* 0x000fc80000000000 */
[----:B------:R-:W-:-:S05]  /*155f0*/  @!P2 IMAD.X R6, RZ, RZ, R8, P3 ;  /* 0x000000ffff06a224 */ /* 0x000fca00018e0608 */
[----:B------:R-:W-:-:S04]  /*15600*/  @!P2 LOP3.LUT R7, R7, R6, RZ, 0x3c, !PT ;  /* 0x000000060707a212 */ /* 0x000fc800078e3cff */
[----:B------:R-:W-:-:S04]  /*15610*/  @!P2 LOP3.LUT R6, R7, R6, RZ, 0x3c, !PT ;  /* 0x000000060706a212 */ /* 0x000fc800078e3cff */
[----:B------:R-:W-:-:S05]  /*15620*/  @!P2 LOP3.LUT R7, R7, R6, RZ, 0x3c, !PT ;  /* 0x000000060707a212 */ /* 0x000fca00078e3cff */
[----:B------:R-:W-:Y:S04]  /*15630*/  @!P2 LDGSTS.E.BYPASS.LTC128B.128 [R9+0x18800], desc[UR48][R6.64], !P0 ;  /* 0x188000000609afae */ /* 0x000fe8000c101d70 */
[----:B------:R1:W-:Y:S01]  /*15640*/  @!P2 LDGSTS.E.BYPASS.LTC128B.128 [R9+0x1c800], desc[UR48][R6.64+0x80], !P1 ;  /* 0x1c8000800609afae */ /* 0x0003e2000c901d70 */
[----:B------:R-:W-:Y:S01]  /*15650*/  ISETP.GE.AND P2, PT, R5, R2, PT ;  /* 0x000000020500720c */ /* 0x000fe20003f46270 */
[----:B------:R-:W-:Y:S02]  /*15660*/  VIADD R5, R0, 0x30 ;  /* 0x0000003000057836 */ /* 0x000fe40000000000 */
[----:B-1----:R-:W1:Y:S04]  /*15670*/  SHFL.IDX PT, R7, R4, 0x2, 0x181f ;  /* 0x00581f0004077f89 */ /* 0x002e6800000e0000 */
[----:B------:R-:W2:Y:S06]  /*15680*/  SHFL.IDX PT, R6, R3, 0x2, 0x181f ;  /* 0x00581f0003067f89 */ /* 0x000eac00000e0000 */
[----:B-1----:R-:W-:-:S05]  /*15690*/  @!P2 IADD3 R7, P3, R10, R7, RZ ;  /* 0x000000070a07a210 */ /* 0x002fca0007f7e0ff */
[----:B--2---:R-:W-:-:S05]  /*156a0*/  @!P2 IMAD.X R6, RZ, RZ, R6, P3 ;  /* 0x000000ffff06a224 */ /* 0x004fca00018e0606 */
        /* <DEDUP_REMOVED lines=38> */
[----:B------:R-:W-:-:S03]  /*15910*/  ISETP.GE.AND P2, PT, R5, R2, PT ;  /* 0x000000020500720c */ /* 0x000fc60003f46270 */
[----:B-1----:R-:W1:Y:S04]  /*15920*/  SHFL.IDX PT, R7, R4, 0x6, 0x181f ;  /* 0x00d81f0004077f89 */ /* 0x002e6800000e0000 */
[----:B------:R-:W2:Y:S04]  /*15930*/  SHFL.IDX PT, R6, R3, 0x6, 0x181f ;  /* 0x00d81f0003067f89 */ /* 0x000ea800000e0000 */
[----:B------:R-:W3:Y:S04]  /*15940*/  SHFL.IDX PT, R3, R3, 0x7, 0x181f ;  /* 0x00f81f0003037f89 */ /* 0x000ee800000e0000 */
[----:B------:R-:W4:Y:S01]  /*15950*/  SHFL.IDX PT, R4, R4, 0x7, 0x181f ;  /* 0x00f81f0004047f89 */ /* 0x000f2200000e0000 */
[----:B-1----:R-:W-:-:S05]  /*15960*/  @!P2 IADD3 R7, P3, R10, R7, RZ ;  /* 0x000000070a07a210 */ /* 0x002fca0007f7e0ff */
[----:B--2---:R-:W-:-:S05]  /*15970*/  @!P2 IMAD.X R6, RZ, RZ, R6, P3 ;  /* 0x000000ffff06a224 */ /* 0x004fca00018e0606 */
[----:B------:R-:W-:-:S04]  /*15980*/  @!P2 LOP3.LUT R7, R7, R6, RZ, 0x3c, !PT ;  /* 0x000000060707a212 */ /* 0x000fc800078e3cff */
[----:B------:R-:W-:-:S04]  /*15990*/  @!P2 LOP3.LUT R6, R7, R6, RZ, 0x3c, !PT ;  /* 0x000000060706a212 */ /* 0x000fc800078e3cff */
[----:B------:R-:W-:-:S05]  /*159a0*/  @!P2 LOP3.LUT R7, R7, R6, RZ, 0x3c, !PT ;  /* 0x000000060707a212 */ /* 0x000fca00078e3cff */
[----:B------:R1:W-:Y:S04]  /*159b0*/  @!P2 LDGSTS.E.BYPASS.LTC128B.128 [R9+0x1b000], desc[UR48][R6.64], !P0 ;  /* 0x1b0000000609afae */ /* 0x0003e8000c101d70 */
[----:B---34-:R1:W-:Y:S02]  /*159c0*/  @!P2 LDGSTS.E.BYPASS.LTC128B.128 [R9+0x1f000], desc[UR48][R6.64+0x80], !P1 ;  /* 0x1f0000800609afae */ /* 0x0183e4000c901d70 */
.L_x_1382:
[----:B------:R-:W-:Y:S01]  /*159d0*/  VIADD R0, R0, 0x70 ;  /* 0x0000007000007836 */ /* 0x000fe20000000000 */
[----:B------:R-:W-:Y:S04]  /*159e0*/  BSSY B0, `(.L_x_1296) ;  /* 0x000000a000007945 */ /* 0x000fe80003800000 */
[----:B------:R-:W-:-:S13]  /*159f0*/  ISETP.GE.AND P2, PT, R0, R2, PT ;  /* 0x000000020000720c */ /* 0x000fda0003f46270 */
[----:B------:R-:W-:Y:S05]  /*15a00*/  @P2 BRA `(.L_x_1297) ;  /* 0x00000000001c2947 */ /* 0x000fea0003800000 */
[----:B------:R-:W-:-:S05]  /*15a10*/  IADD3 R2, P2, R10, R4, RZ ;  /* 0x000000040a027210 */ /* 0x000fca0007f5e0ff */
[----:B------:R-:W-:-:S05]  /*15a20*/  IMAD.X R3, RZ, RZ, R3, P2 ;  /* 0x000000ffff037224 */ /* 0x000fca00010e0603 */
[----:B------:R-:W-:Y:S01]  /*15a30*/  @!PT LDS RZ, [RZ] ;  /* 0x00000000fffff984 */ /* 0x000fe20000000800 */
[----:B------:R-:W-:Y:S01]  /*15a40*/  @!PT LDS RZ, [RZ] ;  /* 0x00000000fffff984 */ /* 0x000fe20000000800 */
[----:B------:R-:W-:Y:S01]  /*15a50*/  @!PT LDS RZ, [RZ] ;  /* 0x00000000fffff984 */ /* 0x000fe20000000800 */
[----:B------:R3:W-:Y:S04]  /*15a60*/  LDGSTS.E.BYPASS.LTC128B.128 [R9+0x1b800], desc[UR48][R2.64], !P0 ;  /* 0x1b80000002097fae */ /* 0x0007e8000c101d70 */
[----:B------:R3:W-:Y:S02]  /*15a70*/  LDGSTS.E.BYPASS.LTC128B.128 [R9+0x1f800], desc[UR48][R2.64+0x80], !P1 ;  /* 0x1f80008002097fae */ /* 0x0007e4000c901d70 */
.L_x_1297:
[----:B------:R-:W-:Y:S05]  /*15a80*/  BSYNC B0 ;  /* 0x0000000000007941 */ /* 0x000fea0003800000 */
.L_x_1296:
[----:B------:R-:W-:Y:S01]  /*15a90*/  NOP ;  /* 0x0000000000007918 */ /* 0x000fe20000000000 */
[----:B------:R-:W-:-:S13]  /*15aa0*/  PLOP3.LUT P0, PT, PT, PT, PT, 0x80, 0x0 ;  /* 0x000000000000781c */ /* 0x000fda0003f0f070 */
.L_x_1298:
[----:B------:R-:W-:Y:S02]  /*15ab0*/  PLOP3.LUT P1, PT, P1, P0, PT, 0xa2, 0x0 ;  /* 0x000000000000781c */ /* 0x000fe40000f21472 */
[----:B------:R-:W-:-:S08]  /*15ac0*/  @P0 R2UR P1, UR4, R17 ;  /* 0x00000000110402ca */ /* 0x000fd00000020000 */
[----:B------:R-:W-:-:S05]  /*15ad0*/  @P0 PLOP3.LUT P0, PT, P1, PT, PT, 0x80, 0x0 ;  /* 0x000000000000081c */ /* 0x000fca0000f0f070 */
[----:B------:R-:W-:Y:S01]  /*15ae0*/  @!P1 SYNCS.ARRIVE.TRANS64.RED.A0T1 RZ, [UR4+0x28400], RZ ;  /* 0x028400ffffff99a7 */ /* 0x000fe20008200404 */
[----:B------:R-:W-:Y:S07]  /*15af0*/  @!P1 ARRIVES.LDGSTSBAR.64.TRANSCNT [UR4+0x28400] ;  /* 0x02840000ff0099b0 */ /* 0x000fee0008000a84 */
[----:B------:R-:W-:Y:S05]  /*15b00*/  @P0 BRA.U.ANY `(.L_x_1298) ;  /* 0xfffffffd00e80947 */ /* 0x000fea000393ffff */
[----:B---3--:R-:W3:Y:S02]  /*15b10*/  LDL.LU R2, [R1+0x34] ;  /* 0x0000340001027983 */ /* 0x008ee40000300800 */
        /* <DEDUP_REMOVED lines=11> */
.L_x_1383:
[----:B------:R-:W-:Y:S05]  /*15bd0*/  BSYNC B0 ;  /* 0x0000000000007941 */ /* 0x000fea0003800000 */
.L_x_1299:
[----:B------:R-:W3:Y:S04]  /*15be0*/  LDL.LU R3, [R1+0x30] ;  /* 0x0000300001037983 */ /* 0x000ee80000300800 */
[----:B------:R-:W4:Y:S01]  /*15bf0*/  LDL R2, [R1+0x14] ;  /* 0x0000140001027983 */ /* 0x000f220000100800 */
[----:B---3--:R-:W-:-:S05]  /*15c00*/  VIADD R0, R3, 0xfffffffe ;  /* 0xfffffffe03007836 */ /* 0x008fca0000000000 */
[----:B----4-:R-:W-:-:S13]  /*15c10*/  ISETP.GE.AND P0, PT, R0, R2, PT ;  /* 0x000000020000720c */ /* 0x010fda0003f06270 */
[----:B------:R-:W-:Y:S05]  /*15c20*/  @!P0 BRA `(.L_x_1301) ;  /* 0x0000000c00ec8947 */ /* 0x000fea0003800000 */
[----:B-12---:R1:W5:Y:S04]  /*15c30*/  LDL.LU R6, [R1] ;  /* 0x0000000001067983 */ /* 0x0063680000300800 */
[----:B------:R1:W5:Y:S02]  /*15c40*/  LDL.LU R7, [R1+0x4] ;  /* 0x0000040001077983 */ /* 0x0003640000300800 */
.L_x_1323:
[----:B------:R-:W2:Y:S01]  /*15c50*/  LDL R2, [R1+0xc] ;  /* 0x00000c0001027983 */ /* 0x000ea20000100800 */
[----:B-----5:R-:W-:Y:S01]  /*15c60*/  VIADD R3, R6, 0x1 ;  /* 0x0000000106037836 */ /* 0x020fe20000000000 */
        /* <DEDUP_REMOVED lines=18> */
[----:B------:R-:W2:Y:S01]  /*15d90*/  LDL R11, [R1+0x8] ;  /* 0x00000800010b7983 */ /* 0x000ea20000100800 */
[----:B----4-:R-:W-:-:S13]  /*15da0*/  ISETP.NE.AND P0, PT, R5, 0x1, PT ;  /* 0x000000010500780c */ /* 0x010fda0003f05270 */
[----:B------:R-:W4:Y:S02]  /*15db0*/  @P0 LDC.64 R2, c[0x0][0x440] ;  /* 0x00011000ff020b82 */ /* 0x000f240000000a00 */
[----:B----4-:R-:W-:-:S04]  /*15dc0*/  @P0 IMAD.HI.U32 R4, R0, R2, RZ ;  /* 0x0000000200040227 */ /* 0x010fc800078e00ff */
[----:B------:R-:W-:Y:S01]  /*15dd0*/  IMAD.MOV.U32 R2, RZ, RZ, R0 ;  /* 0x000000ffff027224 */ /* 0x000fe200078e0000 */
[----:B------:R-:W-:-:S04]  /*15de0*/  @P0 SHF.R.U32.HI R2, RZ, R3, R4 ;  /* 0x00000003ff020219 */ /* 0x000fc80000011604 */
[--C-:B------:R-:W-:Y:S01]  /*15df0*/  SHF.R.S32.HI R3, RZ, 0x1f, R2.reuse ;  /* 0x0000001fff037819 */ /* 0x100fe20000011402 */
[----:B------:R-:W-:-:S04]  /*15e00*/  IMAD.MOV R8, RZ, RZ, -R2 ;  /* 0x000000ffff087224 */ /* 0x000fc800078e0a02 */
[----:B------:R-:W-:Y:S02]  /*15e10*/  IMAD R8, R5, R8, R0 ;  /* 0x0000000805087224 */ /* 0x000fe400078e0200 */
[----:B---3--:R-:W-:-:S04]  /*15e20*/  IMAD R4, R12, UR6, RZ ;  /* 0x000000060c047c24 */ /* 0x008fc8000f8e02ff */
[C---:B--2---:R-:W-:Y:S02]  /*15e30*/  IMAD R4, R11.reuse, UR7, R4 ;  /* 0x000000070b047c24 */ /* 0x044fe4000f8e0204 */
[----:B------:R-:W-:-:S04]  /*15e40*/  IMAD.WIDE.U32 R2, R11, UR6, R2 ;  /* 0x000000060b027c25 */ /* 0x000fc8000f8e0002 */
[----:B------:R-:W-:Y:S01]  /*15e50*/  IMAD.IADD R3, R4, 0x1, R3 ;  /* 0x0000000104037824 */ /* 0x000fe200078e0203 */
[----:B------:R-:W-:-:S04]  /*15e60*/  LEA R4, P0, R2, UR4, 0x2 ;  /* 0x0000000402047c11 */ /* 0x000fc8000f8010ff */
[----:B------:R-:W-:-:S05]  /*15e70*/  LEA.HI.X R5, R2, UR5, R3, 0x2, P0 ;  /* 0x0000000502057c11 */ /* 0x000fca00080f1403 */
[----:B------:R3:W5:Y:S04]  /*15e80*/  LDG.E R16, desc[UR48][R4.64] ;  /* 0x0000003004107981 */ /* 0x000768000c1e1900 */
.L_x_1304:
        /* <DEDUP_REMOVED lines=8> */
.L_x_1384:
[----:B------:R-:W-:Y:S05]  /*15f10*/  BSYNC B1 ;  /* 0x0000000000017941 */ /* 0x000fea0003800000 */
.L_x_1305:
[----:B------:R-:W-:Y:S04]  /*15f20*/  BSSY B1, `(.L_x_1307) ;  /* 0x0000009000017945 */ /* 0x000fe80003800000 */
[----:B------:R-:W-:Y:S05]  /*15f30*/  @P1 BRA `(.L_x_1308) ;  /* 0x00000000001c1947 */ /* 0x000fea0003800000 */
[----:B------:R-:W4:Y:S02]  /*15f40*/  S2R R2, SR_TID.X ;  /* 0x0000000000027919 */ /* 0x000f240000002100 */
[----:B----4-:R-:W-:Y:S01]  /*15f50*/  LOP3.LUT R5, R2, 0x1f, RZ, 0xc0, !PT ;  /* 0x0000001f02057812 */ /* 0x010fe200078ec0ff */
[----:B------:R-:W-:-:S03]  /*15f60*/  IMAD.MOV.U32 R2, RZ, RZ, 0x4000 ;  /* 0x00004000ff027424 */ /* 0x000fc600078e00ff */
[----:B------:R-:W-:Y:S01]  /*15f70*/  ISETP.NE.AND P0, PT, R5, RZ, PT ;  /* 0x000000ff0500720c */ /* 0x000fe20003f05270 */
[----:B------:R4:W-:-:S12]  /*15f80*/  SYNCS.ARRIVE.TRANS64 RZ, [R4+URZ+0x28470], R2 ;  /* 0x0284700204ff79a7 */ /* 0x0009d8000800003f */
[----:B----4-:R-:W-:Y:S05]  /*15f90*/  @!P0 BRA `(.L_x_1308) ;  /* 0x0000000000048947 */ /* 0x010fea0003800000 */
[----:B------:R-:W-:Y:S01]  /*15fa0*/  BPT.TRAP 0x1 ;  /* 0x000000040000795c */ /* 0x000fe20000300000 */
.L_x_1308:
[----:B------:R-:W-:Y:S05]  /*15fb0*/  BSYNC B1 ;  /* 0x0000000000017941 */ /* 0x000fea0003800000 */
.L_x_1307:
[----:B------:R-:W4:Y:S04]  /*15fc0*/  LDL R2, [R1] ;  /* 0x0000000001027983 */ /* 0x000f280000100800 */
[----:B------:R-:W2:Y:S01]  /*15fd0*/  LDL R5, [R1+0x1c] ;  /* 0x00001c0001057983 */ /* 0x000ea20000100800 */
[----:B------:R-:W-:Y:S01]  /*15fe0*/  IMAD.MOV.U32 R13, RZ, RZ, RZ ;  /* 0x000000ffff0d7224 */ /* 0x000fe200078e00ff */
[----:B------:R-:W-:Y:S01]  /*15ff0*/  UIADD3 UR4, UP0, UR44, 0x470, URZ ;  /* 0x000004702c047890 */ /* 0x000fe2000ff1e03f */
[----:B------:R-:W-:Y:S01]  /*16000*/  PLOP3.LUT P0, PT, PT, PT, PT, 0x80, 0x0 ;  /* 0x000000000000781c */ /* 0x000fe20003f0f070 */
[----:B------:R-:W-:Y:S01]  /*16010*/  UMOV UR6, 0x0 ;  /* 0x0000000000067882 */ /* 0x000fe20000000000 */
[----:B------:R-:W-:Y:S01]  /*16020*/  UMOV UR7, 0x14f00000 ;  /* 0x14f0000000077882 */ /* 0x000fe20000000000 */
[----:B------:R-:W-:Y:S01]  /*16030*/  R2UR UR10, R13 ;  /* 0x000000000d0a72ca */ /* 0x000fe200000e0000 */
[----:B------:R-:W-:Y:S01]  /*16040*/  UIADD3.X UR5, URZ, UR45, URZ, UP0, !UPT ;  /* 0x0000002d3f057290 */ /* 0x000fe200087fe43f */
[----:B----4-:R-:W-:-:S02]  /*16050*/  IMAD R2, R2, 0x4000, R17 ;  /* 0x0000400002027824 */ /* 0x010fc400078e0211 */
[----:B--2---:R-:W-:Y:S02]  /*16060*/  IMAD R8, R8, 0x40, R5 ;  /* 0x0000004008087824 */ /* 0x004fe400078e0205 */
[----:B------:R-:W-:Y:S02]  /*16070*/  VIADD R5, R4, 0x28470 ;  /* 0x0002847004057836 */ /* 0x000fe40000000000 */
[----:B------:R-:W-:-:S07]  /*16080*/  VIADD R9, R2, 0x10000 ;  /* 0x0001000002097836 */ /* 0x000fce0000000000 */
.L_x_1309:
        /* <DEDUP_REMOVED lines=9> */
[----:B--2---:R-:W-:Y:S05]  /*16120*/  @P0 BRA.U.ANY `(.L_x_1309) ;  /* 0xfffffffd00d80947 */ /* 0x004fea000393ffff */
[----:B------:R-:W-:Y:S01]  /*16130*/  IMAD.MOV.U32 R12, RZ, RZ, 0x80 ;  /* 0x00000080ff0c7424 */ /* 0x000fe200078e00ff */
[----:B------:R-:W-:Y:S01]  /*16140*/  PLOP3.LUT P0, PT, PT, PT, PT, 0x80, 0x0 ;  /* 0x000000000000781c */ /* 0x000fe20003f0f070 */
[----:B------:R-:W-:Y:S01]  /*16150*/  VIADD R9, R2, 0x12000 ;  /* 0x0001200002097836 */ /* 0x000fe20000000000 */
[----:B------:R-:W-:Y:S01]  /*16160*/  UMOV UR6, 0x0 ;  /* 0x0000000000067882 */ /* 0x000fe20000000000 */
[----:B------:R-:W-:Y:S01]  /*16170*/  UMOV UR7, 0x14f00000 ;  /* 0x14f0000000077882 */ /* 0x000fe20000000000 */
[----:B------:R-:W-:-:S15]  /*16180*/  R2UR UR10, R12 ;  /* 0x000000000c0a72ca */ /* 0x000fde00000e0000 */
.L_x_1310:
        /* <DEDUP_REMOVED lines=10> */
[----:B------:R-:W2:Y:S01]  /*16230*/  SYNCS.PHASECHK.TRANS64.TRYWAIT P0, [R4+URZ+0x28440], R3 ;  /* 0x02844003040075a7 */ /* 0x000ea2000800017f */
[----:B------:R-:W-:Y:S04]  /*16240*/  BSSY B1, `(.L_x_1311) ;  /* 0x0000002000017945 */ /* 0x000fe80003800000 */
[----:B--2---:R-:W-:Y:S05]  /*16250*/  @!P0 BRA `(.L_x_1312) ;  /* 0x0000003400d48947 */ /* 0x004fea0003800000 */
.L_x_1385:
[----:B------:R-:W-:Y:S05]  /*16260*/  BSYNC B1 ;  /* 0x0000000000017941 */ /* 0x000fea0003800000 */
.L_x_1311:
[----:B------:R-:W-:Y:S01]  /*16270*/  BSSY B1, `(.L_x_1313) ;  /* 0x000000b000017945 */ /* 0x000fe20003800000 */
[----:B------:R-:W-:Y:S02]  /*16280*/  IMAD.MOV.U32 R10, RZ, RZ, 0x0 ;  /* 0x00000000ff0a7424 */ /* 0x000fe400078e00ff */
[----:B------:R-:W-:Y:S01]  /*16290*/  IMAD.MOV.U32 R11, RZ, RZ, 0x14f00000 ;  /* 0x14f00000ff0b7424 */ /* 0x000fe200078e00ff */
[----:B------:R-:W-:Y:S06]  /*162a0*/  @P1 BRA `(.L_x_1314) ;  /* 0x00000000001c1947 */ /* 0x000fec0003800000 */
[----:B------:R-:W4:Y:S01]  /*162b0*/  S2R R5, SR_TID.X ;  /* 0x0000000000057919 */ /* 0x000f220000002100 */
[----:B--23--:R-:W-:-:S04]  /*162c0*/  IMAD.MOV.U32 R3, RZ, RZ, 0x4000 ;  /* 0x00004000ff037424 */ /* 0x00cfc800078e00ff */
[----:B------:R2:W-:Y:S01]  /*162d0*/  SYNCS.ARRIVE.TRANS64 RZ, [R4+URZ+0x28430], R3 ;  /* 0x0284300304ff79a7 */ /* 0x0005e2000800003f */
[----:B----4-:R-:W-:-:S04]  /*162e0*/  LOP3.LUT R5, R5, 0x1f, RZ, 0xc0, !PT ;  /* 0x0000001f05057812 */ /* 0x010fc800078ec0ff */
[----:B------:R-:W-:-:S13]  /*162f0*/  ISETP.NE.AND P0, PT, R5, RZ, PT ;  /* 0x000000ff0500720c */ /* 0x000fda0003f05270 */
[----:B--2---:R-:W-:Y:S05]  /*16300*/  @!P0 BRA `(.L_x_1314) ;  /* 0x0000000000048947 */ /* 0x004fea0003800000 */
[----:B------:R-:W-:Y:S01]  /*16310*/  BPT.TRAP 0x1 ;  /* 0x000000040000795c */ /* 0x000fe20000300000 */
.L_x_1314:
[----:B------:R-:W-:Y:S05]  /*16320*/  BSYNC B1 ;  /* 0x0000000000017941 */ /* 0x000fea0003800000 */
.L_x_1313:
[----:B------:R-:W-:Y:S01]  /*16330*/  R2UR UR10, R13 ;  /* 0x000000000d0a72ca */ /* 0x000fe200000e0000 */
[----:B------:R-:W-:Y:S01]  /*16340*/  UIADD3 UR4, UP0, UR44, 0x370, URZ ;  /* 0x000003702c047890 */ /* 0x000fe2000ff1e03f */
[----:B------:R-:W-:Y:S01]  /*16350*/  R2UR UR6, R10 ;  /* 0x000000000a0672ca */ /* 0x000fe200000e0000 */
[----:B--23--:R-:W-:Y:S01]  /*16360*/  VIADD R4, R4, 0x28430 ;  /* 0x0002843004047836 */ /* 0x00cfe20000000000 */
[----:B------:R-:W-:Y:S01]  /*16370*/  R2UR UR7, R11 ;  /* 0x000000000b0772ca */ /* 0x000fe200000e0000 */
[----:B------:R-:W-:Y:S01]  /*16380*/  VIADD R3, R2, 0x20000 ;  /* 0x0002000002037836 */ /* 0x000fe20000000000 */
[----:B------:R-:W-:Y:S01]  /*16390*/  PLOP3.LUT P0, PT, PT, PT, PT, 0x80, 0x0 ;  /* 0x000000000000781c */ /* 0x000fe20003f0f070 */
[----:B------:R-:W-:-:S12]  /*163a0*/  UIADD3.X UR5, URZ, UR45, URZ, UP0, !UPT ;  /* 0x0000002d3f057290 */ /* 0x000fd800087fe43f */
.L_x_1315:
        /* <DEDUP_REMOVED lines=10> */
[----:B------:R-:W-:Y:S01]  /*16450*/  R2UR UR10, R12 ;  /* 0x000000000c0a72ca */ /* 0x000fe200000e0000 */
[----:B------:R-:W-:Y:S01]  /*16460*/  VIADD R2, R2, 0x22000 ;  /* 0x0002200002027836 */ /* 0x000fe20000000000 */
[----:B------:R-:W-:Y:S02]  /*16470*/  R2UR UR6, R10 ;  /* 0x000000000a0672ca */ /* 0x000fe400000e0000 */
[----:B------:R-:W-:Y:S02]  /*16480*/  R2UR UR7, R11 ;  /* 0x000000000b0772ca */ /* 0x000fe400000e0000 */
[----:B------:R-:W-:-:S13]  /*16490*/  PLOP3.LUT P0, PT, PT, PT, PT, 0x80, 0x0 ;  /* 0x000000000000781c */ /* 0x000fda0003f0f070 */
.L_x_1316:
        /* <DEDUP_REMOVED lines=10> */
.L_x_1303:
[----:B------:R-:W-:Y:S05]  /*16540*/  BSYNC B0 ;  /* 0x0000000000007941 */ /* 0x000fea0003800000 */
.L_x_1302:
[----:B------:R-:W-:-:S06]  /*16550*/  UISETP.NE.AND UP0, UPT, UR39, 0x3, UPT ;  /* 0x000000032700788c */ /* 0x000fcc000bf05270 */
[----:B------:R-:W-:-:S13]  /*16560*/  PLOP3.LUT P0, PT, PT, PT, UP0, 0x80, 0x0 ;  /* 0x000000000000781c */ /* 0x000fda0003f0f008 */
[----:B------:R-:W-:Y:S05]  /*16570*/  @!P0 BRA `(.L_x_1317) ;  /* 0x0000000000048947 */ /* 0x000fea0003800000 */
[----:B------:R-:W-:Y:S01]  /*16580*/  BPT.TRAP 0x1 ;  /* 0x000000040000795c */ /* 0x000fe20000300000 */
.L_x_1317:
        /* <DEDUP_REMOVED lines=8> */
.L_x_1386:
[----:B------:R-:W-:Y:S05]  /*16610*/  BSYNC B0 ;  /* 0x0000000000007941 */ /* 0x000fea0003800000 */
.L_x_1318:
[----:B------:R-:W-:Y:S05]  /*16620*/  @!P1 BRA `(.L_x_1320) ;  /* 0x0000000000049947 */ /* 0x000fea0003800000 */
[----:B------:R-:W-:Y:S01]  /*16630*/  BPT.TRAP 0x1 ;  /* 0x000000040000795c */ /* 0x000fe20000300000 */
.L_x_1320:
[----:B------:R-:W-:Y:S01]  /*16640*/  SHF.L.U32 R3, R7, 0x1f, RZ ;  /* 0x0000001f07037819 */ /* 0x000fe200000006ff */
[----:B---3--:R-:W-:-:S03]  /*16650*/  IMAD.SHL.U32 R2, R6, 0x4000, RZ ;  /* 0x0000400006027824 */ /* 0x008fc600078e00ff */
[----:B------:R-:W3:Y:S02]  /*16660*/  SYNCS.PHASECHK.TRANS64.TRYWAIT P0, [R19+URZ+0x28460], R3 ;  /* 0x02846003130075a7 */ /* 0x000ee4000800017f */
[----:B---3--:R-:W-:Y:S05]  /*16670*/  @!P0 BRA `(.L_x_1321) ;  /* 0x0000003000f48947 */ /* 0x008fea0003800000 */
.L_x_1387:
[----:B------:R-:W3:Y:S04]  /*16680*/  LDL R4, [R1+0x24] ;  /* 0x0000240001047983 */ /* 0x000ee80000100800 */
[----:B------:R-:W4:Y:S01]  /*16690*/  LDL R12, [R1+0x20] ;  /* 0x00002000010c7983 */ /* 0x000f220000100800 */
[----:B------:R-:W-:Y:S05]  /*166a0*/  WARPSYNC.ALL ;  /* 0x0000000000007948 */ /* 0x000fea0003800000 */
[----:B------:R-:W5:Y:S01]  /*166b0*/  S2R R5, SR_TID.X ;  /* 0x0000000000057919 */ /* 0x000f620000002100 */
[----:B------:R-:W-:Y:S01]  /*166c0*/  IMAD.MOV.U32 R13, RZ, RZ, 0x40 ;  /* 0x00000040ff0d7424 */ /* 0x000fe200078e00ff */
[----:B-----5:R-:W-:-:S04]  /*166d0*/  LOP3.LUT P0, RZ, R5, 0x4, RZ, 0xc0, !PT ;  /* 0x0000000405ff7812 */ /* 0x020fc8000780c0ff */
[----:B------:R-:W-:Y:S02]  /*166e0*/  SEL R13, R13, 0xffffffc0, !P0 ;  /* 0xffffffc00d0d7807 */ /* 0x000fe40004000000 */
[----:B---3--:R-:W-:Y:S02]  /*166f0*/  LOP3.LUT R3, R2, R4, RZ, 0xfc, !PT ;  /* 0x0000000402037212 */ /* 0x008fe400078efcff */
[----:B----4-:R-:W-:-:S03]  /*16700*/  IADD3 R2, R17, R2, R12 ;  /* 0x0000000211027210 */ /* 0x010fc60007ffe00c */
[----:B------:R-:W-:-:S04]  /*16710*/  IMAD.IADD R3, R17, 0x1, R3 ;  /* 0x0000000111037824 */ /* 0x000fc800078e0203 */
[----:B------:R-:W-:Y:S01]  /*16720*/  IMAD.IADD R18, R13, 0x1, R3 ;  /* 0x000000010d127824 */ /* 0x000fe200078e0203 */
[----:B--2---:R-:W2:Y:S02]  /*16730*/  LDSM.16.MT88.4 R8, [R3+0x10000] ;  /* 0x010000000308783b */ /* 0x004ea40000004200 */
[C-C-:B--2---:R-:W-:Y:S02]  /*16740*/  PRMT R4, R8.reuse, 0x6420, R9.reuse ;  /* 0x0000642008047816 */ /* 0x144fe40000000009 */
[----:B------:R-:W-:Y:S02]  /*16750*/  PRMT R5, R8, 0x7531, R9 ;  /* 0x0000753108057816 */ /* 0x000fe40000000009 */
[C-C-:B------:R-:W-:Y:S02]  /*16760*/  PRMT R6, R10.reuse, 0x6420, R11.reuse ;  /* 0x000064200a067816 */ /* 0x140fe4000000000b */
[----:B------:R-:W-:Y:S02]  /*16770*/  PRMT R7, R10, 0x7531, R11 ;  /* 0x000075310a077816 */ /* 0x000fe4000000000b */
[----:B------:R-:W2:Y:S04]  /*16780*/  LDSM.16.MT88.4 R8, [R18+0x10000] ;  /* 0x010000001208783b */ /* 0x000ea80000004200 */
[----:B------:R-:W-:Y:S01]  /*16790*/  STSM.16.M88.4 [R2+0x8000], R4 ;  /* 0x0080000402007844 */ /* 0x000fe20000000200 */
[----:B--2---:R-:W-:-:S02]  /*167a0*/  PRMT R12, R8, 0x6420, R9 ;  /* 0x00006420080c7816 */ /* 0x004fc40000000009 */
[----:B------:R-:W-:Y:S02]  /*167b0*/  PRMT R13, R8, 0x7531, R9 ;  /* 0x00007531080d7816 */ /* 0x000fe40000000009 */
[C-C-:B------:R-:W-:Y:S02]  /*167c0*/  PRMT R14, R10.reuse, 0x6420, R11.reuse ;  /* 0x000064200a0e7816 */ /* 0x140fe4000000000b */
[----:B------:R-:W-:-:S05]  /*167d0*/  PRMT R15, R10, 0x7531, R11 ;  /* 0x000075310a0f7816 */ /* 0x000fca000000000b */
[----:B------:R-:W-:Y:S04]  /*167e0*/  STSM.16.M88.4 [R2+0x9000], R12 ;  /* 0x0090000c02007844 */ /* 0x000fe80000000200 */
[----:B------:R-:W2:Y:S02]  /*167f0*/  LDSM.16.MT88.4 R8, [R3+0x12000] ;  /* 0x012000000308783b */ /* 0x000ea40000004200 */
[C-C-:B--2---:R-:W-:Y:S02]  /*16800*/  PRMT R4, R8.reuse, 0x6420, R9.reuse ;  /* 0x0000642008047816 */ /* 0x144fe40000000009 */
[----:B------:R-:W-:Y:S02]  /*16810*/  PRMT R5, R8, 0x7531, R9 ;  /* 0x0000753108057816 */ /* 0x000fe40000000009 */
[----:B------:R-:W-:-:S02]  /*16820*/  PRMT R6, R10, 0x6420, R11 ;  /* 0x000064200a067816 */ /* 0x000fc4000000000b */
[----:B------:R-:W-:Y:S02]  /*16830*/  PRMT R7, R10, 0x7531, R11 ;  /* 0x000075310a077816 */ /* 0x000fe4000000000b */
[----:B------:R-:W2:Y:S04]  /*16840*/  LDSM.16.MT88.4 R8, [R18+0x12000] ;  /* 0x012000001208783b */ /* 0x000ea80000004200 */
[----:B------:R3:W-:Y:S02]  /*16850*/  STSM.16.M88.4 [R2+0xa000], R4 ;  /* 0x00a0000402007844 */ /* 0x0007e40000000200 */
[----:B---3--:R-:W3:Y:S01]  /*16860*/  S2R R7, SR_TID.X ;  /* 0x0000000000077919 */ /* 0x008ee20000002100 */
[C-C-:B--2---:R-:W-:Y:S02]  /*16870*/  PRMT R12, R8.reuse, 0x6420, R9.reuse ;  /* 0x00006420080c7816 */ /* 0x144fe40000000009 */
[----:B------:R-:W-:-:S02]  /*16880*/  PRMT R13, R8, 0x7531, R9 ;  /* 0x00007531080d7816 */ /* 0x000fc40000000009 */
[C-C-:B------:R-:W-:Y:S02]  /*16890*/  PRMT R14, R10.reuse, 0x6420, R11.reuse ;  /* 0x000064200a0e7816 */ /* 0x140fe4000000000b */
[----:B------:R-:W-:-:S05]  /*168a0*/  PRMT R15, R10, 0x7531, R11 ;  /* 0x000075310a0f7816 */ /* 0x000fca000000000b */
[----:B------:R2:W-:Y:S01]  /*168b0*/  STSM.16.M88.4 [R2+0xb000], R12 ;  /* 0x00b0000c02007844 */ /* 0x0005e20000000200 */
[----:B---3--:R-:W-:-:S03]  /*168c0*/  LOP3.LUT P0, RZ, R7, 0x4, RZ, 0xc0, !PT ;  /* 0x0000000407ff7812 */ /* 0x008fc6000780c0ff */
[----:B------:R-:W3:Y:S01]  /*168d0*/  LDSM.16.MT88.4 R8, [R3+0x11000] ;  /* 0x011000000308783b */ /* 0x000ee20000004200 */
[----:B--2---:R-:W-:-:S05]  /*168e0*/  IMAD.MOV.U32 R15, RZ, RZ, 0x20 ;  /* 0x00000020ff0f7424 */ /* 0x004fca00078e00ff */
[----:B------:R-:W-:-:S04]  /*168f0*/  SEL R15, R15, 0xffffffe0, !P0 ;  /* 0xffffffe00f0f7807 */ /* 0x000fc80004000000 */
[----:B------:R-:W-:Y:S02]  /*16900*/  IADD3 R2, R15, 0x8000, R2 ;  /* 0x000080000f027810 */ /* 0x000fe40007ffe002 */
[C-C-:B---3--:R-:W-:Y:S02]  /*16910*/  PRMT R4, R8.reuse, 0x6420, R9.reuse ;  /* 0x0000642008047816 */ /* 0x148fe40000000009 */
[----:B------:R-:W-:Y:S02]  /*16920*/  PRMT R5, R8, 0x7531, R9 ;  /* 0x0000753108057816 */ /* 0x000fe40000000009 */
[C-C-:B------:R-:W-:Y:S02]  /*16930*/  PRMT R6, R10.reuse, 0x6420, R11.reuse ;  /* 0x000064200a067816 */ /* 0x140fe4000000000b */
[----:B------:R-:W-:Y:S02]  /*16940*/  PRMT R7, R10, 0x7531, R11 ;  /* 0x000075310a077816 */ /* 0x000fe4000000000b */
[----:B------:R-:W2:Y:S04]  /*16950*/  LDSM.16.MT88.4 R8, [R18+0x11000] ;  /* 0x011000001208783b */ /* 0x000ea80000004200 */
[----:B------:R-:W-:Y:S01]  /*16960*/  STSM.16.M88.4 [R2], R4 ;  /* 0x0000000402007844 */ /* 0x000fe20000000200 */
        /* <DEDUP_REMOVED lines=12> */
[C-C-:B--2---:R-:W-:Y:S02]  /*16a30*/  PRMT R4, R8.reuse, 0x6420, R9.reuse ;  /* 0x0000642008047816 */ /* 0x144fe40000000009 */
        /* <DEDUP_REMOVED lines=9> */
[----:B---3--:R-:W3:Y:S01]  /*16ad0*/  FENCE.VIEW.ASYNC.S ;  /* 0x00000000000073c6 */ /* 0x008ee20000000000 */
[----:B------:R-:W-:Y:S05]  /*16ae0*/  @!P1 BRA `(.L_x_1322) ;  /* 0x0000000000049947 */ /* 0x000fea0003800000 */
[----:B------:R-:W-:Y:S01]  /*16af0*/  BPT.TRAP 0x1 ;  /* 0x000000040000795c */ /* 0x000fe20000300000 */
.L_x_1322:
[----:B--2---:R-:W2:Y:S01]  /*16b00*/  S2R R2, SR_TID.X ;  /* 0x0000000000027919 */ /* 0x004ea20000002100 */
[----:B---3--:R3:W-:Y:S01]  /*16b10*/  SYNCS.ARRIVE.TRANS64.A1T0 RZ, [R19+URZ+0x28450], RZ ;  /* 0x028450ff13ff79a7 */ /* 0x0087e2000810003f */
[----:B------:R4:W5:Y:S04]  /*16b20*/  LDL R6, [R1] ;  /* 0x0000000001067983 */ /* 0x0009680000100800 */
[----:B------:R4:W5:Y:S01]  /*16b30*/  LDL R7, [R1+0x4] ;  /* 0x0000040001077983 */ /* 0x0009620000100800 */
[----:B--2---:R-:W-:-:S03]  /*16b40*/  LOP3.LUT R3, R2, 0x7f, RZ, 0xc0, !PT ;  /* 0x0000007f02037812 */ /* 0x004fc600078ec0ff */
[----:B------:R-:W2:Y:S01]  /*16b50*/  LDL R2, [R1+0x14] ;  /* 0x0000140001027983 */ /* 0x000ea20000100800 */
[----:B------:R-:W-:Y:S01]  /*16b60*/  BAR.SYNC.DEFER_BLOCKING 0x2, 0x80 ;  /* 0x0082000000007b1d */ /* 0x000fe20000010000 */
[----:B------:R-:W-:-:S13]  /*16b70*/  ISETP.NE.AND P0, PT, R3, RZ, PT ;  /* 0x000000ff0300720c */ /* 0x000fda0003f05270 */
[----:B---3--:R-:W-:-:S05]  /*16b80*/  @!P0 VIADD R19, R19, 0x28480 ;  /* 0x0002848013138836 */ /* 0x008fca0000000000 */
[----:B------:R-:W-:-:S04]  /*16b90*/  @!P0 PRMT R19, RZ, 0x654, R19 ;  /* 0x00000654ff138816 */ /* 0x000fc80000000013 */
[----:B------:R4:W-:Y:S01]  /*16ba0*/  @!P0 SYNCS.ARRIVE.TRANS64.RED.A1T0 RZ, [R19+URZ], RZ ;  /* 0x000000ff13ff89a7 */ /* 0x0009e2000810043f */
[C---:B--2---:R-:W-:Y:S01]  /*16bb0*/  ISETP.GT.AND P0, PT, R0.reuse, R2, PT ;  /* 0x000000020000720c */ /* 0x044fe20003f04270 */
[----:B------:R-:W-:-:S12]  /*16bc0*/  VIADD R0, R0, 0xffffffff ;  /* 0xffffffff00007836 */ /* 0x000fd80000000000 */
[----:B----4-:R-:W-:Y:S05]  /*16bd0*/  @P0 BRA `(.L_x_1323) ;  /* 0xfffffff0001c0947 */ /* 0x010fea000383ffff */
.L_x_1301:
[----:B------:R-:W3:Y:S01]  /*16be0*/  S2R R2, SR_TID.X ;  /* 0x0000000000027919 */ /* 0x000ee20000002100 */
[----:B------:R-:W-:Y:S01]  /*16bf0*/  BSSY B0, `(.L_x_1324) ;  /* 0x0000011000007945 */ /* 0x000fe20003800000 */
[----:B---3--:R-:W-:-:S04]  /*16c00*/  LOP3.LUT R2, R2, 0x7f, RZ, 0xc0, !PT ;  /* 0x0000007f02027812 */ /* 0x008fc800078ec0ff */
[----:B------:R-:W-:-:S13]  /*16c10*/  ISETP.NE.AND P0, PT, R2, RZ, PT ;  /* 0x000000ff0200720c */ /* 0x000fda0003f05270 */
[----:B------:R-:W-:Y:S05]  /*16c20*/  @P0 BRA `(.L_x_1325) ;  /* 0x0000000000340947 */ /* 0x000fea0003800000 */
[----:B------:R-:W3:Y:S01]  /*16c30*/  S2R R3, SR_LANEID ;  /* 0x0000000000037919 */ /* 0x000ee20000000000 */
[----:B------:R-:W-:Y:S02]  /*16c40*/  VOTEU.ANY UR4, UPT, PT ;  /* 0x0000000000047886 */ /* 0x000fe400038e0100 */
[----:B------:R-:W3:Y:S08]  /*16c50*/  FLO.U32 R0, UR4 ;  /* 0x0000000400007d00 */ /* 0x000ef000080e0000 */
[----:B------:R-:W4:Y:S01]  /*16c60*/  POPC R4, UR4 ;  /* 0x0000000400047d09 */ /* 0x000f220008000000 */
[----:B---3--:R-:W-:-:S02]  /*16c70*/  ISETP.EQ.U32.AND P1, PT, R0, R3, PT ;  /* 0x000000030000720c */ /* 0x008fc40003f22070 */
[----:B------:R-:W4:Y:S11]  /*16c80*/  LDC.64 R2, c[0x0][0xc60] ;  /* 0x00031800ff027b82 */ /* 0x000f360000000a00 */
[----:B----4-:R-:W3:Y:S01]  /*16c90*/  @P1 ATOMG.E.ADD.STRONG.GPU PT, R3, desc[UR48][R2.64], R4 ;  /* 0x00000004020319a8 */ /* 0x010ee200081ee1f0 */
[----:B------:R-:W4:Y:S02]  /*16ca0*/  S2R R5, SR_LTMASK ;  /* 0x0000000000057919 */ /* 0x000f240000003900 */
[----:B----4-:R-:W-:-:S06]  /*16cb0*/  LOP3.LUT R5, R5, UR4, RZ, 0xc0, !PT ;  /* 0x0000000405057c12 */ /* 0x010fcc000f8ec0ff */
[----:B------:R-:W4:Y:S01]  /*16cc0*/  POPC R5, R5 ;  /* 0x0000000500057309 */ /* 0x000f220000000000 */
[----:B---3--:R-:W4:Y:S02]  /*16cd0*/  SHFL.IDX PT, R0, R3, R0, 0x1f ;  /* 0x00001f0003007589 */ /* 0x008f2400000e0000 */
[----:B----4-:R-:W-:-:S05]  /*16ce0*/  IADD3 R0, R0, UR46, R5 ;  /* 0x0000002e00007c10 */ /* 0x010fca000fffe005 */
[----:B------:R3:W-:Y:S02]  /*16cf0*/  STL [R1+0x10], R0 ;  /* 0x0000100001007387 */ /* 0x0007e40000100800 */
.L_x_1325:
[----:B------:R-:W-:Y:S05]  /*16d00*/  BSYNC B0 ;  /* 0x0000000000007941 */ /* 0x000fea0003800000 */
.L_x_1324:
[----:B------:R-:W-:-:S06]  /*16d10*/  UISETP.NE.AND UP0, UPT, UR39, 0x3, UPT ;  /* 0x000000032700788c */ /* 0x000fcc000bf05270 */
[----:B------:R-:W-:-:S13]  /*16d20*/  PLOP3.LUT P1, PT, PT, PT, UP0, 0x80, 0x0 ;  /* 0x000000000000781c */ /* 0x000fda0003f2f008 */
[----:B------:R-:W-:Y:S05]  /*16d30*/  @!P1 BRA `(.L_x_1326) ;  /* 0x0000000000049947 */ /* 0x000fea0003800000 */
[----:B------:R-:W-:Y:S01]  /*16d40*/  BPT.TRAP 0x1 ;  /* 0x000000040000795c */ /* 0x000fe20000300000 */
.L_x_1326:
[----:B------:R-:W4:Y:S04]  /*16d50*/  LDL R3, [R1+0x4] ;  /* 0x0000040001037983 */ /* 0x000f280000100800 */
[----:B------:R-:W2:Y:S01]  /*16d60*/  LDL R2, [R1] ;  /* 0x0000000001027983 */ /* 0x000ea20000100800 */
[----:B---3--:R-:W-:Y:S01]  /*16d70*/  IMAD.U32 R0, RZ, RZ, UR42 ;  /* 0x0000002aff007e24 */ /* 0x008fe2000f8e00ff */
[----:B------:R-:W-:Y:S04]  /*16d80*/  BSSY B0, `(.L_x_1327) ;  /* 0x0000007000007945 */ /* 0x000fe80003800000 */
[----:B------:R-:W-:-:S02]  /*16d90*/  ISETP.NE.AND P2, PT, R0, 0x3, PT ;  /* 0x000000030000780c */ /* 0x000fc40003f45270 */
[----:B----4-:R-:W-:-:S04]  /*16da0*/  LOP3.LUT R3, R3, 0x1, RZ, 0x3c, !PT ;  /* 0x0000000103037812 */ /* 0x010fc800078e3cff */
[----:B------:R-:W-:Y:S01]  /*16db0*/  SHF.L.U32 R3, R3, 0x1f, RZ ;  /* 0x0000001f03037819 */ /* 0x000fe200000006ff */
[----:B--2---:R-:W-:-:S04]  /*16dc0*/  IMAD R16, R2, 0x8, R17 ;  /* 0x0000000802107824 */ /* 0x004fc800078e0211 */
[----:B------:R-:W2:Y:S02]  /*16dd0*/  SYNCS.PHASECHK.TRANS64.TRYWAIT P1, [R16+URZ+0x28470], R3 ;  /* 0x02847003100075a7 */ /* 0x000ea4000802017f */
[----:B--2---:R-:W-:Y:S05]  /*16de0*/  @!P1 BRA `(.L_x_1328) ;  /* 0x0000002c002c9947 */ /* 0x004fea0003800000 */
.L_x_1388:
[----:B------:R-:W-:Y:S05]  /*16df0*/  BSYNC B0 ;  /* 0x0000000000007941 */ /* 0x000fea0003800000 */
.L_x_1327:
[----:B------:R-:W-:Y:S05]  /*16e00*/  @!P2 BRA `(.L_x_1329) ;  /* 0x000000000004a947 */ /* 0x000fea0003800000 */
[----:B------:R-:W-:Y:S01]  /*16e10*/  BPT.TRAP 0x1 ;  /* 0x000000040000795c */ /* 0x000fe20000300000 */
.L_x_1329:
[----:B------:R-:W2:Y:S02]  /*16e20*/  LDL R0, [R1+0x4] ;  /* 0x0000040001007983 */ /* 0x000ea40000100800 */
[----:B--2---:R-:W-:-:S04]  /*16e30*/  SHF.L.U32 R3, R0, 0x1f, RZ ;  /* 0x0000001f00037819 */ /* 0x004fc800000006ff */
[----:B------:R-:W2:Y:S02]  /*16e40*/  SYNCS.PHASECHK.TRANS64.TRYWAIT P1, [R16+URZ+0x28460], R3 ;  /* 0x02846003100075a7 */ /* 0x000ea4000802017f */
[----:B--2---:R-:W-:Y:S05]  /*16e50*/  @!P1 BRA `(.L_x_1330) ;  /* 0x0000002c00249947 */ /* 0x004fea0003800000 */
.L_x_1389:
[----:B------:R-:W3:Y:S04]  /*16e60*/  LDL R18, [R1] ;  /* 0x0000000001127983 */ /* 0x000ee80000100800 */
[----:B------:R-:W4:Y:S04]  /*16e70*/  LDL R2, [R1+0x24] ;  /* 0x0000240001027983 */ /* 0x000f280000100800 */
[----:B------:R-:W2:Y:S01]  /*16e80*/  LDL R12, [R1+0x20] ;  /* 0x00002000010c7983 */ /* 0x000ea20000100800 */
[----:B-1----:R-:W1:Y:S01]  /*16e90*/  S2R R9, SR_TID.X ;  /* 0x0000000000097919 */ /* 0x002e620000002100 */
[----:B------:R-:W-:Y:S05]  /*16ea0*/  WARPSYNC.ALL ;  /* 0x0000000000007948 */ /* 0x000fea0003800000 */
[----:B------:R-:W-:Y:S01]  /*16eb0*/  IMAD.MOV.U32 R13, RZ, RZ, 0x40 ;  /* 0x00000040ff0d7424 */ /* 0x000fe200078e00ff */
[----:B-1----:R-:W-:-:S04]  /*16ec0*/  LOP3.LUT P1, RZ, R9, 0x4, RZ, 0xc0, !PT ;  /* 0x0000000409ff7812 */ /* 0x002fc8000782c0ff */
[----:B------:R-:W-:Y:S01]  /*16ed0*/  SEL R13, R13, 0xffffffc0, !P1 ;  /* 0xffffffc00d0d7807 */ /* 0x000fe20004800000 */
[----:B------:R-:W1:Y:S01]  /*16ee0*/  S2R R19, SR_TID.X ;  /* 0x0000000000137919 */ /* 0x000e620000002100 */
[----:B---3--:R-:W-:-:S05]  /*16ef0*/  IMAD.SHL.U32 R0, R18, 0x4000, RZ ;  /* 0x0000400012007824 */ /* 0x008fca00078e00ff */
[----:B----4-:R-:W-:-:S05]  /*16f00*/  LOP3.LUT R2, R0, R2, RZ, 0xfc, !PT ;  /* 0x0000000200027212 */ /* 0x010fca00078efcff */
[----:B------:R-:W-:-:S05]  /*16f10*/  IMAD.IADD R2, R17, 0x1, R2 ;  /* 0x0000000111027824 */ /* 0x000fca00078e0202 */
[----:B-----5:R-:W3:Y:S01]  /*16f20*/  LDSM.16.MT88.4 R4, [R2+0x10000] ;  /* 0x010000000204783b */ /* 0x020ee20000004200 */
[----:B--2---:R-:W-:Y:S01]  /*16f30*/  IMAD.IADD R3, R13, 0x1, R2 ;  /* 0x000000010d037824 */ /* 0x004fe200078e0202 */
[----:B------:R-:W-:Y:S02]  /*16f40*/  IADD3 R0, R17, R0, R12 ;  /* 0x0000000011007210 */ /* 0x000fe40007ffe00c */
[C-C-:B---3--:R-:W-:Y:S02]  /*16f50*/  PRMT R8, R4.reuse, 0x6420, R5.reuse ;  /* 0x0000642004087816 */ /* 0x148fe40000000005 */
[----:B------:R-:W-:Y:S02]  /*16f60*/  PRMT R9, R4, 0x7531, R5 ;  /* 0x0000753104097816 */ /* 0x000fe40000000005 */
[C-C-:B------:R-:W-:Y:S02]  /*16f70*/  PRMT R10, R6.reuse, 0x6420, R7.reuse ;  /* 0x00006420060a7816 */ /* 0x140fe40000000007 */
[----:B------:R-:W-:-:S02]  /*16f80*/  PRMT R11, R6, 0x7531, R7 ;  /* 0x00007531060b7816 */ /* 0x000fc40000000007 */
[----:B------:R-:W2:Y:S04]  /*16f90*/  LDSM.16.MT88.4 R4, [R3+0x10000] ;  /* 0x010000000304783b */ /* 0x000ea80000004200 */
[----:B------:R2:W-:Y:S02]  /*16fa0*/  STSM.16.M88.4 [R0+0x8000], R8 ;  /* 0x0080000800007844 */ /* 0x0005e40000000200 */
[C-C-:B--2---:R-:W-:Y:S02]  /*16fb0*/  PRMT R8, R4.reuse, 0x6420, R5.reuse ;  /* 0x0000642004087816 */ /* 0x144fe40000000005 */
[----:B------:R-:W-:Y:S02]  /*16fc0*/  PRMT R9, R4, 0x7531, R5 ;  /* 0x0000753104097816 */ /* 0x000fe40000000005 */
[----:B------:R-:W-:-:S02]  /*16fd0*/  PRMT R10, R6, 0x6420, R7 ;  /* 0x00006420060a7816 */ /* 0x000fc40000000007 */
        /* <DEDUP_REMOVED lines=8> */
[----:B------:R-:W-:Y:S01]  /*17060*/  STSM.16.M88.4 [R0+0xa000], R12 ;  /* 0x00a0000c00007844 */ /* 0x000fe20000000200 */
[C-C-:B--2---:R-:W-:Y:S02]  /*17070*/  PRMT R8, R4.reuse, 0x6420, R5.reuse ;  /* 0x0000642004087816 */ /* 0x144fe40000000005 */
[----:B------:R-:W-:Y:S02]  /*17080*/  PRMT R9, R4, 0x7531, R5 ;  /* 0x0000753104097816 */ /* 0x000fe40000000005 */
[----:B------:R-:W-:-:S02]  /*17090*/  PRMT R10, R6, 0x6420, R7 ;  /* 0x00006420060a7816 */ /* 0x000fc40000000007 */
[----:B------:R-:W-:-:S05]  /*170a0*/  PRMT R11, R6, 0x7531, R7 ;  /* 0x00007531060b7816 */ /* 0x000fca0000000007 */
[----:B------:R-:W-:Y:S04]  /*170b0*/  STSM.16.M88.4 [R0+0xb000], R8 ;  /* 0x00b0000800007844 */ /* 0x000fe80000000200 */
[----:B------:R-:W2:Y:S01]  /*170c0*/  LDSM.16.MT88.4 R4, [R2+0x11000] ;  /* 0x011000000204783b */ /* 0x000ea20000004200 */
[----:B-1----:R-:W-:Y:S01]  /*170d0*/  LOP3.LUT P1, RZ, R19, 0x4, RZ, 0xc0, !PT ;  /* 0x0000000413ff7812 */ /* 0x002fe2000782c0ff */
[----:B------:R-:W-:Y:S01]  /*170e0*/  IMAD.MOV.U32 R19, RZ, RZ, 0x20 ;  /* 0x00000020ff137424 */ /* 0x000fe200078e00ff */
[C-C-:B--2---:R-:W-:Y:S02]  /*170f0*/  PRMT R12, R4.reuse, 0x6420, R5.reuse ;  /* 0x00006420040c7816 */ /* 0x144fe40000000005 */
[----:B------:R-:W-:Y:S02]  /*17100*/  PRMT R13, R4, 0x7531, R5 ;  /* 0x00007531040d7816 */ /* 0x000fe40000000005 */
[----:B------:R-:W-:-:S02]  /*17110*/  PRMT R14, R6, 0x6420, R7 ;  /* 0x00006420060e7816 */ /* 0x000fc40000000007 */
[----:B------:R-:W-:Y:S02]  /*17120*/  PRMT R15, R6, 0x7531, R7 ;  /* 0x00007531060f7816 */ /* 0x000fe40000000007 */
[----:B------:R-:W1:Y:S01]  /*17130*/  LDSM.16.MT88.4 R4, [R3+0x11000] ;  /* 0x011000000304783b */ /* 0x000e620000004200 */
        /* <DEDUP_REMOVED lines=28> */
.L_x_1331:
[----:B------:R-:W3:Y:S01]  /*17300*/  LDL.LU R3, [R1+0x4] ;  /* 0x0000040001037983 */ /* 0x000ee20000300800 */
[----:B-1----:R1:W-:Y:S01]  /*17310*/  SYNCS.ARRIVE.TRANS64.A1T0 RZ, [R16+URZ+0x28450], RZ ;  /* 0x028450ff10ff79a7 */ /* 0x0023e2000810003f */
[----:B--2---:R-:W-:Y:S02]  /*17320*/  VIADD R0, R18, 0x1 ;  /* 0x0000000112007836 */ /* 0x004fe40000000000 */
[----:B-1----:R-:W-:-:S05]  /*17330*/  @!P0 VIADD R16, R16, 0x28480 ;  /* 0x0002848010108836 */ /* 0x002fca0000000000 */
[----:B------:R-:W-:Y:S01]  /*17340*/  @!P0 PRMT R16, RZ, 0x654, R16 ;  /* 0x00000654ff108816 */ /* 0x000fe20000000010 */
[----:B------:R-:W-:Y:S06]  /*17350*/  BAR.SYNC.DEFER_BLOCKING 0x2, 0x80 ;  /* 0x0082000000007b1d */ /* 0x000fec0000010000 */
[----:B------:R1:W-:Y:S01]  /*17360*/  @!P0 SYNCS.ARRIVE.TRANS64.RED.A1T0 RZ, [R16+URZ], RZ ;  /* 0x000000ff10ff89a7 */ /* 0x0003e2000810043f */
[----:B------:R-:W-:-:S04]  /*17370*/  ISETP.NE.AND P0, PT, R0, 0x2, PT ;  /* 0x000000020000780c */ /* 0x000fc80003f05270 */
[----:B------:R-:W-:Y:S02]  /*17380*/  SEL R2, RZ, 0x1, P0 ;  /* 0x00000001ff027807 */ /* 0x000fe40000000000 */
[----:B------:R-:W-:-:S05]  /*17390*/  SEL R0, R0, RZ, P0 ;  /* 0x000000ff00007207 */ /* 0x000fca0000000000 */
[----:B------:R1:W-:Y:S01]  /*173a0*/  STL [R1], R0 ;  /* 0x0000000001007387 */ /* 0x0003e20000100800 */
[----:B---3--:R-:W-:-:S05]  /*173b0*/  LOP3.LUT R3, R3, R2, RZ, 0x3c, !PT ;  /* 0x0000000203037212 */ /* 0x008fca00078e3cff */
[----:B------:R1:W-:Y:S02]  /*173c0*/  STL [R1+0x4], R3 ;  /* 0x0000040301007387 */ /* 0x0003e40000100800 */
.L_x_1276:
[----:B------:R-:W-:Y:S05]  /*173d0*/  BSYNC B7 ;  /* 0x0000000000077941 */ /* 0x000fea0003800000 */
.L_x_1274:
[----:B-12---:R-:W2:Y:S02]  /*173e0*/  LDL R0, [R1+0xc] ;  /* 0x00000c0001007983 */ /* 0x006ea40000100800 */
[----:B--2---:R-:W-:-:S13]  /*173f0*/  LOP3.LUT P0, RZ, R0, 0x2, RZ, 0xc0, !PT ;  /* 0x0000000200ff7812 */ /* 0x004fda000780c0ff */
[----:B------:R-:W-:Y:S05]  /*17400*/  @!P0 BRA `(.L_x_1332) ;  /* 0x0000000000308947 */ /* 0x000fea0003800000 */
[----:B------:R-:W1:Y:S08]  /*17410*/  S2UR UR5, SR_CgaCtaId ;  /* 0x00000000000579c3 */ /* 0x000e700000008800 */
[----:B------:R-:W-:Y:S06]  /*17420*/  BAR.SYNC.DEFER_BLOCKING 0x5, 0x180 ;  /* 0x0146000000007b1d */ /* 0x000fec0000010000 */
[----:B------:R-:W-:-:S02]  /*17430*/  UMOV UR4, 0x400 ;  /* 0x0000040000047882 */ /* 0x000fc40000000000 */
[----:B-1----:R-:W-:-:S06]  /*17440*/  ULEA UR4, UR5, UR4, 0x18 ;  /* 0x0000000405047291 */ /* 0x002fcc000f8ec03f */
[----:B------:R-:W-:-:S05]  /*17450*/  IMAD.U32 R17, RZ, RZ, UR4 ;  /* 0x00000004ff117e24 */ /* 0x000fca000f8e00ff */
[----:B0-----:R-:W0:Y:S04]  /*17460*/  LDS.128 R4, [R17+0x284d0] ;  /* 0x0284d00011047984 */ /* 0x001e280000000c00 */
[----:B0-----:R0:W-:Y:S01]  /*17470*/  STL.64 [R1+0x10], R4 ;  /* 0x0000100401007387 */ /* 0x0011e20000100a00 */
[----:B------:R-:W-:-:S03]  /*17480*/  IMAD.MOV.U32 R0, RZ, RZ, R7 ;  /* 0x000000ffff007224 */ /* 0x000fc600078e0007 */
[----:B------:R0:W-:Y:S02]  /*17490*/  STL [R1+0x18], R6 ;  /* 0x0000180601007387 */ /* 0x0001e40000100800 */
[----:B------:R-:W-:Y:S01]  /*174a0*/  R2UR UR38, R0 ;  /* 0x00000000002672ca */ /* 0x000fe200000e0000 */
[----:B------:R-:W-:Y:S06]  /*174b0*/  BAR.ARV 0x4, 0x180 ;  /* 0x0106000000007b1d */ /* 0x000fec0000002000 */
[----:B------:R-:W-:Y:S08]  /*174c0*/  BRA `(.L_x_1333) ;  /* 0x0000000c00e47947 */ /* 0x000ff00003800000 */
.L_x_1332:
[----:B------:R-:W2:Y:S01]  /*174d0*/  LDL.LU R0, [R1+0x10] ;  /* 0x0000100001007983 */ /* 0x000ea20000300800 */
[----:B------:R-:W-:Y:S01]  /*174e0*/  ULDC UR4, c[0x0][0xc3c] ;  /* 0x00030f0000047ab9 */ /* 0x000fe20000000800 */
[----:B------:R-:W1:Y:S02]  /*174f0*/  S2R R2, SR_TID.X ;  /* 0x0000000000027919 */ /* 0x000e640000002100 */
[----:B-1----:R-:W-:-:S04]  /*17500*/  LOP3.LUT R9, R2, 0x1f, RZ, 0xc0, !PT ;  /* 0x0000001f02097812 */ /* 0x002fc800078ec0ff */
[C---:B------:R-:W-:Y:S01]  /*17510*/  ISETP.NE.AND P0, PT, R9.reuse, 0x1f, PT ;  /* 0x0000001f0900780c */ /* 0x040fe20003f05270 */
[----:B------:R-:W-:-:S05]  /*17520*/  VIADD R6, R9, UR38 ;  /* 0x0000002609067c36 */ /* 0x000fca0008000000 */
[----:B------:R-:W-:Y:S01]  /*17530*/  ISETP.GE.OR P1, PT, R6, UR4, !P0 ;  /* 0x0000000406007c0c */ /* 0x000fe2000c726670 */
[----:B------:R-:W-:Y:S02]  /*17540*/  IMAD.MOV.U32 R7, RZ, RZ, RZ ;  /* 0x000000ffff077224 */ /* 0x000fe400078e00ff */
[----:B--2---:R-:W-:-:S10]  /*17550*/  IMAD.MOV.U32 R8, RZ, RZ, R0 ;  /* 0x000000ffff087224 */ /* 0x004fd400078e0000 */
[----:B------:R-:W1:Y:S01]  /*17560*/  @!P1 LDC.64 R2, c[0x0][0xc80] ;  /* 0x00032000ff029b82 */ /* 0x000e620000000a00 */
[----:B------:R-:W-:Y:S01]  /*17570*/  IMAD.MOV.U32 R0, RZ, RZ, RZ ;  /* 0x000000ffff007224 */ /* 0x000fe200078e00ff */
[----:B------:R-:W-:Y:S01]  /*17580*/  ISETP.GE.U32.AND P2, PT, R9, 0x2, PT ;  /* 0x000000020900780c */ /* 0x000fe20003f46070 */
[----:B------:R-:W-:-:S05]  /*17590*/  ULDC UR4, c[0x0][0xc3c] ;  /* 0x00030f0000047ab9 */ /* 0x000fca0000000800 */
[----:B0-----:R-:W0:Y:S01]  /*175a0*/  @!P1 LDC.64 R4, c[0x0][0xc78] ;  /* 0x00031e00ff049b82 */ /* 0x001e220000000a00 */
[----:B-1----:R-:W-:-:S05]  /*175b0*/  @!P1 IMAD.WIDE R2, R6, 0x4, R2 ;  /* 0x0000000406029825 */ /* 0x002fca00078e0202 */
[----:B------:R0:W2:Y:S02]  /*175c0*/  @!P1 LDG.E R0, desc[UR48][R2.64] ;  /* 0x0000003002009981 */ /* 0x0000a4000c1e1900 */
[----:B0-----:R-:W-:-:S05]  /*175d0*/  @!P1 IMAD.WIDE R2, R6, 0x4, R4 ;  /* 0x0000000406029825 */ /* 0x001fca00078e0204 */
[----:B------:R-:W2:Y:S01]  /*175e0*/  @!P1 LDG.E R7, desc[UR48][R2.64] ;  /* 0x0000003002079981 */ /* 0x000ea2000c1e1900 */
[C---:B------:R-:W-:Y:S01]  /*175f0*/  ISETP.NE.AND P1, PT, R9.reuse, RZ, PT ;  /* 0x000000ff0900720c */ /* 0x040fe20003f25270 */
[----:B------:R-:W-:Y:S01]  /*17600*/  IMAD.MOV.U32 R5, RZ, RZ, RZ ;  /* 0x000000ffff057224 */ /* 0x000fe200078e00ff */
[C---:B------:R-:W-:Y:S01]  /*17610*/  ISETP.GE.U32.AND P3, PT, R9.reuse, 0x4, PT ;  /* 0x000000040900780c */ /* 0x040fe20003f66070 */
[----:B------:R-:W-:Y:S01]  /*17620*/  SHFL.IDX PT, R6, R8, 0x1, 0x1f ;  /* 0x00201f0008067f89 */ /* 0x000fe200000e0000 */
[C---:B------:R-:W-:Y:S02]  /*17630*/  ISETP.GE.U32.AND P4, PT, R9.reuse, 0x8, PT ;  /* 0x000000080900780c */ /* 0x040fe40003f86070 */
[----:B------:R-:W-:Y:S01]  /*17640*/  ISETP.GE.U32.AND P5, PT, R9, 0x10, PT ;  /* 0x000000100900780c */ /* 0x000fe20003fa6070 */
[----:B------:R-:W-:Y:S01]  /*17650*/  SHFL.IDX PT, R4, R8, RZ, 0x1f ;  /* 0x00001fff08047589 */ /* 0x000fe200000e0000 */
[----:B------:R-:W0:Y:S01]  /*17660*/  LDC R9, c[0x0][0xc38] ;  /* 0x00030e00ff097b82 */ /* 0x000e220000000800 */
[----:B--2---:R-:W-:-:S05]  /*17670*/  IMAD R2, R7, R0, RZ ;  /* 0x0000000007027224 */ /* 0x004fca00078e02ff */
        /* <DEDUP_REMOVED lines=19> */
[----:B------:R-:W-:Y:S05]  /*177b0*/  @P6 BRA `(.L_x_1334) ;  /* 0x0000000000986947 */ /* 0x000fea0003800000 */
.L_x_1336:
[----:B------:R-:W-:-:S04]  /*177c0*/  UIADD3 UR38, UR38, 0x1f, URZ ;  /* 0x0000001f26267890 */ /* 0x000fc8000fffe03f */
[----:B------:R-:W-:-:S06]  /*177d0*/  UISETP.GE.AND UP0, UPT, UR38, UR4, UPT ;  /* 0x000000042600728c */ /* 0x000fcc000bf06270 */
[----:B------:R-:W-:-:S13]  /*177e0*/  PLOP3.LUT P6, PT, PT, PT, UP0, 0x40, 0x0 ;  /* 0x000000000000781c */ /* 0x000fda0003fce808 */
[----:B------:R-:W-:Y:S05]  /*177f0*/  @!P6 BRA `(.L_x_1335) ;  /* 0x0000000800c8e947 */ /* 0x000fea0003800000 */
[----:B------:R-:W0:Y:S01]  /*17800*/  S2R R0, SR_TID.X ;  /* 0x0000000000007919 */ /* 0x000e220000002100 */
[----:B------:R-:W1:Y:S01]  /*17810*/  LDC R9, c[0x0][0xc38] ;  /* 0x00030e00ff097b82 */ /* 0x000e620000000800 */
[----:B0-----:R-:W-:-:S05]  /*17820*/  LOP3.LUT R0, R0, 0x1f, RZ, 0xc0, !PT ;  /* 0x0000001f00007812 */ /* 0x001fca00078ec0ff */
[----:B------:R-:W-:Y:S02]  /*17830*/  VIADD R7, R0, UR38 ;  /* 0x0000002600077c36 */ /* 0x000fe40008000000 */
[----:B------:R-:W-:-:S03]  /*17840*/  IMAD.MOV.U32 R0, RZ, RZ, RZ ;  /* 0x000000ffff007224 */ /* 0x000fc600078e00ff */
        /* <DEDUP_REMOVED lines=24> */
[----:B------:R-:W1:Y:S02]  /*179d0*/  SHFL.IDX PT, R3, R2, 0x1f, 0x1f ;  /* 0x03e01f0002037f89 */ /* 0x000e6400000e0000 */
[----:B-1----:R-:W-:-:S04]  /*179e0*/  IMAD R3, R3, R9, RZ ;  /* 0x0000000903037224 */ /* 0x002fc800078e02ff */
[----:B------:R-:W-:-:S05]  /*179f0*/  IMAD.IADD R6, R3, 0x1, R6 ;  /* 0x0000000103067824 */ /* 0x000fca00078e0206 */
[----:B------:R-:W-:-:S13]  /*17a00*/  ISETP.GT.AND P6, PT, R6, R4, PT ;  /* 0x000000040600720c */ /* 0x000fda0003fc4270 */
[----:B------:R-:W-:Y:S05]  /*17a10*/  @!P6 BRA `(.L_x_1336) ;  /* 0xfffffffc0068e947 */ /* 0x000fea000383ffff */
.L_x_1334:
[----:B------:R-:W-:-:S04]  /*17a20*/  IMAD.IADD R6, R6, 0x1, -R3 ;  /* 0x0000000106067824 */ /* 0x000fc800078e0a03 */
[----:B------:R-:W-:-:S05]  /*17a30*/  IMAD R3, R2, R9, R6 ;  /* 0x0000000902037224 */ /* 0x000fca00078e0206 */
[----:B------:R-:W-:-:S13]  /*17a40*/  ISETP.GT.AND P0, PT, R3, R4, PT ;  /* 0x000000040300720c */ /* 0x000fda0003f04270 */
[----:B------:R-:W-:Y:S02]  /*17a50*/  VOTEU.ANY UR5, UPT, !P0 ;  /* 0x0000000000057886 */ /* 0x000fe400040e0100 */
[----:B------:R-:W-:Y:S01]  /*17a60*/  ISETP.NE.AND P0, PT, RZ, UR5, PT ;  /* 0x00000005ff007c0c */ /* 0x000fe2000bf05270 */
[----:B------:R-:W-:-:S06]  /*17a70*/  UPOPC UR4, UR5 ;  /* 0x00000005000472bf */ /* 0x000fcc0008000000 */
[----:B------:R-:W-:-:S05]  /*17a80*/  IMAD.U32 R3, RZ, RZ, UR4 ;  /* 0x00000004ff037e24 */ /* 0x000fca000f8e00ff */
[----:B------:R0:W1:Y:S04]  /*17a90*/  SHFL.IDX PT, R0, R0, R3, 0x1f ;  /* 0x00001f0300007589 */ /* 0x00006800000e0000 */
[----:B------:R0:W2:Y:S01]  /*17aa0*/  SHFL.IDX PT, R7, R7, R3, 0x1f ;  /* 0x00001f0307077589 */ /* 0x0000a200000e0000 */
[----:B------:R-:W-:Y:S05]  /*17ab0*/  @!P0 BRA `(.L_x_1337) ;  /* 0x00000000000c8947 */ /* 0x000fea0003800000 */
[----:B------:R-:W-:-:S06]  /*17ac0*/  UIADD3 UR5, UR4, -0x1, URZ ;  /* 0xffffffff04057890 */ /* 0x000fcc000fffe03f */
[----:B------:R-:W-:-:S06]  /*17ad0*/  IMAD.U32 R5, RZ, RZ, UR5 ;  /* 0x00000005ff057e24 */ /* 0x000fcc000f8e00ff */
[----:B------:R3:W4:Y:S02]  /*17ae0*/  SHFL.IDX PT, R5, R2, R5, 0x1f ;  /* 0x00001f0502057589 */ /* 0x00072400000e0000 */
.L_x_1337:
[----:B---34-:R-:W-:Y:S01]  /*17af0*/  IMAD R2, R5, R9, R6 ;  /* 0x0000000905027224 */ /* 0x018fe200078e0206 */
[----:B--2---:R-:W-:Y:S01]  /*17b00*/  ISETP.NE.AND P0, PT, R7, 0x1, PT ;  /* 0x000000010700780c */ /* 0x004fe20003f05270 */
[----:B------:R-:W-:Y:S02]  /*17b10*/  UIADD3 UR38, UR4, UR38, URZ ;  /* 0x0000002604267290 */ /* 0x000fe4000fffe03f */
[----:B------:R-:W-:Y:S01]  /*17b20*/  IMAD.IADD R4, R4, 0x1, -R2 ;  /* 0x0000000104047824 */ /* 0x000fe200078e0a02 */
[----:B------:R2:W-:Y:S09]  /*17b30*/  STL [R1+0x10], R2 ;  /* 0x0000100201007387 */ /* 0x0005f20000100800 */
[----:B------:R-:W-:Y:S05]  /*17b40*/  @!P0 BRA `(.L_x_1338) ;  /* 0x0000000000e48947 */ /* 0x000fea0003800000 */
[----:B-1----:R-:W-:-:S04]  /*17b50*/  IABS R5, R0 ;  /* 0x0000000000057213 */ /* 0x002fc80000000000 */
[----:B--2---:R-:W1:Y:S08]  /*17b60*/  I2F.RP R2, R5 ;  /* 0x0000000500027306 */ /* 0x004e700000209400 */
[----:B-1----:R-:W1:Y:S02]  /*17b70*/  MUFU.RCP R2, R2 ;  /* 0x0000000200027308 */ /* 0x002e640000001000 */
[----:B-1----:R-:W-:-:S06]  /*17b80*/  VIADD R2, R2, 0xffffffe ;  /* 0x0ffffffe02027836 */ /* 0x002fcc0000000000 */
[----:B0-----:R-:W0:Y:S02]  /*17b90*/  F2I.FTZ.U32.TRUNC.NTZ R3, R2 ;  /* 0x0000000200037305 */ /* 0x001e24000021f000 */
[----:B0-----:R-:W-:-:S04]  /*17ba0*/  IMAD.MOV R2, RZ, RZ, -R3 ;  /* 0x000000ffff027224 */ /* 0x001fc800078e0a03 */
        /* <DEDUP_REMOVED lines=12> */
[----:B------:R-:W-:Y:S02]  /*17c70*/  ISETP.GE.U32.AND P0, PT, R2, R5, PT ;  /* 0x000000050200720c */ /* 0x000fe40003f06070 */
[----:B------:R-:W-:-:S04]  /*17c80*/  IABS R5, R7 ;  /* 0x0000000700057213 */ /* 0x000fc80000000000 */
        /* <DEDUP_REMOVED lines=9> */
[----:B------:R-:W-:-:S03]  /*17d20*/  LOP3.LUT R2, R4, R0, RZ, 0x3c, !PT ;  /* 0x0000000004027212 */ /* 0x000fc600078e3cff */
[----:B------:R-:W-:Y:S01]  /*17d30*/  IMAD.MOV.U32 R3, RZ, RZ, R8 ;  /* 0x000000ffff037224 */ /* 0x000fe200078e0008 */
[----:B------:R-:W-:Y:S02]  /*17d40*/  ISETP.GE.AND P2, PT, R2, RZ, PT ;  /* 0x000000ff0200720c */ /* 0x000fe40003f46270 */
        /* <DEDUP_REMOVED lines=11> */
[----:B------:R-:W-:Y:S01]  /*17e00*/  ISETP.GE.U32.AND P0, PT, R2, R5, PT ;  /* 0x000000050200720c */ /* 0x000fe20003f06070 */
[----:B------:R-:W-:-:S04]  /*17e10*/  IMAD.MOV R2, RZ, RZ, -R3 ;  /* 0x000000ffff027224 */ /* 0x000fc800078e0a03 */
[----:B------:R-:W-:Y:S01]  /*17e20*/  IMAD R4, R0, R2, R4 ;  /* 0x0000000200047224 */ /* 0x000fe200078e0204 */
[----:B------:R-:W-:-:S04]  /*17e30*/  LOP3.LUT R2, R3, R7, RZ, 0x3c, !PT ;  /* 0x0000000703027212 */ /* 0x000fc800078e3cff */
[----:B------:R-:W-:-:S03]  /*17e40*/  ISETP.GE.AND P2, PT, R2, RZ, PT ;  /* 0x000000ff0200720c */ /* 0x000fc60003f46270 */
[----:B------:R-:W-:-:S10]  /*17e50*/  @P0 VIADD R6, R6, 0x1 ;  /* 0x0000000106060836 */ /* 0x000fd40000000000 */
[----:B------:R-:W-:Y:S01]  /*17e60*/  @!P2 IMAD.MOV R6, RZ, RZ, -R6 ;  /* 0x000000ffff06a224 */ /* 0x000fe200078e0a06 */
[----:B------:R-:W-:-:S05]  /*17e70*/  @!P1 LOP3.LUT R6, RZ, R7, RZ, 0x33, !PT ;  /* 0x00000007ff069212 */ /* 0x000fca00078e33ff */
[--C-:B------:R-:W-:Y:S02]  /*17e80*/  IMAD.MOV R2, RZ, RZ, -R6.reuse ;  /* 0x000000ffff027224 */ /* 0x100fe400078e0a06 */
[C---:B------:R-:W-:Y:S02]  /*17e90*/  IMAD R6, R7.reuse, 0x1000000, R6 ;  /* 0x0100000007067824 */ /* 0x040fe400078e0206 */
[----:B------:R-:W-:-:S04]  /*17ea0*/  IMAD R2, R7, R2, R3 ;  /* 0x0000000207027224 */ /* 0x000fc800078e0203 */
[----:B------:R-:W-:-:S05]  /*17eb0*/  IMAD R2, R2, 0x10000, R6 ;  /* 0x0001000002027824 */ /* 0x000fca00078e0206 */
[----:B------:R0:W-:Y:S01]  /*17ec0*/  STL [R1+0x18], R2 ;  /* 0x0000180201007387 */ /* 0x0001e20000100800 */
[----:B------:R-:W-:Y:S05]  /*17ed0*/  BRA `(.L_x_1339) ;  /* 0x0000000400007947 */ /* 0x000fea0003800000 */
.L_x_1338:
[----:B------:R-:W-:Y:S02]  /*17ee0*/  ULDC.64 UR4, c[0x0][0xc90] ;  /* 0x0003240000047ab9 */ /* 0x000fe40000000a00 */
[----:B------:R-:W-:-:S06]  /*17ef0*/  UIMAD.WIDE UR4, UR38, 0x4, UR4 ;  /* 0x00000004260478a5 */ /* 0x000fcc000f8e0204 */
[----:B--2---:R-:W-:Y:S02]  /*17f00*/  IMAD.U32 R2, RZ, RZ, UR4 ;  /* 0x00000004ff027e24 */ /* 0x004fe4000f8e00ff */
[----:B0-----:R-:W-:-:S05]  /*17f10*/  IMAD.U32 R3, RZ, RZ, UR5 ;  /* 0x00000005ff037e24 */ /* 0x001fca000f8e00ff */
[----:B------:R-:W1:Y:S02]  /*17f20*/  LDG.E R6, desc[UR48][R2.64] ;  /* 0x0000003002067981 */ /* 0x000e64000c1e1900 */
[----:B-1----:R-:W-:-:S05]  /*17f30*/  IMAD R5, R0, R6, RZ ;  /* 0x0000000600057224 */ /* 0x002fca00078e02ff */
[----:B------:R-:W-:-:S04]  /*17f40*/  IABS R7, R5 ;  /* 0x0000000500077213 */ /* 0x000fc80000000000 */
[----:B------:R-:W0:Y:S08]  /*17f50*/  I2F.RP R2, R7 ;  /* 0x0000000700027306 */ /* 0x000e300000209400 */
        /* <DEDUP_REMOVED lines=22> */
[----:B------:R-:W-:Y:S02]  /*180c0*/  IMAD R7, R6, R2, RZ ;  /* 0x0000000206077224 */ /* 0x000fe400078e02ff */
[----:B------:R-:W-:Y:S02]  /*180d0*/  IMAD.MOV R2, RZ, RZ, -R2 ;  /* 0x000000ffff027224 */ /* 0x000fe400078e0a02 */
[----:B------:R-:W-:Y:S02]  /*180e0*/  IMAD.MOV R3, RZ, RZ, -R7 ;  /* 0x000000ffff037224 */ /* 0x000fe400078e0a07 */
[----:B------:R-:W-:-:S03]  /*180f0*/  IMAD R4, R5, R2, R4 ;  /* 0x0000000205047224 */ /* 0x000fc600078e0204 */
[----:B------:R-:W-:-:S04]  /*18100*/  VIADDMNMX R6, R3, R9, R6, PT ;  /* 0x0000000903067246 */ /* 0x000fc80003800106 */
        /* <DEDUP_REMOVED lines=19> */
[----:B------:R-:W-:Y:S02]  /*18240*/  LOP3.LUT R3, R4, R6, RZ, 0x3c, !PT ;  /* 0x0000000604037212 */ /* 0x000fe400078e3cff */
[----:B------:R-:W-:Y:S02]  /*18250*/  IADD3 R4, R7, 0x1000000, R4 ;  /* 0x0100000007047810 */ /* 0x000fe40007ffe004 */
[----:B------:R-:W-:-:S07]  /*18260*/  ISETP.GE.AND P2, PT, R3, RZ, PT ;  /* 0x000000ff0300720c */ /* 0x000fce0003f46270 */
[----:B------:R-:W-:-:S06]  /*18270*/  @P0 VIADD R2, R2, 0x1 ;  /* 0x0000000102020836 */ /* 0x000fcc0000000000 */
[----:B------:R-:W-:Y:S01]  /*18280*/  @!P2 IMAD.MOV R2, RZ, RZ, -R2 ;  /* 0x000000ffff02a224 */ /* 0x000fe200078e0a02 */
[----:B------:R-:W-:Y:S01]  /*18290*/  @!P1 LOP3.LUT R2, RZ, R6, RZ, 0x33, !PT ;  /* 0x00000006ff029212 */ /* 0x000fe200078e33ff */
[----:B------:R-:W-:-:S04]  /*182a0*/  IMAD.MOV R6, RZ, RZ, -R6 ;  /* 0x000000ffff067224 */ /* 0x000fc800078e0a06 */
[----:B------:R-:W-:Y:S02]  /*182b0*/  IMAD R3, R2, R6, R4 ;  /* 0x0000000602037224 */ /* 0x000fe400078e0204 */
[----:B------:R-:W-:-:S03]  /*182c0*/  IMAD.MOV.U32 R4, RZ, RZ, R2 ;  /* 0x000000ffff047224 */ /* 0x000fc600078e0002 */
[----:B------:R1:W-:Y:S04]  /*182d0*/  STL [R1+0x18], R3 ;  /* 0x0000180301007387 */ /* 0x0003e80000100800 */
.L_x_1339:
[----:B------:R-:W-:-:S05]  /*182e0*/  LOP3.LUT R4, RZ, R4, RZ, 0x33, !PT ;  /* 0x00000004ff047212 */ /* 0x000fca00078e33ff */
[----:B------:R-:W-:-:S05]  /*182f0*/  IMAD.IADD R0, R0, 0x1, R4 ;  /* 0x0000000100007824 */ /* 0x000fca00078e0204 */
[----:B------:R2:W-:Y:S01]  /*18300*/  STL [R1+0x14], R0 ;  /* 0x0000140001007387 */ /* 0x0005e20000100800 */
[----:B------:R-:W-:Y:S05]  /*18310*/  BRA `(.L_x_1340) ;  /* 0x0000000000107947 */ /* 0x000fea0003800000 */
.L_x_1335:
[----:B------:R0:W-:Y:S01]  /*18320*/  STL [R1+0x10], R4 ;  /* 0x0000100401007387 */ /* 0x0001e20000100800 */
[----:B------:R-:W-:-:S03]  /*18330*/  ULDC UR38, c[0x0][0xc3c] ;  /* 0x00030f0000267ab9 */ /* 0x000fc60000000800 */
[----:B------:R0:W-:Y:S04]  /*18340*/  STL [R1+0x14], RZ ;  /* 0x000014ff01007387 */ /* 0x0001e80000100800 */
[----:B------:R0:W-:Y:S02]  /*18350*/  STL [R1+0x18], RZ ;  /* 0x000018ff01007387 */ /* 0x0001e40000100800 */
.L_x_1340:
[----:B0-----:R-:W3:Y:S04]  /*18360*/  LDL R2, [R1+0x18] ;  /* 0x0000180001027983 */ /* 0x001ee80000100800 */
[----:B-1----:R-:W4:Y:S04]  /*18370*/  LDL R3, [R1+0x14] ;  /* 0x0000140001037983 */ /* 0x002f280000100800 */
[----:B------:R-:W5:Y:S01]  /*18380*/  LDL R4, [R1+0x10] ;  /* 0x0000100001047983 */ /* 0x000f620000100800 */
[----:B--2---:R-:W0:Y:S02]  /*18390*/  S2R R0, SR_TID.X ;  /* 0x0000000000007919 */ /* 0x004e240000002100 */
        /* <DEDUP_REMOVED lines=10> */
[----:B-----5:R1:W-:Y:S01]  /*18440*/  @!P0 STS.128 [R17+0x284d0], R4 ;  /* 0x0284d00411008388 */ /* 0x0203e20000000c00 */
[----:B------:R-:W-:Y:S06]  /*18450*/  BAR.ARV 0x5, 0x180 ;  /* 0x0146000000007b1d */ /* 0x000fec0000002000 */
.L_x_1333:
[----:B------:R-:W-:Y:S02]  /*18460*/  ULDC UR4, c[0x0][0xc3c] ;  /* 0x00030f0000047ab9 */ /* 0x000fe40000000800 */
[----:B------:R-:W-:-:S06]  /*18470*/  UISETP.GE.AND UP0, UPT, UR38, UR4, UPT ;  /* 0x000000042600728c */ /* 0x000fcc000bf06270 */
[----:B------:R-:W-:-:S13]  /*18480*/  PLOP3.LUT P0, PT, PT, PT, UP0, 0x80, 0x0 ;  /* 0x000000000000781c */ /* 0x000fda0003f0f008 */
[----:B------:R-:W-:Y:S05]  /*18490*/  @!P0 BRA `(.L_x_1341) ;  /* 0xffffffac00e88947 */ /* 0x000fea000383ffff */
.L_x_1263:
[----:B------:R-:W2:Y:S01]  /*184a0*/  LDL.LU R0, [R1+0x34] ;  /* 0x0000340001007983 */ /* 0x000ea20000300800 */
        /* <DEDUP_REMOVED lines=11> */
.L_x_1390:
[----:B------:R-:W-:Y:S05]  /*18560*/  BSYNC B0 ;  /* 0x0000000000007941 */ /* 0x000fea0003800000 */
.L_x_1342:
[----:B------:R-:W-:-:S03]  /*18570*/  UMOV UR4, 0xffffffff ;  /* 0xffffffff00047882 */ /* 0x000fc60000000000 */
[----:B------:R-:W-:Y:S05]  /*18580*/  BRA.DIV UR4, `(.L_x_1344) ;  /* 0x0000001604807947 */ /* 0x000fea000b800000 */
[----:B------:R-:W1:Y:S02]  /*18590*/  S2R R2, SR_TID.X ;  /* 0x0000000000027919 */ /* 0x000e640000002100 */
[----:B-1----:R-:W-:-:S04]  /*185a0*/  SHF.R.U32.HI R2, RZ, 0x5, R2 ;  /* 0x00000005ff027819 */ /* 0x002fc80000011602 */
[----:B------:R-:W-:-:S05]  /*185b0*/  LOP3.LUT R2, R2, 0x3, RZ, 0xc0, !PT ;  /* 0x0000000302027812 */ /* 0x000fca00078ec0ff */
[----:B------:R1:W2:Y:S02]  /*185c0*/  SHFL.IDX PT, R14, R2, RZ, 0x1f ;  /* 0x00001fff020e7589 */ /* 0x0002a400000e0000 */
.L_x_1393:
[----:B--2---:R-:W-:Y:S01]  /*185d0*/  ISETP.NE.AND P0, PT, R14, RZ, PT ;  /* 0x000000ff0e00720c */ /* 0x004fe20003f05270 */
[----:B------:R-:W-:-:S12]  /*185e0*/  BSSY B0, `(.L_x_1345) ;  /* 0x0000030000007945 */ /* 0x000fd80003800000 */
[----:B------:R-:W-:Y:S05]  /*185f0*/  @P0 BRA `(.L_x_1346) ;  /* 0x0000000000b80947 */ /* 0x000fea0003800000 */
[----:B------:R-:W-:-:S03]  /*18600*/  UMOV UR4, 0xffffffff ;  /* 0xffffffff00047882 */ /* 0x000fc60000000000 */
[----:B------:R-:W-:Y:S05]  /*18610*/  BRA.DIV UR4, `(.L_x_1347) ;  /* 0x0000001604907947 */ /* 0x000fea000b800000 */
[----:B------:R-:W-:-:S13]  /*18620*/  ELECT P6, URZ, PT ;  /* 0x00000000003f782f */ /* 0x000fda00038c0000 */
.L_x_1396:
[----:B------:R-:W-:Y:S05]  /*18630*/  @!P6 BRA `(.L_x_1346) ;  /* 0x0000000000a8e947 */ /* 0x000fea0003800000 */
[----:B-1----:R-:W2:Y:S02]  /*18640*/  LDL R2, [R1+0x38] ;  /* 0x0000380001027983 */ /* 0x002ea40000100800 */
[----:B--2---:R-:W-:-:S13]  /*18650*/  R2UR UR4, R2 ;  /* 0x00000000020472ca */ /* 0x004fda00000e0000 */
[----:B------:R-:W-:-:S06]  /*18660*/  ULOP3.LUT UR4, UR4, 0x2, URZ, 0xfc, !UPT ;  /* 0x0000000204047892 */ /* 0x000fcc000f8efc3f */
[----:B------:R-:W-:-:S05]  /*18670*/  IMAD.U32 R2, RZ, RZ, UR4 ;  /* 0x00000004ff027e24 */ /* 0x000fca000f8e00ff */
[----:B------:R-:W-:-:S13]  /*18680*/  ISETP.NE.AND P0, PT, R2, 0x3, PT ;  /* 0x000000030200780c */ /* 0x000fda0003f05270 */
[----:B------:R-:W-:Y:S05]  /*18690*/  @!P0 BRA `(.L_x_1348) ;  /* 0x0000000000048947 */ /* 0x000fea0003800000 */
[----:B------:R-:W-:Y:S01]  /*186a0*/  BPT.TRAP 0x1 ;  /* 0x000000040000795c */ /* 0x000fe20000300000 */
.L_x_1348:
        /* <DEDUP_REMOVED lines=14> */
.L_x_1397:
[----:B------:R-:W1:Y:S02]  /*18790*/  SYNCS.PHASECHK.TRANS64.TRYWAIT P1, [R7+URZ], R2 ;  /* 0x00000002070075a7 */ /* 0x000e64000802017f */
[----:B-1----:R-:W-:Y:S05]  /*187a0*/  @!P1 BRA `(.L_x_1350) ;  /* 0x0000001400609947 */ /* 0x002fea0003800000 */
.L_x_1398:
[----:B------:R-:W-:Y:S05]  /*187b0*/  @!P0 BRA `(.L_x_1351) ;  /* 0x0000000000048947 */ /* 0x000fea0003800000 */
[----:B------:R-:W-:Y:S01]  /*187c0*/  BPT.TRAP 0x1 ;  /* 0x000000040000795c */ /* 0x000fe20000300000 */
.L_x_1351:
[----:B------:R-:W2:Y:S02]  /*187d0*/  LDL.LU R4, [R1] ;  /* 0x0000000001047983 */ /* 0x000ea40000300800 */
[----:B--2---:R-:W-:-:S04]  /*187e0*/  IMAD R4, R4, 0x8, R0 ;  /* 0x0000000804047824 */ /* 0x004fc800078e0200 */
[----:B------:R-:W2:Y:S02]  /*187f0*/  SYNCS.PHASECHK.TRANS64.TRYWAIT P1, [R4+URZ+0x28460], R5 ;  /* 0x02846005040075a7 */ /* 0x000ea4000802017f */
[----:B--2---:R-:W-:Y:S05]  /*18800*/  @!P1 BRA `(.L_x_1352) ;  /* 0x00000014005c9947 */ /* 0x004fea0003800000 */
.L_x_1399:
[----:B------:R-:W-:Y:S05]  /*18810*/  @!P0 BRA `(.L_x_1353) ;  /* 0x0000000000048947 */ /* 0x000fea0003800000 */
[----:B------:R-:W-:Y:S01]  /*18820*/  BPT.TRAP 0x1 ;  /* 0x000000040000795c */ /* 0x000fe20000300000 */
.L_x_1353:
[----:B------:R-:W-:-:S04]  /*18830*/  IMAD R3, R3, 0x8, R0 ;  /* 0x0000000803037824 */ /* 0x000fc800078e0200 */
[----:B------:R-:W3:Y:S02]  /*18840*/  SYNCS.PHASECHK.TRANS64.TRYWAIT P1, [R3+URZ+0x28460], R2 ;  /* 0x02846002030075a7 */ /* 0x000ee4000802017f */
[----:B---3--:R-:W-:Y:S05]  /*18850*/  @!P1 BRA `(.L_x_1354) ;  /* 0x00000014005c9947 */ /* 0x008fea0003800000 */
.L_x_1400:
[----:B------:R-:W-:Y:S05]  /*18860*/  @!P0 BRA `(.L_x_1355) ;  /* 0x0000000000048947 */ /* 0x000fea0003800000 */
[----:B------:R-:W-:Y:S01]  /*18870*/  BPT.TRAP 0x1 ;  /* 0x000000040000795c */ /* 0x000fe20000300000 */
.L_x_1355:
[----:B------:R-:W4:Y:S02]  /*18880*/  SYNCS.PHASECHK.TRANS64.TRYWAIT P0, [R4+URZ+0x28480], R5 ;  /* 0x02848005040075a7 */ /* 0x000f24000800017f */
[----:B----4-:R-:W-:Y:S05]  /*18890*/  @!P0 BRA `(.L_x_1356) ;  /* 0x0000001400608947 */ /* 0x010fea0003800000 */
.L_x_1357:
[----:B------:R0:W0:Y:S02]  /*188a0*/  SYNCS.PHASECHK.TRANS64.TRYWAIT P0, [R3+URZ+0x28480], R2 ;  /* 0x02848002030075a7 */ /* 0x000024000800017f */
[----:B0-----:R-:W-:Y:S05]  /*188b0*/  @!P0 NANOSLEEP.SYNCS 0x989680 ;  /* 0x009896800000895d */ /* 0x001fea0003900000 */
[----:B------:R-:W0:Y:S02]  /*188c0*/  @!P0 SYNCS.PHASECHK.TRANS64 P0, [R3+URZ+0x28480], R2 ;  /* 0x02848002030085a7 */ /* 0x000e24000800007f */
[----:B0-----:R-:W-:Y:S05]  /*188d0*/  @!P0 BRA `(.L_x_1357) ;  /* 0xfffffffc00f08947 */ /* 0x001fea000383ffff */
.L_x_1346:
[----:B------:R-:W-:Y:S05]  /*188e0*/  BSYNC B0 ;  /* 0x0000000000007941 */ /* 0x000fea0003800000 */
.L_x_1345:
[----:B------:R-:W-:Y:S05]  /*188f0*/  EXIT ;  /* 0x000000000000794d */ /* 0x000fea0003800000 */
.L_x_1158:
[----:B0-----:R-:W-:-:S04]  /*18900*/  IMAD.U32 R3, RZ, RZ, UR41 ;  /* 0x00000029ff037e24 */ /* 0x001fc8000f8e00ff */
[----:B------:R0:W1:Y:S03]  /*18910*/  SYNCS.PHASECHK.TRANS64.TRYWAIT P1, [R3+URZ+0x28400], R0 ;  /* 0x02840000030075a7 */ /* 0x000066000802017f */
[----:B-1----:R-:W-:Y:S05]  /*18920*/  @!P1 NANOSLEEP.SYNCS 0x989680 ;  /* 0x009896800000995d */ /* 0x002fea0003900000 */
[----:B------:R-:W1:Y:S02]  /*18930*/  @!P1 SYNCS.PHASECHK.TRANS64 P1, [R3+URZ+0x28400], R0 ;  /* 0x02840000030095a7 */ /* 0x000e64000802007f */
[----:B-1----:R-:W-:Y:S05]  /*18940*/  @!P1 BRA `(.L_x_1158) ;  /* 0xfffffffc00ec9947 */ /* 0x002fea000383ffff */
[----:B------:R-:W-:Y:S05]  /*18950*/  BRA `(.L_x_1358) ;  /* 0xfffffe9c00907947 */ /* 0x000fea000383ffff */
.L_x_1162:
[----:B-1----:R1:W2:Y:S02]  /*18960*/  SYNCS.PHASECHK.TRANS64.TRYWAIT P2, [R5+URZ+0x28430], R0 ;  /* 0x02843000050075a7 */ /* 0x0022a4000804017f */
[----:B--2---:R-:W-:Y:S05]  /*18970*/  @!P2 NANOSLEEP.SYNCS 0x989680 ;  /* 0x009896800000a95d */ /* 0x004fea0003900000 */
[----:B------:R-:W2:Y:S02]  /*18980*/  @!P2 SYNCS.PHASECHK.TRANS64 P2, [R5+URZ+0x28430], R0 ;  /* 0x028430000500a5a7 */ /* 0x000ea4000804007f */
[----:B--2---:R-:W-:Y:S05]  /*18990*/  @!P2 BRA `(.L_x_1162) ;  /* 0xfffffffc00f0a947 */ /* 0x004fea000383ffff */
[----:B------:R-:W-:Y:S05]  /*189a0*/  BRA `(.L_x_1161) ;  /* 0xfffffe9c00b47947 */ /* 0x000fea000383ffff */
.L_x_1178:
[----:B-1----:R-:W-:-:S04]  /*189b0*/  IMAD.U32 R8, RZ, RZ, UR6 ;  /* 0x00000006ff087e24 */ /* 0x002fc8000f8e00ff */
[----:B------:R1:W2:Y:S03]  /*189c0*/  SYNCS.PHASECHK.TRANS64.TRYWAIT P2, [R8+URZ+0x28430], R7 ;  /* 0x02843007080075a7 */ /* 0x0002a6000804017f */
[----:B--2---:R-:W-:Y:S05]  /*189d0*/  @!P2 NANOSLEEP.SYNCS 0x989680 ;  /* 0x009896800000a95d */ /* 0x004fea0003900000 */
[----:B------:R-:W2:Y:S02]  /*189e0*/  @!P2 SYNCS.PHASECHK.TRANS64 P2, [R8+URZ+0x28430], R7 ;  /* 0x028430070800a5a7 */ /* 0x000ea4000804007f */
[----:B--2---:R-:W-:Y:S05]  /*189f0*/  @!P2 BRA `(.L_x_1178) ;  /* 0xfffffffc00eca947 */ /* 0x004fea000383ffff */
[----:B------:R-:W-:Y:S05]  /*18a00*/  BRA `(.L_x_1175) ;  /* 0xfffffec4004c7947 */ /* 0x000fea000383ffff */
.L_x_1182:
[----:B-1----:R-:W-:-:S04]  /*18a10*/  IMAD.U32 R8, RZ, RZ, UR6 ;  /* 0x00000006ff087e24 */ /* 0x002fc8000f8e00ff */
[----:B------:R1:W2:Y:S03]  /*18a20*/  SYNCS.PHASECHK.TRANS64.TRYWAIT P2, [R8+URZ+0x28450], R7 ;  /* 0x02845007080075a7 */ /* 0x0002a6000804017f */
[----:B--2---:R-:W-:Y:S05]  /*18a30*/  @!P2 NANOSLEEP.SYNCS 0x989680 ;  /* 0x009896800000a95d */ /* 0x004fea0003900000 */
[----:B------:R-:W2:Y:S02]  /*18a40*/  @!P2 SYNCS.PHASECHK.TRANS64 P2, [R8+URZ+0x28450], R7 ;  /* 0x028450070800a5a7 */ /* 0x000ea4000804007f */
[----:B--2---:R-:W-:Y:S05]  /*18a50*/  @!P2 BRA `(.L_x_1182) ;  /* 0xfffffffc00eca947 */ /* 0x004fea000383ffff */
[----:B------:R-:W-:Y:S05]  /*18a60*/  BRA `(.L_x_1179) ;  /* 0xfffffec800187947 */ /* 0x000fea000383ffff */
.L_x_1200:
[----:B-1----:R-:W-:-:S04]  /*18a70*/  IMAD.U32 R5, RZ, RZ, UR6 ;  /* 0x00000006ff057e24 */ /* 0x002fc8000f8e00ff */
[----:B------:R1:W2:Y:S03]  /*18a80*/  SYNCS.PHASECHK.TRANS64.TRYWAIT P2, [R5+URZ+0x28430], R4 ;  /* 0x02843004050075a7 */ /* 0x0002a6000804017f */
[----:B--2---:R-:W-:Y:S05]  /*18a90*/  @!P2 NANOSLEEP.SYNCS 0x989680 ;  /* 0x009896800000a95d */ /* 0x004fea0003900000 */
[----:B------:R-:W2:Y:S02]  /*18aa0*/  @!P2 SYNCS.PHASECHK.TRANS64 P2, [R5+URZ+0x28430], R4 ;  /* 0x028430040500a5a7 */ /* 0x000ea4000804007f */
[----:B--2---:R-:W-:Y:S05]  /*18ab0*/  @!P2 BRA `(.L_x_1200) ;  /* 0xfffffffc00eca947 */ /* 0x004fea000383ffff */
[----:B------:R-:W-:Y:S05]  /*18ac0*/  BRA `(.L_x_1197) ;  /* 0xfffffee800dc7947 */ /* 0x000fea000383ffff */
.L_x_1204:
[----:B-1----:R-:W-:-:S04]  /*18ad0*/  IMAD.U32 R5, RZ, RZ, UR6 ;  /* 0x00000006ff057e24 */ /* 0x002fc8000f8e00ff */
[----:B------:R1:W2:Y:S03]  /*18ae0*/  SYNCS.PHASECHK.TRANS64.TRYWAIT P2, [R5+URZ+0x28450], R4 ;  /* 0x02845004050075a7 */ /* 0x0002a6000804017f */
[----:B--2---:R-:W-:Y:S05]  /*18af0*/  @!P2 NANOSLEEP.SYNCS 0x989680 ;  /* 0x009896800000a95d */ /* 0x004fea0003900000 */
[----:B------:R-:W2:Y:S02]  /*18b00*/  @!P2 SYNCS.PHASECHK.TRANS64 P2, [R5+URZ+0x28450], R4 ;  /* 0x028450040500a5a7 */ /* 0x000ea4000804007f */
[----:B--2---:R-:W-:Y:S05]  /*18b10*/  @!P2 BRA `(.L_x_1204) ;  /* 0xfffffffc00eca947 */ /* 0x004fea000383ffff */
[----:B------:R-:W-:Y:S05]  /*18b20*/  BRA `(.L_x_1201) ;  /* 0xfffffeec00b47947 */ /* 0x000fea000383ffff */
.L_x_1211:
[----:B-1----:R-:W-:-:S04]  /*18b30*/  IMAD.U32 R5, RZ, RZ, UR6 ;  /* 0x00000006ff057e24 */ /* 0x002fc8000f8e00ff */
[----:B------:R1:W2:Y:S03]  /*18b40*/  SYNCS.PHASECHK.TRANS64.TRYWAIT P2, [R5+URZ+0x28430], R4 ;  /* 0x02843004050075a7 */ /* 0x0002a6000804017f */
[----:B--2---:R-:W-:Y:S05]  /*18b50*/  @!P2 NANOSLEEP.SYNCS 0x989680 ;  /* 0x009896800000a95d */ /* 0x004fea0003900000 */
[----:B------:R-:W2:Y:S02]  /*18b60*/  @!P2 SYNCS.PHASECHK.TRANS64 P2, [R5+URZ+0x28430], R4 ;  /* 0x028430040500a5a7 */ /* 0x000ea4000804007f */
[----:B--2---:R-:W-:Y:S05]  /*18b70*/  @!P2 BRA `(.L_x_1211) ;  /* 0xfffffffc00eca947 */ /* 0x004fea000383ffff */
[----:B------:R-:W-:Y:S05]  /*18b80*/  BRA `(.L_x_1208) ;  /* 0xffffff0400247947 */ /* 0x000fea000383ffff */
.L_x_1215:
[----:B-1----:R-:W-:-:S04]  /*18b90*/  IMAD.U32 R5, RZ, RZ, UR6 ;  /* 0x00000006ff057e24 */ /* 0x002fc8000f8e00ff */
[----:B------:R1:W2:Y:S03]  /*18ba0*/  SYNCS.PHASECHK.TRANS64.TRYWAIT P2, [R5+URZ+0x28450], R4 ;  /* 0x02845004050075a7 */ /* 0x0002a6000804017f */
[----:B--2---:R-:W-:Y:S05]  /*18bb0*/  @!P2 NANOSLEEP.SYNCS 0x989680 ;  /* 0x009896800000a95d */ /* 0x004fea0003900000 */
[----:B------:R-:W2:Y:S02]  /*18bc0*/  @!P2 SYNCS.PHASECHK.TRANS64 P2, [R5+URZ+0x28450], R4 ;  /* 0x028450040500a5a7 */ /* 0x000ea4000804007f */
[----:B--2---:R-:W-:Y:S05]  /*18bd0*/  @!P2 BRA `(.L_x_1215) ;  /* 0xfffffffc00eca947 */ /* 0x004fea000383ffff */
[----:B------:R-:W-:Y:S05]  /*18be0*/  BRA `(.L_x_1212) ;  /* 0xffffff0400fc7947 */ /* 0x000fea000383ffff */
.L_x_1229:
[----:B-1----:R-:W-:-:S04]  /*18bf0*/  IMAD.U32 R7, RZ, RZ, UR14 ;  /* 0x0000000eff077e24 */ /* 0x002fc8000f8e00ff */
[----:B------:R1:W2:Y:S03]  /*18c00*/  SYNCS.PHASECHK.TRANS64.TRYWAIT P1, [R7+URZ+0x28450], R6 ;  /* 0x02845006070075a7 */ /* 0x0002a6000802017f */
[----:B--2---:R-:W-:Y:S05]  /*18c10*/  @!P1 NANOSLEEP.SYNCS 0x989680 ;  /* 0x009896800000995d */ /* 0x004fea0003900000 */
[----:B------:R-:W2:Y:S02]  /*18c20*/  @!P1 SYNCS.PHASECHK.TRANS64 P1, [R7+URZ+0x28450], R6 ;  /* 0x02845006070095a7 */ /* 0x000ea4000802007f */
[----:B--2---:R-:W-:Y:S05]  /*18c30*/  @!P1 BRA `(.L_x_1229) ;  /* 0xfffffffc00ec9947 */ /* 0x004fea000383ffff */
[----:B------:R-:W-:Y:S05]  /*18c40*/  BRA `(.L_x_1228) ;  /* 0xffffff2400dc7947 */ /* 0x000fea000383ffff */
.L_x_1285:
[----:B------:R-:W-:Y:S02]  /*18c50*/  IMAD.MOV.U32 R13, RZ, RZ, R0 ;  /* 0x000000ffff0d7224 */ /* 0x000fe400078e0000 */
[----:B------:R-:W-:Y:S02]  /*18c60*/  IMAD.MOV.U32 R12, RZ, RZ, RZ ;  /* 0x000000ffff0c7224 */ /* 0x000fe400078e00ff */
[----:B------:R-:W-:Y:S02]  /*18c70*/  IMAD.MOV.U32 R11, RZ, RZ, 0x1f ;  /* 0x0000001fff0b7424 */ /* 0x000fe400078e00ff */
[----:B------:R-:W-:-:S07]  /*18c80*/  IMAD.MOV.U32 R15, RZ, RZ, -0x1 ;  /* 0xffffffffff0f7424 */ /* 0x000fce00078e00ff */
[----:B0-2---:R-:W-:Y:S05]  /*18c90*/  WARPSYNC.COLLECTIVE R15, `(.L_x_1359) ;  /* 0x000000000f087348 */ /* 0x005fea0003c00000 */
[----:B------:R1:W3:Y:S02]  /*18ca0*/  SHFL.IDX P6, R14, R13, R12, R11 ;  /* 0x0000000c0d0e7389 */ /* 0x0002e400000c000b */
[----:B0123--:R-:W-:Y:S01]  /*18cb0*/  ENDCOLLECTIVE ;  /* 0x000000000000791b */ /* 0x00ffe20003800000 */
.L_x_1359:
[----:B------:R-:W-:Y:S05]  /*18cc0*/  BRA `(.L_x_1360) ;  /* 0xffffffb800d07947 */ /* 0x000fea000383ffff */
.L_x_1287:
[----:B------:R-:W-:Y:S01]  /*18cd0*/  BSSY B0, `(.L_x_1361) ;  /* 0x0000006000007945 */ /* 0x000fe20003800000 */
[----:B------:R-:W-:-:S07]  /*18ce0*/  IMAD.MOV.U32 R15, RZ, RZ, -0x1 ;  /* 0xffffffffff0f7424 */ /* 0x000fce00078e00ff */
[----:B0-2---:R-:W-:Y:S05]  /*18cf0*/  WARPSYNC.COLLECTIVE R15, `(.L_x_1362) ;  /* 0x000000000f0c7348 */ /* 0x005fea0003c00000 */
[----:B------:R-:W-:Y:S02]  /*18d00*/  ELECT P6, UR62, PT ;  /* 0x00000000003e782f */ /* 0x000fe400038c0000 */
[----:B------:R-:W-:Y:S01]  /*18d10*/  MOV R14, UR62 ;  /* 0x0000003e000e7c02 */ /* 0x000fe20008000f00 */
[----:B0-2---:R-:W-:Y:S10]  /*18d20*/  ENDCOLLECTIVE ;  /* 0x000000000000791b */ /* 0x005ff40003800000 */
.L_x_1362:
[----:B------:R-:W-:Y:S05]  /*18d30*/  BSYNC B0 ;  /* 0x0000000000007941 */ /* 0x000fea0003800000 */
.L_x_1361:
[----:B------:R-:W-:Y:S05]  /*18d40*/  BRA `(.L_x_1363) ;  /* 0xffffffb800e07947 */ /* 0x000fea000383ffff */
.L_x_1289:
[----:B-1----:R1:W2:Y:S02]  /*18d50*/  SYNCS.PHASECHK.TRANS64.TRYWAIT P0, [R3+URZ+0x28480], R4 ;  /* 0x02848004030075a7 */ /* 0x0022a4000800017f */
[----:B--2---:R-:W-:Y:S05]  /*18d60*/  @!P0 NANOSLEEP.SYNCS 0x989680 ;  /* 0x009896800000895d */ /* 0x004fea0003900000 */
[----:B------:R-:W2:Y:S02]  /*18d70*/  @!P0 SYNCS.PHASECHK.TRANS64 P0, [R3+URZ+0x28480], R4 ;  /* 0x02848004030085a7 */ /* 0x000ea4000800007f */
[----:B--2---:R-:W-:Y:S05]  /*18d80*/  @!P0 BRA `(.L_x_1289) ;  /* 0xfffffffc00f08947 */ /* 0x004fea000383ffff */
[----:B------:R-:W-:Y:S05]  /*18d90*/  BRA `(.L_x_1364) ;  /* 0xffffffbc00447947 */ /* 0x000fea000383ffff */
.L_x_1291:
[----:B0-----:R0:W2:Y:S02]  /*18da0*/  SYNCS.PHASECHK.TRANS64.TRYWAIT P0, [R3+URZ+0x28440], R4 ;  /* 0x02844004030075a7 */ /* 0x0010a4000800017f */
[----:B--2---:R-:W-:Y:S05]  /*18db0*/  @!P0 NANOSLEEP.SYNCS 0x989680 ;  /* 0x009896800000895d */ /* 0x004fea0003900000 */
[----:B------:R-:W2:Y:S02]  /*18dc0*/  @!P0 SYNCS.PHASECHK.TRANS64 P0, [R3+URZ+0x28440], R4 ;  /* 0x02844004030085a7 */ /* 0x000ea4000800007f */
[----:B--2---:R-:W-:Y:S05]  /*18dd0*/  @!P0 BRA `(.L_x_1291) ;  /* 0xfffffffc00f08947 */ /* 0x004fea000383ffff */
[----:B------:R-:W-:Y:S05]  /*18de0*/  BRA `(.L_x_1365) ;  /* 0xffffffbc00b47947 */ /* 0x000fea000383ffff */
.L_x_1295:
        /* <DEDUP_REMOVED lines=8> */
[----:B0----5:R-:W-:Y:S05]  /*18e70*/  WARPSYNC.COLLECTIVE R15, `(.L_x_1366) ;  /* 0x000000000f087348 */ /* 0x021fea0003c00000 */
[----:B------:R1:W2:Y:S02]  /*18e80*/  SHFL.IDX P6, R14, R13, R12, R11 ;  /* 0x0000000c0d0e7389 */ /* 0x0002a400000c000b */
[----:B012--5:R-:W-:Y:S01]  /*18e90*/  ENDCOLLECTIVE ;  /* 0x000000000000791b */ /* 0x027fe20003800000 */
.L_x_1366:
[C---:B------:R-:W-:Y:S01]  /*18ea0*/  VIADD R5, R0.reuse, 0x10 ;  /* 0x0000001000057836 */ /* 0x040fe20000000000 */
[----:B------:R-:W-:Y:S01]  /*18eb0*/  ISETP.GE.AND P2, PT, R0, R2, PT ;  /* 0x000000020000720c */ /* 0x000fe20003f46270 */
[----:B------:R-:W-:Y:S02]  /*18ec0*/  IMAD.MOV.U32 R13, RZ, RZ, R4 ;  /* 0x000000ffff0d7224 */ /* 0x000fe400078e0004 */
[----:B------:R-:W-:-:S10]  /*18ed0*/  IMAD.MOV.U32 R6, RZ, RZ, R14 ;  /* 0x000000ffff067224 */ /* 0x000fd400078e000e */
[----:B------:R-:W-:Y:S05]  /*18ee0*/  WARPSYNC.COLLECTIVE R15, `(.L_x_1367) ;  /* 0x000000000f087348 */ /* 0x000fea0003c00000 */
[----:B------:R0:W1:Y:S02]  /*18ef0*/  SHFL.IDX P6, R14, R13, R12, R11 ;  /* 0x0000000c0d0e7389 */ /* 0x00006400000c000b */
[----:B01----:R-:W-:Y:S01]  /*18f00*/  ENDCOLLECTIVE ;  /* 0x000000000000791b */ /* 0x003fe20003800000 */
.L_x_1367:
[----:B------:R-:W-:Y:S02]  /*18f10*/  IMAD.MOV.U32 R13, RZ, RZ, R3 ;  /* 0x000000ffff0d7224 */ /* 0x000fe400078e0003 */
[----:B------:R-:W-:Y:S02]  /*18f20*/  IMAD.MOV.U32 R12, RZ, RZ, 0x1 ;  /* 0x00000001ff0c7424 */ /* 0x000fe400078e00ff */
[----:B------:R-:W-:-:S07]  /*18f30*/  IMAD.MOV.U32 R7, RZ, RZ, R14 ;  /* 0x000000ffff077224 */ /* 0x000fce00078e000e */
[----:B------:R-:W-:Y:S05]  /*18f40*/  WARPSYNC.COLLECTIVE R15, `(.L_x_1368) ;  /* 0x000000000f087348 */ /* 0x000fea0003c00000 */
[----:B------:R0:W1:Y:S02]  /*18f50*/  SHFL.IDX P6, R14, R13, R12, R11 ;  /* 0x0000000c0d0e7389 */ /* 0x00006400000c000b */
[----:B01----:R-:W-:Y:S01]  /*18f60*/  ENDCOLLECTIVE ;  /* 0x000000000000791b */ /* 0x003fe20003800000 */
.L_x_1368:
        /* <DEDUP_REMOVED lines=10> */
.L_x_1369:
        /* <DEDUP_REMOVED lines=12> */
.L_x_1370:
        /* <DEDUP_REMOVED lines=18> */
.L_x_1371:
[----:B------:R-:W-:Y:S02]  /*191f0*/  IMAD.MOV.U32 R13, RZ, RZ, R3 ;  /* 0x000000ffff0d7224 */ /* 0x000fe400078e0003 */
[----:B------:R-:W-:Y:S02]  /*19200*/  IMAD.MOV.U32 R12, RZ, RZ, 0x3 ;  /* 0x00000003ff0c7424 */ /* 0x000fe400078e00ff */
[----:B------:R-:W-:-:S07]  /*19210*/  IMAD.MOV.U32 R7, RZ, RZ, R14 ;  /* 0x000000ffff077224 */ /* 0x000fce00078e000e */
[----:B------:R-:W-:Y:S05]  /*19220*/  WARPSYNC.COLLECTIVE R15, `(.L_x_1372) ;  /* 0x000000000f087348 */ /* 0x000fea0003c00000 */
[----:B------:R0:W1:Y:S02]  /*19230*/  SHFL.IDX P6, R14, R13, R12, R11 ;  /* 0x0000000c0d0e7389 */ /* 0x00006400000c000b */
[----:B01----:R-:W-:Y:S01]  /*19240*/  ENDCOLLECTIVE ;  /* 0x000000000000791b */ /* 0x003fe20003800000 */
.L_x_1372:
        /* <DEDUP_REMOVED lines=17> */
.L_x_1373:
[----:B------:R-:W-:Y:S02]  /*19360*/  IMAD.MOV.U32 R13, RZ, RZ, R3 ;  /* 0x000000ffff0d7224 */ /* 0x000fe400078e0003 */
[----:B------:R-:W-:Y:S02]  /*19370*/  IMAD.MOV.U32 R12, RZ, RZ, 0x4 ;  /* 0x00000004ff0c7424 */ /* 0x000fe400078e00ff */
[----:B------:R-:W-:-:S07]  /*19380*/  IMAD.MOV.U32 R7, RZ, RZ, R14 ;  /* 0x000000ffff077224 */ /* 0x000fce00078e000e */
[----:B------:R-:W-:Y:S05]  /*19390*/  WARPSYNC.COLLECTIVE R15, `(.L_x_1374) ;  /* 0x000000000f087348 */ /* 0x000fea0003c00000 */
[----:B------:R0:W1:Y:S02]  /*193a0*/  SHFL.IDX P6, R14, R13, R12, R11 ;  /* 0x0000000c0d0e7389 */ /* 0x00006400000c000b */
[----:B01----:R-:W-:Y:S01]  /*193b0*/  ENDCOLLECTIVE ;  /* 0x000000000000791b */ /* 0x003fe20003800000 */
.L_x_1374:
        /* <DEDUP_REMOVED lines=17> */
.L_x_1375:
[----:B------:R-:W-:Y:S02]  /*194d0*/  IMAD.MOV.U32 R13, RZ, RZ, R3 ;  /* 0x000000ffff0d7224 */ /* 0x000fe400078e0003 */
[----:B------:R-:W-:Y:S02]  /*194e0*/  IMAD.MOV.U32 R12, RZ, RZ, 0x5 ;  /* 0x00000005ff0c7424 */ /* 0x000fe400078e00ff */
[----:B------:R-:W-:-:S07]  /*194f0*/  IMAD.MOV.U32 R7, RZ, RZ, R14 ;  /* 0x000000ffff077224 */ /* 0x000fce00078e000e */
[----:B------:R-:W-:Y:S05]  /*19500*/  WARPSYNC.COLLECTIVE R15, `(.L_x_1376) ;  /* 0x000000000f087348 */ /* 0x000fea0003c00000 */
[----:B------:R0:W1:Y:S02]  /*19510*/  SHFL.IDX P6, R14, R13, R12, R11 ;  /* 0x0000000c0d0e7389 */ /* 0x00006400000c000b */
[----:B01----:R-:W-:Y:S01]  /*19520*/  ENDCOLLECTIVE ;  /* 0x000000000000791b */ /* 0x003fe20003800000 */
.L_x_1376:
        /* <DEDUP_REMOVED lines=17> */
.L_x_1377:
[----:B------:R-:W-:Y:S02]  /*19640*/  IMAD.MOV.U32 R13, RZ, RZ, R3 ;  /* 0x000000ffff0d7224 */ /* 0x000fe400078e0003 */
[----:B------:R-:W-:Y:S02]  /*19650*/  IMAD.MOV.U32 R12, RZ, RZ, 0x6 ;  /* 0x00000006ff0c7424 */ /* 0x000fe400078e00ff */
[----:B------:R-:W-:-:S07]  /*19660*/  IMAD.MOV.U32 R7, RZ, RZ, R14 ;  /* 0x000000ffff077224 */ /* 0x000fce00078e000e */
[----:B------:R-:W-:Y:S05]  /*19670*/  WARPSYNC.COLLECTIVE R15, `(.L_x_1378) ;  /* 0x000000000f087348 */ /* 0x000fea0003c00000 */
[----:B------:R0:W1:Y:S02]  /*19680*/  SHFL.IDX P6, R14, R13, R12, R11 ;  /* 0x0000000c0d0e7389 */ /* 0x00006400000c000b */
[----:B01----:R-:W-:Y:S01]  /*19690*/  ENDCOLLECTIVE ;  /* 0x000000000000791b */ /* 0x003fe20003800000 */
.L_x_1378:
        /* <DEDUP_REMOVED lines=16> */
.L_x_1379:
[----:B------:R-:W-:Y:S02]  /*197a0*/  IMAD.MOV.U32 R13, RZ, RZ, R3 ;  /* 0x000000ffff0d7224 */ /* 0x000fe400078e0003 */
[----:B------:R-:W-:Y:S02]  /*197b0*/  IMAD.MOV.U32 R12, RZ, RZ, 0x7 ;  /* 0x00000007ff0c7424 */ /* 0x000fe400078e00ff */
[----:B------:R-:W-:-:S07]  /*197c0*/  IMAD.MOV.U32 R7, RZ, RZ, R14 ;  /* 0x000000ffff077224 */ /* 0x000fce00078e000e */
[----:B------:R-:W-:Y:S05]  /*197d0*/  WARPSYNC.COLLECTIVE R15, `(.L_x_1380) ;  /* 0x000000000f087348 */ /* 0x000fea0003c00000 */
[----:B------:R0:W1:Y:S02]  /*197e0*/  SHFL.IDX P6, R14, R13, R12, R11 ;  /* 0x0000000c0d0e7389 */ /* 0x00006400000c000b */
[----:B01----:R-:W-:Y:S01]  /*197f0*/  ENDCOLLECTIVE ;  /* 0x000000000000791b */ /* 0x003fe20003800000 */
.L_x_1380:
        /* <DEDUP_REMOVED lines=10> */
.L_x_1381:
[----:B------:R-:W-:Y:S01]  /*198a0*/  @!PT LDS RZ, [RZ] ;  /* 0x00000000fffff984 */ /* 0x000fe20000000800 */
[----:B------:R-:W-:Y:S01]  /*198b0*/  @!PT LDS RZ, [RZ] ;  /* 0x00000000fffff984 */ /* 0x000fe20000000800 */
[----:B------:R-:W-:Y:S01]  /*198c0*/  @!PT LDS RZ, [RZ] ;  /* 0x00000000fffff984 */ /* 0x000fe20000000800 */
[----:B------:R2:W-:Y:S04]  /*198d0*/  @!P2 LDGSTS.E.BYPASS.LTC128B.128 [R9+0x1b000], desc[UR48][R6.64], !P0 ;  /* 0x1b0000000609afae */ /* 0x0005e8000c101d70 */
[----:B------:R2:W-:Y:S01]  /*198e0*/  @!P2 LDGSTS.E.BYPASS.LTC128B.128 [R9+0x1f000], desc[UR48][R6.64+0x80], !P1 ;  /* 0x1f0000800609afae */ /* 0x0005e2000c901d70 */
[----:B------:R-:W-:Y:S01]  /*198f0*/  IMAD.MOV.U32 R4, RZ, RZ, R14 ;  /* 0x000000ffff047224 */ /* 0x000fe200078e000e */
[----:B------:R-:W-:Y:S06]  /*19900*/  BRA `(.L_x_1382) ;  /* 0xffffffc000307947 */ /* 0x000fec000383ffff */
.L_x_1300:
[----:B---3--:R3:W4:Y:S02]  /*19910*/  SYNCS.PHASECHK.TRANS64.TRYWAIT P0, [R17+URZ+0x28420], R0 ;  /* 0x02842000110075a7 */ /* 0x008724000800017f */
[----:B----4-:R-:W-:Y:S05]  /*19920*/  @!P0 NANOSLEEP.SYNCS 0x989680 ;  /* 0x009896800000895d */ /* 0x010fea0003900000 */
[----:B------:R-:W4:Y:S02]  /*19930*/  @!P0 SYNCS.PHASECHK.TRANS64 P0, [R17+URZ+0x28420], R0 ;  /* 0x02842000110085a7 */ /* 0x000f24000800007f */
[----:B----4-:R-:W-:Y:S05]  /*19940*/  @!P0 BRA `(.L_x_1300) ;  /* 0xfffffffc00f08947 */ /* 0x010fea000383ffff */
[----:B------:R-:W-:Y:S05]  /*19950*/  BRA `(.L_x_1383) ;  /* 0xffffffc0009c7947 */ /* 0x000fea000383ffff */
.L_x_1306:
[----:B---3--:R3:W4:Y:S02]  /*19960*/  SYNCS.PHASECHK.TRANS64.TRYWAIT P0, [R4+URZ+0x28480], R3 ;  /* 0x02848003040075a7 */ /* 0x008724000800017f */
[----:B----4-:R-:W-:Y:S05]  /*19970*/  @!P0 NANOSLEEP.SYNCS 0x989680 ;  /* 0x009896800000895d */ /* 0x010fea0003900000 */
[----:B------:R-:W4:Y:S02]  /*19980*/  @!P0 SYNCS.PHASECHK.TRANS64 P0, [R4+URZ+0x28480], R3 ;  /* 0x02848003040085a7 */ /* 0x000f24000800007f */
[----:B----4-:R-:W-:Y:S05]  /*19990*/  @!P0 BRA `(.L_x_1306) ;  /* 0xfffffffc00f08947 */ /* 0x010fea000383ffff */
[----:B------:R-:W-:Y:S05]  /*199a0*/  BRA `(.L_x_1384) ;  /* 0xffffffc400587947 */ /* 0x000fea000383ffff */
.L_x_1312:
[----:B--2---:R2:W4:Y:S02]  /*199b0*/  SYNCS.PHASECHK.TRANS64.TRYWAIT P0, [R4+URZ+0x28440], R3 ;  /* 0x02844003040075a7 */ /* 0x004524000800017f */
[----:B----4-:R-:W-:Y:S05]  /*199c0*/  @!P0 NANOSLEEP.SYNCS 0x989680 ;  /* 0x009896800000895d */ /* 0x010fea0003900000 */
[----:B------:R-:W4:Y:S02]  /*199d0*/  @!P0 SYNCS.PHASECHK.TRANS64 P0, [R4+URZ+0x28440], R3 ;  /* 0x02844003040085a7 */ /* 0x000f24000800007f */
[----:B----4-:R-:W-:Y:S05]  /*199e0*/  @!P0 BRA `(.L_x_1312) ;  /* 0xfffffffc00f08947 */ /* 0x010fea000383ffff */
[----:B------:R-:W-:Y:S05]  /*199f0*/  BRA `(.L_x_1385) ;  /* 0xffffffc800187947 */ /* 0x000fea000383ffff */
.L_x_1319:
[----:B---3--:R3:W4:Y:S02]  /*19a00*/  SYNCS.PHASECHK.TRANS64.TRYWAIT P0, [R19+URZ+0x28470], R2 ;  /* 0x02847002130075a7 */ /* 0x008724000800017f */
[----:B----4-:R-:W-:Y:S05]  /*19a10*/  @!P0 NANOSLEEP.SYNCS 0x989680 ;  /* 0x009896800000895d */ /* 0x010fea0003900000 */
[----:B------:R-:W4:Y:S02]  /*19a20*/  @!P0 SYNCS.PHASECHK.TRANS64 P0, [R19+URZ+0x28470], R2 ;  /* 0x02847002130085a7 */ /* 0x000f24000800007f */
[----:B----4-:R-:W-:Y:S05]  /*19a30*/  @!P0 BRA `(.L_x_1319) ;  /* 0xfffffffc00f08947 */ /* 0x010fea000383ffff */
[----:B------:R-:W-:Y:S05]  /*19a40*/  BRA `(.L_x_1386) ;  /* 0xffffffc800f07947 */ /* 0x000fea000383ffff */
.L_x_1321:
[----:B---3--:R3:W4:Y:S02]  /*19a50*/  SYNCS.PHASECHK.TRANS64.TRYWAIT P0, [R19+URZ+0x28460], R3 ;  /* 0x02846003130075a7 */ /* 0x008724000800017f */
[----:B----4-:R-:W-:Y:S05]  /*19a60*/  @!P0 NANOSLEEP.SYNCS 0x989680 ;  /* 0x009896800000895d */ /* 0x010fea0003900000 */
[----:B------:R-:W4:Y:S02]  /*19a70*/  @!P0 SYNCS.PHASECHK.TRANS64 P0, [R19+URZ+0x28460], R3 ;  /* 0x02846003130085a7 */ /* 0x000f24000800007f */
[----:B----4-:R-:W-:Y:S05]  /*19a80*/  @!P0 BRA `(.L_x_1321) ;  /* 0xfffffffc00f08947 */ /* 0x010fea000383ffff */
[----:B------:R-:W-:Y:S05]  /*19a90*/  BRA `(.L_x_1387) ;  /* 0xffffffc800f87947 */ /* 0x000fea000383ffff */
.L_x_1328:
[----:B--2---:R2:W3:Y:S02]  /*19aa0*/  SYNCS.PHASECHK.TRANS64.TRYWAIT P1, [R16+URZ+0x28470], R3 ;  /* 0x02847003100075a7 */ /* 0x0044e4000802017f */
[----:B---3--:R-:W-:Y:S05]  /*19ab0*/  @!P1 NANOSLEEP.SYNCS 0x989680 ;  /* 0x009896800000995d */ /* 0x008fea0003900000 */
[----:B------:R-:W3:Y:S02]  /*19ac0*/  @!P1 SYNCS.PHASECHK.TRANS64 P1, [R16+URZ+0x28470], R3 ;  /* 0x02847003100095a7 */ /* 0x000ee4000802007f */
[----:B---3--:R-:W-:Y:S05]  /*19ad0*/  @!P1 BRA `(.L_x_1328) ;  /* 0xfffffffc00f09947 */ /* 0x008fea000383ffff */
[----:B------:R-:W-:Y:S05]  /*19ae0*/  BRA `(.L_x_1388) ;  /* 0xffffffd000c07947 */ /* 0x000fea000383ffff */
.L_x_1330:
[----:B--2---:R2:W3:Y:S02]  /*19af0*/  SYNCS.PHASECHK.TRANS64.TRYWAIT P1, [R16+URZ+0x28460], R3 ;  /* 0x02846003100075a7 */ /* 0x0044e4000802017f */
[----:B---3--:R-:W-:Y:S05]  /*19b00*/  @!P1 NANOSLEEP.SYNCS 0x989680 ;  /* 0x009896800000995d */ /* 0x008fea0003900000 */
[----:B------:R-:W3:Y:S02]  /*19b10*/  @!P1 SYNCS.PHASECHK.TRANS64 P1, [R16+URZ+0x28460], R3 ;  /* 0x02846003100095a7 */ /* 0x000ee4000802007f */
[----:B---3--:R-:W-:Y:S05]  /*19b20*/  @!P1 BRA `(.L_x_1330) ;  /* 0xfffffffc00f09947 */ /* 0x008fea000383ffff */
[----:B------:R-:W-:Y:S05]  /*19b30*/  BRA `(.L_x_1389) ;  /* 0xffffffd000c87947 */ /* 0x000fea000383ffff */
.L_x_1343:
[----:B0-----:R0:W1:Y:S02]  /*19b40*/  SYNCS.PHASECHK.TRANS64.TRYWAIT P0, [R0+URZ+0x28420], R3 ;  /* 0x02842003000075a7 */ /* 0x001064000800017f */
[----:B-1----:R-:W-:Y:S05]  /*19b50*/  @!P0 NANOSLEEP.SYNCS 0x989680 ;  /* 0x009896800000895d */ /* 0x002fea0003900000 */
[----:B------:R-:W1:Y:S02]  /*19b60*/  @!P0 SYNCS.PHASECHK.TRANS64 P0, [R0+URZ+0x28420], R3 ;  /* 0x02842003000085a7 */ /* 0x000e64000800007f */
[----:B-1----:R-:W-:Y:S05]  /*19b70*/  @!P0 BRA `(.L_x_1343) ;  /* 0xfffffffc00f08947 */ /* 0x002fea000383ffff */
[----:B------:R-:W-:Y:S05]  /*19b80*/  BRA `(.L_x_1390) ;  /* 0xffffffe800747947 */ /* 0x000fea000383ffff */
.L_x_1344:
        /* <DEDUP_REMOVED lines=11> */
.L_x_1392:
[----:B------:R-:W-:Y:S05]  /*19c40*/  BSYNC B0 ;  /* 0x0000000000007941 */ /* 0x000fea0003800000 */
.L_x_1391:
[----:B------:R-:W-:Y:S05]  /*19c50*/  BRA `(.L_x_1393) ;  /* 0xffffffe8005c7947 */ /* 0x000fea000383ffff */
.L_x_1347:
[----:B------:R-:W-:Y:S01]  /*19c60*/  BSSY B1, `(.L_x_1394) ;  /* 0x0000006000017945 */ /* 0x000fe20003800000 */
[----:B------:R-:W-:-:S07]  /*19c70*/  IMAD.MOV.U32 R15, RZ, RZ, -0x1 ;  /* 0xffffffffff0f7424 */ /* 0x000fce00078e00ff */
[----:B01----:R-:W-:Y:S05]  /*19c80*/  WARPSYNC.COLLECTIVE R15, `(.L_x_1395) ;  /* 0x000000000f0c7348 */ /* 0x003fea0003c00000 */
[----:B------:R-:W-:Y:S02]  /*19c90*/  ELECT P6, UR62, PT ;  /* 0x00000000003e782f */ /* 0x000fe400038c0000 */
[----:B------:R-:W-:Y:S01]  /*19ca0*/  MOV R14, UR62 ;  /* 0x0000003e000e7c02 */ /* 0x000fe20008000f00 */
[----:B01----:R-:W-:Y:S10]  /*19cb0*/  ENDCOLLECTIVE ;  /* 0x000000000000791b */ /* 0x003ff40003800000 */
.L_x_1395:
[----:B------:R-:W-:Y:S05]  /*19cc0*/  BSYNC B1 ;  /* 0x0000000000017941 */ /* 0x000fea0003800000 */
.L_x_1394:
[----:B------:R-:W-:Y:S05]  /*19cd0*/  BRA `(.L_x_1396) ;  /* 0xffffffe800547947 */ /* 0x000fea000383ffff */
.L_x_1349:
[----:B0-----:R0:W1:Y:S02]  /*19ce0*/  SYNCS.PHASECHK.TRANS64.TRYWAIT P1, [R6+URZ], R5 ;  /* 0x00000005060075a7 */ /* 0x001064000802017f */
[----:B-1----:R-:W-:Y:S05]  /*19cf0*/  @!P1 NANOSLEEP.SYNCS 0x989680 ;  /* 0x009896800000995d */ /* 0x002fea0003900000 */
[----:B------:R-:W1:Y:S02]  /*19d00*/  @!P1 SYNCS.PHASECHK.TRANS64 P1, [R6+URZ], R5 ;  /* 0x00000005060095a7 */ /* 0x000e64000802007f */
[----:B-1----:R-:W-:Y:S05]  /*19d10*/  @!P1 BRA `(.L_x_1349) ;  /* 0xfffffffc00f09947 */ /* 0x002fea000383ffff */
[----:B------:R-:W-:Y:S05]  /*19d20*/  BRA `(.L_x_1397) ;  /* 0xffffffe800987947 */ /* 0x000fea000383ffff */
.L_x_1350:
[----:B-1----:R1:W2:Y:S02]  /*19d30*/  SYNCS.PHASECHK.TRANS64.TRYWAIT P1, [R7+URZ], R2 ;  /* 0x00000002070075a7 */ /* 0x0022a4000802017f */
[----:B--2---:R-:W-:Y:S05]  /*19d40*/  @!P1 NANOSLEEP.SYNCS 0x989680 ;  /* 0x009896800000995d */ /* 0x004fea0003900000 */
[----:B------:R-:W2:Y:S02]  /*19d50*/  @!P1 SYNCS.PHASECHK.TRANS64 P1, [R7+URZ], R2 ;  /* 0x00000002070095a7 */ /* 0x000ea4000802007f */
[----:B--2---:R-:W-:Y:S05]  /*19d60*/  @!P1 BRA `(.L_x_1350) ;  /* 0xfffffffc00f09947 */ /* 0x004fea000383ffff */
[----:B------:R-:W-:Y:S05]  /*19d70*/  BRA `(.L_x_1398) ;  /* 0xffffffe8008c7947 */ /* 0x000fea000383ffff */
.L_x_1352:
[----:B--2---:R2:W3:Y:S02]  /*19d80*/  SYNCS.PHASECHK.TRANS64.TRYWAIT P1, [R4+URZ+0x28460], R5 ;  /* 0x02846005040075a7 */ /* 0x0044e4000802017f */
[----:B---3--:R-:W-:Y:S05]  /*19d90*/  @!P1 NANOSLEEP.SYNCS 0x989680 ;  /* 0x009896800000995d */ /* 0x008fea0003900000 */
[----:B------:R-:W3:Y:S02]  /*19da0*/  @!P1 SYNCS.PHASECHK.TRANS64 P1, [R4+URZ+0x28460], R5 ;  /* 0x02846005040095a7 */ /* 0x000ee4000802007f */
[----:B---3--:R-:W-:Y:S05]  /*19db0*/  @!P1 BRA `(.L_x_1352) ;  /* 0xfffffffc00f09947 */ /* 0x008fea000383ffff */
[----:B------:R-:W-:Y:S05]  /*19dc0*/  BRA `(.L_x_1399) ;  /* 0xffffffe800907947 */ /* 0x000fea000383ffff */
.L_x_1354:
[----:B---3--:R3:W4:Y:S02]  /*19dd0*/  SYNCS.PHASECHK.TRANS64.TRYWAIT P1, [R3+URZ+0x28460], R2 ;  /* 0x02846002030075a7 */ /* 0x008724000802017f */
[----:B----4-:R-:W-:Y:S05]  /*19de0*/  @!P1 NANOSLEEP.SYNCS 0x989680 ;  /* 0x009896800000995d */ /* 0x010fea0003900000 */
[----:B------:R-:W4:Y:S02]  /*19df0*/  @!P1 SYNCS.PHASECHK.TRANS64 P1, [R3+URZ+0x28460], R2 ;  /* 0x02846002030095a7 */ /* 0x000f24000802007f */
[----:B----4-:R-:W-:Y:S05]  /*19e00*/  @!P1 BRA `(.L_x_1354) ;  /* 0xfffffffc00f09947 */ /* 0x010fea000383ffff */
[----:B------:R-:W-:Y:S05]  /*19e10*/  BRA `(.L_x_1400) ;  /* 0xffffffe800907947 */ /* 0x000fea000383ffff */
.L_x_1356:
[----:B----4-:R4:W0:Y:S02]  /*19e20*/  SYNCS.PHASECHK.TRANS64.TRYWAIT P0, [R4+URZ+0x28480], R5 ;  /* 0x02848005040075a7 */ /* 0x010824000800017f */
[----:B0-----:R-:W-:Y:S05]  /*19e30*/  @!P0 NANOSLEEP.SYNCS 0x989680 ;  /* 0x009896800000895d */ /* 0x001fea0003900000 */
[----:B------:R-:W0:Y:S02]  /*19e40*/  @!P0 SYNCS.PHASECHK.TRANS64 P0, [R4+URZ+0x28480], R5 ;  /* 0x02848005040085a7 */ /* 0x000e24000800007f */
[----:B0-----:R-:W-:Y:S05]  /*19e50*/  @!P0 BRA `(.L_x_1356) ;  /* 0xfffffffc00f08947 */ /* 0x001fea000383ffff */
[----:B------:R-:W-:Y:S05]  /*19e60*/  BRA `(.L_x_1357) ;  /* 0xffffffe8008c7947 */ /* 0x000fea000383ffff */
.L_x_1401:
        /* <DEDUP_REMOVED lines=9> */
.L_x_3138:


//--------------------- .text._ZN7cutlass13device_kernelIN5flash11enable_sm90INS1_16FlashAttnFwdSm90INS1_25CollectiveMainloopFwdSm90ILi2EN4cute5tupleIJNS5_1CILi1EEES8_S8_EEENS6_IJNS7_ILi128EEENS7_ILi64EEENS7_ILi256EEEEEELi256ENS_12float_e4m3_tEfNS_4arch4Sm90ELb0ELb1ELb0ELb1ELb0ELb1ELb0ELb1ELb1ELb1ELb1ELb0EEENS1_21CollectiveEpilogueFwdINS6_IJSA_SC_SB_EEES9_NS_10bfloat16_tESG_Li256ELb1ELb1ELb1ELb1EEENS1_36VarlenDynamicPersistentTileSchedulerILi128ELi64ELi256ELi128ELb1ELb1ELb1ELb1ELb0ELb1EEEEEEEEEvNT_6ParamsE --------------------------
	.section	.text._ZN7cutlass13device_kernelIN5flash11enable_sm90INS1_16FlashAttnFwdSm90INS1_25CollectiveMainloopFwdSm90ILi2EN4cute5tupleIJNS5_1CILi1EEES8_S8_EEENS6_IJNS7_ILi128EEENS7_ILi64EEENS7_ILi256EEEEEELi256ENS_12float_e4m3_tEfNS_4arch4Sm90ELb0ELb1ELb0ELb1ELb0ELb1ELb0ELb1ELb1ELb1ELb1ELb0EEENS1_21CollectiveEpilogueFwdINS6_IJSA_SC_SB_EEES9_NS_10bfloat16_tESG_Li256ELb1ELb1ELb1ELb1EEENS1_36VarlenDynamicPersistentTileSchedulerILi128ELi64ELi256ELi128ELb1ELb1ELb1ELb1ELb0ELb1EEEEEEEEEvNT_6ParamsE,"ax",@progbits
	.align	128
.text._ZN7cutlass13device_kernelIN5flash11enable_sm90INS1_16FlashAttnFwdSm90INS1_25CollectiveMainloopFwdSm90ILi2EN4cute5tupleIJNS5_1CILi1EEES8_S8_EEENS6_IJNS7_ILi128EEENS7_ILi64EEENS7_ILi256EEEEEELi256ENS_12float_e4m3_tEfNS_4arch4Sm90ELb0ELb1ELb0ELb1ELb0ELb1ELb0ELb1ELb1ELb1ELb1ELb0EEENS1_21CollectiveEpilogueFwdINS6_IJSA_SC_SB_EEES9_NS_10bfloat16_tESG_Li256ELb1ELb1ELb1ELb1EEENS1_36VarlenDynamicPersistentTileSchedulerILi128ELi64ELi256ELi128ELb1ELb1ELb1ELb1ELb0ELb1EEEEEEEEEvNT_6ParamsE:
        .type           _ZN7cutlass13device_kernelIN5flash11enable_sm90INS1_16FlashAttnFwdSm90INS1_25CollectiveMainloopFwdSm90ILi2EN4cute5tupleIJNS5_1CILi1EEES8_S8_EEENS6_IJNS7_ILi128EEENS7_ILi64EEENS7_ILi256EEEEEELi256ENS_12float_e4m3_tEfNS_4arch4Sm90ELb0ELb1ELb0ELb1ELb0ELb1ELb0ELb1ELb1ELb1ELb1ELb0EEENS1_21CollectiveEpilogueFwdINS6_IJSA_SC_SB_EEES9_NS_10bfloat16_tESG_Li256ELb1ELb1ELb1ELb1EEENS1_36VarlenDynamicPersistentTileSchedulerILi128ELi64ELi256ELi128ELb1ELb1ELb1ELb1ELb0ELb1EEEEEEEEEvNT_6ParamsE,@function
        .size           _ZN7cutlass13device_kernelIN5flash11enable_sm90INS1_16FlashAttnFwdSm90INS1_25CollectiveMainloopFwdSm90ILi2EN4cute5tupleIJNS5_1CILi1EEES8_S8_EEENS6_IJNS7_ILi128EEENS7_ILi64EEENS7_ILi256EEEEEELi256ENS_12float_e4m3_tEfNS_4arch4Sm90ELb0ELb1ELb0ELb1ELb0ELb1ELb0ELb1ELb1ELb1ELb1ELb0EEENS1_21CollectiveEpilogueFwdINS6_IJSA_SC_SB_EEES9_NS_10bfloat16_tESG_Li256ELb1ELb1ELb1ELb1EEENS1_36VarlenDynamicPersistentTileSchedulerILi128ELi64ELi256ELi128ELb1ELb1ELb1ELb1ELb0ELb1EEEEEEEEEvNT_6ParamsE,(.L_x_3139 - _ZN7cutlass13device_kernelIN5flash11enable_sm90INS1_16FlashAttnFwdSm90INS1_25CollectiveMainloopFwdSm90ILi2EN4cute5tupleIJNS5_1CILi1EEES8_S8_EEENS6_IJNS7_ILi128EEENS7_ILi64EEENS7_ILi256EEEEEELi256ENS_12float_e4m3_tEfNS_4arch4Sm90ELb0ELb1ELb0ELb1ELb0ELb1ELb0ELb1ELb1ELb1ELb1ELb0EEENS1_21CollectiveEpilogueFwdINS6_IJSA_SC_SB_EEES9_NS_10bfloat16_tESG_Li256ELb1ELb1ELb1ELb1EEENS1_36VarlenDynamicPersistentTileSchedulerILi128ELi64ELi256ELi128ELb1ELb1ELb1ELb1ELb0ELb1EEEEEEEEEvNT_6ParamsE)
        .other          _ZN7cutlass13device_kernelIN5flash11enable_sm90INS1_16FlashAttnFwdSm90INS1_25CollectiveMainloopFwdSm90ILi2EN4cute5tupleIJNS5_1CILi1EEES8_S8_EEENS6_IJNS7_ILi128EEENS7_ILi64EEENS7_ILi256EEEEEELi256ENS_12float_e4m3_tEfNS_4arch4Sm90ELb0ELb1ELb0ELb1ELb0ELb1ELb0ELb1ELb1ELb1ELb1ELb0EEENS1_21CollectiveEpilogueFwdINS6_IJSA_SC_SB_EEES9_NS_10bfloat16_tESG_Li256ELb1ELb1ELb1ELb1EEENS1_36VarlenDynamicPersistentTileSchedulerILi128ELi64ELi256ELi128ELb1ELb1ELb1ELb1ELb0ELb1EEEEEEEEEvNT_6ParamsE,@"STO_CUDA_ENTRY STV_DEFAULT"
_ZN7cutlass13device_kernelIN5flash11enable_sm90INS1_16FlashAttnFwdSm90INS1_25CollectiveMainloopFwdSm90ILi2EN4cute5tupleIJNS5_1CILi1EEES8_S8_EEENS6_IJNS7_ILi128EEENS7_ILi64EEENS7_ILi256EEEEEELi256ENS_12float_e4m3_tEfNS_4arch4Sm90ELb0ELb1ELb0ELb1ELb0ELb1ELb0ELb1ELb1ELb1ELb1ELb0EEENS1_21CollectiveEpilogueFwdINS6_IJSA_SC_SB_EEES9_NS_10bfloat16_tESG_Li256ELb1ELb1ELb1ELb1EEENS1_36VarlenDynamicPersistentTileSchedulerILi128ELi64ELi256ELi128ELb1ELb1ELb1ELb1ELb0ELb1EEEEEEEEEvNT_6ParamsE:
        /* <DEDUP_REMOVED lines=24> */
.L_x_1403:
[----:B------:R-:W-:Y:S05]  /*0180*/  BSYNC B0 ;  /* 0x0000000000007941 */ /* 0x000fea0003800000 */
.L_x_1402:
        /* <DEDUP_REMOVED lines=41> */
.L_x_1404:
        /* <DEDUP_REMOVED lines=22> */
.L_x_1405:
        /* <DEDUP_REMOVED lines=18> */
.L_x_1406:
        /* <DEDUP_REMOVED lines=22> */
.L_x_1407:
        /* <DEDUP_REMOVED lines=22> */
.L_x_1408:
        /* <DEDUP_REMOVED lines=8> */
.L_x_1411:
[----:B------:R-:W-:-:S08]  /*09e0*/  NOP ;  /* 0x0000000000007918 */ /* 0x000fd00000000000 */
[----:B------:R-:W0:Y:S02]  /*09f0*/  USETMAXREG.TRY_ALLOC.CTAPOOL UP0, 0xf0 ;  /* 0x000000f0000079c8 */ /* 0x000e240008000600 */
[----:B0-----:R-:W-:-:S13]  /*0a00*/  PLOP3.LUT P0, PT, PT, PT, UP0, 0x80, 0x0 ;  /* 0x000000000000781c */ /* 0x001fda0003f0f008 */
[----:B------:R-:W-:Y:S05]  /*0a10*/  @!P0 BRA `(.L_x_1411) ;  /* 0xfffffffc00f08947 */ /* 0x000fea000383ffff */
[----:B------:R-:W2:Y:S01]  /*0a20*/  LDL.LU R0, [R1] ;  /* 0x0000000001007983 */ /* 0x000ea20000300800 */
        /* <DEDUP_REMOVED lines=15> */
[----:B------:R1:W-:Y:S01]  /*0b20*/  STL [R1], R0 ;  /* 0x0000000001007387 */ /* 0x0003e20000100800 */
[----:B0-----:R-:W-:-:S13]  /*0b30*/  ISETP.GE.AND P0, PT, R207, UR4, PT ;  /* 0x00000004cf007c0c */ /* 0x001fda000bf06270 */
[----:B-1----:R-:W-:Y:S05]  /*0b40*/  @P0 BRA `(.L_x_1412) ;  /* 0x000002a000e80947 */ /* 0x002fea0003800000 */
[----:B------:R-:W0:Y:S01]  /*0b50*/  S2R R0, SR_TID.X ;  /* 0x0000000000007919 */ /* 0x000e220000002100 */
[----:B------:R-:W-:Y:S02]  /*0b60*/  R2UR UR44, R16 ;  /* 0x00000000102c72ca */ /* 0x000fe400000e0000 */
[----:B------:R-:W-:Y:S01]  /*0b70*/  CS2R R192, SRZ ;  /* 0x0000000000c07805 */ /* 0x000fe2000001ff00 */
[----:B------:R-:W-:Y:S01]  /*0b80*/  IMAD.MOV.U32 R198, RZ, RZ, RZ ;  /* 0x000000ffffc67224 */ /* 0x000fe200078e00ff */
[----:B------:R-:W-:Y:S01]  /*0b90*/  ULOP3.LUT UR45, UR40, 0x1, URZ, 0xfc, !UPT ;  /* 0x00000001282d7892 */ /* 0x000fe2000f8efc3f */
[----:B------:R-:W-:Y:S01]  /*0ba0*/  IMAD.MOV.U32 R200, RZ, RZ, RZ ;  /* 0x000000ffffc87224 */ /* 0x000fe200078e00ff */
[----:B------:R-:W-:-:S07]  /*0bb0*/  UMOV UR43, URZ ;  /* 0x0000003f002b7c82 */ /* 0x000fce0008000000 */
[----:B------:R-:W-:Y:S01]  /*0bc0*/  UIADD3 UR44, UR44, 0x18000, URZ ;  /* 0x000180002c2c7890 */ /* 0x000fe2000fffe03f */
[----:B0-----:R-:W-:-:S05]  /*0bd0*/  VIADD R0, R0, 0xffffff80 ;  /* 0xffffff8000007836 */ /* 0x001fca0000000000 */
[----:B------:R-:W-:-:S04]  /*0be0*/  SHF.R.S32.HI R3, RZ, 0x1f, R0 ;  /* 0x0000001fff037819 */ /* 0x000fc80000011400 */
[CC--:B------:R-:W-:Y:S02]  /*0bf0*/  LEA.HI R2, R3.reuse, R0.reuse, RZ, 0x7 ;  /* 0x0000000003027211 */ /* 0x0c0fe400078f38ff */
[CC--:B------:R-:W-:Y:S02]  /*0c00*/  LEA.HI R5, R3.reuse, R0.reuse, RZ, 0x2 ;  /* 0x0000000003057211 */ /* 0x0c0fe400078f10ff */
[CC--:B------:R-:W-:Y:S02]  /*0c10*/  LEA.HI R6, R3.reuse, R0.reuse, RZ, 0x4 ;  /* 0x0000000003067211 */ /* 0x0c0fe400078f20ff */
[CC--:B------:R-:W-:Y:S02]  /*0c20*/  LEA.HI R17, R3.reuse, R0.reuse, RZ, 0x3 ;  /* 0x0000000003117211 */ /* 0x0c0fe400078f18ff */
[----:B------:R-:W-:Y:S02]  /*0c30*/  LOP3.LUT R11, R2, 0xffffff80, RZ, 0xc0, !PT ;  /* 0xffffff80020b7812 */ /* 0x000fe400078ec0ff */
[----:B------:R-:W-:-:S02]  /*0c40*/  LEA.HI R8, R3, R0, RZ, 0x5 ;  /* 0x0000000003087211 */ /* 0x000fc400078f28ff */
[----:B------:R-:W-:Y:S01]  /*0c50*/  LEA.HI R4, R3, R0, RZ, 0x6 ;  /* 0x0000000003047211 */ /* 0x000fe200078f30ff */
[----:B------:R-:W-:Y:S01]  /*0c60*/  IMAD.IADD R20, R0, 0x1, -R11 ;  /* 0x0000000100147824 */ /* 0x000fe200078e0a0b */
[----:B------:R-:W-:Y:S01]  /*0c70*/  LOP3.LUT R13, R5, 0xfffffffc, RZ, 0xc0, !PT ;  /* 0xfffffffc050d7812 */ /* 0x000fe200078ec0ff */
[----:B------:R-:W-:Y:S01]  /*0c80*/  IMAD.SHL.U32 R8, R8, 0x20, RZ ;  /* 0x0000002008087824 */ /* 0x000fe200078e00ff */
[----:B------:R-:W-:Y:S01]  /*0c90*/  LOP3.LUT R7, R6, 0x3fffff0, RZ, 0xc0, !PT ;  /* 0x03fffff006077812 */ /* 0x000fe200078ec0ff */
[----:B------:R-:W-:Y:S01]  /*0ca0*/  IMAD.SHL.U32 R4, R4, 0x10, RZ ;  /* 0x0000001004047824 */ /* 0x000fe200078e00ff */
[----:B------:R-:W-:Y:S01]  /*0cb0*/  LOP3.LUT R5, R17, 0xfffffff8, RZ, 0xc0, !PT ;  /* 0xfffffff811057812 */ /* 0x000fe200078ec0ff */
[C---:B------:R-:W-:Y:S01]  /*0cc0*/  IMAD.IADD R13, R0.reuse, 0x1, -R13 ;  /* 0x00000001000d7824 */ /* 0x040fe200078e0a0d */
[----:B------:R-:W-:Y:S01]  /*0cd0*/  SHF.R.S32.HI R3, RZ, 0x7, R2 ;  /* 0x00000007ff037819 */ /* 0x000fe20000011402 */
[C---:B------:R-:W-:Y:S01]  /*0ce0*/  IMAD.IADD R7, R0.reuse, 0x1, -R7 ;  /* 0x0000000100077824 */ /* 0x040fe200078e0a07 */
[----:B------:R-:W-:Y:S01]  /*0cf0*/  SHF.R.S32.HI R9, RZ, 0x4, R6 ;  /* 0x00000004ff097819 */ /* 0x000fe20000011406 */
[----:B------:R-:W-:Y:S01]  /*0d00*/  IMAD.IADD R5, R0, 0x1, -R5 ;  /* 0x0000000100057824 */ /* 0x000fe200078e0a05 */
[----:B------:R-:W-:Y:S01]  /*0d10*/  LEA.HI R2, R2, R3, RZ, 0x1 ;  /* 0x0000000302027211 */ /* 0x000fe200078f08ff */
[----:B------:R-:W-:Y:S01]  /*0d20*/  STL [R1+0x94], R20 ;  /* 0x0000941401007387 */ /* 0x000fe20000100800 */
[----:B------:R-:W-:Y:S01]  /*0d30*/  LEA.HI R6, R6, R9, RZ, 0x1 ;  /* 0x0000000906067211 */ /* 0x000fe200078f08ff */
[C---:B------:R-:W-:Y:S01]  /*0d40*/  IMAD.SHL.U32 R22, R5.reuse, 0x10, RZ ;  /* 0x0000001005167824 */ /* 0x040fe200078e00ff */
[----:B------:R-:W-:Y:S01]  /*0d50*/  SHF.R.S32.HI R0, RZ, 0x1f, R20 ;  /* 0x0000001fff007819 */ /* 0x000fe20000011414 */
[----:B------:R-:W-:Y:S01]  /*0d60*/  IMAD.SHL.U32 R18, R5, 0x8, RZ ;  /* 0x0000000805127824 */ /* 0x000fe200078e00ff */
[----:B------:R-:W-:-:S02]  /*0d70*/  LOP3.LUT R8, R8, 0xfffffc00, RZ, 0xc0, !PT ;  /* 0xfffffc0008087812 */ /* 0x000fc400078ec0ff */
[----:B------:R-:W-:Y:S01]  /*0d80*/  LOP3.LUT R2, R2, 0x3fffffe, RZ, 0xc0, !PT ;  /* 0x03fffffe02027812 */ /* 0x000fe200078ec0ff */
[----:B------:R-:W-:Y:S01]  /*0d90*/  VIADD R194, R18, 0x40 ;  /* 0x0000004012c27836 */ /* 0x000fe20000000000 */
[----:B------:R-:W-:Y:S01]  /*0da0*/  LOP3.LUT R6, R6, 0x1ffffffe, RZ, 0xc0, !PT ;  /* 0x1ffffffe06067812 */ /* 0x000fe200078ec0ff */
[----:B------:R-:W-:Y:S01]  /*0db0*/  IMAD R7, R7, 0x40, R8 ;  /* 0x0000004007077824 */ /* 0x000fe200078e0208 */
[-C--:B------:R-:W-:Y:S01]  /*0dc0*/  LEA.HI R10, R0, R20.reuse, RZ, 0x2 ;  /* 0x00000014000a7211 */ /* 0x080fe200078f10ff */
[----:B------:R-:W-:Y:S01]  /*0dd0*/  IMAD.IADD R2, R3, 0x1, -R2 ;  /* 0x0000000103027824 */ /* 0x000fe200078e0a02 */
[----:B------:R-:W-:Y:S01]  /*0de0*/  SHF.R.S32.HI R17, RZ, 0x3, R17 ;  /* 0x00000003ff117819 */ /* 0x000fe20000011411 */
[----:B------:R-:W-:Y:S01]  /*0df0*/  IMAD.IADD R6, R9, 0x1, -R6 ;  /* 0x0000000109067824 */ /* 0x000fe200078e0a06 */
[--C-:B------:R-:W-:Y:S01]  /*0e00*/  SHF.R.S32.HI R3, RZ, 0x2, R10.reuse ;  /* 0x00000002ff037819 */ /* 0x100fe2000001140a */
[----:B------:R-:W-:Y:S01]  /*0e10*/  VIADD R208, R18, 0x80 ;  /* 0x0000008012d07836 */ /* 0x000fe20000000000 */
[----:B------:R-:W-:Y:S01]  /*0e20*/  SHF.R.S32.HI R8, RZ, 0x1f, R10 ;  /* 0x0000001fff087819 */ /* 0x000fe2000001140a */
[----:B------:R-:W-:Y:S01]  /*0e30*/  IMAD R6, R6, 0x8, R7 ;  /* 0x0000000806067824 */ /* 0x000fe200078e0207 */
[----:B------:R-:W-:Y:S01]  /*0e40*/  LEA.HI R9, R13, R13, RZ, 0x1 ;  /* 0x0000000d0d097211 */ /* 0x000fe200078f08ff */
[C---:B------:R-:W-:Y:S01]  /*0e50*/  VIADD R7, R17.reuse, 0x40 ;  /* 0x0000004011077836 */ /* 0x040fe20000000000 */
[----:B------:R-:W-:Y:S01]  /*0e60*/  LEA.HI R8, R8, R3, RZ, 0x3 ;  /* 0x0000000308087211 */ /* 0x000fe200078f18ff */
[----:B------:R-:W-:Y:S01]  /*0e70*/  VIADD R219, R17, 0x20 ;  /* 0x0000002011db7836 */ /* 0x000fe20000000000 */
[----:B------:R-:W-:Y:S01]  /*0e80*/  LEA.HI R0, R0, R20, RZ, 0x5 ;  /* 0x0000001400007211 */ /* 0x000fe200078f28ff */
[----:B------:R0:W-:Y:S01]  /*0e90*/  STL [R1+0xa8], R6 ;  /* 0x0000a80601007387 */ /* 0x0001e20000100800 */
[----:B------:R-:W-:Y:S01]  /*0ea0*/  LOP3.LUT R8, R8, 0xfffffff8, RZ, 0xc0, !PT ;  /* 0xfffffff808087812 */ /* 0x000fe200078ec0ff */
[----:B------:R-:W-:Y:S01]  /*0eb0*/  IMAD.SHL.U32 R203, R219, 0x80, RZ ;  /* 0x00000080dbcb7824 */ /* 0x000fe200078e00ff */
[----:B------:R-:W-:Y:S01]  /*0ec0*/  SHF.R.S32.HI R0, RZ, 0x5, R0 ;  /* 0x00000005ff007819 */ /* 0x000fe20000011400 */
[----:B------:R-:W-:Y:S01]  /*0ed0*/  IMAD.SHL.U32 R209, R17, 0x80, RZ ;  /* 0x0000008011d17824 */ /* 0x000fe200078e00ff */
[----:B------:R-:W-:Y:S01]  /*0ee0*/  SHF.R.S32.HI R12, RZ, 0x1f, R7 ;  /* 0x0000001fff0c7819 */ /* 0x000fe20000011407 */
[----:B------:R-:W-:Y:S01]  /*0ef0*/  IMAD.IADD R3, R3, 0x1, -R8 ;  /* 0x0000000103037824 */ /* 0x000fe200078e0a08 */
[----:B------:R-:W-:Y:S01]  /*0f00*/  LOP3.LUT R10, R10, 0x7ffffffc, RZ, 0xc0, !PT ;  /* 0x7ffffffc0a0a7812 */ /* 0x000fe200078ec0ff */
[----:B------:R-:W-:Y:S01]  /*0f10*/  VIADD R210, R18, 0xc0 ;  /* 0x000000c012d27836 */ /* 0x000fe20000000000 */
[----:B------:R-:W-:Y:S01]  /*0f20*/  LEA.HI R12, R12, R7, RZ, 0x3 ;  /* 0x000000070c0c7211 */ /* 0x000fe200078f18ff */
[----:B------:R-:W-:Y:S01]  /*0f30*/  IMAD R3, R0, 0x10, R3 ;  /* 0x0000001000037824 */ /* 0x000fe200078e0203 */
[----:B0-----:R-:W-:Y:S01]  /*0f40*/  LOP3.LUT R6, R9, 0x1ffffffe, RZ, 0xc0, !PT ;  /* 0x1ffffffe09067812 */ /* 0x001fe200078ec0ff */
[----:B------:R-:W-:Y:S01]  /*0f50*/  VIADD R9, R17, 0x60 ;  /* 0x0000006011097836 */ /* 0x000fe20000000000 */
[----:B------:R-:W-:Y:S01]  /*0f60*/  SHF.R.S32.HI R0, RZ, 0x1f, R219 ;  /* 0x0000001fff007819 */ /* 0x000fe200000114db */
[----:B------:R-:W-:Y:S01]  /*0f70*/  IMAD.SHL.U32 R7, R7, 0x80, RZ ;  /* 0x0000008007077824 */ /* 0x000fe200078e00ff */
[----:B------:R-:W-:Y:S01]  /*0f80*/  LOP3.LUT R203, R203, 0x380, RZ, 0xc0, !PT ;  /* 0x00000380cbcb7812 */ /* 0x000fe200078ec0ff */
[----:B------:R-:W-:Y:S01]  /*0f90*/  IMAD R15, R2, 0x40, R3 ;  /* 0x00000040020f7824 */ /* 0x000fe200078e0203 */
[----:B------:R-:W-:Y:S01]  /*0fa0*/  SHF.R.S32.HI R14, RZ, 0x1f, R9 ;  /* 0x0000001fff0e7819 */ /* 0x000fe20000011409 */
[----:B------:R-:W-:Y:S01]  /*0fb0*/  IMAD.SHL.U32 R12, R12, 0x80, RZ ;  /* 0x000000800c0c7824 */ /* 0x000fe200078e00ff */
[----:B------:R-:W-:Y:S01]  /*0fc0*/  LEA.HI R2, R0, R219, RZ, 0x3 ;  /* 0x000000db00027211 */ /* 0x000fe200078f18ff */
[----:B------:R-:W-:Y:S01]  /*0fd0*/  IMAD.IADD R6, R13, 0x1, -R6 ;  /* 0x000000010d067824 */ /* 0x000fe200078e0a06 */
[----:B------:R-:W-:Y:S01]  /*0fe0*/  LEA.HI R14, R14, R9, RZ, 0x3 ;  /* 0x000000090e0e7211 */ /* 0x000fe200078f18ff */
[----:B------:R-:W-:Y:S01]  /*0ff0*/  IMAD.SHL.U32 R9, R9, 0x80, RZ ;  /* 0x0000008009097824 */ /* 0x000fe200078e00ff */
[----:B------:R-:W-:Y:S01]  /*1000*/  LOP3.LUT R7, R7, 0x380, RZ, 0xc0, !PT ;  /* 0x0000038007077812 */ /* 0x000fe200078ec0ff */
[----:B------:R-:W-:Y:S01]  /*1010*/  IMAD.SHL.U32 R2, R2, 0x80, RZ ;  /* 0x0000008002027824 */ /* 0x000fe200078e00ff */
[----:B------:R-:W-:Y:S01]  /*1020*/  LOP3.LUT R209, R209, 0x380, RZ, 0xc0, !PT ;  /* 0x00000380d1d17812 */ /* 0x000fe200078ec0ff */
[----:B------:R-:W-:Y:S01]  /*1030*/  IMAD.SHL.U32 R14, R14, 0x80, RZ ;  /* 0x000000800e0e7824 */ /* 0x000fe200078e00ff */
[----:B------:R-:W-:Y:S01]  /*1040*/  LOP3.LUT R11, R9, 0x380, RZ, 0xc0, !PT ;  /* 0x00000380090b7812 */ /* 0x000fe200078ec0ff */
[----:B------:R-:W-:Y:S01]  /*1050*/  IMAD.IADD R10, R20, 0x1, -R10 ;  /* 0x00000001140a7824 */ /* 0x000fe200078e0a0a */
[--C-:B------:R-:W-:Y:S01]  /*1060*/  LOP3.LUT R8, R7, 0x70, R22.reuse, 0xf8, !PT ;  /* 0x0000007007087812 */ /* 0x100fe200078ef816 */
[----:B------:R-:W-:Y:S01]  /*1070*/  STL [R1+0xa4], R15 ;  /* 0x0000a40f01007387 */ /* 0x000fe20000100800 */
[----:B------:R-:W-:Y:S01]  /*1080*/  SHF.R.U32.HI R9, RZ, 0x3, R7 ;  /* 0x00000003ff097819 */ /* 0x000fe20000011607 */
[----:B------:R-:W-:Y:S01]  /*1090*/  IMAD.SHL.U32 R196, R10, 0x2, RZ ;  /* 0x000000020ac47824 */ /* 0x000fe200078e00ff */
[--C-:B------:R-:W-:Y:S01]  /*10a0*/  LOP3.LUT R13, R11, 0x70, R22.reuse, 0xf8, !PT ;  /* 0x000000700b0d7812 */ /* 0x100fe200078ef816 */
[----:B------:R-:W-:Y:S01]  /*10b0*/  IMAD R202, R6, 0x8, R15 ;  /* 0x0000000806ca7824 */ /* 0x000fe200078e020f */
[----:B------:R-:W-:Y:S01]  /*10c0*/  LOP3.LUT R7, R12, 0xfffffc00, RZ, 0xc0, !PT ;  /* 0xfffffc000c077812 */ /* 0x000fe200078ec0ff */
[C---:B------:R-:W-:Y:S01]  /*10d0*/  VIADD R25, R196.reuse, 0x8 ;  /* 0x00000008c4197836 */ /* 0x040fe20000000000 */
[----:B------:R-:W-:Y:S01]  /*10e0*/  SHF.R.U32.HI R11, RZ, 0x3, R11 ;  /* 0x00000003ff0b7819 */ /* 0x000fe2000001160b */
[----:B------:R-:W-:Y:S01]  /*10f0*/  VIADD R24, R196, 0x10 ;  /* 0x00000010c4187836 */ /* 0x000fe20000000000 */
[----:B------:R-:W-:Y:S01]  /*1100*/  LOP3.LUT R14, R14, 0xfffffc00, RZ, 0xc0, !PT ;  /* 0xfffffc000e0e7812 */ /* 0x000fe200078ec0ff */
[----:B------:R-:W-:Y:S01]  /*1110*/  VIADD R20, R196, 0x20 ;  /* 0x00000020c4147836 */ /* 0x000fe20000000000 */
[----:B------:R-:W-:Y:S01]  /*1120*/  LOP3.LUT R213, R4, 0xfffffc00, RZ, 0xc0, !PT ;  /* 0xfffffc0004d57812 */ /* 0x000fe200078ec0ff */
[C---:B------:R-:W-:Y:S01]  /*1130*/  VIADD R12, R196.reuse, 0x38 ;  /* 0x00000038c40c7836 */ /* 0x040fe20000000000 */
[----:B------:R-:W-:Y:S01]  /*1140*/  SHF.R.U32.HI R4, RZ, 0x3, R203 ;  /* 0x00000003ff047819 */ /* 0x000fe200000116cb */
[C---:B------:R-:W-:Y:S01]  /*1150*/  VIADD R10, R196.reuse, 0x48 ;  /* 0x00000048c40a7836 */ /* 0x040fe20000000000 */
[--C-:B------:R-:W-:Y:S01]  /*1160*/  LOP3.LUT R3, R203, 0x70, R22.reuse, 0xf8, !PT ;  /* 0x00000070cb037812 */ /* 0x100fe200078ef816 */
[----:B------:R-:W-:Y:S01]  /*1170*/  VIADD R5, R196, 0x68 ;  /* 0x00000068c4057836 */ /* 0x000fe20000000000 */
[----:B------:R-:W-:Y:S01]  /*1180*/  LOP3.LUT R212, R2, 0xfffffc00, RZ, 0xc0, !PT ;  /* 0xfffffc0002d47812 */ /* 0x000fe200078ec0ff */
[C---:B------:R-:W-:Y:S01]  /*1190*/  VIADD R237, R196.reuse, 0x90 ;  /* 0x00000090c4ed7836 */ /* 0x040fe20000000000 */
[----:B------:R-:W-:Y:S01]  /*11a0*/  LOP3.LUT R7, R7, R8, R9, 0xf6, !PT ;  /* 0x0000000807077212 */ /* 0x000fe200078ef609 */
[C---:B------:R-:W-:Y:S01]  /*11b0*/  VIADD R9, R196.reuse, 0x50 ;  /* 0x00000050c4097836 */ /* 0x040fe20000000000 */
[----:B------:R-:W-:Y:S01]  /*11c0*/  LOP3.LUT R0, R209, 0x70, R22, 0xf8, !PT ;  /* 0x00000070d1007812 */ /* 0x000fe200078ef816 */
[C---:B------:R-:W-:Y:S01]  /*11d0*/  VIADD R8, R196.reuse, 0x58 ;  /* 0x00000058c4087836 */ /* 0x040fe20000000000 */
[----:B------:R-:W-:Y:S01]  /*11e0*/  SHF.R.U32.HI R21, RZ, 0x3, R209 ;  /* 0x00000003ff157819 */ /* 0x000fe200000116d1 */
[----:B------:R-:W-:Y:S01]  /*11f0*/  VIADD R236, R196, 0x98 ;  /* 0x00000098c4ec7836 */ /* 0x000fe20000000000 */
[----:B------:R-:W-:Y:S01]  /*1200*/  LOP3.LUT R11, R14, R13, R11, 0xf6, !PT ;  /* 0x0000000d0e0b7212 */ /* 0x000fe200078ef60b */
[----:B------:R-:W-:Y:S01]  /*1210*/  VIADD R14, R196, 0x28 ;  /* 0x00000028c40e7836 */ /* 0x000fe20000000000 */
[----:B------:R-:W-:Y:S01]  /*1220*/  LOP3.LUT R3, R212, R3, R4, 0xf6, !PT ;  /* 0x00000003d4037212 */ /* 0x000fe200078ef604 */
[----:B------:R-:W-:Y:S01]  /*1230*/  VIADD R13, R196, 0x30 ;  /* 0x00000030c40d7836 */ /* 0x000fe20000000000 */
[----:B------:R-:W-:Y:S01]  /*1240*/  LOP3.LUT R215, R213, R0, R21, 0xf6, !PT ;  /* 0x00000000d5d77212 */ /* 0x000fe200078ef615 */
[C---:B------:R-:W-:Y:S01]  /*1250*/  IMAD.IADD R0, R16.reuse, 0x1, R7 ;  /* 0x0000000110007824 */ /* 0x040fe200078e0207 */
[----:B------:R-:W-:Y:S01]  /*1260*/  SHF.R.S32.HI R27, RZ, 0x1f, R25 ;  /* 0x0000001fff1b7819 */ /* 0x000fe20000011419 */
[----:B------:R-:W-:Y:S01]  /*1270*/  IMAD.IADD R4, R16, 0x1, R11 ;  /* 0x0000000110047824 */ /* 0x000fe200078e020b */
[----:B------:R-:W-:Y:S01]  /*1280*/  SHF.R.S32.HI R26, RZ, 0x1f, R24 ;  /* 0x0000001fff1a7819 */ /* 0x000fe20000011418 */
[----:B------:R-:W-:Y:S01]  /*1290*/  VIADD R21, R196, 0x18 ;  /* 0x00000018c4157836 */ /* 0x000fe20000000000 */
[----:B------:R0:W-:Y:S01]  /*12a0*/  STL [R1+0x9c], R0 ;  /* 0x00009c0001007387 */ /* 0x0001e20000100800 */
[----:B------:R-:W-:Y:S01]  /*12b0*/  IMAD.IADD R2, R16, 0x1, R3 ;  /* 0x0000000110027824 */ /* 0x000fe200078e0203 */
[----:B------:R-:W-:Y:S01]  /*12c0*/  SHF.R.S32.HI R24, RZ, 0x1f, R20 ;  /* 0x0000001fff187819 */ /* 0x000fe20000011414 */
[C---:B------:R-:W-:Y:S01]  /*12d0*/  VIADD R11, R196.reuse, 0x40 ;  /* 0x00000040c40b7836 */ /* 0x040fe20000000000 */
[----:B------:R1:W-:Y:S01]  /*12e0*/  STL [R1+0x98], R4 ;  /* 0x0000980401007387 */ /* 0x0003e20000100800 */
[C---:B------:R-:W-:Y:S01]  /*12f0*/  VIADD R7, R196.reuse, 0x60 ;  /* 0x00000060c4077836 */ /* 0x040fe20000000000 */
[----:B------:R-:W-:Y:S01]  /*1300*/  SHF.R.S32.HI R25, RZ, 0x1f, R21 ;  /* 0x0000001fff197819 */ /* 0x000fe20000011415 */
[C---:B------:R-:W-:Y:S01]  /*1310*/  VIADD R3, R196.reuse, 0x78 ;  /* 0x00000078c4037836 */ /* 0x040fe20000000000 */
[----:B------:R2:W-:Y:S01]  /*1320*/  STL [R1+0xa0], R2 ;  /* 0x0000a00201007387 */ /* 0x0005e20000100800 */
[----:B------:R-:W-:Y:S01]  /*1330*/  SHF.R.S32.HI R21, RZ, 0x1f, R14 ;  /* 0x0000001fff157819 */ /* 0x000fe2000001140e */
[C---:B------:R-:W-:Y:S01]  /*1340*/  VIADD R235, R196.reuse, 0xa0 ;  /* 0x000000a0c4eb7836 */ /* 0x040fe20000000000 */
[----:B0-----:R-:W-:Y:S01]  /*1350*/  SHF.R.S32.HI R0, RZ, 0x1f, R196 ;  /* 0x0000001fff007819 */ /* 0x001fe200000114c4 */
[C---:B------:R-:W-:Y:S01]  /*1360*/  VIADD R0, R196.reuse, 0x88 ;  /* 0x00000088c4007836 */ /* 0x040fe20000000000 */
[----:B------:R-:W-:Y:S01]  /*1370*/  SHF.R.S32.HI R20, RZ, 0x1f, R13 ;  /* 0x0000001fff147819 */ /* 0x000fe2000001140d */
[C---:B-1----:R-:W-:Y:S01]  /*1380*/  VIADD R4, R196.reuse, 0x70 ;  /* 0x00000070c4047836 */ /* 0x042fe20000000000 */
[----:B------:R-:W-:Y:S01]  /*1390*/  SHF.R.S32.HI R14, RZ, 0x1f, R12 ;  /* 0x0000001fff0e7819 */ /* 0x000fe2000001140c */
[C---:B------:R-:W-:Y:S01]  /*13a0*/  VIADD R234, R196.reuse, 0xa8 ;  /* 0x000000a8c4ea7836 */ /* 0x040fe20000000000 */
[----:B------:R-:W-:Y:S01]  /*13b0*/  SHF.R.S32.HI R13, RZ, 0x1f, R11 ;  /* 0x0000001fff0d7819 */ /* 0x000fe2000001140b */
[C---:B--2---:R-:W-:Y:S01]  /*13c0*/  VIADD R2, R196.reuse, 0x80 ;  /* 0x00000080c4027836 */ /* 0x044fe20000000000 */
        /* <DEDUP_REMOVED lines=21> */
[----:B------:R-:W-:Y:S01]  /*1520*/  IMAD.IADD R214, R16, 0x1, R215 ;  /* 0x0000000110d67824 */ /* 0x000fe200078e02d7 */
[----:B------:R-:W-:-:S02]  /*1530*/  SHF.R.S32.HI R3, RZ, 0x1f, R235 ;  /* 0x0000001fff037819 */ /* 0x000fc400000114eb */
[----:B------:R-:W-:Y:S02]  /*1540*/  SHF.R.S32.HI R2, RZ, 0x1f, R234 ;  /* 0x0000001fff027819 */ /* 0x000fe400000114ea */
[----:B------:R-:W-:Y:S02]  /*1550*/  SHF.R.S32.HI R0, RZ, 0x1f, R233 ;  /* 0x0000001fff007819 */ /* 0x000fe400000114e9 */
[----:B------:R-:W-:Y:S02]  /*1560*/  SHF.R.S32.HI R3, RZ, 0x1f, R232 ;  /* 0x0000001fff037819 */ /* 0x000fe400000114e8 */
[----:B------:R-:W-:Y:S02]  /*1570*/  SHF.R.S32.HI R2, RZ, 0x1f, R231 ;  /* 0x0000001fff027819 */ /* 0x000fe400000114e7 */
[----:B------:R-:W-:Y:S02]  /*1580*/  SHF.R.S32.HI R0, RZ, 0x1f, R230 ;  /* 0x0000001fff007819 */ /* 0x000fe400000114e6 */
        /* <DEDUP_REMOVED lines=10> */
[----:B------:R-:W-:-:S07]  /*1630*/  SHF.R.S32.HI R0, RZ, 0x1f, R224 ;  /* 0x0000001fff007819 */ /* 0x000fce00000114e0 */
.L_x_1654:
[----:B------:R-:W-:Y:S05]  /*1640*/  YIELD ;  /* 0x0000000000007946 */ /* 0x000fea0003800000 */
[----:B------:R-:W-:Y:S01]  /*1650*/  ULDC.64 UR4, c[0x0][0xa28] ;  /* 0x00028a0000047ab9 */ /* 0x000fe20000000a00 */
[----:B01----:R-:W0:Y:S01]  /*1660*/  LDC.64 R4, c[0x0][0xa08] ;  /* 0x00028200ff047b82 */ /* 0x003e220000000a00 */
[----:B------:R-:W-:Y:S01]  /*1670*/  ISETP.NE.U32.AND P1, PT, RZ, UR4, PT ;  /* 0x00000004ff007c0c */ /* 0x000fe2000bf25070 */
[----:B------:R-:W-:Y:S02]  /*1680*/  IMAD.MOV.U32 R24, RZ, RZ, RZ ;  /* 0x000000ffff187224 */ /* 0x000fe400078e00ff */
[----:B------:R-:W-:Y:S01]  /*1690*/  IMAD.MOV.U32 R10, RZ, RZ, RZ ;  /* 0x000000ffff0a7224 */ /* 0x000fe200078e00ff */
[----:B------:R-:W-:Y:S01]  /*16a0*/  ISETP.NE.AND.EX P1, PT, RZ, UR5, PT, P1 ;  /* 0x00000005ff007c0c */ /* 0x000fe2000bf25310 */
[----:B------:R-:W-:-:S02]  /*16b0*/  ULDC.64 UR4, c[0x0][0xa18] ;  /* 0x0002860000047ab9 */ /* 0x000fc40000000a00 */
[----:B------:R-:W-:-:S04]  /*16c0*/  ISETP.NE.U32.AND P2, PT, RZ, UR4, PT ;  /* 0x00000004ff007c0c */ /* 0x000fc8000bf45070 */
[----:B------:R-:W-:Y:S01]  /*16d0*/  ISETP.NE.AND.EX P2, PT, RZ, UR5, PT, P2 ;  /* 0x00000005ff007c0c */ /* 0x000fe2000bf45320 */
[----:B------:R-:W-:Y:S02]  /*16e0*/  ULDC.64 UR4, c[0x0][0xa08] ;  /* 0x0002820000047ab9 */ /* 0x000fe40000000a00 */
[----:B------:R-:W-:-:S03]  /*16f0*/  ISETP.NE.U32.AND P0, PT, RZ, UR4, PT ;  /* 0x00000004ff007c0c */ /* 0x000fc6000bf05070 */
[----:B------:R-:W1:Y:S01]  /*1700*/  @P1 LDC.64 R2, c[0x0][0xa28] ;  /* 0x00028a00ff021b82 */ /* 0x000e620000000a00 */
[----:B------:R-:W-:Y:S01]  /*1710*/  ISETP.NE.AND.EX P0, PT, RZ, UR5, PT, P0 ;  /* 0x00000005ff007c0c */ /* 0x000fe2000bf05300 */
[----:B0-----:R-:W-:-:S06]  /*1720*/  IMAD.WIDE R4, R207, 0x4, R4 ;  /* 0x00000004cf047825 */ /* 0x001fcc00078e0204 */
[----:B------:R-:W0:Y:S01]  /*1730*/  @P2 LDC.64 R6, c[0x0][0xa18] ;  /* 0x00028600ff062b82 */ /* 0x000e220000000a00 */
[----:B------:R-:W-:Y:S02]  /*1740*/  ULDC UR4, c[0x0][0x288] ;  /* 0x0000a20000047ab9 */ /* 0x000fe40000000800 */
[----:B------:R-:W-:Y:S01]  /*1750*/  IMAD.U32 R195, RZ, RZ, UR4 ;  /* 0x00000004ffc37e24 */ /* 0x000fe2000f8e00ff */
[----:B------:R-:W-:Y:S02]  /*1760*/  ULDC.64 UR4, c[0x0][0x418] ;  /* 0x0001060000047ab9 */ /* 0x000fe40000000a00 */
[----:B------:R-:W5:Y:S01]  /*1770*/  @P0 LDG.E R24, desc[UR46][R4.64] ;  /* 0x0000002e04180981 */ /* 0x000f62000c1e1900 */
[----:B-1----:R-:W-:-:S04]  /*1780*/  @P1 IMAD.WIDE R2, R207, 0x4, R2 ;  /* 0x00000004cf021825 */ /* 0x002fc800078e0202 */
[----:B0-----:R-:W-:Y:S01]  /*1790*/  @P2 IMAD.WIDE R6, R207, 0x4, R6 ;  /* 0x00000004cf062825 */ /* 0x001fe200078e0206 */
[----:B------:R-:W-:Y:S01]  /*17a0*/  UISETP.NE.U32.AND UP0, UPT, UR4, URZ, UPT ;  /* 0x0000003f0400728c */ /* 0x000fe2000bf05070 */
[----:B------:R0:W5:Y:S02]  /*17b0*/  @P1 LDG.E R10, desc[UR46][R2.64] ;  /* 0x0000002e020a1981 */ /* 0x000164000c1e1900 */
[----:B------:R-:W-:Y:S02]  /*17c0*/  ULDC UR4, c[0x0][0x424] ;  /* 0x0001090000047ab9 */ /* 0x000fe40000000800 */
[----:B------:R1:W5:Y:S01]  /*17d0*/  @P2 LDG.E R195, desc[UR46][R6.64] ;  /* 0x0000002e06c32981 */ /* 0x000362000c1e1900 */
[----:B------:R-:W-:-:S03]  /*17e0*/  UISETP.NE.AND.EX UP0, UPT, UR5, URZ, UPT, UP0 ;  /* 0x0000003f0500728c */ /* 0x000fc6000bf05300 */
[----:B------:R-:W-:Y:S01]  /*17f0*/  ULDC UR5, c[0x0][0x2f0] ;  /* 0x0000bc0000057ab9 */ /* 0x000fe20000000800 */
[----:B------:R-:W-:-:S04]  /*1800*/  USEL UR4, UR4, 0x1, UP0 ;  /* 0x0000000104047887 */ /* 0x000fc80008000000 */
[----:B------:R-:W-:-:S03]  /*1810*/  UIMAD UR4, UR4, UR5, URZ ;  /* 0x00000005040472a4 */ /* 0x000fc6000f8e023f */
[----:B------:R-:W-:Y:S02]  /*1820*/  ULDC UR5, c[0x0][0x348] ;  /* 0x0000d20000057ab9 */ /* 0x000fe40000000800 */
[----:B0-----:R-:W-:Y:S02]  /*1830*/  IMAD.U32 R2, RZ, RZ, UR5 ;  /* 0x00000005ff027e24 */ /* 0x001fe4000f8e00ff */
[----:B------:R-:W-:Y:S01]  /*1840*/  IMAD.U32 R25, RZ, RZ, UR4 ;  /* 0x00000004ff197e24 */ /* 0x000fe2000f8e00ff */
[----:B-12-4-:R-:W-:Y:S06]  /*1850*/  @P2 BRA `(.L_x_1413) ;  /* 0x0000000000242947 */ /* 0x016fec0003800000 */
        /* <DEDUP_REMOVED lines=9> */
.L_x_1413:
[----:B------:R-:W-:Y:S01]  /*18f0*/  ULDC.64 UR4, c[0x0][0xa20] ;  /* 0x0002880000047ab9 */ /* 0x000fe20000000a00 */
[C---:B------:R-:W-:Y:S01]  /*1900*/  LOP3.LUT R3, R206.reuse, 0xff000000, RZ, 0xc0, !PT ;  /* 0xff000000ce037812 */ /* 0x040fe200078ec0ff */
[----:B------:R-:W-:Y:S01]  /*1910*/  IMAD.MOV.U32 R218, RZ, RZ, R207 ;  /* 0x000000ffffda7224 */ /* 0x000fe200078e00cf */
[----:B------:R-:W-:Y:S02]  /*1920*/  ISETP.NE.U32.AND P1, PT, RZ, UR4, PT ;  /* 0x00000004ff007c0c */ /* 0x000fe4000bf25070 */
[C---:B------:R-:W-:Y:S02]  /*1930*/  LOP3.LUT R0, R206.reuse, 0xff0000, RZ, 0xc0, !PT ;  /* 0x00ff0000ce007812 */ /* 0x040fe400078ec0ff */
[----:B------:R-:W-:Y:S02]  /*1940*/  ISETP.NE.AND.EX P1, PT, RZ, UR5, PT, P1 ;  /* 0x00000005ff007c0c */ /* 0x000fe4000bf25310 */
[----:B------:R-:W-:Y:S02]  /*1950*/  SHF.R.U32.HI R3, RZ, 0x8, R3 ;  /* 0x00000008ff037819 */ /* 0x000fe40000011603 */
[----:B------:R-:W-:-:S02]  /*1960*/  LOP3.LUT R211, R206, 0xffff, RZ, 0xc0, !PT ;  /* 0x0000ffffced37812 */ /* 0x000fc400078ec0ff */
[----:B------:R-:W-:-:S07]  /*1970*/  LEA.HI R217, R0, R3, RZ, 0x10 ;  /* 0x0000000300d97211 */ /* 0x000fce00078f80ff */
[----:B------:R-:W-:Y:S05]  /*1980*/  @!P1 BRA `(.L_x_1414) ;  /* 0x0000000000109947 */ /* 0x000fea0003800000 */
[----:B------:R-:W0:Y:S02]  /*1990*/  LDC.64 R4, c[0x0][0xa20] ;  /* 0x00028800ff047b82 */ /* 0x000e240000000a00 */
[----:B0-----:R-:W-:-:S05]  /*19a0*/  IMAD.WIDE R4, R207, 0x4, R4 ;  /* 0x00000004cf047825 */ /* 0x001fca00078e0204 */
[----:B------:R0:W5:Y:S01]  /*19b0*/  LDG.E R25, desc[UR46][R4.64] ;  /* 0x0000002e04197981 */ /* 0x000162000c1e1900 */
[----:B------:R-:W-:Y:S05]  /*19c0*/  BRA `(.L_x_1415) ;  /* 0x0000000000107947 */ /* 0x000fea0003800000 */
.L_x_1414:
[----:B------:R-:W-:Y:S05]  /*19d0*/  @!P0 BRA `(.L_x_1415) ;  /* 0x00000000000c8947 */ /* 0x000fea0003800000 */
[----:B------:R-:W2:Y:S04]  /*19e0*/  LDG.E R0, desc[UR46][R4.64] ;  /* 0x0000002e04007981 */ /* 0x000ea8000c1e1900 */
[----:B------:R-:W2:Y:S02]  /*19f0*/  LDG.E R25, desc[UR46][R4.64+0x4] ;  /* 0x0000042e04197981 */ /* 0x000ea4000c1e1900 */
[----:B--2---:R-:W-:-:S07]  /*1a00*/  IMAD.IADD R25, R25, 0x1, -R0 ;  /* 0x0000000119197824 */ /* 0x004fce00078e0a00 */
.L_x_1415:
[----:B------:R-:W-:Y:S01]  /*1a10*/  ULDC.64 UR4, c[0x0][0xa10] ;  /* 0x0002840000047ab9 */ /* 0x000fe20000000a00 */
[----:B0-----:R-:W0:Y:S01]  /*1a20*/  LDC R4, c[0x0][0x448] ;  /* 0x00011200ff047b82 */ /* 0x001e220000000800 */
[----:B------:R-:W-:-:S04]  /*1a30*/  ISETP.NE.U32.AND P0, PT, RZ, UR4, PT ;  /* 0x00000004ff007c0c */ /* 0x000fc8000bf05070 */
[----:B------:R-:W-:Y:S01]  /*1a40*/  ISETP.NE.AND.EX P0, PT, RZ, UR5, PT, P0 ;  /* 0x00000005ff007c0c */ /* 0x000fe2000bf05300 */
[----:B------:R-:W-:Y:S02]  /*1a50*/  ULDC.64 UR4, c[0x0][0xa30] ;  /* 0x00028c0000047ab9 */ /* 0x000fe40000000a00 */
[----:B------:R-:W-:-:S04]  /*1a60*/  ISETP.NE.U32.AND P1, PT, RZ, UR4, PT ;  /* 0x00000004ff007c0c */ /* 0x000fc8000bf25070 */
[----:B------:R-:W-:-:S06]  /*1a70*/  ISETP.NE.AND.EX P1, PT, RZ, UR5, PT, P1 ;  /* 0x00000005ff007c0c */ /* 0x000fcc000bf25310 */
[----:B------:R-:W1:Y:S08]  /*1a80*/  @P0 LDC.64 R6, c[0x0][0xa10] ;  /* 0x00028400ff060b82 */ /* 0x000e700000000a00 */
[----:B------:R-:W2:Y:S01]  /*1a90*/  @P1 LDC.64 R8, c[0x0][0xa30] ;  /* 0x00028c00ff081b82 */ /* 0x000ea20000000a00 */
[----:B-1----:R-:W-:-:S05]  /*1aa0*/  @P0 IMAD.WIDE R6, R207, 0x4, R6 ;  /* 0x00000004cf060825 */ /* 0x002fca00078e0206 */
[----:B------:R-:W3:Y:S04]  /*1ab0*/  @P0 LDG.E R0, desc[UR46][R6.64] ;  /* 0x0000002e06000981 */ /* 0x000ee8000c1e1900 */
[----:B------:R-:W3:Y:S01]  /*1ac0*/  @P0 LDG.E R3, desc[UR46][R6.64+0x4] ;  /* 0x0000042e06030981 */ /* 0x000ee2000c1e1900 */
[----:B-----5:R-:W-:Y:S02]  /*1ad0*/  IMAD.MOV.U32 R38, RZ, RZ, R25 ;  /* 0x000000ffff267224 */ /* 0x020fe400078e0019 */
[----:B--2---:R-:W-:-:S05]  /*1ae0*/  @P1 IMAD.WIDE R8, R207, 0x4, R8 ;  /* 0x00000004cf081825 */ /* 0x004fca00078e0208 */
[----:B------:R1:W5:Y:S01]  /*1af0*/  @P1 LDG.E R38, desc[UR46][R8.64] ;  /* 0x0000002e08261981 */ /* 0x000362000c1e1900 */
[----:B0-----:R-:W-:Y:S01]  /*1b00*/  ISETP.NE.AND P1, PT, R4, 0x1, PT ;  /* 0x000000010400780c */ /* 0x001fe20003f25270 */
[----:B------:R-:W-:Y:S01]  /*1b10*/  IMAD.SHL.U32 R199, R205, 0x80, RZ ;  /* 0x00000080cdc77824 */ /* 0x000fe200078e00ff */
[----:B------:R-:W0:Y:S01]  /*1b20*/  LDC.64 R4, c[0x0][0x9e0] ;  /* 0x00027800ff047b82 */ /* 0x000e220000000a00 */
[----:B------:R-:W-:-:S10]  /*1b30*/  IMAD.IADD R13, R25, 0x1, -R10 ;  /* 0x00000001190d7824 */ /* 0x000fd400078e0a0a */
[----:B------:R-:W2:Y:S08]  /*1b40*/  @P1 LDC R11, c[0x0][0x44c] ;  /* 0x00011300ff0b1b82 */ /* 0x000eb00000000800 */
[----:B------:R-:W4:Y:S01]  /*1b50*/  @P1 LDC R12, c[0x0][0x450] ;  /* 0x00011400ff0c1b82 */ /* 0x000f220000000800 */
[----:B0-----:R-:W-:Y:S01]  /*1b60*/  ISETP.GE.AND P2, PT, R5, 0x1, PT ;  /* 0x000000010500780c */ /* 0x001fe20003f46270 */
[----:B---3--:R-:W-:-:S02]  /*1b70*/  @P0 IMAD.IADD R2, R3, 0x1, -R0 ;  /* 0x0000000103020824 */ /* 0x008fc400078e0a00 */
[----:B------:R-:W-:Y:S02]  /*1b80*/  VIADD R0, R199, 0x7f ;  /* 0x0000007fc7007836 */ /* 0x000fe40000000000 */
[----:B------:R-:W-:Y:S02]  /*1b90*/  IMAD.IADD R197, R13, 0x1, R2 ;  /* 0x000000010dc57824 */ /* 0x000fe400078e0202 */
[----:B--2---:R-:W-:-:S03]  /*1ba0*/  @P1 IMAD.HI.U32 R3, R0, R11, RZ ;  /* 0x0000000b00031227 */ /* 0x004fc600078e00ff */
[C---:B------:R-:W-:Y:S01]  /*1bb0*/  IADD3 R40, R197.reuse, 0x1, -R195 ;  /* 0x00000001c5287810 */ /* 0x040fe20007ffe8c3 */
[----:B------:R-:W-:Y:S01]  /*1bc0*/  IMAD.MOV.U32 R7, RZ, RZ, R0 ;  /* 0x000000ffff077224 */ /* 0x000fe200078e0000 */
[----:B----4-:R-:W-:Y:S01]  /*1bd0*/  @P1 SHF.R.U32.HI R7, RZ, R12, R3 ;  /* 0x0000000cff071219 */ /* 0x010fe20000011603 */
[----:B------:R-:W-:-:S04]  /*1be0*/  VIADD R0, R197, 0x3f ;  /* 0x0000003fc5007836 */ /* 0x000fc80000000000 */
[----:B-1----:R-:W-:Y:S01]  /*1bf0*/  IMAD.IADD R9, R40, 0x1, R7 ;  /* 0x0000000128097824 */ /* 0x002fe200078e0207 */
[----:B------:R-:W-:-:S03]  /*1c00*/  SHF.R.S32.HI R3, RZ, 0x1f, R0 ;  /* 0x0000001fff037819 */ /* 0x000fc60000011400 */
[----:B------:R-:W-:Y:S01]  /*1c10*/  IMAD.IADD R4, R9, 0x1, R4 ;  /* 0x0000000109047824 */ /* 0x000fe200078e0204 */
[----:B------:R-:W-:-:S04]  /*1c20*/  LEA.HI R3, R3, R0, RZ, 0x6 ;  /* 0x0000000003037211 */ /* 0x000fc800078f30ff */
[----:B------:R-:W-:Y:S01]  /*1c30*/  SHF.R.S32.HI R36, RZ, 0x6, R3 ;  /* 0x00000006ff247819 */ /* 0x000fe20000011403 */
[----:B------:R-:W-:Y:S06]  /*1c40*/  @!P2 BRA `(.L_x_1416) ;  /* 0x000000000048a947 */ /* 0x000fec0003800000 */
[C---:B------:R-:W-:Y:S01]  /*1c50*/  ISETP.GT.AND P0, PT, R9.reuse, RZ, PT ;  /* 0x000000ff0900720c */ /* 0x040fe20003f04270 */
[----:B------:R-:W-:Y:S01]  /*1c60*/  BSSY B0, `(.L_x_1417) ;  /* 0x000000e000007945 */ /* 0x000fe20003800000 */
[----:B------:R-:W-:-:S11]  /*1c70*/  VIADD R0, R9, 0xffffffff ;  /* 0xffffffff09007836 */ /* 0x000fd60000000000 */
        /* <DEDUP_REMOVED lines=8> */
.L_x_1418:
[----:B------:R-:W-:-:S13]  /*1d00*/  ISETP.NE.AND P0, PT, R5, 0x1, PT ;  /* 0x000000010500780c */ /* 0x000fda0003f05270 */
[----:B------:R-:W0:Y:S02]  /*1d10*/  @P0 LDC.64 R6, c[0x0][0x9e8] ;  /* 0x00027a00ff060b82 */ /* 0x000e240000000a00 */
[----:B0-----:R-:W-:-:S05]  /*1d20*/  @P0 IMAD.HI.U32 R6, R0, R6, RZ ;  /* 0x0000000600060227 */ /* 0x001fca00078e00ff */
[----:B------:R-:W-:-:S07]  /*1d30*/  @P0 SHF.R.U32.HI R0, RZ, R7, R6 ;  /* 0x00000007ff000219 */ /* 0x000fce0000011606 */
.L_x_1419:
[----:B------:R-:W-:Y:S05]  /*1d40*/  BSYNC B0 ;  /* 0x0000000000007941 */ /* 0x000fea0003800000 */
.L_x_1417:
[----:B------:R-:W-:-:S05]  /*1d50*/  IMAD R3, R0, R5, R5 ;  /* 0x0000000500037224 */ /* 0x000fca00078e0205 */
[----:B------:R-:W-:-:S07]  /*1d60*/  VIMNMX R4, R4, R3, PT ;  /* 0x0000000304047248 */ /* 0x000fce0003fe0100 */
.L_x_1416:
[----:B------:R-:W0:Y:S01]  /*1d70*/  @P1 LDC R6, c[0x0][0x44c] ;  /* 0x00011300ff061b82 */ /* 0x000e220000000800 */
[----:B------:R-:W-:Y:S01]  /*1d80*/  VIADD R4, R4, 0x3f ;  /* 0x0000003f04047836 */ /* 0x000fe20000000000 */
[----:B------:R-:W-:Y:S01]  /*1d90*/  ULDC UR4, c[0x0][0x9dc] ;  /* 0x0002770000047ab9 */ /* 0x000fe20000000800 */
[----:B------:R-:W-:Y:S02]  /*1da0*/  IMAD.MOV.U32 R0, RZ, RZ, R199 ;  /* 0x000000ffff007224 */ /* 0x000fe400078e00c7 */
[----:B------:R-:W-:Y:S01]  /*1db0*/  IMAD.IADD R165, R197, 0x1, -R195 ;  /* 0x00000001c5a57824 */ /* 0x000fe200078e0ac3 */
[----:B------:R-:W-:Y:S02]  /*1dc0*/  SHF.R.S32.HI R3, RZ, 0x1f, R4 ;  /* 0x0000001fff037819 */ /* 0x000fe40000011404 */
[----:B------:R-:W1:Y:S02]  /*1dd0*/  @P1 LDC R7, c[0x0][0x450] ;  /* 0x00011400ff071b82 */ /* 0x000e640000000800 */
[----:B------:R-:W-:-:S04]  /*1de0*/  LEA.HI R3, R3, R4, RZ, 0x6 ;  /* 0x0000000403037211 */ /* 0x000fc800078f30ff */
[----:B------:R-:W-:-:S04]  /*1df0*/  SHF.R.S32.HI R3, RZ, 0x6, R3 ;  /* 0x00000006ff037819 */ /* 0x000fc80000011403 */
[----:B------:R-:W-:Y:S01]  /*1e00*/  VIMNMX R8, R36, R3, PT ;  /* 0x0000000324087248 */ /* 0x000fe20003fe0100 */
[----:B0-----:R-:W-:-:S05]  /*1e10*/  @P1 IMAD.HI.U32 R6, R199, R6, RZ ;  /* 0x00000006c7061227 */ /* 0x001fca00078e00ff */
[----:B-1----:R-:W-:-:S05]  /*1e20*/  @P1 SHF.R.U32.HI R0, RZ, R7, R6 ;  /* 0x00000007ff001219 */ /* 0x002fca0000011606 */
[----:B------:R-:W-:-:S04]  /*1e30*/  IMAD.IADD R0, R165, 0x1, R0 ;  /* 0x00000001a5007824 */ /* 0x000fc800078e0200 */
[----:B------:R-:W-:Y:S01]  /*1e40*/  VIADD R3, R0, -UR4 ;  /* 0x8000000400037c36 */ /* 0x000fe20008000000 */
[----:B------:R-:W-:Y:S06]  /*1e50*/  @!P2 BRA `(.L_x_1420) ;  /* 0x000000000044a947 */ /* 0x000fec0003800000 */
[----:B------:R-:W-:Y:S01]  /*1e60*/  ISETP.GT.AND P0, PT, R0, -0x1, PT ;  /* 0xffffffff0000780c */ /* 0x000fe20003f04270 */
[----:B------:R-:W-:-:S12]  /*1e70*/  BSSY B0, `(.L_x_1421) ;  /* 0x000000d000007945 */ /* 0x000fd80003800000 */
        /* <DEDUP_REMOVED lines=8> */
.L_x_1422:
[----:B------:R-:W-:-:S13]  /*1f00*/  ISETP.NE.AND P0, PT, R5, 0x1, PT ;  /* 0x000000010500780c */ /* 0x000fda0003f05270 */
[----:B------:R-:W0:Y:S02]  /*1f10*/  @P0 LDC.64 R6, c[0x0][0x9e8] ;  /* 0x00027a00ff060b82 */ /* 0x000e240000000a00 */
[----:B0-----:R-:W-:-:S05]  /*1f20*/  @P0 IMAD.HI.U32 R6, R0, R6, RZ ;  /* 0x0000000600060227 */ /* 0x001fca00078e00ff */
[----:B------:R-:W-:-:S07]  /*1f30*/  @P0 SHF.R.U32.HI R0, RZ, R7, R6 ;  /* 0x00000007ff000219 */ /* 0x000fce0000011606 */
.L_x_1423:
[----:B------:R-:W-:Y:S05]  /*1f40*/  BSYNC B0 ;  /* 0x0000000000007941 */ /* 0x000fea0003800000 */
.L_x_1421:
[----:B------:R-:W-:-:S05]  /*1f50*/  IMAD R0, R0, R5, RZ ;  /* 0x0000000500007224 */ /* 0x000fca00078e02ff */
[----:B------:R-:W-:-:S07]  /*1f60*/  VIMNMX R3, R3, R0, !PT ;  /* 0x0000000003037248 */ /* 0x000fce0007fe0100 */
.L_x_1420:
[----:B------:R-:W-:Y:S01]  /*1f70*/  SHF.R.S32.HI R0, RZ, 0x1f, R3 ;  /* 0x0000001fff007819 */ /* 0x000fe20000011403 */
[----:B------:R-:W-:Y:S01]  /*1f80*/  BSSY B0, `(.L_x_1424) ;  /* 0x0000028000007945 */ /* 0x000fe20003800000 */
[----:B------:R-:W-:Y:S02]  /*1f90*/  LOP3.LUT R222, R217, 0xff, RZ, 0xc0, !PT ;  /* 0x000000ffd9de7812 */ /* 0x000fe400078ec0ff */
[----:B------:R-:W-:Y:S01]  /*1fa0*/  LEA.HI R0, R0, R3, RZ, 0x6 ;  /* 0x0000000300007211 */ /* 0x000fe200078f30ff */
[----:B------:R-:W-:Y:S01]  /*1fb0*/  IMAD.MOV.U32 R3, RZ, RZ, RZ ;  /* 0x000000ffff037224 */ /* 0x000fe200078e00ff */
[----:B------:R-:W-:Y:S02]  /*1fc0*/  SHF.R.U32.HI R217, RZ, 0x10, R217 ;  /* 0x00000010ffd97819 */ /* 0x000fe400000116d9 */
[----:B------:R-:W-:-:S04]  /*1fd0*/  SHF.R.S32.HI R0, RZ, 0x6, R0 ;  /* 0x00000006ff007819 */ /* 0x000fc80000011400 */
[----:B------:R-:W-:-:S04]  /*1fe0*/  VIMNMX R9, RZ, R0, !PT ;  /* 0x00000000ff097248 */ /* 0x000fc80007fe0100 */
[----:B------:R-:W-:-:S13]  /*1ff0*/  ISETP.GT.AND P0, PT, R8, R9, PT ;  /* 0x000000090800720c */ /* 0x000fda0003f04270 */
[----:B------:R-:W-:Y:S05]  /*2000*/  @!P0 BRA `(.L_x_1425) ;  /* 0x00000000007c8947 */ /* 0x000fea0003800000 */
[----:B------:R-:W-:Y:S01]  /*2010*/  ISETP.NE.AND P0, PT, R217, RZ, PT ;  /* 0x000000ffd900720c */ /* 0x000fe20003f05270 */
[----:B------:R-:W-:-:S03]  /*2020*/  ULDC UR4, c[0x0][0x9f0] ;  /* 0x00027c0000047ab9 */ /* 0x000fc60000000800 */
[----:B------:R-:W-:-:S04]  /*2030*/  SEL R11, R217, UR4, P0 ;  /* 0x00000004d90b7c07 */ /* 0x000fc80008000000 */
[-C--:B------:R-:W-:Y:S02]  /*2040*/  IABS R6, R11.reuse ;  /* 0x0000000b00067213 */ /* 0x080fe40000000000 */
[----:B------:R-:W-:Y:S02]  /*2050*/  IADD3 R0, R11, -0x1, R8 ;  /* 0xffffffff0b007810 */ /* 0x000fe40007ffe008 */
[----:B------:R-:W0:Y:S01]  /*2060*/  I2F.RP R3, R6 ;  /* 0x0000000600037306 */ /* 0x000e220000209400 */
[----:B------:R-:W-:Y:S02]  /*2070*/  IABS R12, R11 ;  /* 0x0000000b000c7213 */ /* 0x000fe40000000000 */
[----:B------:R-:W-:-:S05]  /*2080*/  IMAD.IADD R0, R0, 0x1, -R9 ;  /* 0x0000000100007824 */ /* 0x000fca00078e0a09 */
        /* <DEDUP_REMOVED lines=23> */
.L_x_1425:
[----:B------:R-:W-:Y:S05]  /*2200*/  BSYNC B0 ;  /* 0x0000000000007941 */ /* 0x000fea0003800000 */
.L_x_1424:
[----:B------:R-:W-:-:S05]  /*2210*/  IMAD R0, R222, R3, R9 ;  /* 0x00000003de007224 */ /* 0x000fca00078e0209 */
[C---:B------:R-:W-:Y:S01]  /*2220*/  VIADDMNMX R3, R0.reuse, R3, R8, PT ;  /* 0x0000000300037246 */ /* 0x040fe20003800108 */
[----:B------:R-:W-:-:S04]  /*2230*/  IMAD R0, R0, 0x40, -R13 ;  /* 0x0000004000007824 */ /* 0x000fc800078e0a0d */
        /* <DEDUP_REMOVED lines=20> */
[----:B------:R-:W-:Y:S02]  /*2380*/  IMAD.U32 R4, RZ, RZ, UR4 ;  /* 0x00000004ff047e24 */ /* 0x000fe4000f8e00ff */
[----:B------:R-:W-:Y:S01]  /*2390*/  IMAD.U32 R5, RZ, RZ, UR5 ;  /* 0x00000005ff057e24 */ /* 0x000fe2000f8e00ff */
[----:B------:R-:W0:Y:S01]  /*23a0*/  LDC.64 R14, c[0x4][R14] ;  /* 0x010000000e0e7b82 */ /* 0x000e220000000a00 */
[----:B------:R-:W-:Y:S01]  /*23b0*/  ULDC.64 UR4, c[0x4][0xc8] ;  /* 0x0100320000047ab9 */ /* 0x000fe20000000a00 */
        /* <DEDUP_REMOVED lines=8> */
[----:B0----5:R-:W-:Y:S05]  /*2440*/  CALL.ABS.NOINC R14 ;  /* 0x000000000e007343 */ /* 0x021fea0003c00000 */
.L_x_1428:
[----:B------:R-:W-:Y:S05]  /*2450*/  BSYNC B6 ;  /* 0x0000000000067941 */ /* 0x000fea0003800000 */
.L_x_1427:
        /* <DEDUP_REMOVED lines=20> */
.L_x_1430:
[----:B------:R-:W-:Y:S05]  /*25a0*/  BSYNC B6 ;  /* 0x0000000000067941 */ /* 0x000fea0003800000 */
.L_x_1429:
[----:B------:R-:W-:Y:S01]  /*25b0*/  ULDC.64 UR4, c[0x0][0x9f8] ;  /* 0x00027e0000047ab9 */ /* 0x000fe20000000a00 */
[----:B------:R-:W-:Y:S01]  /*25c0*/  IMAD.MOV.U32 R0, RZ, RZ, R207 ;  /* 0x000000ffff007224 */ /* 0x000fe200078e00cf */
[----:B------:R-:W-:Y:S01]  /*25d0*/  ISETP.NE.U32.AND P0, PT, RZ, UR4, PT ;  /* 0x00000004ff007c0c */ /* 0x000fe2000bf05070 */
[----:B------:R-:W0:Y:S01]  /*25e0*/  LDC.64 R8, c[0x0][0x300] ;  /* 0x0000c000ff087b82 */ /* 0x000e220000000a00 */
[----:B------:R-:W-:Y:S01]  /*25f0*/  IMAD.IADD R24, R24, 0x1, R25 ;  /* 0x0000000118187824 */ /* 0x000fe200078e0219 */
[----:B------:R-:W-:Y:S01]  /*2600*/  ULDC.64 UR6, c[0x0][0x310] ;  /* 0x0000c40000067ab9 */ /* 0x000fe20000000a00 */
[----:B------:R-:W-:Y:S01]  /*2610*/  ISETP.NE.AND.EX P0, PT, RZ, UR5, PT, P0 ;  /* 0x00000005ff007c0c */ /* 0x000fe2000bf05300 */
[----:B------:R-:W1:Y:S01]  /*2620*/  S2R R20, SR_TID.X ;  /* 0x0000000000147919 */ /* 0x000e620000002100 */
[----:B------:R-:W-:-:S03]  /*2630*/  ULDC.64 UR4, c[0x0][0xa08] ;  /* 0x0002820000047ab9 */ /* 0x000fc60000000a00 */
[----:B------:R-:W2:Y:S08]  /*2640*/  LDC R71, c[0x0][0x3f4] ;  /* 0x0000fd00ff477b82 */ /* 0x000eb00000000800 */
[----:B------:R-:W3:Y:S02]  /*2650*/  @P0 LDC.64 R6, c[0x0][0x9f8] ;  /* 0x00027e00ff060b82 */ /* 0x000ee40000000a00 */
[----:B---3--:R-:W-:-:S05]  /*2660*/  @P0 IMAD.WIDE R6, R207, 0x4, R6 ;  /* 0x00000004cf060825 */ /* 0x008fca00078e0206 */
[----:B------:R3:W4:Y:S01]  /*2670*/  @P0 LDG.E R0, desc[UR46][R6.64] ;  /* 0x0000002e06000981 */ /* 0x000722000c1e1900 */
[----:B------:R-:W-:Y:S01]  /*2680*/  SHF.R.S32.HI R14, RZ, 0x1f, R24 ;  /* 0x0000001fff0e7819 */ /* 0x000fe20000011418 */
[-C--:B0-----:R-:W-:Y:S01]  /*2690*/  IMAD.WIDE.U32 R4, R24, R8.reuse, RZ ;  /* 0x0000000818047225 */ /* 0x081fe200078e00ff */
[----:B------:R-:W-:Y:S02]  /*26a0*/  ISETP.NE.U32.AND P0, PT, RZ, UR4, PT ;  /* 0x00000004ff007c0c */ /* 0x000fe4000bf05070 */
[----:B-1----:R-:W-:Y:S01]  /*26b0*/  SHF.R.U32.HI R26, RZ, 0x7, R20 ;  /* 0x00000007ff1a7819 */ /* 0x002fe20000011614 */
[-C--:B------:R-:W-:Y:S01]  /*26c0*/  IMAD R10, R14, R8.reuse, RZ ;  /* 0x000000080e0a7224 */ /* 0x080fe200078e02ff */
[----:B------:R-:W-:Y:S01]  /*26d0*/  ISETP.NE.AND.EX P0, PT, RZ, UR5, PT, P0 ;  /* 0x00000005ff007c0c */ /* 0x000fe2000bf05300 */
[----:B------:R-:W-:Y:S01]  /*26e0*/  ULDC.64 UR4, c[0x0][0x308] ;  /* 0x0000c20000047ab9 */ /* 0x000fe20000000a00 */
[----:B------:R-:W-:Y:S01]  /*26f0*/  SHF.R.S32.HI R23, RZ, 0x1f, R22 ;  /* 0x0000001fff177819 */ /* 0x000fe20000011416 */
[----:B------:R-:W-:Y:S01]  /*2700*/  IMAD R3, R24, R9, R10 ;  /* 0x0000000918037224 */ /* 0x000fe200078e020a */
[----:B---3--:R-:W0:Y:S01]  /*2710*/  LDC.64 R6, c[0x0][0x3f8] ;  /* 0x0000fe00ff067b82 */ /* 0x008e220000000a00 */
[----:B------:R-:W-:Y:S01]  /*2720*/  ISETP.NE.AND P6, PT, R26, 0x1, PT ;  /* 0x000000011a00780c */ /* 0x000fe20003fc5270 */
[----:B------:R-:W-:Y:S01]  /*2730*/  VIADD R68, R22, 0x80 ;  /* 0x0000008016447836 */ /* 0x000fe20000000000 */
[C---:B------:R-:W-:Y:S01]  /*2740*/  SHF.L.U64.HI R56, R8.reuse, 0x6, R9 ;  /* 0x0000000608387819 */ /* 0x040fe20000010209 */
[----:B------:R-:W-:Y:S01]  /*2750*/  IMAD.IADD R5, R5, 0x1, R3 ;  /* 0x0000000105057824 */ /* 0x000fe200078e0203 */
[----:B------:R-:W-:Y:S01]  /*2760*/  SHF.L.U64.HI R57, R8, 0x5, R9 ;  /* 0x0000000508397819 */ /* 0x000fe20000010209 */
[----:B------:R-:W-:Y:S01]  /*2770*/  IMAD.WIDE.U32 R20, R17, R8, R22 ;  /* 0x0000000811147225 */ /* 0x000fe200078e0016 */
[----:B------:R-:W-:-:S02]  /*2780*/  SHF.R.U32.HI R27, RZ, 0x3, R209 ;  /* 0x00000003ff1b7819 */ /* 0x000fc400000116d1 */
[----:B------:R-:W-:Y:S01]  /*2790*/  SHF.R.U32.HI R25, RZ, 0x3, R203 ;  /* 0x00000003ff197819 */ /* 0x000fe200000116cb */
[----:B------:R-:W-:Y:S01]  /*27a0*/  IMAD.WIDE.U32 R4, R211, UR4, R4 ;  /* 0x00000004d3047c25 */ /* 0x000fe2000f8e0004 */
[----:B------:R-:W-:Y:S02]  /*27b0*/  IADD3 R54, P1, R17, R24, RZ ;  /* 0x0000001811367210 */ /* 0x000fe40007f3e0ff */
[----:B------:R-:W-:Y:S01]  /*27c0*/  SHF.R.S32.HI R69, RZ, 0x1f, R219 ;  /* 0x0000001fff457819 */ /* 0x000fe200000114db */
[----:B------:R-:W-:Y:S02]  /*27d0*/  IMAD R5, R211, UR5, R5 ;  /* 0x00000005d3057c24 */ /* 0x000fe4000f8e0205 */
[----:B------:R-:W-:Y:S02]  /*27e0*/  IMAD.X R55, R223, 0x1, R14, P1 ;  /* 0x00000001df377824 */ /* 0x000fe400008e060e */
[C---:B------:R-:W-:Y:S02]  /*27f0*/  IMAD.SHL.U32 R58, R8.reuse, 0x40, RZ ;  /* 0x00000040083a7824 */ /* 0x040fe400078e00ff */
[----:B------:R-:W-:-:S02]  /*2800*/  IMAD.SHL.U32 R59, R8, 0x20, RZ ;  /* 0x00000020083b7824 */ /* 0x000fc400078e00ff */
[----:B------:R-:W-:Y:S02]  /*2810*/  VIADD R70, R26, 0x8 ;  /* 0x000000081a467836 */ /* 0x000fe40000000000 */
[-C--:B0-----:R-:W-:Y:S01]  /*2820*/  IMAD R10, R223, R6.reuse, RZ ;  /* 0x00000006df0a7224 */ /* 0x081fe200078e02ff */
[C---:B------:R-:W-:Y:S01]  /*2830*/  SHF.L.U64.HI R60, R6.reuse, 0x5, R7 ;  /* 0x00000005063c7819 */ /* 0x040fe20000010207 */
[----:B------:R-:W-:Y:S01]  /*2840*/  IMAD.WIDE.U32 R46, R17, R6, R18 ;  /* 0x00000006112e7225 */ /* 0x000fe200078e0012 */
[----:B------:R-:W-:-:S03]  /*2850*/  SHF.L.U64.HI R61, R6, 0x6, R7 ;  /* 0x00000006063d7819 */ /* 0x000fc60000010207 */
[C---:B------:R-:W-:Y:S02]  /*2860*/  IMAD R13, R17.reuse, R7, R10 ;  /* 0x00000007110d7224 */ /* 0x040fe400078e020a */
[----:B------:R-:W-:-:S04]  /*2870*/  IMAD.WIDE.U32 R48, R17, R6, R22 ;  /* 0x0000000611307225 */ /* 0x000fc800078e0016 */
[----:B------:R-:W-:Y:S02]  /*2880*/  IMAD.IADD R47, R47, 0x1, R13 ;  /* 0x000000012f2f7824 */ /* 0x000fe400078e020d */
[----:B------:R-:W-:Y:S02]  /*2890*/  IMAD.IADD R49, R13, 0x1, R49 ;  /* 0x000000010d317824 */ /* 0x000fe400078e0231 */
[----:B-----5:R-:W-:-:S04]  /*28a0*/  IMAD.WIDE.U32 R46, R38, R6, R46 ;  /* 0x00000006262e7225 */ /* 0x020fc800078e002e */
[----:B------:R-:W-:-:S04]  /*28b0*/  IMAD.WIDE.U32 R48, R38, R6, R48 ;  /* 0x0000000626307225 */ /* 0x000fc800078e0030 */
[C---:B------:R-:W-:Y:S02]  /*28c0*/  IMAD.SHL.U32 R62, R6.reuse, 0x20, RZ ;  /* 0x00000020063e7824 */ /* 0x040fe400078e00ff */
[----:B------:R-:W-:Y:S01]  /*28d0*/  IMAD.SHL.U32 R63, R6, 0x40, RZ ;  /* 0x00000040063f7824 */ /* 0x000fe200078e00ff */
[----:B----4-:R-:W-:Y:S02]  /*28e0*/  SHF.R.S32.HI R3, RZ, 0x1f, R0 ;  /* 0x0000001fff037819 */ /* 0x010fe40000011400 */
[----:B------:R-:W-:Y:S02]  /*28f0*/  SEL R15, R0, RZ, !P0 ;  /* 0x000000ff000f7207 */ /* 0x000fe40004000000 */
[----:B------:R-:W-:-:S03]  /*2900*/  SEL R12, R3, RZ, !P0 ;  /* 0x000000ff030c7207 */ /* 0x000fc60004000000 */
[----:B------:R-:W-:Y:S02]  /*2910*/  IMAD.WIDE.U32 R44, R15, UR6, R4 ;  /* 0x000000060f2c7c25 */ /* 0x000fe4000f8e0004 */
[----:B------:R-:W0:Y:S02]  /*2920*/  LDC.64 R4, c[0x0][0x408] ;  /* 0x00010200ff047b82 */ /* 0x000e240000000a00 */
[----:B------:R-:W-:-:S04]  /*2930*/  IMAD R0, R12, UR6, RZ ;  /* 0x000000060c007c24 */ /* 0x000fc8000f8e02ff */
[----:B------:R-:W-:Y:S01]  /*2940*/  IMAD R3, R15, UR7, R0 ;  /* 0x000000070f037c24 */ /* 0x000fe2000f8e0200 */
[----:B------:R-:W-:Y:S05]  /*2950*/  @!P6 WARPSYNC.ALL ;  /* 0x000000000000e948 */ /* 0x000fea0003800000 */
[----:B------:R-:W-:Y:S01]  /*2960*/  IMAD R0, R223, R8, RZ ;  /* 0x00000008df007224 */ /* 0x000fe200078e02ff */
[----:B------:R-:W-:Y:S02]  /*2970*/  ULDC.64 UR4, c[0x0][0x330] ;  /* 0x0000cc0000047ab9 */ /* 0x000fe40000000a00 */
[----:B------:R-:W-:-:S04]  /*2980*/  IMAD.WIDE.U32 R42, R211, UR4, R22 ;  /* 0x00000004d32a7c25 */ /* 0x000fc8000f8e0016 */
[----:B------:R-:W-:Y:S02]  /*2990*/  IMAD R11, R17, R9, R0 ;  /* 0x00000009110b7224 */ /* 0x000fe400078e0200 */
[----:B------:R-:W-:Y:S01]  /*29a0*/  IMAD.IADD R0, R45, 0x1, R3 ;  /* 0x000000012d007824 */ /* 0x000fe200078e0203 */
[----:B------:R-:W-:Y:S01]  /*29b0*/  IADD3 R3, P0, R44, R20, RZ ;  /* 0x000000142c037210 */ /* 0x000fe20007f1e0ff */
[----:B------:R-:W-:Y:S01]  /*29c0*/  IMAD R43, R211, UR5, R43 ;  /* 0x00000005d32b7c24 */ /* 0x000fe2000f8e022b */
[----:B------:R-:W-:Y:S01]  /*29d0*/  ULDC.64 UR4, c[0x0][0x338] ;  /* 0x0000ce0000047ab9 */ /* 0x000fe20000000a00 */
[-C--:B0-----:R-:W-:Y:S01]  /*29e0*/  IMAD.WIDE.U32 R50, R17, R4.reuse, R18 ;  /* 0x0000000411327225 */ /* 0x081fe200078e0012 */
[----:B------:R-:W-:Y:S02]  /*29f0*/  IADD3.X R20, R0, R21, R11, P0, !PT ;  /* 0x0000001500147210 */ /* 0x000fe400007fe40b */
[----:B--2---:R-:W-:Y:S01]  /*2a00*/  ISETP.GE.AND P0, PT, R22, R71, PT ;  /* 0x000000471600720c */ /* 0x004fe20003f06270 */
[----:B------:R-:W-:Y:S01]  /*2a10*/  IMAD R10, R12, UR4, RZ ;  /* 0x000000040c0a7c24 */ /* 0x000fe2000f8e02ff */
[C-C-:B------:R-:W-:Y:S01]  /*2a20*/  SHF.L.U64.HI R64, R4.reuse, 0x5, R5.reuse ;  /* 0x0000000504407819 */ /* 0x140fe20000010205 */
[----:B------:R-:W-:Y:S01]  /*2a30*/  IMAD R12, R223, R4, RZ ;  /* 0x00000004df0c7224 */ /* 0x000fe200078e02ff */
[----:B------:R-:W-:Y:S01]  /*2a40*/  SEL R11, R71, RZ, P0 ;  /* 0x000000ff470b7207 */ /* 0x000fe20000000000 */
[C---:B------:R-:W-:Y:S01]  /*2a50*/  IMAD R87, R15.reuse, UR5, R10 ;  /* 0x000000050f577c24 */ /* 0x040fe2000f8e020a */
[----:B------:R-:W-:Y:S01]  /*2a60*/  SHF.L.U64.HI R65, R4, 0x6, R5 ;  /* 0x0000000604417819 */ /* 0x000fe20000010205 */
[----:B------:R-:W-:Y:S01]  /*2a70*/  IMAD.WIDE.U32 R42, R15, UR4, R42 ;  /* 0x000000040f2a7c25 */ /* 0x000fe2000f8e002a */
[----:B------:R-:W-:Y:S01]  /*2a80*/  SHF.R.S32.HI R15, RZ, 0x1f, R38 ;  /* 0x0000001fff0f7819 */ /* 0x000fe20000011426 */
[----:B------:R-:W-:-:S02]  /*2a90*/  ULDC UR4, c[0x0][0x2f4] ;  /* 0x0000bd0000047ab9 */ /* 0x000fc40000000800 */
[C---:B------:R-:W-:Y:S01]  /*2aa0*/  IMAD.IADD R11, R22.reuse, 0x1, R11 ;  /* 0x00000001160b7824 */ /* 0x040fe200078e020b */
[----:B------:R-:W-:Y:S01]  /*2ab0*/  ISETP.GE.AND P1, PT, R22, UR4, PT ;  /* 0x0000000416007c0c */ /* 0x000fe2000bf26270 */
[C---:B------:R-:W-:Y:S01]  /*2ac0*/  IMAD R13, R17.reuse, R5, R12 ;  /* 0x00000005110d7224 */ /* 0x040fe200078e020c */
[----:B------:R-:W-:Y:S01]  /*2ad0*/  ISETP.GE.AND P2, PT, R68, UR4, PT ;  /* 0x0000000444007c0c */ /* 0x000fe2000bf46270 */
[----:B------:R-:W-:Y:S01]  /*2ae0*/  IMAD.WIDE.U32 R52, R17, R4, R22 ;  /* 0x0000000411347225 */ /* 0x000fe200078e0016 */
[----:B------:R-:W-:-:S03]  /*2af0*/  SHF.R.S32.HI R10, RZ, 0x1f, R11 ;  /* 0x0000001fff0a7819 */ /* 0x000fc6000001140b */
[----:B------:R-:W-:Y:S01]  /*2b00*/  IMAD.IADD R51, R51, 0x1, R13 ;  /* 0x0000000133337824 */ /* 0x000fe200078e020d */
[CC--:B------:R-:W-:Y:S01]  /*2b10*/  LEA.HI R12, R10.reuse, R11.reuse, RZ, 0x7 ;  /* 0x0000000b0a0c7211 */ /* 0x0c0fe200078f38ff */
[----:B------:R-:W-:Y:S01]  /*2b20*/  IMAD.IADD R53, R13, 0x1, R53 ;  /* 0x000000010d357824 */ /* 0x000fe200078e0235 */
[----:B------:R-:W-:Y:S01]  /*2b30*/  LEA.HI R10, R10, R11, RZ, 0x4 ;  /* 0x0000000b0a0a7211 */ /* 0x000fe200078f20ff */
[----:B------:R-:W-:Y:S02]  /*2b40*/  IMAD R9, R15, R6, RZ ;  /* 0x000000060f097224 */ /* 0x000fe400078e02ff */
[----:B------:R-:W-:Y:S01]  /*2b50*/  IMAD.SHL.U32 R12, R12, 0x40, RZ ;  /* 0x000000400c0c7824 */ /* 0x000fe200078e00ff */
[--C-:B------:R-:W-:Y:S01]  /*2b60*/  LOP3.LUT R11, R209, 0x70, R10.reuse, 0xf8, !PT ;  /* 0x00000070d10b7812 */ /* 0x100fe200078ef80a */
[-C--:B------:R-:W-:Y:S01]  /*2b70*/  IMAD R15, R15, R4.reuse, RZ ;  /* 0x000000040f0f7224 */ /* 0x080fe200078e02ff */
[----:B------:R-:W-:Y:S01]  /*2b80*/  LOP3.LUT R13, R203, 0x70, R10, 0xf8, !PT ;  /* 0x00000070cb0d7812 */ /* 0x000fe200078ef80a */
[----:B------:R-:W-:Y:S01]  /*2b90*/  IMAD R9, R38, R7, R9 ;  /* 0x0000000726097224 */ /* 0x000fe200078e0209 */
[----:B------:R-:W-:Y:S01]  /*2ba0*/  LOP3.LUT R12, R12, 0xffffe000, RZ, 0xc0, !PT ;  /* 0xffffe0000c0c7812 */ /* 0x000fe200078ec0ff */
[C---:B------:R-:W-:Y:S01]  /*2bb0*/  IMAD R15, R38.reuse, R5, R15 ;  /* 0x00000005260f7224 */ /* 0x040fe200078e020f */
[----:B------:R-:W-:Y:S01]  /*2bc0*/  LOP3.LUT R11, R11, R27, RZ, 0x3c, !PT ;  /* 0x0000001b0b0b7212 */ /* 0x000fe200078e3cff */
[----:B------:R-:W-:Y:S01]  /*2bd0*/  IMAD.WIDE.U32 R50, R38, R4, R50 ;  /* 0x0000000426327225 */ /* 0x000fe200078e0032 */
[----:B------:R-:W-:-:S02]  /*2be0*/  LOP3.LUT R13, R13, R25, RZ, 0x3c, !PT ;  /* 0x000000190d0d7212 */ /* 0x000fc400078e3cff */
[----:B------:R-:W-:Y:S01]  /*2bf0*/  LOP3.LUT R74, R10, 0xfffffff0, RZ, 0xc0, !PT ;  /* 0xfffffff00a4a7812 */ /* 0x000fe200078ec0ff */
[----:B------:R-:W-:Y:S01]  /*2c00*/  IMAD.WIDE.U32 R52, R38, R4, R52 ;  /* 0x0000000426347225 */ /* 0x000fe200078e0034 */
[-C--:B------:R-:W-:Y:S02]  /*2c10*/  IADD3 R21, R11, R12.reuse, R213 ;  /* 0x0000000c0b157210 */ /* 0x080fe40007ffe0d5 */
[----:B------:R-:W-:Y:S01]  /*2c20*/  IADD3 R41, R13, R12, R212 ;  /* 0x0000000c0d297210 */ /* 0x000fe20007ffe0d4 */
[C---:B------:R-:W-:Y:S01]  /*2c30*/  IMAD.SHL.U32 R66, R4.reuse, 0x20, RZ ;  /* 0x0000002004427824 */ /* 0x040fe200078e00ff */
[----:B------:R-:W-:Y:S01]  /*2c40*/  SHF.R.S32.HI R79, RZ, 0x4, R10 ;  /* 0x00000004ff4f7819 */ /* 0x000fe2000001140a */
[----:B------:R-:W-:Y:S01]  /*2c50*/  IMAD.SHL.U32 R67, R4, 0x40, RZ ;  /* 0x0000004004437824 */ /* 0x000fe200078e00ff */
[----:B------:R-:W-:Y:S01]  /*2c60*/  SHF.R.S32.HI R86, RZ, 0x1f, R74 ;  /* 0x0000001fff567819 */ /* 0x000fe2000001144a */
[----:B------:R-:W-:Y:S02]  /*2c70*/  IMAD.SHL.U32 R71, R71, 0x2, RZ ;  /* 0x0000000247477824 */ /* 0x000fe400078e00ff */
[----:B------:R-:W-:-:S02]  /*2c80*/  IMAD.IADD R72, R47, 0x1, R9 ;  /* 0x000000012f487824 */ /* 0x000fc400078e0209 */
[----:B------:R-:W-:Y:S02]  /*2c90*/  IMAD.IADD R73, R9, 0x1, R49 ;  /* 0x0000000109497824 */ /* 0x000fe400078e0231 */
[----:B------:R-:W-:Y:S02]  /*2ca0*/  IMAD.IADD R75, R51, 0x1, R15 ;  /* 0x00000001334b7824 */ /* 0x000fe400078e020f */
[----:B------:R-:W-:Y:S02]  /*2cb0*/  IMAD.IADD R78, R15, 0x1, R53 ;  /* 0x000000010f4e7824 */ /* 0x000fe400078e0235 */
[----:B------:R-:W-:Y:S01]  /*2cc0*/  IMAD.IADD R87, R43, 0x1, R87 ;  /* 0x000000012b577824 */ /* 0x000fe200078e0257 */
[----:B------:R-:W-:Y:S06]  /*2cd0*/  @!P6 BAR.SYNC.DEFER_BLOCKING 0x9, 0x100 ;  /* 0x024400000000eb1d */ /* 0x000fec0000010000 */
.L_x_1478:
[----:B0-----:R-:W0:Y:S01]  /*2ce0*/  LDC.64 R76, c[0x0][0x2e8] ;  /* 0x0000ba00ff4c7b82 */ /* 0x001e220000000a00 */
[----:B------:R-:W-:Y:S01]  /*2cf0*/  VIADD R37, R37, 0xffffffff ;  /* 0xffffffff25257836 */ /* 0x000fe20000000000 */
[----:B------:R-:W-:Y:S05]  /*2d00*/  YIELD ;  /* 0x0000000000007946 */ /* 0x000fea0003800000 */
[----:B------:R-:W-:Y:S01]  /*2d10*/  SHF.R.S32.HI R11, RZ, 0x1f, R37 ;  /* 0x0000001fff0b7819 */ /* 0x000fe20000011425 */
[----:B------:R-:W1:Y:S01]  /*2d20*/  LDC R82, c[0x0][0x3f4] ;  /* 0x0000fd00ff527b82 */ /* 0x000e620000000800 */
[-C--:B------:R-:W-:Y:S01]  /*2d30*/  IMAD R5, R56, R37.reuse, RZ ;  /* 0x0000002538057224 */ /* 0x080fe200078e02ff */
[----:B------:R-:W-:Y:S01]  /*2d40*/  BSSY B0, `(.L_x_1431) ;  /* 0x000046b000007945 */ /* 0x000fe20003800000 */
[----:B------:R-:W-:-:S04]  /*2d50*/  IMAD.WIDE.U32 R80, R58, R37, RZ ;  /* 0x000000253a507225 */ /* 0x000fc800078e00ff */
[----:B------:R-:W-:Y:S01]  /*2d60*/  IMAD R5, R11, R58, R5 ;  /* 0x0000003a0b057224 */ /* 0x000fe200078e0205 */
[----:B------:R-:W-:Y:S01]  /*2d70*/  IADD3 R13, P3, P4, R3, R80, R59 ;  /* 0x00000050030d7210 */ /* 0x000fe20007c7e03b */
[----:B------:R-:W-:Y:S02]  /*2d80*/  IMAD R89, R192, 0x4000, R215 ;  /* 0x00004000c0597824 */ /* 0x000fe400078e02d7 */
[----:B------:R-:W-:Y:S02]  /*2d90*/  IMAD.IADD R33, R81, 0x1, R5 ;  /* 0x0000000151217824 */ /* 0x000fe400078e0205 */
[----:B------:R-:W-:-:S03]  /*2da0*/  IMAD.IADD R89, R16, 0x1, R89 ;  /* 0x0000000110597824 */ /* 0x000fc600078e0259 */
[----:B------:R-:W-:Y:S02]  /*2db0*/  IADD3.X R4, R20, R33, R57, P3, P4 ;  /* 0x0000002114047210 */ /* 0x000fe40001fe8439 */
[-C--:B0-----:R-:W-:Y:S02]  /*2dc0*/  IADD3 R14, P4, P5, R80, R76.reuse, R3 ;  /* 0x0000004c500e7210 */ /* 0x081fe40007d9e003 */
[----:B------:R-:W-:Y:S02]  /*2dd0*/  IADD3 R12, P3, R13, R76, RZ ;  /* 0x0000004c0d0c7210 */ /* 0x000fe40007f7e0ff */
[----:B------:R-:W-:Y:S02]  /*2de0*/  IADD3.X R15, R33, R77, R20, P4, P5 ;  /* 0x0000004d210f7210 */ /* 0x000fe400027ea414 */
[----:B-1----:R-:W-:Y:S01]  /*2df0*/  ISETP.GE.AND P4, PT, R82, 0x1, PT ;  /* 0x000000015200780c */ /* 0x002fe20003f86270 */
[----:B------:R-:W-:Y:S01]  /*2e00*/  IMAD.X R13, R4, 0x1, R77, P3 ;  /* 0x00000001040d7824 */ /* 0x000fe200018e064d */
[----:B------:R-:W-:-:S04]  /*2e10*/  ISETP.GT.AND P5, PT, R37, R39, PT ;  /* 0x000000272500720c */ /* 0x000fc80003fa4270 */
[----:B------:R-:W-:-:S07]  /*2e20*/  P2R R88, PR, RZ, 0x20 ;  /* 0x00000020ff587803 */ /* 0x000fce0000000000 */
[----:B----4-:R-:W-:Y:S05]  /*2e30*/  @!P4 BRA `(.L_x_1432) ;  /* 0x000000440004c947 */ /* 0x010fea0003800000 */
[----:B------:R-:W-:Y:S01]  /*2e40*/  ULDC.U8 UR4, c[0x0][0x410] ;  /* 0x0001040000047ab9 */ /* 0x000fe20000000000 */
[-C--:B------:R-:W-:Y:S01]  /*2e50*/  IMAD R4, R61, R37.reuse, RZ ;  /* 0x000000253d047224 */ /* 0x080fe200078e02ff */
[----:B------:R-:W-:Y:S01]  /*2e60*/  ISETP.NE.AND P3, PT, RZ, UR4, PT ;  /* 0x00000004ff007c0c */ /* 0x000fe2000bf65270 */
[----:B------:R-:W-:Y:S02]  /*2e70*/  IMAD R6, R65, R37, RZ ;  /* 0x0000002541067224 */ /* 0x000fe400078e02ff */
[C---:B------:R-:W-:Y:S02]  /*2e80*/  IMAD R9, R11.reuse, R63, R4 ;  /* 0x0000003f0b097224 */ /* 0x040fe400078e0204 */
[----:B------:R-:W-:Y:S02]  /*2e90*/  IMAD R11, R11, R67, R6 ;  /* 0x000000430b0b7224 */ /* 0x000fe400078e0206 */
[----:B------:R-:W-:Y:S02]  /*2ea0*/  IMAD R90, R37, -0x40, R2 ;  /* 0xffffffc0255a7824 */ /* 0x000fe400078e0202 */
[----:B------:R-:W-:-:S03]  /*2eb0*/  IMAD.WIDE.U32 R6, R63, R37, RZ ;  /* 0x000000253f067225 */ /* 0x000fc600078e00ff */
[----:B------:R-:W-:Y:S01]  /*2ec0*/  VIMNMX R90, R90, 0x40, PT ;  /* 0x000000405a5a7848 */ /* 0x000fe20003fe0100 */
        /* <DEDUP_REMOVED lines=10> */
[----:B------:R-:W-:-:S03]  /*2f70*/  CS2R R32, SRZ ;  /* 0x0000000000207805 */ /* 0x000fc6000001ff00 */
[----:B------:R-:W-:Y:S05]  /*2f80*/  @P4 BRA `(.L_x_1435) ;  /* 0x0000000000404947 */ /* 0x000fea0003800000 */
        /* <DEDUP_REMOVED lines=16> */
.L_x_1435:
[----:B------:R-:W-:Y:S05]  /*3090*/  BSYNC B1 ;  /* 0x0000000000017941 */ /* 0x000fea0003800000 */
.L_x_1434:
[----:B------:R-:W-:Y:S01]  /*30a0*/  ISETP.GE.AND P5, PT, R219, R90, PT ;  /* 0x0000005adb00720c */ /* 0x000fe20003fa6270 */
[----:B------:R-:W-:Y:S01]  /*30b0*/  BSSY B1, `(.L_x_1436) ;  /* 0x000001b000017945 */ /* 0x000fe20003800000 */
[----:B0-----:R-:W-:Y:S02]  /*30c0*/  CS2R R24, SRZ ;  /* 0x0000000000187805 */ /* 0x001fe4000001ff00 */
[----:B------:R-:W-:Y:S01]  /*30d0*/  CS2R R10, SRZ ;  /* 0x00000000000a7805 */ /* 0x000fe2000001ff00 */
[----:B-----5:R-:W-:Y:S01]  /*30e0*/  IMAD.MOV.U32 R83, RZ, RZ, R28 ;  /* 0x000000ffff537224 */ /* 0x020fe200078e001c */
[----:B------:R-:W-:Y:S01]  /*30f0*/  CS2R R26, SRZ ;  /* 0x00000000001a7805 */ /* 0x000fe2000001ff00 */
[----:B------:R-:W-:-:S06]  /*3100*/  IMAD.MOV.U32 R85, RZ, RZ, R34 ;  /* 0x000000ffff557224 */ /* 0x000fcc00078e0022 */
        /* <DEDUP_REMOVED lines=21> */
.L_x_1437:
[----:B------:R-:W-:Y:S05]  /*3260*/  BSYNC B1 ;  /* 0x0000000000017941 */ /* 0x000fea0003800000 */
.L_x_1436:
[----:B------:R-:W-:Y:S01]  /*3270*/  UISETP.NE.AND UP0, UPT, UR45, 0x3, UPT ;  /* 0x000000032d00788c */ /* 0x000fe2000bf05270 */
[----:B------:R-:W-:Y:S02]  /*3280*/  IMAD.MOV.U32 R84, RZ, RZ, R30 ;  /* 0x000000ffff547224 */ /* 0x000fe400078e001e */
[----:B------:R-:W-:Y:S02]  /*3290*/  IMAD.MOV.U32 R101, RZ, RZ, R32 ;  /* 0x000000ffff657224 */ /* 0x000fe400078e0020 */
[----:B-----5:R-:W-:Y:S01]  /*32a0*/  IMAD.MOV.U32 R76, RZ, RZ, R8 ;  /* 0x000000ffff4c7224 */ /* 0x020fe200078e0008 */
[----:B------:R-:W-:Y:S01]  /*32b0*/  PLOP3.LUT P3, PT, PT, PT, UP0, 0x80, 0x0 ;  /* 0x000000000000781c */ /* 0x000fe20003f6f008 */
[----:B------:R-:W-:Y:S02]  /*32c0*/  IMAD.MOV.U32 R80, RZ, RZ, R24 ;  /* 0x000000ffff507224 */ /* 0x000fe400078e0018 */
[----:B------:R-:W-:Y:S02]  /*32d0*/  IMAD.MOV.U32 R77, RZ, RZ, R10 ;  /* 0x000000ffff4d7224 */ /* 0x000fe400078e000a */
[----:B------:R-:W-:-:S08]  /*32e0*/  IMAD.MOV.U32 R81, RZ, RZ, R26 ;  /* 0x000000ffff517224 */ /* 0x000fd000078e001a */
[----:B------:R-:W-:Y:S05]  /*32f0*/  @!P3 BRA `(.L_x_1438) ;  /* 0x000000000004b947 */ /* 0x000fea0003800000 */
[----:B------:R-:W-:Y:S01]  /*3300*/  BPT.TRAP 0x1 ;  /* 0x000000040000795c */ /* 0x000fe20000300000 */
.L_x_1438:
[----:B------:R-:W-:Y:S01]  /*3310*/  IMAD R91, R192, 0x8, R16 ;  /* 0x00000008c05b7824 */ /* 0x000fe200078e0210 */
[----:B------:R-:W-:Y:S01]  /*3320*/  SHF.L.U32 R92, R198, 0x1f, RZ ;  /* 0x0000001fc65c7819 */ /* 0x000fe200000006ff */
[----:B------:R-:W-:Y:S03]  /*3330*/  BSSY B1, `(.L_x_1439) ;  /* 0x0000003000017945 */ /* 0x000fe60003800000 */
[----:B------:R-:W1:Y:S02]  /*3340*/  SYNCS.PHASECHK.TRANS64.TRYWAIT P6, [R91+URZ+0x28490], R92 ;  /* 0x0284905c5b0075a7 */ /* 0x000e6400080c017f */
[----:B-1----:R-:W-:Y:S05]  /*3350*/  @!P6 BRA `(.L_x_1440) ;  /* 0x0000027800ece947 */ /* 0x002fea0003800000 */
.L_x_1809:
[----:B------:R-:W-:Y:S05]  /*3360*/  BSYNC B1 ;  /* 0x0000000000017941 */ /* 0x000fea0003800000 */
.L_x_1439:
[----:B------:R-:W-:Y:S04]  /*3370*/  BSSY B1, `(.L_x_1441) ;  /* 0x00000e1000017945 */ /* 0x000fe80003800000 */
[----:B------:R-:W-:Y:S05]  /*3380*/  @P4 BRA `(.L_x_1442) ;  /* 0x0000000c007c4947 */ /* 0x000fea0003800000 */
[----:B------:R-:W-:Y:S04]  /*3390*/  BSSY B2, `(.L_x_1443) ;  /* 0x000006f000027945 */ /* 0x000fe80003800000 */
[----:B------:R-:W-:Y:S05]  /*33a0*/  @P1 BRA `(.L_x_1444) ;  /* 0x0000000400b41947 */ /* 0x000fea0003800000 */
[----:B0-----:R0:W2:Y:S01]  /*33b0*/  LDS.128 R4, [R89+0x20000] ;  /* 0x0200000059047984 */ /* 0x0010a20000000c00 */
[----:B------:R-:W-:Y:S01]  /*33c0*/  ISETP.GE.AND P4, PT, R18, R82, PT ;  /* 0x000000521200720c */ /* 0x000fe20003f86270 */
[----:B------:R-:W-:-:S12]  /*33d0*/  BSSY B3, `(.L_x_1445) ;  /* 0x0000069000037945 */ /* 0x000fd80003800000 */
[----:B0-----:R-:W-:Y:S05]  /*33e0*/  @P4 BRA `(.L_x_1446) ;  /* 0x00000004009c4947 */ /* 0x001fea0003800000 */
[----:B------:R-:W-:Y:S02]  /*33f0*/  SHF.R.U32.HI R32, RZ, 0x8, R35 ;  /* 0x00000008ff207819 */ /* 0x000fe40000011623 */
[----:B------:R-:W-:Y:S02]  /*3400*/  SHF.R.U32.HI R34, RZ, 0x8, R33 ;  /* 0x00000008ff227819 */ /* 0x000fe40000011621 */
[----:B------:R-:W-:Y:S01]  /*3410*/  SHF.R.U32.HI R95, RZ, 0x10, R35 ;  /* 0x00000010ff5f7819 */ /* 0x000fe20000011623 */
[----:B------:R-:W-:Y:S01]  /*3420*/  IMAD.SHL.U32 R32, R32, 0x100, RZ ;  /* 0x0000010020207824 */ /* 0x000fe200078e00ff */
[----:B------:R-:W-:Y:S02]  /*3430*/  SHF.R.U32.HI R93, RZ, 0x10, R33 ;  /* 0x00000010ff5d7819 */ /* 0x000fe40000011621 */
[----:B------:R-:W-:Y:S01]  /*3440*/  LOP3.LUT R94, R33, 0xff0000ff, RZ, 0xc0, !PT ;  /* 0xff0000ff215e7812 */ /* 0x000fe200078ec0ff */
[----:B------:R-:W-:Y:S01]  /*3450*/  IMAD.SHL.U32 R33, R34, 0x100, RZ ;  /* 0x0000010022217824 */ /* 0x000fe200078e00ff */
[----:B------:R-:W-:Y:S01]  /*3460*/  LOP3.LUT R35, R35, 0xff0000ff, RZ, 0xc0, !PT ;  /* 0xff0000ff23237812 */ /* 0x000fe200078ec0ff */
[----:B--2---:R-:W-:Y:S01]  /*3470*/  IMAD.MOV.U32 R34, RZ, RZ, R4 ;  /* 0x000000ffff227224 */ /* 0x004fe200078e0004 */
[----:B------:R-:W-:-:S02]  /*3480*/  F2FP.F16.E4M3.UNPACK_B R4, R5 ;  /* 0x00000005ff04723e */ /* 0x000fc400020006ff */
[----:B------:R-:W-:Y:S01]  /*3490*/  LOP3.LUT R35, R35, 0xff00, R32, 0xf8, !PT ;  /* 0x0000ff0023237812 */ /* 0x000fe200078ef820 */
[----:B------:R-:W-:Y:S01]  /*34a0*/  IMAD.U32 R32, R95, 0x10000, RZ ;  /* 0x000100005f207824 */ /* 0x000fe200078e00ff */
[----:B------:R-:W-:Y:S01]  /*34b0*/  LOP3.LUT R94, R94, 0xff00, R33, 0xf8, !PT ;  /* 0x0000ff005e5e7812 */ /* 0x000fe200078ef821 */
[----:B------:R-:W-:Y:S01]  /*34c0*/  IMAD.U32 R33, R93, 0x10000, RZ ;  /* 0x000100005d217824 */ /* 0x000fe200078e00ff */
[----:B------:R-:W-:Y:S02]  /*34d0*/  F2FP.F16.E4M3.UNPACK_B R93, R101.H1 ;  /* 0x00000065ff5d723e */ /* 0x000fe400030006ff */
[----:B------:R-:W-:Y:S01]  /*34e0*/  LOP3.LUT R32, R35, 0xff0000, R32, 0xf8, !PT ;  /* 0x00ff000023207812 */ /* 0x000fe200078ef820 */
[--C-:B------:R-:W-:Y:S01]  /*34f0*/  HADD2.F32 R35, -RZ, R4.reuse.H1_H1 ;  /* 0x30000004ff237230 */ /* 0x100fe20000004100 */
[----:B------:R-:W-:Y:S01]  /*3500*/  F2FP.F16.E4M3.UNPACK_B R95, R85.H1 ;  /* 0x00000055ff5f723e */ /* 0x000fe200030006ff */
[--C-:B------:R-:W-:Y:S01]  /*3510*/  HADD2.F32 R97, -RZ, R93.reuse.H0_H0 ;  /* 0x2000005dff617230 */ /* 0x100fe20000004100 */
[----:B------:R-:W-:Y:S01]  /*3520*/  F2FP.F16.E4M3.UNPACK_B R5, R5.H1 ;  /* 0x00000005ff05723e */ /* 0x000fe200030006ff */
[----:B------:R-:W-:Y:S01]  /*3530*/  HADD2.F32 R4, -RZ, R4.H0_H0 ;  /* 0x20000004ff047230 */ /* 0x000fe20000004100 */
[----:B------:R-:W-:Y:S01]  /*3540*/  LOP3.LUT R33, R94, 0xff0000, R33, 0xf8, !PT ;  /* 0x00ff00005e217812 */ /* 0x000fe200078ef821 */
[----:B------:R-:W-:-:S02]  /*3550*/  HADD2.F32 R98, -RZ, R93.H1_H1 ;  /* 0x3000005dff627230 */ /* 0x000fc40000004100 */
[CC--:B------:R-:W-:Y:S01]  /*3560*/  FMUL.FTZ R99, R35.reuse, R97.reuse ;  /* 0x0000006123637220 */ /* 0x0c0fe20000410000 */
[----:B------:R-:W-:Y:S02]  /*3570*/  HADD2.F32 R96, -RZ, R95.H0_H0 ;  /* 0x2000005fff607230 */ /* 0x000fe40000004100 */
[C---:B------:R-:W-:Y:S01]  /*3580*/  FMUL.FTZ R100, R4.reuse, R97 ;  /* 0x0000006104647220 */ /* 0x040fe20000410000 */
[--C-:B------:R-:W-:Y:S01]  /*3590*/  HADD2.F32 R94, -RZ, R5.reuse.H1_H1 ;  /* 0x30000005ff5e7230 */ /* 0x100fe20000004100 */
[----:B------:R-:W-:Y:S01]  /*35a0*/  F2FP.F16.E4M3.UNPACK_B R97, R101 ;  /* 0x00000065ff61723e */ /* 0x000fe200020006ff */
[----:B------:R-:W-:Y:S02]  /*35b0*/  HADD2.F32 R93, -RZ, R5.H0_H0 ;  /* 0x20000005ff5d7230 */ /* 0x000fe40000004100 */
[-C--:B------:R-:W-:Y:S01]  /*35c0*/  FFMA.FTZ R4, R4, R96.reuse, -R99 ;  /* 0x0000006004047223 */ /* 0x080fe20000010863 */
[----:B------:R-:W-:Y:S02]  /*35d0*/  HADD2.F32 R95, -RZ, R95.H1_H1 ;  /* 0x3000005fff5f7230 */ /* 0x000fe40000004100 */
[----:B------:R-:W-:Y:S01]  /*35e0*/  FFMA.FTZ R5, R35, R96, R100 ;  /* 0x0000006023057223 */ /* 0x000fe20000010064 */
[CC--:B------:R-:W-:Y:S01]  /*35f0*/  FMUL.FTZ R102, R94.reuse, R98.reuse ;  /* 0x000000625e667220 */ /* 0x0c0fe20000410000 */
[C---:B------:R-:W-:Y:S01]  /*3600*/  FMUL.FTZ R99, R93.reuse, R98 ;  /* 0x000000625d637220 */ /* 0x040fe20000410000 */
[-C--:B------:R-:W-:Y:S01]  /*3610*/  F2FP.F16.E4M3.UNPACK_B R35, R34.reuse.H1 ;  /* 0x00000022ff23723e */ /* 0x080fe200030006ff */
[--C-:B------:R-:W-:Y:S01]  /*3620*/  HADD2.F32 R98, -RZ, R97.reuse.H0_H0 ;  /* 0x20000061ff627230 */ /* 0x100fe20000004100 */
[----:B------:R-:W-:Y:S01]  /*3630*/  F2FP.F16.E4M3.UNPACK_B R34, R34 ;  /* 0x00000022ff22723e */ /* 0x000fe200020006ff */
[-C--:B------:R-:W-:Y:S01]  /*3640*/  FFMA.FTZ R101, R93, R95.reuse, -R102 ;  /* 0x0000005f5d657223 */ /* 0x080fe20000010866 */
[----:B------:R-:W-:Y:S01]  /*3650*/  FFMA.FTZ R104, R94, R95, R99 ;  /* 0x0000005f5e687223 */ /* 0x000fe20000010063 */
[----:B------:R-:W-:Y:S01]  /*3660*/  HADD2.F32 R99, -RZ, R97.H1_H1 ;  /* 0x30000061ff637230 */ /* 0x000fe20000004100 */
[----:B------:R-:W-:Y:S01]  /*3670*/  F2FP.F16.E4M3.UNPACK_B R95, R85 ;  /* 0x00000055ff5f723e */ /* 0x000fe200020006ff */
[--C-:B------:R-:W-:Y:S01]  /*3680*/  HADD2.F32 R94, -RZ, R35.reuse.H1_H1 ;  /* 0x30000023ff5e7230 */ /* 0x100fe20000004100 */
[----:B------:R-:W-:Y:S01]  /*3690*/  F2FP.F16.E4M3.UNPACK_B R97, R32 ;  /* 0x00000020ff61723e */ /* 0x000fe200020006ff */
[----:B------:R-:W-:-:S02]  /*36a0*/  HADD2.F32 R93, -RZ, R35.H0_H0 ;  /* 0x20000023ff5d7230 */ /* 0x000fc40000004100 */
[--C-:B------:R-:W-:Y:S02]  /*36b0*/  HADD2.F32 R85, -RZ, R34.reuse.H1_H1 ;  /* 0x30000022ff557230 */ /* 0x100fe40000004100 */
[CC--:B------:R-:W-:Y:S01]  /*36c0*/  FMUL.FTZ R102, R94.reuse, R99.reuse ;  /* 0x000000635e667220 */ /* 0x0c0fe20000410000 */
[----:B------:R-:W-:Y:S02]  /*36d0*/  HADD2.F32 R35, -RZ, R34.H0_H0 ;  /* 0x20000022ff237230 */ /* 0x000fe40000004100 */
[----:B------:R-:W-:Y:S01]  /*36e0*/  FMUL.FTZ R99, R93, R99 ;  /* 0x000000635d637220 */ /* 0x000fe20000410000 */
[--C-:B------:R-:W-:Y:S02]  /*36f0*/  HADD2.F32 R34, -RZ, R95.reuse.H1_H1 ;  /* 0x3000005fff227230 */ /* 0x100fe40000004100 */
[-C--:B------:R-:W-:Y:S01]  /*3700*/  FMUL.FTZ R100, R85, R98.reuse ;  /* 0x0000006255647220 */ /* 0x080fe20000410000 */
[----:B------:R-:W-:Y:S02]  /*3710*/  HADD2.F32 R96, -RZ, R95.H0_H0 ;  /* 0x2000005fff607230 */ /* 0x000fe40000004100 */
[----:B------:R-:W-:Y:S01]  /*3720*/  FMUL.FTZ R98, R35, R98 ;  /* 0x0000006223627220 */ /* 0x000fe20000410000 */
[----:B------:R-:W-:Y:S01]  /*3730*/  F2FP.F16.E4M3.UNPACK_B R95, R7.H1 ;  /* 0x00000007ff5f723e */ /* 0x000fe200030006ff */
[-C--:B------:R-:W-:Y:S01]  /*3740*/  FFMA.FTZ R93, R93, R34.reuse, -R102 ;  /* 0x000000225d5d7223 */ /* 0x080fe20000010866 */
[----:B------:R-:W-:Y:S01]  /*3750*/  FFMA.FTZ R94, R94, R34, R99 ;  /* 0x000000225e5e7223 */ /* 0x000fe20000010063 */
[-C--:B------:R-:W-:Y:S01]  /*3760*/  FFMA.FTZ R34, R35, R96.reuse, -R100 ;  /* 0x0000006023227223 */ /* 0x080fe20000010864 */
[----:B------:R-:W-:Y:S01]  /*3770*/  FFMA.FTZ R35, R85, R96, R98 ;  /* 0x0000006055237223 */ /* 0x000fe20000010062 */
[----:B------:R-:W-:Y:S01]  /*3780*/  F2FP.SATFINITE.E4M3.F32.PACK_AB_MERGE_C R85, R104, R101, RZ ;  /* 0x000000656855723e */ /* 0x000fe200048070ff */
[--C-:B------:R-:W-:Y:S01]  /*3790*/  HADD2.F32 R96, -RZ, R95.reuse.H0_H0 ;  /* 0x2000005fff607230 */ /* 0x100fe20000004100 */
[----:B------:R-:W-:Y:S01]  /*37a0*/  F2FP.SATFINITE.E4M3.F32.PACK_AB_MERGE_C R93, R94, R93, RZ ;  /* 0x0000005d5e5d723e */ /* 0x000fe200048070ff */
[----:B------:R-:W-:Y:S01]  /*37b0*/  HADD2.F32 R95, -RZ, R95.H1_H1 ;  /* 0x3000005fff5f7230 */ /* 0x000fe20000004100 */
[----:B------:R-:W-:-:S02]  /*37c0*/  F2FP.F16.E4M3.UNPACK_B R101, R33.H1 ;  /* 0x00000021ff65723e */ /* 0x000fc400030006ff */
[----:B------:R-:W-:Y:S02]  /*37d0*/  F2FP.F16.E4M3.UNPACK_B R94, R6.H1 ;  /* 0x00000006ff5e723e */ /* 0x000fe400030006ff */
[----:B------:R-:W-:Y:S01]  /*37e0*/  F2FP.F16.E4M3.UNPACK_B R100, R33 ;  /* 0x00000021ff64723e */ /* 0x000fe200020006ff */
[----:B------:R-:W-:Y:S01]  /*37f0*/  HADD2.F32 R103, -RZ, R101.H1_H1 ;  /* 0x30000065ff677230 */ /* 0x000fe20000004100 */
[----:B------:R-:W-:Y:S01]  /*3800*/  F2FP.F16.E4M3.UNPACK_B R98, R32.H1 ;  /* 0x00000020ff62723e */ /* 0x000fe200030006ff */
[----:B------:R-:W-:Y:S01]  /*3810*/  HADD2.F32 R33, -RZ, R94.H1_H1 ;  /* 0x3000005eff217230 */ /* 0x000fe20000004100 */
[----:B------:R-:W-:Y:S01]  /*3820*/  F2FP.F16.E4M3.UNPACK_B R7, R7 ;  /* 0x00000007ff07723e */ /* 0x000fe200020006ff */
[----:B------:R-:W-:Y:S02]  /*3830*/  HADD2.F32 R102, -RZ, R100.H1_H1 ;  /* 0x30000064ff667230 */ /* 0x000fe40000004100 */
[----:B------:R-:W-:Y:S01]  /*3840*/  FMUL.FTZ R105, R95, R103 ;  /* 0x000000675f697220 */ /* 0x000fe20000410000 */
[----:B------:R-:W-:-:S02]  /*3850*/  HADD2.F32 R94, -RZ, R94.H0_H0 ;  /* 0x2000005eff5e7230 */ /* 0x000fc40000004100 */
[----:B------:R-:W-:Y:S01]  /*3860*/  FMUL.FTZ R104, R96, R103 ;  /* 0x0000006760687220 */ /* 0x000fe20000410000 */
[----:B------:R-:W-:Y:S02]  /*3870*/  HADD2.F32 R32, -RZ, R97.H1_H1 ;  /* 0x30000061ff207230 */ /* 0x000fe40000004100 */
[C---:B------:R-:W-:Y:S01]  /*3880*/  FMUL.FTZ R103, R33.reuse, R102 ;  /* 0x0000006621677220 */ /* 0x040fe20000410000 */
[----:B------:R-:W-:Y:S01]  /*3890*/  F2FP.F16.E4M3.UNPACK_B R6, R6 ;  /* 0x00000006ff06723e */ /* 0x000fe200020006ff */
[C---:B------:R-:W-:Y:S01]  /*38a0*/  FMUL.FTZ R102, R94.reuse, R102 ;  /* 0x000000665e667220 */ /* 0x040fe20000410000 */
[----:B------:R-:W-:Y:S02]  /*38b0*/  HADD2.F32 R99, -RZ, R98.H1_H1 ;  /* 0x30000062ff637230 */ /* 0x000fe40000004100 */
[-C--:B------:R-:W-:Y:S01]  /*38c0*/  FFMA.FTZ R103, R94, R32.reuse, -R103 ;  /* 0x000000205e677223 */ /* 0x080fe20000010867 */
[----:B------:R-:W-:Y:S02]  /*38d0*/  HADD2.F32 R101, -RZ, R101.H0_H0 ;  /* 0x20000065ff657230 */ /* 0x000fe40000004100 */
[----:B------:R-:W-:Y:S01]  /*38e0*/  FFMA.FTZ R102, R33, R32, R102 ;  /* 0x0000002021667223 */ /* 0x000fe20000010066 */
[----:B------:R-:W-:-:S02]  /*38f0*/  HADD2.F32 R32, -RZ, R7.H0_H0 ;  /* 0x20000007ff207230 */ /* 0x000fc40000004100 */
[-C--:B------:R-:W-:Y:S01]  /*3900*/  FFMA.FTZ R105, R96, R99.reuse, -R105 ;  /* 0x0000006360697223 */ /* 0x080fe20000010869 */
[----:B------:R-:W-:Y:S02]  /*3910*/  HADD2.F32 R33, -RZ, R7.H1_H1 ;  /* 0x30000007ff217230 */ /* 0x000fe40000004100 */
[----:B------:R-:W-:Y:S01]  /*3920*/  FFMA.FTZ R104, R95, R99, R104 ;  /* 0x000000635f687223 */ /* 0x000fe20000010068 */
[--C-:B------:R-:W-:Y:S02]  /*3930*/  HADD2.F32 R7, -RZ, R6.reuse.H0_H0 ;  /* 0x20000006ff077230 */ /* 0x100fe40000004100 */
[-C--:B------:R-:W-:Y:S01]  /*3940*/  FMUL.FTZ R96, R32, R101.reuse ;  /* 0x0000006520607220 */ /* 0x080fe20000410000 */
[----:B------:R-:W-:Y:S02]  /*3950*/  HADD2.F32 R6, -RZ, R6.H1_H1 ;  /* 0x30000006ff067230 */ /* 0x000fe40000004100 */
[----:B------:R-:W-:Y:S01]  /*3960*/  FMUL.FTZ R99, R33, R101 ;  /* 0x0000006521637220 */ /* 0x000fe20000410000 */
[----:B------:R-:W-:Y:S01]  /*3970*/  HADD2.F32 R100, -RZ, R100.H0_H0 ;  /* 0x20000064ff647230 */ /* 0x000fe20000004100 */
[----:B------:R-:W-:Y:S01]  /*3980*/  F2FP.SATFINITE.E4M3.F32.PACK_AB_MERGE_C R102, R102, R103, RZ ;  /* 0x000000676666723e */ /* 0x000fe200048070ff */
[----:B------:R-:W-:Y:S01]  /*3990*/  HADD2.F32 R98, -RZ, R98.H0_H0 ;  /* 0x20000062ff627230 */ /* 0x000fe20000004100 */
[----:B------:R-:W-:Y:S01]  /*39a0*/  F2FP.SATFINITE.E4M3.F32.PACK_AB_MERGE_C R104, R104, R105, RZ ;  /* 0x000000696868723e */ /* 0x000fe200048070ff */
[----:B------:R-:W-:-:S02]  /*39b0*/  HADD2.F32 R97, -RZ, R97.H0_H0 ;  /* 0x20000061ff617230 */ /* 0x000fc40000004100 */
[-C--:B------:R-:W-:Y:S01]  /*39c0*/  FMUL.FTZ R94, R6, R100.reuse ;  /* 0x00000064065e7220 */ /* 0x080fe20000410000 */
[----:B------:R-:W-:Y:S01]  /*39d0*/  FMUL.FTZ R95, R7, R100 ;  /* 0x00000064075f7220 */ /* 0x000fe20000410000 */
[-C--:B------:R-:W-:Y:S01]  /*39e0*/  FFMA.FTZ R99, R32, R98.reuse, -R99 ;  /* 0x0000006220637223 */ /* 0x080fe20000010863 */
[----:B------:R-:W-:Y:S01]  /*39f0*/  FFMA.FTZ R96, R33, R98, R96 ;  /* 0x0000006221607223 */ /* 0x000fe20000010060 */
[-C--:B------:R-:W-:Y:S01]  /*3a00*/  FFMA.FTZ R94, R7, R97.reuse, -R94 ;  /* 0x00000061075e7223 */ /* 0x080fe2000001085e */
[----:B------:R-:W-:Y:S01]  /*3a10*/  FFMA.FTZ R95, R6, R97, R95 ;  /* 0x00000061065f7223 */ /* 0x000fe2000001005f */
[----:B------:R-:W-:Y:S02]  /*3a20*/  F2FP.SATFINITE.E4M3.F32.PACK_AB_MERGE_C R5, R5, R4, R85 ;  /* 0x000000040505723e */ /* 0x000fe40004807055 */
[----:B------:R-:W-:Y:S02]  /*3a30*/  F2FP.SATFINITE.E4M3.F32.PACK_AB_MERGE_C R4, R35, R34, R93 ;  /* 0x000000222304723e */ /* 0x000fe4000480705d */
[----:B------:R-:W-:-:S02]  /*3a40*/  F2FP.SATFINITE.E4M3.F32.PACK_AB_MERGE_C R6, R95, R94, R102 ;  /* 0x0000005e5f06723e */ /* 0x000fc40004807066 */
[----:B------:R-:W-:-:S07]  /*3a50*/  F2FP.SATFINITE.E4M3.F32.PACK_AB_MERGE_C R7, R96, R99, R104 ;  /* 0x000000636007723e */ /* 0x000fce0004807068 */
.L_x_1446:
[----:B------:R-:W-:Y:S05]  /*3a60*/  BSYNC B3 ;  /* 0x0000000000037941 */ /* 0x000fea0003800000 */
.L_x_1445:
[----:B--2---:R2:W-:Y:S02]  /*3a70*/  STG.E.128 desc[UR46][R14.64], R4 ;  /* 0x000000040e007986 */ /* 0x0045e4000c101d2e */
.L_x_1444:
[----:B------:R-:W-:Y:S05]  /*3a80*/  BSYNC B2 ;  /* 0x0000000000027941 */ /* 0x000fea0003800000 */
.L_x_1443:
[----:B------:R-:W-:Y:S05]  /*3a90*/  @P2 BRA `(.L_x_1442) ;  /* 0x0000000400b82947 */ /* 0x000fea0003800000 */
[----:B0-2---:R0:W2:Y:S01]  /*3aa0*/  LDS.128 R4, [R89+0x22000] ;  /* 0x0220000059047984 */ /* 0x0050a20000000c00 */
[----:B------:R-:W-:Y:S01]  /*3ab0*/  ISETP.GE.AND P4, PT, R194, R82, PT ;  /* 0x00000052c200720c */ /* 0x000fe20003f86270 */
[----:B------:R-:W-:-:S12]  /*3ac0*/  BSSY B2, `(.L_x_1447) ;  /* 0x000006a000027945 */ /* 0x000fd80003800000 */
[----:B0-----:R-:W-:Y:S05]  /*3ad0*/  @P4 BRA `(.L_x_1448) ;  /* 0x0000000400a04947 */ /* 0x001fea0003800000 */
[----:B------:R-:W-:Y:S02]  /*3ae0*/  SHF.R.U32.HI R30, RZ, 0x8, R29 ;  /* 0x00000008ff1e7819 */ /* 0x000fe4000001161d */
[--C-:B------:R-:W-:Y:S02]  /*3af0*/  SHF.R.U32.HI R33, RZ, 0x8, R31.reuse ;  /* 0x00000008ff217819 */ /* 0x100fe4000001161f */
[----:B------:R-:W-:Y:S02]  /*3b00*/  LOP3.LUT R32, R31, 0xff0000ff, RZ, 0xc0, !PT ;  /* 0xff0000ff1f207812 */ /* 0x000fe400078ec0ff */
[----:B------:R-:W-:Y:S01]  /*3b10*/  SHF.R.U32.HI R34, RZ, 0x10, R31 ;  /* 0x00000010ff227819 */ /* 0x000fe2000001161f */
[----:B------:R-:W-:Y:S01]  /*3b20*/  IMAD.SHL.U32 R31, R30, 0x100, RZ ;  /* 0x000001001e1f7824 */ /* 0x000fe200078e00ff */
[----:B------:R-:W-:Y:S01]  /*3b30*/  LOP3.LUT R28, R29, 0xff0000ff, RZ, 0xc0, !PT ;  /* 0xff0000ff1d1c7812 */ /* 0x000fe200078ec0ff */
[----:B------:R-:W-:Y:S01]  /*3b40*/  IMAD.SHL.U32 R33, R33, 0x100, RZ ;  /* 0x0000010021217824 */ /* 0x000fe200078e00ff */
[----:B------:R-:W-:Y:S01]  /*3b50*/  SHF.R.U32.HI R35, RZ, 0x10, R29 ;  /* 0x00000010ff237819 */ /* 0x000fe2000001161d */
[----:B--2---:R-:W-:Y:S01]  /*3b60*/  IMAD.MOV.U32 R29, RZ, RZ, R5 ;  /* 0x000000ffff1d7224 */ /* 0x004fe200078e0005 */
[----:B------:R-:W-:Y:S01]  /*3b70*/  LOP3.LUT R5, R28, 0xff00, R31, 0xf8, !PT ;  /* 0x0000ff001c057812 */ /* 0x000fe200078ef81f */
[----:B------:R-:W-:Y:S01]  /*3b80*/  IMAD.MOV.U32 R30, RZ, RZ, R4 ;  /* 0x000000ffff1e7224 */ /* 0x000fe200078e0004 */
[----:B------:R-:W-:Y:S01]  /*3b90*/  LOP3.LUT R33, R32, 0xff00, R33, 0xf8, !PT ;  /* 0x0000ff0020217812 */ /* 0x000fe200078ef821 */
[----:B------:R-:W-:Y:S01]  /*3ba0*/  IMAD.U32 R28, R35, 0x10000, RZ ;  /* 0x00010000231c7824 */ /* 0x000fe200078e00ff */
[----:B------:R-:W-:Y:S01]  /*3bb0*/  F2FP.F16.E4M3.UNPACK_B R4, R29 ;  /* 0x0000001dff04723e */ /* 0x000fe200020006ff */
[----:B------:R-:W-:Y:S01]  /*3bc0*/  IMAD.U32 R34, R34, 0x10000, RZ ;  /* 0x0001000022227824 */ /* 0x000fe200078e00ff */
[----:B------:R-:W-:-:S02]  /*3bd0*/  F2FP.F16.E4M3.UNPACK_B R32, R84.H1 ;  /* 0x00000054ff20723e */ /* 0x000fc400030006ff */
[----:B------:R-:W-:Y:S01]  /*3be0*/  LOP3.LUT R5, R5, 0xff0000, R28, 0xf8, !PT ;  /* 0x00ff000005057812 */ /* 0x000fe200078ef81c */
[----:B------:R-:W-:Y:S01]  /*3bf0*/  HADD2.F32 R31, -RZ, R4.H1_H1 ;  /* 0x30000004ff1f7230 */ /* 0x000fe20000004100 */
[----:B------:R-:W-:Y:S01]  /*3c00*/  LOP3.LUT R28, R33, 0xff0000, R34, 0xf8, !PT ;  /* 0x00ff0000211c7812 */ /* 0x000fe200078ef822 */
[----:B------:R-:W-:Y:S01]  /*3c10*/  HADD2.F32 R85, -RZ, R32.H0_H0 ;  /* 0x20000020ff557230 */ /* 0x000fe20000004100 */
[----:B------:R-:W-:Y:S01]  /*3c20*/  F2FP.F16.E4M3.UNPACK_B R34, R83.H1 ;  /* 0x00000053ff22723e */ /* 0x000fe200030006ff */
[----:B------:R-:W-:Y:S01]  /*3c30*/  HADD2.F32 R4, -RZ, R4.H0_H0 ;  /* 0x20000004ff047230 */ /* 0x000fe20000004100 */
[----:B------:R-:W-:Y:S01]  /*3c40*/  F2FP.F16.E4M3.UNPACK_B R29, R29.H1 ;  /* 0x0000001dff1d723e */ /* 0x000fe200030006ff */
[----:B------:R-:W-:Y:S02]  /*3c50*/  HADD2.F32 R93, -RZ, R32.H1_H1 ;  /* 0x30000020ff5d7230 */ /* 0x000fe40000004100 */
[----:B------:R-:W-:Y:S01]  /*3c60*/  FMUL.FTZ R95, R31, R85 ;  /* 0x000000551f5f7220 */ /* 0x000fe20000410000 */
[----:B------:R-:W-:-:S02]  /*3c70*/  HADD2.F32 R35, -RZ, R34.H0_H0 ;  /* 0x20000022ff237230 */ /* 0x000fc40000004100 */
[----:B------:R-:W-:Y:S01]  /*3c80*/  FMUL.FTZ R94, R4, R85 ;  /* 0x00000055045e7220 */ /* 0x000fe20000410000 */
[--C-:B------:R-:W-:Y:S01]  /*3c90*/  HADD2.F32 R33, -RZ, R29.reuse.H1_H1 ;  /* 0x3000001dff217230 */ /* 0x100fe20000004100 */
[----:B------:R-:W-:Y:S01]  /*3ca0*/  F2FP.F16.E4M3.UNPACK_B R84, R84 ;  /* 0x00000054ff54723e */ /* 0x000fe200020006ff */
[----:B------:R-:W-:Y:S02]  /*3cb0*/  HADD2.F32 R32, -RZ, R29.H0_H0 ;  /* 0x2000001dff207230 */ /* 0x000fe40000004100 */
[----:B------:R-:W-:Y:S01]  /*3cc0*/  FFMA.FTZ R29, R31, R35, R94 ;  /* 0x000000231f1d7223 */ /* 0x000fe2000001005e */
[----:B------:R-:W-:Y:S02]  /*3cd0*/  HADD2.F32 R34, -RZ, R34.H1_H1 ;  /* 0x30000022ff227230 */ /* 0x000fe40000004100 */
[CC--:B------:R-:W-:Y:S01]  /*3ce0*/  FMUL.FTZ R85, R33.reuse, R93.reuse ;  /* 0x0000005d21557220 */ /* 0x0c0fe20000410000 */
[-C--:B------:R-:W-:Y:S01]  /*3cf0*/  F2FP.F16.E4M3.UNPACK_B R31, R30.reuse.H1 ;  /* 0x0000001eff1f723e */ /* 0x080fe200030006ff */
[----:B------:R-:W-:Y:S01]  /*3d00*/  FMUL.FTZ R96, R32, R93 ;  /* 0x0000005d20607220 */ /* 0x000fe20000410000 */
[----:B------:R-:W-:Y:S01]  /*3d10*/  F2FP.F16.E4M3.UNPACK_B R30, R30 ;  /* 0x0000001eff1e723e */ /* 0x000fe200020006ff */
[----:B------:R-:W-:Y:S01]  /*3d20*/  FFMA.FTZ R4, R4, R35, -R95 ;  /* 0x0000002304047223 */ /* 0x000fe2000001085f */
[-C--:B------:R-:W-:Y:S01]  /*3d30*/  FFMA.FTZ R93, R32, R34.reuse, -R85 ;  /* 0x00000022205d7223 */ /* 0x080fe20000010855 */
[----:B------:R-:W-:Y:S01]  /*3d40*/  FFMA.FTZ R98, R33, R34, R96 ;  /* 0x0000002221627223 */ /* 0x000fe20000010060 */
[----:B------:R-:W-:Y:S01]  /*3d50*/  F2FP.F16.E4M3.UNPACK_B R83, R83 ;  /* 0x00000053ff53723e */ /* 0x000fe200020006ff */
[----:B------:R-:W-:-:S02]  /*3d60*/  HADD2.F32 R35, -RZ, R84.H1_H1 ;  /* 0x30000054ff237230 */ /* 0x000fc40000004100 */
[--C-:B------:R-:W-:Y:S01]  /*3d70*/  HADD2.F32 R34, -RZ, R31.reuse.H1_H1 ;  /* 0x3000001fff227230 */ /* 0x100fe20000004100 */
[----:B------:R-:W-:Y:S01]  /*3d80*/  F2FP.SATFINITE.E4M3.F32.PACK_AB_MERGE_C R100, R98, R93, RZ ;  /* 0x0000005d6264723e */ /* 0x000fe200048070ff */
[----:B------:R-:W-:Y:S01]  /*3d90*/  HADD2.F32 R33, -RZ, R31.H0_H0 ;  /* 0x2000001fff217230 */ /* 0x000fe20000004100 */
[----:B------:R-:W-:Y:S01]  /*3da0*/  F2FP.F16.E4M3.UNPACK_B R93, R28.H1 ;  /* 0x0000001cff5d723e */ /* 0x000fe200030006ff */
[--C-:B------:R-:W-:Y:S02]  /*3db0*/  HADD2.F32 R31, -RZ, R30.reuse.H0_H0 ;  /* 0x2000001eff1f7230 */ /* 0x100fe40000004100 */
[-C--:B------:R-:W-:Y:S01]  /*3dc0*/  FMUL.FTZ R96, R34, R35.reuse ;  /* 0x0000002322607220 */ /* 0x080fe20000410000 */
[----:B------:R-:W-:Y:S02]  /*3dd0*/  HADD2.F32 R32, -RZ, R30.H1_H1 ;  /* 0x3000001eff207230 */ /* 0x000fe40000004100 */
[----:B------:R-:W-:Y:S01]  /*3de0*/  FMUL.FTZ R85, R33, R35 ;  /* 0x0000002321557220 */ /* 0x000fe20000410000 */
[----:B------:R-:W-:-:S02]  /*3df0*/  HADD2.F32 R84, -RZ, R84.H0_H0 ;  /* 0x20000054ff547230 */ /* 0x000fc40000004100 */
[--C-:B------:R-:W-:Y:S02]  /*3e00*/  HADD2.F32 R30, -RZ, R83.reuse.H1_H1 ;  /* 0x30000053ff1e7230 */ /* 0x100fe40000004100 */
[----:B------:R-:W-:Y:S02]  /*3e10*/  HADD2.F32 R83, -RZ, R83.H0_H0 ;  /* 0x20000053ff537230 */ /* 0x000fe40000004100 */
[-C--:B------:R-:W-:Y:S01]  /*3e20*/  FMUL.FTZ R94, R32, R84.reuse ;  /* 0x00000054205e7220 */ /* 0x080fe20000410000 */
[----:B------:R-:W-:Y:S01]  /*3e30*/  FMUL.FTZ R35, R31, R84 ;  /* 0x000000541f237220 */ /* 0x000fe20000410000 */
[-C--:B------:R-:W-:Y:S01]  /*3e40*/  FFMA.FTZ R96, R33, R30.reuse, -R96 ;  /* 0x0000001e21607223 */ /* 0x080fe20000010860 */
[----:B------:R-:W-:Y:S01]  /*3e50*/  FFMA.FTZ R85, R34, R30, R85 ;  /* 0x0000001e22557223 */ /* 0x000fe20000010055 */
[----:B------:R-:W-:Y:S01]  /*3e60*/  F2FP.F16.E4M3.UNPACK_B R33, R7.H1 ;  /* 0x00000007ff21723e */ /* 0x000fe200030006ff */
[-C--:B------:R-:W-:Y:S01]  /*3e70*/  FFMA.FTZ R30, R31, R83.reuse, -R94 ;  /* 0x000000531f1e7223 */ /* 0x080fe2000001085e */
[----:B------:R-:W-:Y:S01]  /*3e80*/  FFMA.FTZ R31, R32, R83, R35 ;  /* 0x00000053201f7223 */ /* 0x000fe20000010023 */
[-C--:B------:R-:W-:Y:S01]  /*3e90*/  F2FP.F16.E4M3.UNPACK_B R83, R5.reuse.H1 ;  /* 0x00000005ff53723e */ /* 0x080fe200030006ff */
[----:B------:R-:W-:Y:S01]  /*3ea0*/  HADD2.F32 R94, -RZ, R93.H1_H1 ;  /* 0x3000005dff5e7230 */ /* 0x000fe20000004100 */
[----:B------:R-:W-:Y:S01]  /*3eb0*/  F2FP.SATFINITE.E4M3.F32.PACK_AB_MERGE_C R98, R85, R96, RZ ;  /* 0x000000605562723e */ /* 0x000fe200048070ff */
[--C-:B------:R-:W-:Y:S01]  /*3ec0*/  HADD2.F32 R34, -RZ, R33.reuse.H0_H0 ;  /* 0x20000021ff227230 */ /* 0x100fe20000004100 */
[----:B------:R-:W-:Y:S01]  /*3ed0*/  F2FP.F16.E4M3.UNPACK_B R32, R6.H1 ;  /* 0x00000006ff20723e */ /* 0x000fe200030006ff */
[----:B------:R-:W-:Y:S01]  /*3ee0*/  HADD2.F32 R33, -RZ, R33.H1_H1 ;  /* 0x30000021ff217230 */ /* 0x000fe20000004100 */
[----:B------:R-:W-:Y:S01]  /*3ef0*/  F2FP.F16.E4M3.UNPACK_B R85, R28 ;  /* 0x0000001cff55723e */ /* 0x000fe200020006ff */
[----:B------:R-:W-:Y:S01]  /*3f00*/  HADD2.F32 R84, -RZ, R83.H1_H1 ;  /* 0x30000053ff547230 */ /* 0x000fe20000004100 */
[----:B------:R-:W-:Y:S01]  /*3f10*/  F2FP.F16.E4M3.UNPACK_B R35, R5 ;  /* 0x00000005ff23723e */ /* 0x000fe200020006ff */
[----:B------:R-:W-:-:S02]  /*3f20*/  HADD2.F32 R28, -RZ, R32.H1_H1 ;  /* 0x30000020ff1c7230 */ /* 0x000fc40000004100 */
[-C--:B------:R-:W-:Y:S01]  /*3f30*/  FMUL.FTZ R5, R33, R94.reuse ;  /* 0x0000005e21057220 */ /* 0x080fe20000410000 */
[----:B------:R-:W-:Y:S02]  /*3f40*/  HADD2.F32 R95, -RZ, R85.H1_H1 ;  /* 0x30000055ff5f7230 */ /* 0x000fe40000004100 */
[C---:B------:R-:W-:Y:S01]  /*3f50*/  FMUL.FTZ R96, R34.reuse, R94 ;  /* 0x0000005e22607220 */ /* 0x040fe20000410000 */
[----:B------:R-:W-:Y:S02]  /*3f60*/  HADD2.F32 R32, -RZ, R32.H0_H0 ;  /* 0x20000020ff207230 */ /* 0x000fe40000004100 */
[----:B------:R-:W-:Y:S01]  /*3f70*/  FFMA.FTZ R94, R34, R84, -R5 ;  /* 0x00000054225e7223 */ /* 0x000fe20000010805 */
        /* <DEDUP_REMOVED lines=8> */
[--C-:B------:R-:W-:Y:S02]  /*4000*/  HADD2.F32 R5, -RZ, R6.reuse.H0_H0 ;  /* 0x20000006ff057230 */ /* 0x100fe40000004100 */
[----:B------:R-:W-:Y:S01]  /*4010*/  FFMA.FTZ R99, R33, R84, R96 ;  /* 0x0000005421637223 */ /* 0x000fe20000010060 */
[--C-:B------:R-:W-:Y:S02]  /*4020*/  HADD2.F32 R28, -RZ, R7.reuse.H0_H0 ;  /* 0x20000007ff1c7230 */ /* 0x100fe40000004100 */
[----:B------:R-:W-:Y:S01]  /*4030*/  HADD2.F32 R6, -RZ, R6.H1_H1 ;  /* 0x30000006ff067230 */ /* 0x000fe20000004100 */
[----:B------:R-:W-:Y:S01]  /*4040*/  F2FP.SATFINITE.E4M3.F32.PACK_AB_MERGE_C R34, R34, R97, RZ ;  /* 0x000000612222723e */ /* 0x000fe200048070ff */
[----:B------:R-:W-:Y:S01]  /*4050*/  HADD2.F32 R7, -RZ, R7.H1_H1 ;  /* 0x30000007ff077230 */ /* 0x000fe20000004100 */
[----:B------:R-:W-:Y:S01]  /*4060*/  F2FP.SATFINITE.E4M3.F32.PACK_AB_MERGE_C R94, R99, R94, RZ ;  /* 0x0000005e635e723e */ /* 0x000fe200048070ff */
[----:B------:R-:W-:-:S02]  /*4070*/  HADD2.F32 R93, -RZ, R93.H0_H0 ;  /* 0x2000005dff5d7230 */ /* 0x000fc40000004100 */
[-C--:B------:R-:W-:Y:S01]  /*4080*/  FMUL.FTZ R32, R6, R85.reuse ;  /* 0x0000005506207220 */ /* 0x080fe20000410000 */
[----:B------:R-:W-:Y:S02]  /*4090*/  HADD2.F32 R83, -RZ, R83.H0_H0 ;  /* 0x20000053ff537230 */ /* 0x000fe40000004100 */
[----:B------:R-:W-:Y:S01]  /*40a0*/  FMUL.FTZ R85, R5, R85 ;  /* 0x0000005505557220 */ /* 0x000fe20000410000 */
[----:B------:R-:W-:Y:S02]  /*40b0*/  HADD2.F32 R35, -RZ, R35.H0_H0 ;  /* 0x20000023ff237230 */ /* 0x000fe40000004100 */
[-C--:B------:R-:W-:Y:S01]  /*40c0*/  FMUL.FTZ R33, R7, R93.reuse ;  /* 0x0000005d07217220 */ /* 0x080fe20000410000 */
[----:B------:R-:W-:-:S03]  /*40d0*/  FMUL.FTZ R84, R28, R93 ;  /* 0x0000005d1c547220 */ /* 0x000fc60000410000 */
[-C--:B------:R-:W-:Y:S01]  /*40e0*/  FFMA.FTZ R33, R28, R83.reuse, -R33 ;  /* 0x000000531c217223 */ /* 0x080fe20000010821 */
[----:B------:R-:W-:Y:S01]  /*40f0*/  FFMA.FTZ R84, R7, R83, R84 ;  /* 0x0000005307547223 */ /* 0x000fe20000010054 */
[-C--:B------:R-:W-:Y:S01]  /*4100*/  FFMA.FTZ R32, R5, R35.reuse, -R32 ;  /* 0x0000002305207223 */ /* 0x080fe20000010820 */
[----:B------:R-:W-:Y:S01]  /*4110*/  FFMA.FTZ R85, R6, R35, R85 ;  /* 0x0000002306557223 */ /* 0x000fe20000010055 */
[----:B------:R-:W-:Y:S02]  /*4120*/  F2FP.SATFINITE.E4M3.F32.PACK_AB_MERGE_C R5, R29, R4, R100 ;  /* 0x000000041d05723e */ /* 0x000fe40004807064 */
[----:B------:R-:W-:Y:S02]  /*4130*/  F2FP.SATFINITE.E4M3.F32.PACK_AB_MERGE_C R4, R31, R30, R98 ;  /* 0x0000001e1f04723e */ /* 0x000fe40004807062 */
[----:B------:R-:W-:Y:S02]  /*4140*/  F2FP.SATFINITE.E4M3.F32.PACK_AB_MERGE_C R6, R85, R32, R34 ;  /* 0x000000205506723e */ /* 0x000fe40004807022 */
[----:B------:R-:W-:-:S07]  /*4150*/  F2FP.SATFINITE.E4M3.F32.PACK_AB_MERGE_C R7, R84, R33, R94 ;  /* 0x000000215407723e */ /* 0x000fce000480705e */
.L_x_1448:
[----:B------:R-:W-:Y:S05]  /*4160*/  BSYNC B2 ;  /* 0x0000000000027941 */ /* 0x000fea0003800000 */
.L_x_1447:
[----:B--2---:R3:W-:Y:S02]  /*4170*/  STG.E.128 desc[UR46][R14.64+0x80], R4 ;  /* 0x000080040e007986 */ /* 0x0047e4000c101d2e */
.L_x_1442:
[----:B------:R-:W-:Y:S05]  /*4180*/  BSYNC B1 ;  /* 0x0000000000017941 */ /* 0x000fea0003800000 */
.L_x_1441:
[----:B------:R-:W-:Y:S05]  /*4190*/  @P5 BRA `(.L_x_1449) ;  /* 0x0000003000945947 */ /* 0x000fea0003800000 */
[----:B------:R-:W-:Y:S04]  /*41a0*/  BSSY B1, `(.L_x_1450) ;  /* 0x000006f000017945 */ /* 0x000fe80003800000 */
[----:B------:R-:W-:Y:S05]  /*41b0*/  @P1 BRA `(.L_x_1451) ;  /* 0x0000000400b41947 */ /* 0x000fea0003800000 */
[----:B0-23--:R0:W2:Y:S01]  /*41c0*/  LDS.128 R4, [R89+0x21000] ;  /* 0x0210000059047984 */ /* 0x00d0a20000000c00 */
[----:B------:R-:W-:Y:S01]  /*41d0*/  ISETP.GE.AND P4, PT, R18, R82, PT ;  /* 0x000000521200720c */ /* 0x000fe20003f86270 */
[----:B------:R-:W-:-:S12]  /*41e0*/  BSSY B2, `(.L_x_1452) ;  /* 0x0000069000027945 */ /* 0x000fd80003800000 */
[----:B0-----:R-:W-:Y:S05]  /*41f0*/  @P4 BRA `(.L_x_1453) ;  /* 0x00000004009c4947 */ /* 0x001fea0003800000 */
[----:B------:R-:W-:Y:S01]  /*4200*/  SHF.R.U32.HI R24, RZ, 0x8, R25 ;  /* 0x00000008ff187819 */ /* 0x000fe20000011619 */
[----:B--2---:R-:W-:Y:S01]  /*4210*/  IMAD.MOV.U32 R14, RZ, RZ, R4 ;  /* 0x000000ffff0e7224 */ /* 0x004fe200078e0004 */
[----:B------:R-:W-:Y:S02]  /*4220*/  SHF.R.U32.HI R26, RZ, 0x8, R27 ;  /* 0x00000008ff1a7819 */ /* 0x000fe4000001161b */
[----:B------:R-:W-:Y:S01]  /*4230*/  LOP3.LUT R15, R25, 0xff0000ff, RZ, 0xc0, !PT ;  /* 0xff0000ff190f7812 */ /* 0x000fe200078ec0ff */
[----:B------:R-:W-:Y:S01]  /*4240*/  IMAD.SHL.U32 R24, R24, 0x100, RZ ;  /* 0x0000010018187824 */ /* 0x000fe200078e00ff */
[----:B------:R-:W-:Y:S01]  /*4250*/  SHF.R.U32.HI R28, RZ, 0x10, R25 ;  /* 0x00000010ff1c7819 */ /* 0x000fe20000011619 */
[----:B------:R-:W-:Y:S01]  /*4260*/  IMAD.SHL.U32 R26, R26, 0x100, RZ ;  /* 0x000001001a1a7824 */ /* 0x000fe200078e00ff */
[----:B------:R-:W-:Y:S02]  /*4270*/  LOP3.LUT R25, R27, 0xff0000ff, RZ, 0xc0, !PT ;  /* 0xff0000ff1b197812 */ /* 0x000fe400078ec0ff */
[----:B------:R-:W-:-:S02]  /*4280*/  SHF.R.U32.HI R27, RZ, 0x10, R27 ;  /* 0x00000010ff1b7819 */ /* 0x000fc4000001161b */
[----:B------:R-:W-:Y:S01]  /*4290*/  LOP3.LUT R15, R15, 0xff00, R24, 0xf8, !PT ;  /* 0x0000ff000f0f7812 */ /* 0x000fe200078ef818 */
[----:B------:R-:W-:Y:S01]  /*42a0*/  IMAD.U32 R24, R28, 0x10000, RZ ;  /* 0x000100001c187824 */ /* 0x000fe200078e00ff */
[----:B------:R-:W-:Y:S01]  /*42b0*/  LOP3.LUT R26, R25, 0xff00, R26, 0xf8, !PT ;  /* 0x0000ff00191a7812 */ /* 0x000fe200078ef81a */
[----:B------:R-:W-:Y:S01]  /*42c0*/  IMAD.U32 R27, R27, 0x10000, RZ ;  /* 0x000100001b1b7824 */ /* 0x000fe200078e00ff */
[----:B------:R-:W-:Y:S02]  /*42d0*/  F2FP.F16.E4M3.UNPACK_B R4, R5 ;  /* 0x00000005ff04723e */ /* 0x000fe400020006ff */
[----:B------:R-:W-:Y:S02]  /*42e0*/  F2FP.F16.E4M3.UNPACK_B R25, R81.H1 ;  /* 0x00000051ff19723e */ /* 0x000fe400030006ff */
[----:B------:R-:W-:Y:S01]  /*42f0*/  LOP3.LUT R28, R15, 0xff0000, R24, 0xf8, !PT ;  /* 0x00ff00000f1c7812 */ /* 0x000fe200078ef818 */
[--C-:B------:R-:W-:Y:S01]  /*4300*/  HADD2.F32 R15, -RZ, R4.reuse.H1_H1 ;  /* 0x30000004ff0f7230 */ /* 0x100fe20000004100 */
[----:B------:R-:W-:Y:S01]  /*4310*/  LOP3.LUT R31, R26, 0xff0000, R27, 0xf8, !PT ;  /* 0x00ff00001a1f7812 */ /* 0x000fe200078ef81b */
[--C-:B------:R-:W-:Y:S01]  /*4320*/  HADD2.F32 R29, -RZ, R25.reuse.H0_H0 ;  /* 0x20000019ff1d7230 */ /* 0x100fe20000004100 */
[----:B------:R-:W-:Y:S01]  /*4330*/  F2FP.F16.E4M3.UNPACK_B R26, R80.H1 ;  /* 0x00000050ff1a723e */ /* 0x000fe200030006ff */
[----:B------:R-:W-:Y:S01]  /*4340*/  HADD2.F32 R4, -RZ, R4.H0_H0 ;  /* 0x20000004ff047230 */ /* 0x000fe20000004100 */
[----:B------:R-:W-:Y:S01]  /*4350*/  F2FP.F16.E4M3.UNPACK_B R5, R5.H1 ;  /* 0x00000005ff05723e */ /* 0x000fe200030006ff */
[----:B------:R-:W-:-:S02]  /*4360*/  HADD2.F32 R30, -RZ, R25.H1_H1 ;  /* 0x30000019ff1e7230 */ /* 0x000fc40000004100 */
[CC--:B------:R-:W-:Y:S01]  /*4370*/  FMUL.FTZ R33, R15.reuse, R29.reuse ;  /* 0x0000001d0f217220 */ /* 0x0c0fe20000410000 */
[--C-:B------:R-:W-:Y:S02]  /*4380*/  HADD2.F32 R27, -RZ, R26.reuse.H0_H0 ;  /* 0x2000001aff1b7230 */ /* 0x100fe40000004100 */
[----:B------:R-:W-:Y:S01]  /*4390*/  FMUL.FTZ R32, R4, R29 ;  /* 0x0000001d04207220 */ /* 0x000fe20000410000 */
[--C-:B------:R-:W-:Y:S01]  /*43a0*/  HADD2.F32 R25, -RZ, R5.reuse.H1_H1 ;  /* 0x30000005ff197230 */ /* 0x100fe20000004100 */
[----:B------:R-:W-:Y:S01]  /*43b0*/  F2FP.F16.E4M3.UNPACK_B R81, R81 ;  /* 0x00000051ff51723e */ /* 0x000fe200020006ff */
[----:B------:R-:W-:Y:S02]  /*43c0*/  HADD2.F32 R24, -RZ, R5.H0_H0 ;  /* 0x20000005ff187230 */ /* 0x000fe40000004100 */
[-C--:B------:R-:W-:Y:S01]  /*43d0*/  FFMA.FTZ R5, R15, R27.reuse, R32 ;  /* 0x0000001b0f057223 */ /* 0x080fe20000010020 */
[----:B------:R-:W-:Y:S02]  /*43e0*/  HADD2.F32 R26, -RZ, R26.H1_H1 ;  /* 0x3000001aff1a7230 */ /* 0x000fe40000004100 */
[C---:B------:R-:W-:Y:S01]  /*43f0*/  FMUL.FTZ R29, R25.reuse, R30 ;  /* 0x0000001e191d7220 */ /* 0x040fe20000410000 */
[----:B------:R-:W-:Y:S01]  /*4400*/  F2FP.F16.E4M3.UNPACK_B R15, R14.H1 ;  /* 0x0000000eff0f723e */ /* 0x000fe200030006ff */
[----:B------:R-:W-:Y:S01]  /*4410*/  FMUL.FTZ R30, R24, R30 ;  /* 0x0000001e181e7220 */ /* 0x000fe20000410000 */
[----:B------:R-:W-:Y:S01]  /*4420*/  F2FP.F16.E4M3.UNPACK_B R14, R14 ;  /* 0x0000000eff0e723e */ /* 0x000fe200020006ff */
[----:B------:R-:W-:Y:S01]  /*4430*/  FFMA.FTZ R4, R4, R27, -R33 ;  /* 0x0000001b04047223 */ /* 0x000fe20000010821 */
[-C--:B------:R-:W-:Y:S01]  /*4440*/  FFMA.FTZ R34, R24, R26.reuse, -R29 ;  /* 0x0000001a18227223 */ /* 0x080fe2000001081d */
[----:B------:R-:W-:Y:S01]  /*4450*/  FFMA.FTZ R35, R25, R26, R30 ;  /* 0x0000001a19237223 */ /* 0x000fe2000001001e */
[----:B------:R-:W-:Y:S01]  /*4460*/  F2FP.F16.E4M3.UNPACK_B R80, R80 ;  /* 0x00000050ff50723e */ /* 0x000fe200020006ff */
[----:B------:R-:W-:-:S02]  /*4470*/  HADD2.F32 R27, -RZ, R81.H1_H1 ;  /* 0x30000051ff1b7230 */ /* 0x000fc40000004100 */
[--C-:B------:R-:W-:Y:S01]  /*4480*/  HADD2.F32 R24, -RZ, R15.reuse.H0_H0 ;  /* 0x2000000fff187230 */ /* 0x100fe20000004100 */
[----:B------:R-:W-:Y:S01]  /*4490*/  F2FP.SATFINITE.E4M3.F32.PACK_AB_MERGE_C R83, R35, R34, RZ ;  /* 0x000000222353723e */ /* 0x000fe200048070ff */
[----:B------:R-:W-:Y:S02]  /*44a0*/  HADD2.F32 R25, -RZ, R15.H1_H1 ;  /* 0x3000000fff197230 */ /* 0x000fe40000004100 */
[--C-:B------:R-:W-:Y:S02]  /*44b0*/  HADD2.F32 R15, -RZ, R14.reuse.H0_H0 ;  /* 0x2000000eff0f7230 */ /* 0x100fe40000004100 */
[-C--:B------:R-:W-:Y:S01]  /*44c0*/  FMUL.FTZ R32, R24, R27.reuse ;  /* 0x0000001b18207220 */ /* 0x080fe20000410000 */
[----:B------:R-:W-:Y:S02]  /*44d0*/  HADD2.F32 R81, -RZ, R81.H0_H0 ;  /* 0x20000051ff517230 */ /* 0x000fe40000004100 */
[----:B------:R-:W-:Y:S01]  /*44e0*/  FMUL.FTZ R29, R25, R27 ;  /* 0x0000001b191d7220 */ /* 0x000fe20000410000 */
[----:B------:R-:W-:Y:S01]  /*44f0*/  HADD2.F32 R14, -RZ, R14.H1_H1 ;  /* 0x3000000eff0e7230 */ /* 0x000fe20000004100 */
[----:B------:R-:W-:Y:S01]  /*4500*/  F2FP.SATFINITE.E4M3.F32.PACK_AB_MERGE_C R5, R5, R4, R83 ;  /* 0x000000040505723e */ /* 0x000fe20004807053 */
[----:B------:R-:W-:-:S02]  /*4510*/  HADD2.F32 R26, -RZ, R80.H1_H1 ;  /* 0x30000050ff1a7230 */ /* 0x000fc40000004100 */
[----:B------:R-:W-:Y:S02]  /*4520*/  HADD2.F32 R80, -RZ, R80.H0_H0 ;  /* 0x20000050ff507230 */ /* 0x000fe40000004100 */
[-C--:B------:R-:W-:Y:S01]  /*4530*/  FMUL.FTZ R30, R14, R81.reuse ;  /* 0x000000510e1e7220 */ /* 0x080fe20000410000 */
[----:B------:R-:W-:Y:S01]  /*4540*/  FMUL.FTZ R81, R15, R81 ;  /* 0x000000510f517220 */ /* 0x000fe20000410000 */
[-C--:B------:R-:W-:Y:S01]  /*4550*/  FFMA.FTZ R29, R24, R26.reuse, -R29 ;  /* 0x0000001a181d7223 */ /* 0x080fe2000001081d */
[----:B------:R-:W-:Y:S01]  /*4560*/  FFMA.FTZ R32, R25, R26, R32 ;  /* 0x0000001a19207223 */ /* 0x000fe20000010020 */
[-C--:B------:R-:W-:Y:S01]  /*4570*/  FFMA.FTZ R33, R15, R80.reuse, -R30 ;  /* 0x000000500f217223 */ /* 0x080fe2000001081e */
[----:B------:R-:W-:Y:S01]  /*4580*/  FFMA.FTZ R80, R14, R80, R81 ;  /* 0x000000500e507223 */ /* 0x000fe20000010051 */
[----:B------:R-:W-:Y:S02]  /*4590*/  F2FP.F16.E4M3.UNPACK_B R15, R7.H1 ;  /* 0x00000007ff0f723e */ /* 0x000fe400030006ff */
[----:B------:R-:W-:-:S02]  /*45a0*/  F2FP.SATFINITE.E4M3.F32.PACK_AB_MERGE_C R81, R32, R29, RZ ;  /* 0x0000001d2051723e */ /* 0x000fc400048070ff */
[-C--:B------:R-:W-:Y:S01]  /*45b0*/  F2FP.F16.E4M3.UNPACK_B R29, R31.reuse.H1 ;  /* 0x0000001fff1d723e */ /* 0x080fe200030006ff */
[--C-:B------:R-:W-:Y:S01]  /*45c0*/  HADD2.F32 R25, -RZ, R15.reuse.H1_H1 ;  /* 0x3000000fff197230 */ /* 0x100fe20000004100 */
[----:B------:R-:W-:Y:S01]  /*45d0*/  F2FP.F16.E4M3.UNPACK_B R26, R28.H1 ;  /* 0x0000001cff1a723e */ /* 0x000fe200030006ff */
[----:B------:R-:W-:Y:S01]  /*45e0*/  HADD2.F32 R24, -RZ, R15.H0_H0 ;  /* 0x2000000fff187230 */ /* 0x000fe20000004100 */
[----:B------:R-:W-:Y:S01]  /*45f0*/  F2FP.F16.E4M3.UNPACK_B R14, R6.H1 ;  /* 0x00000006ff0e723e */ /* 0x000fe200030006ff */
[----:B------:R-:W-:Y:S01]  /*4600*/  HADD2.F32 R32, -RZ, R29.H1_H1 ;  /* 0x3000001dff207230 */ /* 0x000fe20000004100 */
[----:B------:R-:W-:Y:S01]  /*4610*/  F2FP.F16.E4M3.UNPACK_B R31, R31 ;  /* 0x0000001fff1f723e */ /* 0x000fe200020006ff */
[----:B------:R-:W-:Y:S01]  /*4620*/  HADD2.F32 R27, -RZ, R26.H1_H1 ;  /* 0x3000001aff1b7230 */ /* 0x000fe20000004100 */
[----:B------:R-:W-:Y:S01]  /*4630*/  F2FP.F16.E4M3.UNPACK_B R28, R28 ;  /* 0x0000001cff1c723e */ /* 0x000fe200020006ff */
[----:B------:R-:W-:Y:S02]  /*4640*/  HADD2.F32 R15, -RZ, R14.H1_H1 ;  /* 0x3000000eff0f7230 */ /* 0x000fe40000004100 */
[----:B------:R-:W-:Y:S01]  /*4650*/  FMUL.FTZ R35, R25, R32 ;  /* 0x0000002019237220 */ /* 0x000fe20000410000 */
[----:B------:R-:W-:-:S02]  /*4660*/  HADD2.F32 R30, -RZ, R31.H1_H1 ;  /* 0x3000001fff1e7230 */ /* 0x000fc40000004100 */
        /* <DEDUP_REMOVED lines=13> */
[----:B------:R-:W-:Y:S01]  /*4740*/  HADD2.F32 R15, -RZ, R7.H1_H1 ;  /* 0x30000007ff0f7230 */ /* 0x000fe20000004100 */
[----:B------:R-:W-:Y:S01]  /*4750*/  F2FP.SATFINITE.E4M3.F32.PACK_AB_MERGE_C R4, R80, R33, R81 ;  /* 0x000000215004723e */ /* 0x000fe20004807051 */
[--C-:B------:R-:W-:Y:S01]  /*4760*/  HADD2.F32 R7, -RZ, R6.reuse.H0_H0 ;  /* 0x20000006ff077230 */ /* 0x100fe20000004100 */
[----:B------:R-:W-:Y:S01]  /*4770*/  F2FP.SATFINITE.E4M3.F32.PACK_AB_MERGE_C R30, R30, R35, RZ ;  /* 0x000000231e1e723e */ /* 0x000fe200048070ff */
[----:B------:R-:W-:Y:S01]  /*4780*/  HADD2.F32 R6, -RZ, R6.H1_H1 ;  /* 0x30000006ff067230 */ /* 0x000fe20000004100 */
[----:B------:R-:W-:Y:S01]  /*4790*/  F2FP.SATFINITE.E4M3.F32.PACK_AB_MERGE_C R27, R27, R34, RZ ;  /* 0x000000221b1b723e */ /* 0x000fe200048070ff */
[----:B------:R-:W-:-:S02]  /*47a0*/  HADD2.F32 R29, -RZ, R29.H0_H0 ;  /* 0x2000001dff1d7230 */ /* 0x000fc40000004100 */
[----:B------:R-:W-:Y:S02]  /*47b0*/  HADD2.F32 R26, -RZ, R26.H0_H0 ;  /* 0x2000001aff1a7230 */ /* 0x000fe40000004100 */
[----:B------:R-:W-:Y:S01]  /*47c0*/  FMUL.FTZ R24, R6, R31 ;  /* 0x0000001f06187220 */ /* 0x000fe20000410000 */
[----:B------:R-:W-:Y:S02]  /*47d0*/  HADD2.F32 R28, -RZ, R28.H0_H0 ;  /* 0x2000001cff1c7230 */ /* 0x000fe40000004100 */
[-C--:B------:R-:W-:Y:S01]  /*47e0*/  FMUL.FTZ R25, R15, R29.reuse ;  /* 0x0000001d0f197220 */ /* 0x080fe20000410000 */
[C---:B------:R-:W-:Y:S01]  /*47f0*/  FMUL.FTZ R32, R14.reuse, R29 ;  /* 0x0000001d0e207220 */ /* 0x040fe20000410000 */
[----:B------:R-:W-:Y:S02]  /*4800*/  FMUL.FTZ R31, R7, R31 ;  /* 0x0000001f071f7220 */ /* 0x000fe40000410000 */
[-C--:B------:R-:W-:Y:S01]  /*4810*/  FFMA.FTZ R25, R14, R26.reuse, -R25 ;  /* 0x0000001a0e197223 */ /* 0x080fe20000010819 */
[----:B------:R-:W-:Y:S01]  /*4820*/  FFMA.FTZ R32, R15, R26, R32 ;  /* 0x0000001a0f207223 */ /* 0x000fe20000010020 */
[-C--:B------:R-:W-:Y:S01]  /*4830*/  FFMA.FTZ R24, R7, R28.reuse, -R24 ;  /* 0x0000001c07187223 */ /* 0x080fe20000010818 */
[----:B------:R-:W-:-:S03]  /*4840*/  FFMA.FTZ R31, R6, R28, R31 ;  /* 0x0000001c061f7223 */ /* 0x000fc6000001001f */
[----:B------:R-:W-:Y:S02]  /*4850*/  F2FP.SATFINITE.E4M3.F32.PACK_AB_MERGE_C R7, R32, R25, R27 ;  /* 0x000000192007723e */ /* 0x000fe4000480701b */
[----:B------:R-:W-:-:S07]  /*4860*/  F2FP.SATFINITE.E4M3.F32.PACK_AB_MERGE_C R6, R31, R24, R30 ;  /* 0x000000181f06723e */ /* 0x000fce000480701e */
.L_x_1453:
[----:B------:R-:W-:Y:S05]  /*4870*/  BSYNC B2 ;  /* 0x0000000000027941 */ /* 0x000fea0003800000 */
.L_x_1452:
[----:B--2---:R4:W-:Y:S02]  /*4880*/  STG.E.128 desc[UR46][R12.64], R4 ;  /* 0x000000040c007986 */ /* 0x0049e4000c101d2e */
.L_x_1451:
[----:B------:R-:W-:Y:S05]  /*4890*/  BSYNC B1 ;  /* 0x0000000000017941 */ /* 0x000fea0003800000 */
.L_x_1450:
[----:B------:R-:W-:Y:S05]  /*48a0*/  @P2 BRA `(.L_x_1449) ;  /* 0x0000002800d02947 */ /* 0x000fea0003800000 */
[----:B0-234-:R0:W2:Y:S01]  /*48b0*/  LDS.128 R4, [R89+0x23000] ;  /* 0x0230000059047984 */ /* 0x01d0a20000000c00 */
[----:B------:R-:W-:Y:S01]  /*48c0*/  ISETP.GE.AND P4, PT, R194, R82, PT ;  /* 0x00000052c200720c */ /* 0x000fe20003f86270 */
[----:B------:R-:W-:-:S12]  /*48d0*/  BSSY B1, `(.L_x_1454) ;  /* 0x0000069000017945 */ /* 0x000fd80003800000 */
[----:B0-----:R-:W-:Y:S05]  /*48e0*/  @P4 BRA `(.L_x_1455) ;  /* 0x00000004009c4947 */ /* 0x001fea0003800000 */
[----:B------:R-:W-:Y:S02]  /*48f0*/  SHF.R.U32.HI R15, RZ, 0x8, R9 ;  /* 0x00000008ff0f7819 */ /* 0x000fe40000011609 */
[----:B------:R-:W-:Y:S02]  /*4900*/  SHF.R.U32.HI R8, RZ, 0x8, R11 ;  /* 0x00000008ff087819 */ /* 0x000fe4000001160b */
[----:B------:R-:W-:Y:S02]  /*4910*/  SHF.R.U32.HI R25, RZ, 0x10, R9 ;  /* 0x00000010ff197819 */ /* 0x000fe40000011609 */
[----:B------:R-:W-:Y:S01]  /*4920*/  LOP3.LUT R10, R9, 0xff0000ff, RZ, 0xc0, !PT ;  /* 0xff0000ff090a7812 */ /* 0x000fe200078ec0ff */
[----:B------:R-:W-:Y:S01]  /*4930*/  IMAD.SHL.U32 R9, R15, 0x100, RZ ;  /* 0x000001000f097824 */ /* 0x000fe200078e00ff */
[----:B------:R-:W-:Y:S02]  /*4940*/  SHF.R.U32.HI R24, RZ, 0x10, R11 ;  /* 0x00000010ff187819 */ /* 0x000fe4000001160b */
[----:B------:R-:W-:Y:S01]  /*4950*/  LOP3.LUT R14, R11, 0xff0000ff, RZ, 0xc0, !PT ;  /* 0xff0000ff0b0e7812 */ /* 0x000fe200078ec0ff */
[----:B------:R-:W-:Y:S01]  /*4960*/  IMAD.SHL.U32 R11, R8, 0x100, RZ ;  /* 0x00000100080b7824 */ /* 0x000fe200078e00ff */
[----:B------:R-:W-:Y:S01]  /*4970*/  LOP3.LUT R10, R10, 0xff00, R9, 0xf8, !PT ;  /* 0x0000ff000a0a7812 */ /* 0x000fe200078ef809 */
[----:B--2---:R-:W-:Y:S01]  /*4980*/  IMAD.MOV.U32 R8, RZ, RZ, R4 ;  /* 0x000000ffff087224 */ /* 0x004fe200078e0004 */
[----:B------:R-:W-:Y:S01]  /*4990*/  F2FP.F16.E4M3.UNPACK_B R4, R5 ;  /* 0x00000005ff04723e */ /* 0x000fe200020006ff */
[----:B------:R-:W-:Y:S01]  /*49a0*/  IMAD.U32 R9, R25, 0x10000, RZ ;  /* 0x0001000019097824 */ /* 0x000fe200078e00ff */
[----:B------:R-:W-:Y:S01]  /*49b0*/  LOP3.LUT R15, R14, 0xff00, R11, 0xf8, !PT ;  /* 0x0000ff000e0f7812 */ /* 0x000fe200078ef80b */
[----:B------:R-:W-:Y:S01]  /*49c0*/  IMAD.U32 R14, R24, 0x10000, RZ ;  /* 0x00010000180e7824 */ /* 0x000fe200078e00ff */
[----:B------:R-:W-:-:S02]  /*49d0*/  F2FP.F16.E4M3.UNPACK_B R11, R77.H1 ;  /* 0x0000004dff0b723e */ /* 0x000fc400030006ff */
[----:B------:R-:W-:Y:S01]  /*49e0*/  LOP3.LUT R24, R10, 0xff0000, R9, 0xf8, !PT ;  /* 0x00ff00000a187812 */ /* 0x000fe200078ef809 */
[--C-:B------:R-:W-:Y:S01]  /*49f0*/  HADD2.F32 R9, -RZ, R4.reuse.H1_H1 ;  /* 0x30000004ff097230 */ /* 0x100fe20000004100 */
[----:B------:R-:W-:Y:S01]  /*4a00*/  LOP3.LUT R27, R15, 0xff0000, R14, 0xf8, !PT ;  /* 0x00ff00000f1b7812 */ /* 0x000fe200078ef80e */
[--C-:B------:R-:W-:Y:S01]  /*4a10*/  HADD2.F32 R25, -RZ, R11.reuse.H0_H0 ;  /* 0x2000000bff197230 */ /* 0x100fe20000004100 */
        /* <DEDUP_REMOVED lines=15> */
[----:B------:R-:W-:Y:S01]  /*4b10*/  FFMA.FTZ R4, R4, R15, -R29 ;  /* 0x0000000f04047223 */ /* 0x000fe2000001081d */
[----:B------:R-:W-:Y:S01]  /*4b20*/  FFMA.FTZ R30, R10, R14, -R25 ;  /* 0x0000000e0a1e7223 */ /* 0x000fe20000010819 */
[----:B------:R-:W-:Y:S01]  /*4b30*/  F2FP.F16.E4M3.UNPACK_B R8, R8 ;  /* 0x00000008ff08723e */ /* 0x000fe200020006ff */
[----:B------:R-:W-:Y:S01]  /*4b40*/  FFMA.FTZ R31, R11, R14, R26 ;  /* 0x0000000e0b1f7223 */ /* 0x000fe2000001001a */
[----:B------:R-:W-:Y:S01]  /*4b50*/  F2FP.F16.E4M3.UNPACK_B R76, R76 ;  /* 0x0000004cff4c723e */ /* 0x000fe200020006ff */
[----:B------:R-:W-:-:S02]  /*4b60*/  HADD2.F32 R15, -RZ, R77.H1_H1 ;  /* 0x3000004dff0f7230 */ /* 0x000fc40000004100 */
[--C-:B------:R-:W-:Y:S01]  /*4b70*/  HADD2.F32 R10, -RZ, R9.reuse.H0_H0 ;  /* 0x20000009ff0a7230 */ /* 0x100fe20000004100 */
[----:B------:R-:W-:Y:S01]  /*4b80*/  F2FP.SATFINITE.E4M3.F32.PACK_AB_MERGE_C R33, R31, R30, RZ ;  /* 0x0000001e1f21723e */ /* 0x000fe200048070ff */
[----:B------:R-:W-:Y:S02]  /*4b90*/  HADD2.F32 R11, -RZ, R9.H1_H1 ;  /* 0x30000009ff0b7230 */ /* 0x000fe40000004100 */
[----:B------:R-:W-:Y:S02]  /*4ba0*/  HADD2.F32 R9, -RZ, R8.H0_H0 ;  /* 0x20000008ff097230 */ /* 0x000fe40000004100 */
[-C--:B------:R-:W-:Y:S01]  /*4bb0*/  FMUL.FTZ R28, R10, R15.reuse ;  /* 0x0000000f0a1c7220 */ /* 0x080fe20000410000 */
[----:B------:R-:W-:Y:S02]  /*4bc0*/  HADD2.F32 R14, -RZ, R76.H1_H1 ;  /* 0x3000004cff0e7230 */ /* 0x000fe40000004100 */
[----:B------:R-:W-:Y:S01]  /*4bd0*/  FMUL.FTZ R25, R11, R15 ;  /* 0x0000000f0b197220 */ /* 0x000fe20000410000 */
[----:B------:R-:W-:Y:S01]  /*4be0*/  HADD2.F32 R77, -RZ, R77.H0_H0 ;  /* 0x2000004dff4d7230 */ /* 0x000fe20000004100 */
[----:B------:R-:W-:Y:S01]  /*4bf0*/  F2FP.SATFINITE.E4M3.F32.PACK_AB_MERGE_C R5, R5, R4, R33 ;  /* 0x000000040505723e */ /* 0x000fe20004807021 */
[----:B------:R-:W-:-:S02]  /*4c00*/  HADD2.F32 R8, -RZ, R8.H1_H1 ;  /* 0x30000008ff087230 */ /* 0x000fc40000004100 */
[-C--:B------:R-:W-:Y:S01]  /*4c10*/  FFMA.FTZ R25, R10, R14.reuse, -R25 ;  /* 0x0000000e0a197223 */ /* 0x080fe20000010819 */
[----:B------:R-:W-:Y:S02]  /*4c20*/  HADD2.F32 R76, -RZ, R76.H0_H0 ;  /* 0x2000004cff4c7230 */ /* 0x000fe40000004100 */
[----:B------:R-:W-:Y:S01]  /*4c30*/  FFMA.FTZ R28, R11, R14, R28 ;  /* 0x0000000e0b1c7223 */ /* 0x000fe2000001001c */
[-C--:B------:R-:W-:Y:S01]  /*4c40*/  F2FP.F16.E4M3.UNPACK_B R14, R24.reuse.H1 ;  /* 0x00000018ff0e723e */ /* 0x080fe200030006ff */
[-C--:B------:R-:W-:Y:S01]  /*4c50*/  FMUL.FTZ R26, R8, R77.reuse ;  /* 0x0000004d081a7220 */ /* 0x080fe20000410000 */
[C---:B------:R-:W-:Y:S01]  /*4c60*/  FMUL.FTZ R77, R9.reuse, R77 ;  /* 0x0000004d094d7220 */ /* 0x040fe20000410000 */
[----:B------:R-:W-:Y:S02]  /*4c70*/  F2FP.F16.E4M3.UNPACK_B R24, R24 ;  /* 0x00000018ff18723e */ /* 0x000fe400020006ff */
[-C--:B------:R-:W-:Y:S01]  /*4c80*/  FFMA.FTZ R29, R9, R76.reuse, -R26 ;  /* 0x0000004c091d7223 */ /* 0x080fe2000001081a */
[----:B------:R-:W-:Y:S01]  /*4c90*/  F2FP.SATFINITE.E4M3.F32.PACK_AB_MERGE_C R32, R28, R25, RZ ;  /* 0x000000191c20723e */ /* 0x000fe200048070ff */
[----:B------:R-:W-:Y:S01]  /*4ca0*/  FFMA.FTZ R76, R8, R76, R77 ;  /* 0x0000004c084c7223 */ /* 0x000fe2000001004d */
[----:B------:R-:W-:Y:S01]  /*4cb0*/  F2FP.F16.E4M3.UNPACK_B R9, R7.H1 ;  /* 0x00000007ff09723e */ /* 0x000fe200030006ff */
[--C-:B------:R-:W-:Y:S01]  /*4cc0*/  HADD2.F32 R15, -RZ, R14.reuse.H1_H1 ;  /* 0x3000000eff0f7230 */ /* 0x100fe20000004100 */
[-C--:B------:R-:W-:Y:S01]  /*4cd0*/  F2FP.F16.E4M3.UNPACK_B R25, R27.reuse.H1 ;  /* 0x0000001bff19723e */ /* 0x080fe200030006ff */
[----:B------:R-:W-:Y:S01]  /*4ce0*/  HADD2.F32 R14, -RZ, R14.H0_H0 ;  /* 0x2000000eff0e7230 */ /* 0x000fe20000004100 */
[-C--:B------:R-:W-:Y:S01]  /*4cf0*/  F2FP.F16.E4M3.UNPACK_B R8, R6.reuse.H1 ;  /* 0x00000006ff08723e */ /* 0x080fe200030006ff */
[----:B------:R-:W-:Y:S01]  /*4d00*/  HADD2.F32 R11, -RZ, R9.H1_H1 ;  /* 0x30000009ff0b7230 */ /* 0x000fe20000004100 */
[----:B------:R-:W-:Y:S01]  /*4d10*/  F2FP.F16.E4M3.UNPACK_B R27, R27 ;  /* 0x0000001bff1b723e */ /* 0x000fe200020006ff */
[----:B------:R-:W-:Y:S01]  /*4d20*/  HADD2.F32 R28, -RZ, R25.H1_H1 ;  /* 0x30000019ff1c7230 */ /* 0x000fe20000004100 */
[----:B------:R-:W-:Y:S01]  /*4d30*/  F2FP.F16.E4M3.UNPACK_B R7, R7 ;  /* 0x00000007ff07723e */ /* 0x000fe200020006ff */
[----:B------:R-:W-:Y:S01]  /*4d40*/  HADD2.F32 R10, -RZ, R9.H0_H0 ;  /* 0x20000009ff0a7230 */ /* 0x000fe20000004100 */
[----:B------:R-:W-:Y:S01]  /*4d50*/  F2FP.F16.E4M3.UNPACK_B R6, R6 ;  /* 0x00000006ff06723e */ /* 0x000fe200020006ff */
[----:B------:R-:W-:-:S02]  /*4d60*/  HADD2.F32 R9, -RZ, R8.H1_H1 ;  /* 0x30000008ff097230 */ /* 0x000fc40000004100 */
[-C--:B------:R-:W-:Y:S01]  /*4d70*/  FMUL.FTZ R31, R11, R28.reuse ;  /* 0x0000001c0b1f7220 */ /* 0x080fe20000410000 */
[--C-:B------:R-:W-:Y:S02]  /*4d80*/  HADD2.F32 R26, -RZ, R27.reuse.H1_H1 ;  /* 0x3000001bff1a7230 */ /* 0x100fe40000004100 */
[C---:B------:R-:W-:Y:S01]  /*4d90*/  FMUL.FTZ R28, R10.reuse, R28 ;  /* 0x0000001c0a1c7220 */ /* 0x040fe20000410000 */
[----:B------:R-:W-:Y:S02]  /*4da0*/  HADD2.F32 R8, -RZ, R8.H0_H0 ;  /* 0x20000008ff087230 */ /* 0x000fe40000004100 */
[----:B------:R-:W-:Y:S01]  /*4db0*/  FFMA.FTZ R30, R10, R15, -R31 ;  /* 0x0000000f0a1e7223 */ /* 0x000fe2000001081f */
[----:B------:R-:W-:Y:S02]  /*4dc0*/  HADD2.F32 R10, -RZ, R24.H1_H1 ;  /* 0x30000018ff0a7230 */ /* 0x000fe40000004100 */
[----:B------:R-:W-:Y:S01]  /*4dd0*/  FMUL.FTZ R31, R9, R26 ;  /* 0x0000001a091f7220 */ /* 0x000fe20000410000 */
[----:B------:R-:W-:-:S02]  /*4de0*/  HADD2.F32 R27, -RZ, R27.H0_H0 ;  /* 0x2000001bff1b7230 */ /* 0x000fc40000004100 */
[C---:B------:R-:W-:Y:S01]  /*4df0*/  FMUL.FTZ R26, R8.reuse, R26 ;  /* 0x0000001a081a7220 */ /* 0x040fe20000410000 */
[----:B------:R-:W-:Y:S02]  /*4e00*/  HADD2.F32 R25, -RZ, R25.H0_H0 ;  /* 0x20000019ff197230 */ /* 0x000fe40000004100 */
[-C--:B------:R-:W-:Y:S01]  /*4e10*/  FFMA.FTZ R31, R8, R10.reuse, -R31 ;  /* 0x0000000a081f7223 */ /* 0x080fe2000001081f */
[--C-:B------:R-:W-:Y:S02]  /*4e20*/  HADD2.F32 R8, -RZ, R7.reuse.H0_H0 ;  /* 0x20000007ff087230 */ /* 0x100fe40000004100 */
[----:B------:R-:W-:Y:S01]  /*4e30*/  FFMA.FTZ R26, R9, R10, R26 ;  /* 0x0000000a091a7223 */ /* 0x000fe2000001001a */
[----:B------:R-:W-:Y:S02]  /*4e40*/  HADD2.F32 R9, -RZ, R7.H1_H1 ;  /* 0x30000007ff097230 */ /* 0x000fe40000004100 */
[----:B------:R-:W-:Y:S01]  /*4e50*/  FFMA.FTZ R15, R11, R15, R28 ;  /* 0x0000000f0b0f7223 */ /* 0x000fe2000001001c */
[----:B------:R-:W-:-:S02]  /*4e60*/  HADD2.F32 R7, -RZ, R6.H0_H0 ;  /* 0x20000006ff077230 */ /* 0x000fc40000004100 */
[-C--:B------:R-:W-:Y:S01]  /*4e70*/  FMUL.FTZ R28, R8, R25.reuse ;  /* 0x00000019081c7220 */ /* 0x080fe20000410000 */
[----:B------:R-:W-:Y:S02]  /*4e80*/  HADD2.F32 R6, -RZ, R6.H1_H1 ;  /* 0x30000006ff067230 */ /* 0x000fe40000004100 */
[C---:B------:R-:W-:Y:S01]  /*4e90*/  FMUL.FTZ R11, R9.reuse, R25 ;  /* 0x00000019090b7220 */ /* 0x040fe20000410000 */
[----:B------:R-:W-:Y:S02]  /*4ea0*/  HADD2.F32 R24, -RZ, R24.H0_H0 ;  /* 0x20000018ff187230 */ /* 0x000fe40000004100 */
[-C--:B------:R-:W-:Y:S01]  /*4eb0*/  FFMA.FTZ R28, R9, R14.reuse, R28 ;  /* 0x0000000e091c7223 */ /* 0x080fe2000001001c */
[----:B------:R-:W-:Y:S01]  /*4ec0*/  F2FP.SATFINITE.E4M3.F32.PACK_AB_MERGE_C R26, R26, R31, RZ ;  /* 0x0000001f1a1a723e */ /* 0x000fe200048070ff */
[-C--:B------:R-:W-:Y:S01]  /*4ed0*/  FMUL.FTZ R10, R6, R27.reuse ;  /* 0x0000001b060a7220 */ /* 0x080fe20000410000 */
[----:B------:R-:W-:Y:S01]  /*4ee0*/  FMUL.FTZ R27, R7, R27 ;  /* 0x0000001b071b7220 */ /* 0x000fe20000410000 */
[----:B------:R-:W-:Y:S01]  /*4ef0*/  FFMA.FTZ R11, R8, R14, -R11 ;  /* 0x0000000e080b7223 */ /* 0x000fe2000001080b */
[----:B------:R-:W-:Y:S01]  /*4f00*/  F2FP.SATFINITE.E4M3.F32.PACK_AB_MERGE_C R15, R15, R30, RZ ;  /* 0x0000001e0f0f723e */ /* 0x000fe200048070ff */
[-C--:B------:R-:W-:Y:S01]  /*4f10*/  FFMA.FTZ R10, R7, R24.reuse, -R10 ;  /* 0x00000018070a7223 */ /* 0x080fe2000001080a */
[----:B------:R-:W-:Y:S01]  /*4f20*/  FFMA.FTZ R27, R6, R24, R27 ;  /* 0x00000018061b7223 */ /* 0x000fe2000001001b */
[----:B------:R-:W-:-:S02]  /*4f30*/  F2FP.SATFINITE.E4M3.F32.PACK_AB_MERGE_C R4, R76, R29, R32 ;  /* 0x0000001d4c04723e */ /* 0x000fc40004807020 */
[----:B------:R-:W-:Y:S02]  /*4f40*/  F2FP.SATFINITE.E4M3.F32.PACK_AB_MERGE_C R7, R28, R11, R15 ;  /* 0x0000000b1c07723e */ /* 0x000fe4000480700f */
[----:B------:R-:W-:-:S07]  /*4f50*/  F2FP.SATFINITE.E4M3.F32.PACK_AB_MERGE_C R6, R27, R10, R26 ;  /* 0x0000000a1b06723e */ /* 0x000fce000480701a */
.L_x_1455:
[----:B------:R-:W-:Y:S05]  /*4f60*/  BSYNC B1 ;  /* 0x0000000000017941 */ /* 0x000fea0003800000 */
.L_x_1454:
[----:B--2---:R0:W-:Y:S01]  /*4f70*/  STG.E.128 desc[UR46][R12.64+0x80], R4 ;  /* 0x000080040c007986 */ /* 0x0041e2000c101d2e */
[----:B------:R-:W-:Y:S05]  /*4f80*/  BRA `(.L_x_1449) ;  /* 0x0000002400187947 */ /* 0x000fea0003800000 */
.L_x_1433:
[----:B------:R-:W-:Y:S02]  /*4f90*/  ISETP.GE.AND P3, PT, R219, R90, PT ;  /* 0x0000005adb00720c */ /* 0x000fe40003f66270 */
[----:B------:R-:W-:Y:S02]  /*4fa0*/  CS2R R10, SRZ ;  /* 0x00000000000a7805 */ /* 0x000fe4000001ff00 */
[----:B------:R-:W-:Y:S02]  /*4fb0*/  CS2R R8, SRZ ;  /* 0x0000000000087805 */ /* 0x000fe4000001ff00 */
[----:B------:R-:W-:-:S13]  /*4fc0*/  ISETP.GE.OR P3, PT, R22, R82, P3 ;  /* 0x000000521600720c */ /* 0x000fda0001f66670 */
[----:B------:R-:W-:Y:S01]  /*4fd0*/  @!P3 IADD3 R27, P4, P5, R48, R6, R62 ;  /* 0x00000006301bb210 */ /* 0x000fe20007d9e03e */
[----:B------:R-:W0:Y:S03]  /*4fe0*/  @!P3 LDC.64 R28, c[0x0][0x3e8] ;  /* 0x0000fa00ff1cbb82 */ /* 0x000e260000000a00 */
[----:B------:R-:W-:Y:S02]  /*4ff0*/  @!P3 IADD3.X R26, R73, R91, R60, P4, P5 ;  /* 0x0000005b491ab210 */ /* 0x000fe400027ea43c */
[----:B------:R-:W-:-:S03]  /*5000*/  ISETP.GE.AND P4, PT, R17, R90, PT ;  /* 0x0000005a1100720c */ /* 0x000fc60003f86270 */
[----:B------:R-:W1:Y:S01]  /*5010*/  @!P3 LDC.64 R30, c[0x0][0x400] ;  /* 0x00010000ff1ebb82 */ /* 0x000e620000000a00 */
[----:B------:R-:W-:-:S13]  /*5020*/  ISETP.GE.OR P4, PT, R22, R82, P4 ;  /* 0x000000521600720c */ /* 0x000fda0002786670 */
[----:B------:R-:W2:Y:S08]  /*5030*/  @!P4 LDC.64 R12, c[0x0][0x3e8] ;  /* 0x0000fa00ff0ccb82 */ /* 0x000eb00000000a00 */
[----:B------:R-:W3:Y:S01]  /*5040*/  @!P4 LDC.64 R14, c[0x0][0x400] ;  /* 0x00010000ff0ecb82 */ /* 0x000ee20000000a00 */
[----:B--2---:R-:W-:Y:S02]  /*5050*/  @!P4 IADD3 R12, P5, P6, R48, R12, R6 ;  /* 0x0000000c300cc210 */ /* 0x004fe40007ebe006 */
[----:B------:R-:W-:-:S02]  /*5060*/  CS2R R6, SRZ ;  /* 0x0000000000067805 */ /* 0x000fc4000001ff00 */
[----:B------:R-:W-:Y:S02]  /*5070*/  @!P4 IADD3.X R13, R73, R13, R91, P5, P6 ;  /* 0x0000000d490dc210 */ /* 0x000fe40002fec45b */
[----:B---3--:R-:W-:-:S04]  /*5080*/  @!P4 IADD3 R14, P5, P6, R52, R14, R4 ;  /* 0x0000000e340ec210 */ /* 0x008fc80007ebe004 */
[----:B------:R-:W-:Y:S02]  /*5090*/  @!P4 IADD3.X R15, R78, R15, R93, P5, P6 ;  /* 0x0000000f4e0fc210 */ /* 0x000fe40002fec45d */
[----:B------:R-:W-:Y:S02]  /*50a0*/  @!P3 IADD3 R25, P5, P6, R52, R4, R66 ;  /* 0x000000043419b210 */ /* 0x000fe40007ebe042 */
[----:B------:R-:W-:Y:S01]  /*50b0*/  CS2R R4, SRZ ;  /* 0x0000000000047805 */ /* 0x000fe2000001ff00 */
[----:B------:R2:W3:Y:S01]  /*50c0*/  @!P4 LDG.E.128 R8, desc[UR46][R14.64] ;  /* 0x0000002e0e08c981 */ /* 0x0004e2000c1e1d00 */
[----:B------:R-:W-:-:S04]  /*50d0*/  @!P3 IADD3.X R24, R78, R93, R64, P5, P6 ;  /* 0x0000005d4e18b210 */ /* 0x000fc80002fec440 */
[----:B------:R4:W5:Y:S01]  /*50e0*/  @!P4 LDG.E.128 R4, desc[UR46][R12.64] ;  /* 0x0000002e0c04c981 */ /* 0x000962000c1e1d00 */
[----:B0-----:R-:W-:-:S05]  /*50f0*/  @!P3 IADD3 R28, P4, R27, R28, RZ ;  /* 0x0000001c1b1cb210 */ /* 0x001fca0007f9e0ff */
[----:B------:R-:W-:Y:S01]  /*5100*/  @!P3 IMAD.X R29, R26, 0x1, R29, P4 ;  /* 0x000000011a1db824 */ /* 0x000fe200020e061d */
[----:B-1----:R-:W-:Y:S02]  /*5110*/  @!P3 IADD3 R30, P4, R25, R30, RZ ;  /* 0x0000001e191eb210 */ /* 0x002fe40007f9e0ff */
[----:B--2---:R-:W-:Y:S02]  /*5120*/  CS2R R14, SRZ ;  /* 0x00000000000e7805 */ /* 0x004fe4000001ff00 */
[----:B------:R-:W-:Y:S02]  /*5130*/  CS2R R26, SRZ ;  /* 0x00000000001a7805 */ /* 0x000fe4000001ff00 */
[----:B----4-:R-:W-:Y:S01]  /*5140*/  CS2R R12, SRZ ;  /* 0x00000000000c7805 */ /* 0x010fe2000001ff00 */
[----:B------:R-:W-:Y:S01]  /*5150*/  @!P3 IMAD.X R31, R24, 0x1, R31, P4 ;  /* 0x00000001181fb824 */ /* 0x000fe200020e061f */
[----:B------:R-:W-:-:S04]  /*5160*/  CS2R R24, SRZ ;  /* 0x0000000000187805 */ /* 0x000fc8000001ff00 */
[----:B------:R-:W2:Y:S04]  /*5170*/  @!P3 LDG.E.128 R12, desc[UR46][R28.64] ;  /* 0x0000002e1c0cb981 */ /* 0x000ea8000c1e1d00 */
[----:B------:R-:W4:Y:S01]  /*5180*/  @!P3 LDG.E.128 R24, desc[UR46][R30.64] ;  /* 0x0000002e1e18b981 */ /* 0x000f22000c1e1d00 */
[----:B------:R-:W-:-:S06]  /*5190*/  UISETP.NE.AND UP0, UPT, UR45, 0x3, UPT ;  /* 0x000000032d00788c */ /* 0x000fcc000bf05270 */
[----:B------:R-:W-:Y:S02]  /*51a0*/  PLOP3.LUT P3, PT, PT, PT, UP0, 0x80, 0x0 ;  /* 0x000000000000781c */ /* 0x000fe40003f6f008 */
[----:B------:R-:W-:Y:S01]  /*51b0*/  ISETP.GE.AND P4, PT, R22, R82, PT ;  /* 0x000000521600720c */ /* 0x000fe20003f86270 */
[----:B---3--:R-:W-:Y:S02]  /*51c0*/  IMAD.MOV.U32 R104, RZ, RZ, R10 ;  /* 0x000000ffff687224 */ /* 0x008fe400078e000a */
[----:B------:R-:W-:Y:S02]  /*51d0*/  IMAD.MOV.U32 R106, RZ, RZ, R8 ;  /* 0x000000ffff6a7224 */ /* 0x000fe400078e0008 */
[----:B-----5:R-:W-:Y:S02]  /*51e0*/  IMAD.MOV.U32 R103, RZ, RZ, R6 ;  /* 0x000000ffff677224 */ /* 0x020fe400078e0006 */
[----:B------:R-:W-:Y:S02]  /*51f0*/  IMAD.MOV.U32 R105, RZ, RZ, R4 ;  /* 0x000000ffff697224 */ /* 0x000fe400078e0004 */
[----:B--2---:R-:W-:-:S02]  /*5200*/  IMAD.MOV.U32 R93, RZ, RZ, R14 ;  /* 0x000000ffff5d7224 */ /* 0x004fc400078e000e */
[----:B------:R-:W-:Y:S02]  /*5210*/  IMAD.MOV.U32 R94, RZ, RZ, R12 ;  /* 0x000000ffff5e7224 */ /* 0x000fe400078e000c */
[----:B----4-:R-:W-:Y:S02]  /*5220*/  IMAD.MOV.U32 R95, RZ, RZ, R26 ;  /* 0x000000ffff5f7224 */ /* 0x010fe400078e001a */
[----:B------:R-:W-:Y:S01]  /*5230*/  IMAD.MOV.U32 R96, RZ, RZ, R24 ;  /* 0x000000ffff607224 */ /* 0x000fe200078e0018 */
[----:B------:R-:W-:Y:S06]  /*5240*/  @!P3 BRA `(.L_x_1456) ;  /* 0x000000000004b947 */ /* 0x000fec0003800000 */
[----:B------:R-:W-:Y:S01]  /*5250*/  BPT.TRAP 0x1 ;  /* 0x000000040000795c */ /* 0x000fe20000300000 */
.L_x_1456:
[----:B------:R-:W-:Y:S01]  /*5260*/  IMAD R91, R192, 0x8, R16 ;  /* 0x00000008c05b7824 */ /* 0x000fe200078e0210 */
[----:B------:R-:W-:Y:S01]  /*5270*/  SHF.L.U32 R92, R198, 0x1f, RZ ;  /* 0x0000001fc65c7819 */ /* 0x000fe200000006ff */
[----:B------:R-:W0:Y:S01]  /*5280*/  LDC R98, c[0x0][0x2f4] ;  /* 0x0000bd00ff627b82 */ /* 0x000e220000000800 */
[----:B------:R-:W-:Y:S01]  /*5290*/  BSSY B1, `(.L_x_1457) ;  /* 0x0000006000017945 */ /* 0x000fe20003800000 */
[----:B------:R-:W-:Y:S01]  /*52a0*/  IMAD.MOV.U32 R81, RZ, RZ, R33 ;  /* 0x000000ffff517224 */ /* 0x000fe200078e0021 */
[----:B------:R-:W1:Y:S05]  /*52b0*/  SYNCS.PHASECHK.TRANS64.TRYWAIT P5, [R91+URZ+0x28490], R92 ;  /* 0x0284905c5b0075a7 */ /* 0x000e6a00080a017f */
[----:B------:R-:W2:Y:S01]  /*52c0*/  LDC.64 R82, c[0x0][0x300] ;  /* 0x0000c000ff527b82 */ /* 0x000ea20000000a00 */
[----:B0-----:R-:W-:Y:S01]  /*52d0*/  IMAD.IADD R100, R98, 0x1, -R71 ;  /* 0x0000000162647824 */ /* 0x001fe200078e0a47 */
[----:B-1----:R-:W-:Y:S06]  /*52e0*/  @!P5 BRA `(.L_x_1458) ;  /* 0x0000025c001cd947 */ /* 0x002fec0003800000 */
.L_x_1810:
[----:B------:R-:W-:Y:S05]  /*52f0*/  BSYNC B1 ;  /* 0x0000000000017941 */ /* 0x000fea0003800000 */
.L_x_1457:
[----:B------:R-:W-:Y:S01]  /*5300*/  ISETP.GE.OR P5, PT, R17, R90, P1 ;  /* 0x0000005a1100720c */ /* 0x000fe20000fa6670 */
[----:B------:R-:W-:-:S12]  /*5310*/  BSSY B1, `(.L_x_1459) ;  /* 0x00000f6000017945 */ /* 0x000fd80003800000 */
[----:B------:R-:W-:Y:S05]  /*5320*/  @P5 BRA `(.L_x_1460) ;  /* 0x0000000c00d05947 */ /* 0x000fea0003800000 */
[-C--:B--2---:R-:W-:Y:S01]  /*5330*/  IMAD R28, R223, R82.reuse, RZ ;  /* 0x00000052df1c7224 */ /* 0x084fe200078e02ff */
[----:B------:R-:W-:Y:S01]  /*5340*/  SHF.R.U32.HI R30, RZ, 0x3, R209 ;  /* 0x00000003ff1e7819 */ /* 0x000fe200000116d1 */
[C---:B------:R-:W-:Y:S01]  /*5350*/  IMAD.WIDE.U32 R84, R17.reuse, R82, R80 ;  /* 0x0000005211547225 */ /* 0x040fe200078e0050 */
[----:B------:R-:W-:Y:S03]  /*5360*/  BSSY B2, `(.L_x_1461) ;  /* 0x00000e4000027945 */ /* 0x000fe60003800000 */
[----:B------:R-:W-:Y:S01]  /*5370*/  IMAD R97, R17, R83, R28 ;  /* 0x0000005311617224 */ /* 0x000fe200078e021c */
[----:B------:R-:W-:Y:S02]  /*5380*/  SEL R28, R71, R100, !P0 ;  /* 0x00000064471c7207 */ /* 0x000fe40004000000 */
[----:B------:R-:W-:Y:S01]  /*5390*/  IADD3 R99, P5, P6, R44, R84, R74 ;  /* 0x000000542c637210 */ /* 0x000fe20007ebe04a */
[----:B------:R-:W-:Y:S01]  /*53a0*/  IMAD.IADD R97, R97, 0x1, R85 ;  /* 0x0000000161617824 */ /* 0x000fe200078e0255 */
[----:B------:R-:W-:-:S04]  /*53b0*/  SHF.R.S32.HI R29, RZ, 0x1f, R28 ;  /* 0x0000001fff1d7819 */ /* 0x000fc8000001141c */
[----:B------:R-:W-:Y:S02]  /*53c0*/  LEA.HI R28, R29, R28, RZ, 0x5 ;  /* 0x0000001c1d1c7211 */ /* 0x000fe400078f28ff */
[----:B------:R-:W-:Y:S02]  /*53d0*/  IADD3.X R102, R0, R97, R86, P5, P6 ;  /* 0x0000006100667210 */ /* 0x000fe40002fec456 */
[----:B------:R-:W-:-:S04]  /*53e0*/  LEA.HI.SX32 R28, R28, R79, 0x1b ;  /* 0x0000004f1c1c7211 */ /* 0x000fc800078fdaff */
[----:B------:R-:W-:Y:S01]  /*53f0*/  SHF.R.S32.HI R29, RZ, 0x1f, R28 ;  /* 0x0000001fff1d7819 */ /* 0x000fe2000001141c */
[----:B------:R-:W-:-:S03]  /*5400*/  IMAD.SHL.U32 R101, R28, 0x10, RZ ;  /* 0x000000101c657824 */ /* 0x000fc600078e00ff */
[----:B------:R-:W-:Y:S02]  /*5410*/  LEA.HI R29, R29, R28, RZ, 0x3 ;  /* 0x0000001c1d1d7211 */ /* 0x000fe400078f18ff */
[----:B------:R-:W-:-:S03]  /*5420*/  LOP3.LUT R28, R209, 0x70, R101, 0xf8, !PT ;  /* 0x00000070d11c7812 */ /* 0x000fc600078ef865 */
[----:B------:R-:W-:Y:S01]  /*5430*/  IMAD.SHL.U32 R29, R29, 0x400, RZ ;  /* 0x000004001d1d7824 */ /* 0x000fe200078e00ff */
[----:B------:R-:W-:-:S04]  /*5440*/  LOP3.LUT R30, R28, R30, RZ, 0x3c, !PT ;  /* 0x0000001e1c1e7212 */ /* 0x000fc800078e3cff */
[----:B------:R-:W-:Y:S01]  /*5450*/  LOP3.LUT R28, R29, 0xffffe000, RZ, 0xc0, !PT ;  /* 0xffffe0001d1c7812 */ /* 0x000fe200078ec0ff */
[----:B------:R-:W-:-:S03]  /*5460*/  IMAD R29, R192, 0x4000, R21 ;  /* 0x00004000c01d7824 */ /* 0x000fc600078e0215 */
[----:B------:R-:W-:Y:S01]  /*5470*/  IADD3 R31, R30, R28, R213 ;  /* 0x0000001c1e1f7210 */ /* 0x000fe20007ffe0d5 */
[----:B------:R-:W-:-:S04]  /*5480*/  IMAD.IADD R29, R16, 0x1, R29 ;  /* 0x00000001101d7824 */ /* 0x000fc800078e021d */
[----:B------:R-:W-:-:S04]  /*5490*/  IMAD R31, R192, 0x4000, R31 ;  /* 0x00004000c01f7824 */ /* 0x000fc800078e021f */
[----:B------:R-:W-:Y:S02]  /*54a0*/  IMAD.IADD R32, R16, 0x1, R31 ;  /* 0x0000000110207824 */ /* 0x000fe400078e021f */
[----:B------:R-:W1:Y:S04]  /*54b0*/  LDS.128 R28, [R29+0x20000] ;  /* 0x020000001d1c7984 */ /* 0x000e680000000c00 */
[----:B------:R-:W2:Y:S01]  /*54c0*/  LDS.128 R32, [R32+0x20000] ;  /* 0x0200000020207984 */ /* 0x000ea20000000c00 */
[----:B------:R-:W-:Y:S05]  /*54d0*/  @P4 BRA `(.L_x_1462) ;  /* 0x0000000c00304947 */ /* 0x000fea0003800000 */
[--C-:B------:R-:W-:Y:S02]  /*54e0*/  SHF.R.U32.HI R112, RZ, 0x8, R5.reuse ;  /* 0x00000008ff707819 */ /* 0x100fe40000011605 */
[----:B------:R-:W-:Y:S02]  /*54f0*/  LOP3.LUT R4, R5, 0xff0000ff, RZ, 0xc0, !PT ;  /* 0xff0000ff05047812 */ /* 0x000fe400078ec0ff */
[----:B------:R-:W-:Y:S02]  /*5500*/  SHF.R.U32.HI R111, RZ, 0x10, R5 ;  /* 0x00000010ff6f7819 */ /* 0x000fe40000011605 */
[--C-:B------:R-:W-:Y:S02]  /*5510*/  SHF.R.U32.HI R107, RZ, 0x8, R9.reuse ;  /* 0x00000008ff6b7819 */ /* 0x100fe40000011609 */
[----:B------:R-:W-:Y:S02]  /*5520*/  LOP3.LUT R10, R9, 0xff0000ff, RZ, 0xc0, !PT ;  /* 0xff0000ff090a7812 */ /* 0x000fe400078ec0ff */
[----:B------:R-:W-:Y:S01]  /*5530*/  SHF.R.U32.HI R5, RZ, 0x10, R9 ;  /* 0x00000010ff057819 */ /* 0x000fe20000011609 */
[----:B------:R-:W-:Y:S01]  /*5540*/  IMAD.SHL.U32 R9, R112, 0x100, RZ ;  /* 0x0000010070097824 */ /* 0x000fe200078e00ff */
[----:B------:R-:W-:Y:S01]  /*5550*/  SHF.R.U32.HI R8, RZ, 0x8, R7 ;  /* 0x00000008ff087819 */ /* 0x000fe20000011607 */
[----:B------:R-:W-:Y:S01]  /*5560*/  IMAD.SHL.U32 R107, R107, 0x100, RZ ;  /* 0x000001006b6b7824 */ /* 0x000fe200078e00ff */
[----:B------:R-:W-:Y:S01]  /*5570*/  SHF.R.U32.HI R109, RZ, 0x8, R11 ;  /* 0x00000008ff6d7819 */ /* 0x000fe2000001160b */
[----:B------:R-:W-:Y:S01]  /*5580*/  IMAD.U32 R112, R5, 0x10000, RZ ;  /* 0x0001000005707824 */ /* 0x000fe200078e00ff */
[----:B------:R-:W-:-:S02]  /*5590*/  LOP3.LUT R6, R7, 0xff0000ff, RZ, 0xc0, !PT ;  /* 0xff0000ff07067812 */ /* 0x000fc400078ec0ff */
[----:B------:R-:W-:Y:S01]  /*55a0*/  SHF.R.U32.HI R110, RZ, 0x10, R7 ;  /* 0x00000010ff6e7819 */ /* 0x000fe20000011607 */
[----:B------:R-:W-:Y:S01]  /*55b0*/  IMAD.SHL.U32 R109, R109, 0x100, RZ ;  /* 0x000001006d6d7824 */ /* 0x000fe200078e00ff */
[----:B------:R-:W-:Y:S02]  /*55c0*/  LOP3.LUT R108, R11, 0xff0000ff, RZ, 0xc0, !PT ;  /* 0xff0000ff0b6c7812 */ /* 0x000fe400078ec0ff */
[----:B------:R-:W-:Y:S01]  /*55d0*/  SHF.R.U32.HI R7, RZ, 0x10, R11 ;  /* 0x00000010ff077819 */ /* 0x000fe2000001160b */
[----:B------:R-:W-:Y:S01]  /*55e0*/  IMAD.SHL.U32 R11, R8, 0x100, RZ ;  /* 0x00000100080b7824 */ /* 0x000fe200078e00ff */
[----:B------:R-:W-:Y:S01]  /*55f0*/  LOP3.LUT R4, R4, 0xff00, R9, 0xf8, !PT ;  /* 0x0000ff0004047812 */ /* 0x000fe200078ef809 */
[----:B------:R-:W-:Y:S01]  /*5600*/  IMAD.U32 R9, R111, 0x10000, RZ ;  /* 0x000100006f097824 */ /* 0x000fe200078e00ff */
[----:B------:R-:W-:Y:S01]  /*5610*/  LOP3.LUT R113, R108, 0xff00, R109, 0xf8, !PT ;  /* 0x0000ff006c717812 */ /* 0x000fe200078ef86d */
[----:B------:R-:W-:Y:S01]  /*5620*/  IMAD.U32 R114, R7, 0x10000, RZ ;  /* 0x0001000007727824 */ /* 0x000fe200078e00ff */
[----:B------:R-:W-:-:S02]  /*5630*/  LOP3.LUT R8, R6, 0xff00, R11, 0xf8, !PT ;  /* 0x0000ff0006087812 */ /* 0x000fc400078ef80b */
[----:B------:R-:W-:Y:S01]  /*5640*/  LOP3.LUT R6, R4, 0xff0000, R9, 0xf8, !PT ;  /* 0x00ff000004067812 */ /* 0x000fe200078ef809 */
[----:B------:R-:W-:Y:S01]  /*5650*/  IMAD.U32 R9, R110, 0x10000, RZ ;  /* 0x000100006e097824 */ /* 0x000fe200078e00ff */
[----:B------:R-:W-:Y:S02]  /*5660*/  LOP3.LUT R111, R10, 0xff00, R107, 0xf8, !PT ;  /* 0x0000ff000a6f7812 */ /* 0x000fe400078ef86b */
[----:B------:R-:W-:Y:S02]  /*5670*/  F2FP.F16.E4M3.UNPACK_B R109, R106.H1 ;  /* 0x0000006aff6d723e */ /* 0x000fe400030006ff */
[----:B--2---:R-:W-:Y:S02]  /*5680*/  F2FP.F16.E4M3.UNPACK_B R11, R32.H1 ;  /* 0x00000020ff0b723e */ /* 0x004fe400030006ff */
[----:B-1----:R-:W-:Y:S01]  /*5690*/  F2FP.F16.E4M3.UNPACK_B R10, R28.H1 ;  /* 0x0000001cff0a723e */ /* 0x002fe200030006ff */
[----:B------:R-:W-:Y:S01]  /*56a0*/  HADD2.F32 R110, -RZ, R109.H0_H0 ;  /* 0x2000006dff6e7230 */ /* 0x000fe20000004100 */
[----:B------:R-:W-:Y:S01]  /*56b0*/  LOP3.LUT R4, R8, 0xff0000, R9, 0xf8, !PT ;  /* 0x00ff000008047812 */ /* 0x000fe200078ef809 */
[----:B------:R-:W-:Y:S01]  /*56c0*/  HADD2.F32 R9, -RZ, R11.H0_H0 ;  /* 0x2000000bff097230 */ /* 0x000fe20000004100 */
[----:B------:R-:W-:Y:S01]  /*56d0*/  F2FP.F16.E4M3.UNPACK_B R107, R105.H1 ;  /* 0x00000069ff6b723e */ /* 0x000fe200030006ff */
[----:B------:R-:W-:Y:S01]  /*56e0*/  HADD2.F32 R8, -RZ, R10.H0_H0 ;  /* 0x2000000aff087230 */ /* 0x000fe20000004100 */
[----:B------:R-:W-:Y:S01]  /*56f0*/  LOP3.LUT R7, R111, 0xff0000, R112, 0xf8, !PT ;  /* 0x00ff00006f077812 */ /* 0x000fe200078ef870 */
[----:B------:R-:W-:-:S02]  /*5700*/  HADD2.F32 R112, -RZ, R109.H1_H1 ;  /* 0x3000006dff707230 */ /* 0x000fc40000004100 */
[CC--:B------:R-:W-:Y:S01]  /*5710*/  FMUL.FTZ R115, R9.reuse, R110.reuse ;  /* 0x0000006e09737220 */ /* 0x0c0fe20000410000 */
[--C-:B------:R-:W-:Y:S02]  /*5720*/  HADD2.F32 R108, -RZ, R107.reuse.H0_H0 ;  /* 0x2000006bff6c7230 */ /* 0x100fe40000004100 */
[C---:B------:R-:W-:Y:S01]  /*5730*/  FMUL.FTZ R110, R8.reuse, R110 ;  /* 0x0000006e086e7220 */ /* 0x040fe20000410000 */
[----:B------:R-:W-:Y:S01]  /*5740*/  HADD2.F32 R10, -RZ, R10.H1_H1 ;  /* 0x3000000aff0a7230 */ /* 0x000fe20000004100 */
[----:B------:R-:W-:Y:S01]  /*5750*/  F2FP.F16.E4M3.UNPACK_B R109, R105 ;  /* 0x00000069ff6d723e */ /* 0x000fe200020006ff */
[-C--:B------:R-:W-:Y:S01]  /*5760*/  FFMA.FTZ R8, R8, R108.reuse, -R115 ;  /* 0x0000006c08087223 */ /* 0x080fe20000010873 */
[----:B------:R-:W-:Y:S01]  /*5770*/  FFMA.FTZ R9, R9, R108, R110 ;  /* 0x0000006c09097223 */ /* 0x000fe2000001006e */
[----:B------:R-:W-:Y:S01]  /*5780*/  HADD2.F32 R108, -RZ, R107.H1_H1 ;  /* 0x3000006bff6c7230 */ /* 0x000fe20000004100 */
[----:B------:R-:W-:Y:S01]  /*5790*/  F2FP.F16.E4M3.UNPACK_B R110, R106 ;  /* 0x0000006aff6e723e */ /* 0x000fe200020006ff */
[----:B------:R-:W-:Y:S01]  /*57a0*/  HADD2.F32 R107, -RZ, R11.H1_H1 ;  /* 0x3000000bff6b7230 */ /* 0x000fe20000004100 */
[----:B------:R-:W-:-:S02]  /*57b0*/  F2FP.F16.E4M3.UNPACK_B R32, R32 ;  /* 0x00000020ff20723e */ /* 0x000fc400020006ff */
[----:B------:R-:W-:Y:S01]  /*57c0*/  F2FP.F16.E4M3.UNPACK_B R105, R28 ;  /* 0x0000001cff69723e */ /* 0x000fe200020006ff */
[----:B------:R-:W-:Y:S02]  /*57d0*/  HADD2.F32 R111, -RZ, R110.H0_H0 ;  /* 0x2000006eff6f7230 */ /* 0x000fe40000004100 */
[-C--:B------:R-:W-:Y:S01]  /*57e0*/  FMUL.FTZ R11, R107, R112.reuse ;  /* 0x000000706b0b7220 */ /* 0x080fe20000410000 */
[C---:B------:R-:W-:Y:S01]  /*57f0*/  FMUL.FTZ R112, R10.reuse, R112 ;  /* 0x000000700a707220 */ /* 0x040fe20000410000 */
[----:B------:R-:W-:Y:S01]  /*5800*/  HADD2.F32 R106, -RZ, R32.H0_H0 ;  /* 0x20000020ff6a7230 */ /* 0x000fe20000004100 */
[----:B------:R-:W-:Y:S01]  /*5810*/  LOP3.LUT R5, R113, 0xff0000, R114, 0xf8, !PT ;  /* 0x00ff000071057812 */ /* 0x000fe200078ef872 */
[----:B------:R-:W-:Y:S02]  /*5820*/  HADD2.F32 R28, -RZ, R105.H0_H0 ;  /* 0x20000069ff1c7230 */ /* 0x000fe40000004100 */
[-C--:B------:R-:W-:Y:S01]  /*5830*/  FFMA.FTZ R11, R10, R108.reuse, -R11 ;  /* 0x0000006c0a0b7223 */ /* 0x080fe2000001080b */
[----:B------:R-:W-:Y:S01]  /*5840*/  FFMA.FTZ R10, R107, R108, R112 ;  /* 0x0000006c6b0a7223 */ /* 0x000fe20000010070 */
[----:B------:R-:W-:-:S02]  /*5850*/  HADD2.F32 R107, -RZ, R109.H0_H0 ;  /* 0x2000006dff6b7230 */ /* 0x000fc40000004100 */
[-C--:B------:R-:W-:Y:S01]  /*5860*/  FMUL.FTZ R113, R106, R111.reuse ;  /* 0x0000006f6a717220 */ /* 0x080fe20000410000 */
[----:B------:R-:W-:Y:S01]  /*5870*/  FMUL.FTZ R111, R28, R111 ;  /* 0x0000006f1c6f7220 */ /* 0x000fe20000410000 */
[----:B------:R-:W-:Y:S01]  /*5880*/  HADD2.F32 R110, -RZ, R110.H1_H1 ;  /* 0x3000006eff6e7230 */ /* 0x000fe20000004100 */
[----:B------:R-:W-:Y:S01]  /*5890*/  F2FP.F16.E4M3.UNPACK_B R112, R103.H1 ;  /* 0x00000067ff70723e */ /* 0x000fe200030006ff */
[----:B------:R-:W-:Y:S02]  /*58a0*/  HADD2.F32 R108, -RZ, R32.H1_H1 ;  /* 0x30000020ff6c7230 */ /* 0x000fe40000004100 */
[-C--:B------:R-:W-:Y:S01]  /*58b0*/  FFMA.FTZ R32, R106, R107.reuse, R111 ;  /* 0x0000006b6a207223 */ /* 0x080fe2000001006f */
[----:B------:R-:W-:Y:S02]  /*58c0*/  HADD2.F32 R105, -RZ, R105.H1_H1 ;  /* 0x30000069ff697230 */ /* 0x000fe40000004100 */
[----:B------:R-:W-:Y:S01]  /*58d0*/  FFMA.FTZ R28, R28, R107, -R113 ;  /* 0x0000006b1c1c7223 */ /* 0x000fe20000010871 */
[----:B------:R-:W-:-:S02]  /*58e0*/  HADD2.F32 R111, -RZ, R109.H1_H1 ;  /* 0x3000006dff6f7230 */ /* 0x000fc40000004100 */
[C---:B------:R-:W-:Y:S01]  /*58f0*/  FMUL.FTZ R106, R108.reuse, R110 ;  /* 0x0000006e6c6a7220 */ /* 0x040fe20000410000 */
[----:B------:R-:W-:Y:S01]  /*5900*/  F2FP.F16.E4M3.UNPACK_B R113, R104.H1 ;  /* 0x00000068ff71723e */ /* 0x000fe200030006ff */
[C---:B------:R-:W-:Y:S01]  /*5910*/  FMUL.FTZ R117, R105.reuse, R110 ;  /* 0x0000006e69757220 */ /* 0x040fe20000410000 */
[----:B------:R-:W-:Y:S01]  /*5920*/  F2FP.F16.E4M3.UNPACK_B R109, R34.H1 ;  /* 0x00000022ff6d723e */ /* 0x000fe200030006ff */
[-C--:B------:R-:W-:Y:S01]  /*5930*/  FFMA.FTZ R107, R105, R111.reuse, -R106 ;  /* 0x0000006f696b7223 */ /* 0x080fe2000001086a */
[-C--:B------:R-:W-:Y:S01]  /*5940*/  F2FP.F16.E4M3.UNPACK_B R106, R30.reuse.H1 ;  /* 0x0000001eff6a723e */ /* 0x080fe200030006ff */
[----:B------:R-:W-:Y:S02]  /*5950*/  HADD2.F32 R115, -RZ, R113.H0_H0 ;  /* 0x20000071ff737230 */ /* 0x000fe40000004100 */
[----:B------:R-:W-:Y:S01]  /*5960*/  FFMA.FTZ R105, R108, R111, R117 ;  /* 0x0000006f6c697223 */ /* 0x000fe20000010075 */
[----:B------:R-:W-:Y:S01]  /*5970*/  HADD2.F32 R110, -RZ, R109.H0_H0 ;  /* 0x2000006dff6e7230 */ /* 0x000fe20000004100 */
[----:B------:R-:W-:Y:S01]  /*5980*/  F2FP.F16.E4M3.UNPACK_B R30, R30 ;  /* 0x0000001eff1e723e */ /* 0x000fe200020006ff */
[----:B------:R-:W-:Y:S01]  /*5990*/  HADD2.F32 R108, -RZ, R106.H0_H0 ;  /* 0x2000006aff6c7230 */ /* 0x000fe20000004100 */
[----:B------:R-:W-:Y:S01]  /*59a0*/  F2FP.SATFINITE.E4M3.F32.PACK_AB_MERGE_C R9, R10, R9, RZ ;  /* 0x000000090a09723e */ /* 0x000fe200048070ff */
[----:B------:R-:W-:-:S02]  /*59b0*/  HADD2.F32 R114, -RZ, R113.H1_H1 ;  /* 0x30000071ff727230 */ /* 0x000fc40000004100 */
[-C--:B------:R-:W-:Y:S01]  /*59c0*/  FMUL.FTZ R117, R110, R115.reuse ;  /* 0x000000736e757220 */ /* 0x080fe20000410000 */
[----:B------:R-:W-:Y:S02]  /*59d0*/  HADD2.F32 R113, -RZ, R112.H0_H0 ;  /* 0x20000070ff717230 */ /* 0x000fe40000004100 */
[C---:B------:R-:W-:Y:S01]  /*59e0*/  FMUL.FTZ R115, R108.reuse, R115 ;  /* 0x000000736c737220 */ /* 0x040fe20000410000 */
[----:B------:R-:W-:Y:S01]  /*59f0*/  HADD2.F32 R111, -RZ, R109.H1_H1 ;  /* 0x3000006dff6f7230 */ /* 0x000fe20000004100 */
[----:B------:R-:W-:Y:S01]  /*5a00*/  F2FP.SATFINITE.E4M3.F32.PACK_AB_MERGE_C R8, R11, R8, RZ ;  /* 0x000000080b08723e */ /* 0x000fe200048070ff */
[----:B------:R-:W-:Y:S02]  /*5a10*/  HADD2.F32 R109, -RZ, R106.H1_H1 ;  /* 0x3000006aff6d7230 */ /* 0x000fe40000004100 */
[-C--:B------:R-:W-:Y:S01]  /*5a20*/  FFMA.FTZ R106, R108, R113.reuse, -R117 ;  /* 0x000000716c6a7223 */ /* 0x080fe20000010875 */
[----:B------:R-:W-:Y:S02]  /*5a30*/  HADD2.F32 R112, -RZ, R112.H1_H1 ;  /* 0x30000070ff707230 */ /* 0x000fe40000004100 */
[-C--:B------:R-:W-:Y:S01]  /*5a40*/  FMUL.FTZ R116, R111, R114.reuse ;  /* 0x000000726f747220 */ /* 0x080fe20000410000 */
[----:B------:R-:W-:Y:S01]  /*5a50*/  FFMA.FTZ R108, R110, R113, R115 ;  /* 0x000000716e6c7223 */ /* 0x000fe20000010073 */
[C---:B------:R-:W-:Y:S01]  /*5a60*/  FMUL.FTZ R114, R109.reuse, R114 ;  /* 0x000000726d727220 */ /* 0x040fe20000410000 */
[----:B------:R-:W-:Y:S01]  /*5a70*/  F2FP.F16.E4M3.UNPACK_B R110, R104 ;  /* 0x00000068ff6e723e */ /* 0x000fe200020006ff */
[----:B------:R-:W-:Y:S01]  /*5a80*/  FFMA.FTZ R109, R109, R112, -R116 ;  /* 0x000000706d6d7223 */ /* 0x000fe20000010874 */
[----:B------:R-:W-:Y:S01]  /*5a90*/  F2FP.F16.E4M3.UNPACK_B R104, R34 ;  /* 0x00000022ff68723e */ /* 0x000fe200020006ff */
[----:B------:R-:W-:Y:S01]  /*5aa0*/  FFMA.FTZ R121, R111, R112, R114 ;  /* 0x000000706f797223 */ /* 0x000fe20000010072 */
[----:B------:R-:W-:Y:S01]  /*5ab0*/  HADD2.F32 R34, -RZ, R30.H0_H0 ;  /* 0x2000001eff227230 */ /* 0x000fe20000004100 */
[----:B------:R-:W-:Y:S01]  /*5ac0*/  F2FP.SATFINITE.E4M3.F32.PACK_AB_MERGE_C R32, R105, R32, R9 ;  /* 0x000000206920723e */ /* 0x000fe20004807009 */
[--C-:B------:R-:W-:Y:S01]  /*5ad0*/  HADD2.F32 R112, -RZ, R110.reuse.H0_H0 ;  /* 0x2000006eff707230 */ /* 0x100fe20000004100 */
[----:B------:R-:W-:Y:S01]  /*5ae0*/  F2FP.F16.E4M3.UNPACK_B R10, R33 ;  /* 0x00000021ff0a723e */ /* 0x000fe200020006ff */
[----:B------:R-:W-:Y:S01]  /*5af0*/  HADD2.F32 R115, -RZ, R110.H1_H1 ;  /* 0x3000006eff737230 */ /* 0x000fe20000004100 */
[----:B------:R-:W-:Y:S01]  /*5b00*/  F2FP.F16.E4M3.UNPACK_B R110, R103 ;  /* 0x00000067ff6e723e */ /* 0x000fe200020006ff */
[--C-:B------:R-:W-:Y:S01]  /*5b10*/  HADD2.F32 R103, -RZ, R104.reuse.H0_H0 ;  /* 0x20000068ff677230 */ /* 0x100fe20000004100 */
[----:B------:R-:W-:Y:S01]  /*5b20*/  F2FP.F16.E4M3.UNPACK_B R11, R7 ;  /* 0x00000007ff0b723e */ /* 0x000fe200020006ff */
[----:B------:R-:W-:Y:S01]  /*5b30*/  HADD2.F32 R104, -RZ, R104.H1_H1 ;  /* 0x30000068ff687230 */ /* 0x000fe20000004100 */
[----:B------:R-:W-:Y:S01]  /*5b40*/  F2FP.F16.E4M3.UNPACK_B R9, R29 ;  /* 0x0000001dff09723e */ /* 0x000fe200020006ff */
[----:B------:R-:W-:-:S02]  /*5b50*/  HADD2.F32 R30, -RZ, R30.H1_H1 ;  /* 0x3000001eff1e7230 */ /* 0x000fc40000004100 */
[-C--:B------:R-:W-:Y:S01]  /*5b60*/  FMUL.FTZ R117, R103, R112.reuse ;  /* 0x0000007067757220 */ /* 0x080fe20000410000 */
[--C-:B------:R-:W-:Y:S02]  /*5b70*/  HADD2.F32 R111, -RZ, R110.reuse.H0_H0 ;  /* 0x2000006eff6f7230 */ /* 0x100fe40000004100 */
[-C--:B------:R-:W-:Y:S01]  /*5b80*/  FMUL.FTZ R119, R104, R115.reuse ;  /* 0x0000007368777220 */ /* 0x080fe20000410000 */
[----:B------:R-:W-:Y:S02]  /*5b90*/  HADD2.F32 R113, -RZ, R110.H1_H1 ;  /* 0x3000006eff717230 */ /* 0x000fe40000004100 */
[----:B------:R-:W-:Y:S01]  /*5ba0*/  FMUL.FTZ R112, R34, R112 ;  /* 0x0000007022707220 */ /* 0x000fe20000410000 */
[----:B------:R-:W-:Y:S01]  /*5bb0*/  FMUL.FTZ R115, R30, R115 ;  /* 0x000000731e737220 */ /* 0x000fe20000410000 */
[-C--:B------:R-:W-:Y:S01]  /*5bc0*/  FFMA.FTZ R117, R34, R111.reuse, -R117 ;  /* 0x0000006f22757223 */ /* 0x080fe20000010875 */
[----:B------:R-:W-:Y:S01]  /*5bd0*/  F2FP.SATFINITE.E4M3.F32.PACK_AB_MERGE_C R109, R109, R106, RZ ;  /* 0x0000006a6d6d723e */ /* 0x000fe200048070ff */
[----:B------:R-:W-:Y:S01]  /*5be0*/  FFMA.FTZ R34, R103, R111, R112 ;  /* 0x0000006f67227223 */ /* 0x000fe20000010070 */
[----:B------:R-:W-:Y:S01]  /*5bf0*/  FFMA.FTZ R115, R104, R113, R115 ;  /* 0x0000007168737223 */ /* 0x000fe20000010073 */
[----:B------:R-:W-:Y:S01]  /*5c00*/  F2FP.SATFINITE.E4M3.F32.PACK_AB_MERGE_C R28, R107, R28, R8 ;  /* 0x0000001c6b1c723e */ /* 0x000fe20004807008 */
[--C-:B------:R-:W-:Y:S01]  /*5c10*/  HADD2.F32 R103, -RZ, R10.reuse.H0_H0 ;  /* 0x2000000aff677230 */ /* 0x100fe20000004100 */
[----:B------:R-:W-:Y:S01]  /*5c20*/  F2FP.SATFINITE.E4M3.F32.PACK_AB_MERGE_C R108, R121, R108, RZ ;  /* 0x0000006c796c723e */ /* 0x000fe200048070ff */
[----:B------:R-:W-:Y:S01]  /*5c30*/  HADD2.F32 R106, -RZ, R11.H0_H0 ;  /* 0x2000000bff6a7230 */ /* 0x000fe20000004100 */
[----:B------:R-:W-:Y:S01]  /*5c40*/  F2FP.F16.E4M3.UNPACK_B R104, R6 ;  /* 0x00000006ff68723e */ /* 0x000fe200020006ff */
[----:B------:R-:W-:Y:S01]  /*5c50*/  HADD2.F32 R8, -RZ, R9.H0_H0 ;  /* 0x20000009ff087230 */ /* 0x000fe20000004100 */
[----:B------:R-:W-:Y:S01]  /*5c60*/  F2FP.SATFINITE.E4M3.F32.PACK_AB_MERGE_C R34, R115, R34, R108 ;  /* 0x000000227322723e */ /* 0x000fe2000480706c */
[----:B------:R-:W-:-:S02]  /*5c70*/  HADD2.F32 R10, -RZ, R10.H1_H1 ;  /* 0x3000000aff0a7230 */ /* 0x000fc40000004100 */
[CC--:B------:R-:W-:Y:S01]  /*5c80*/  FMUL.FTZ R107, R103.reuse, R106.reuse ;  /* 0x0000006a676b7220 */ /* 0x0c0fe20000410000 */
[--C-:B------:R-:W-:Y:S02]  /*5c90*/  HADD2.F32 R105, -RZ, R104.reuse.H0_H0 ;  /* 0x20000068ff697230 */ /* 0x100fe40000004100 */
[C---:B------:R-:W-:Y:S01]  /*5ca0*/  FMUL.FTZ R108, R8.reuse, R106 ;  /* 0x0000006a086c7220 */ /* 0x040fe20000410000 */
[----:B------:R-:W-:Y:S01]  /*5cb0*/  HADD2.F32 R106, -RZ, R11.H1_H1 ;  /* 0x3000000bff6a7230 */ /* 0x000fe20000004100 */
[----:B------:R-:W-:Y:S01]  /*5cc0*/  F2FP.F16.E4M3.UNPACK_B R33, R33.H1 ;  /* 0x00000021ff21723e */ /* 0x000fe200030006ff */
[----:B------:R-:W-:Y:S02]  /*5cd0*/  HADD2.F32 R11, -RZ, R9.H1_H1 ;  /* 0x30000009ff0b7230 */ /* 0x000fe40000004100 */
[-C--:B------:R-:W-:Y:S01]  /*5ce0*/  FFMA.FTZ R8, R8, R105.reuse, -R107 ;  /* 0x0000006908087223 */ /* 0x080fe2000001086b */
[----:B------:R-:W-:Y:S01]  /*5cf0*/  FFMA.FTZ R9, R103, R105, R108 ;  /* 0x0000006967097223 */ /* 0x000fe2000001006c */
[----:B------:R-:W-:-:S02]  /*5d00*/  HADD2.F32 R104, -RZ, R104.H1_H1 ;  /* 0x30000068ff687230 */ /* 0x000fc40000004100 */
[-C--:B------:R-:W-:Y:S01]  /*5d10*/  FMUL.FTZ R108, R10, R106.reuse ;  /* 0x0000006a0a6c7220 */ /* 0x080fe20000410000 */
[C---:B------:R-:W-:Y:S01]  /*5d20*/  FMUL.FTZ R103, R11.reuse, R106 ;  /* 0x0000006a0b677220 */ /* 0x040fe20000410000 */
[----:B------:R-:W-:Y:S01]  /*5d30*/  F2FP.F16.E4M3.UNPACK_B R105, R7.H1 ;  /* 0x00000007ff69723e */ /* 0x000fe200030006ff */
[----:B------:R-:W-:Y:S01]  /*5d40*/  FFMA.FTZ R30, R30, R113, -R119 ;  /* 0x000000711e1e7223 */ /* 0x000fe20000010877 */
[----:B------:R-:W-:Y:S01]  /*5d50*/  F2FP.F16.E4M3.UNPACK_B R29, R29.H1 ;  /* 0x0000001dff1d723e */ /* 0x000fe200030006ff */
[-C--:B------:R-:W-:Y:S01]  /*5d60*/  FFMA.FTZ R11, R11, R104.reuse, -R108 ;  /* 0x000000680b0b7223 */ /* 0x080fe2000001086c */
[----:B------:R-:W-:Y:S01]  /*5d70*/  FFMA.FTZ R10, R10, R104, R103 ;  /* 0x000000680a0a7223 */ /* 0x000fe20000010067 */
[----:B------:R-:W-:Y:S01]  /*5d80*/  F2FP.F16.E4M3.UNPACK_B R6, R6.H1 ;  /* 0x00000006ff06723e */ /* 0x000fe200030006ff */
[----:B------:R-:W-:Y:S01]  /*5d90*/  HADD2.F32 R103, -RZ, R33.H0_H0 ;  /* 0x20000021ff677230 */ /* 0x000fe20000004100 */
[----:B------:R-:W-:Y:S01]  /*5da0*/  F2FP.F16.E4M3.UNPACK_B R113, R5 ;  /* 0x00000005ff71723e */ /* 0x000fe200020006ff */
[----:B------:R-:W-:Y:S01]  /*5db0*/  HADD2.F32 R108, -RZ, R105.H0_H0 ;  /* 0x20000069ff6c7230 */ /* 0x000fe20000004100 */
[----:B------:R-:W-:Y:S01]  /*5dc0*/  F2FP.SATFINITE.E4M3.F32.PACK_AB_MERGE_C R30, R30, R117, R109 ;  /* 0x000000751e1e723e */ /* 0x000fe2000480706d */
[----:B------:R-:W-:Y:S01]  /*5dd0*/  HADD2.F32 R7, -RZ, R29.H0_H0 ;  /* 0x2000001dff077230 */ /* 0x000fe20000004100 */
[----:B------:R-:W-:Y:S01]  /*5de0*/  F2FP.F16.E4M3.UNPACK_B R114, R5.H1 ;  /* 0x00000005ff72723e */ /* 0x000fe200030006ff */
[----:B------:R-:W-:-:S02]  /*5df0*/  HADD2.F32 R106, -RZ, R6.H0_H0 ;  /* 0x20000006ff6a7230 */ /* 0x000fc40000004100 */
[-C--:B------:R-:W-:Y:S01]  /*5e00*/  FMUL.FTZ R110, R103, R108.reuse ;  /* 0x0000006c676e7220 */ /* 0x080fe20000410000 */
[----:B------:R-:W-:Y:S02]  /*5e10*/  HADD2.F32 R29, -RZ, R29.H1_H1 ;  /* 0x3000001dff1d7230 */ /* 0x000fe40000004100 */
[C---:B------:R-:W-:Y:S01]  /*5e20*/  FMUL.FTZ R108, R7.reuse, R108 ;  /* 0x0000006c076c7220 */ /* 0x040fe20000410000 */
[----:B------:R-:W-:Y:S01]  /*5e30*/  HADD2.F32 R104, -RZ, R33.H1_H1 ;  /* 0x30000021ff687230 */ /* 0x000fe20000004100 */
[-C--:B------:R-:W-:Y:S01]  /*5e40*/  F2FP.F16.E4M3.UNPACK_B R33, R31.reuse ;  /* 0x0000001fff21723e */ /* 0x080fe200020006ff */
[----:B------:R-:W-:Y:S01]  /*5e50*/  HADD2.F32 R105, -RZ, R105.H1_H1 ;  /* 0x30000069ff697230 */ /* 0x000fe20000004100 */
[----:B------:R-:W-:Y:S01]  /*5e60*/  F2FP.F16.E4M3.UNPACK_B R31, R31.H1 ;  /* 0x0000001fff1f723e */ /* 0x000fe200030006ff */
[----:B------:R-:W-:Y:S02]  /*5e70*/  HADD2.F32 R107, -RZ, R6.H1_H1 ;  /* 0x30000006ff6b7230 */ /* 0x000fe40000004100 */
[-C--:B------:R-:W-:Y:S01]  /*5e80*/  FFMA.FTZ R6, R7, R106.reuse, -R110 ;  /* 0x0000006a07067223 */ /* 0x080fe2000001086e */
[----:B------:R-:W-:Y:S01]  /*5e90*/  FFMA.FTZ R7, R103, R106, R108 ;  /* 0x0000006a67077223 */ /* 0x000fe2000001006c */
[CC--:B------:R-:W-:Y:S01]  /*5ea0*/  FMUL.FTZ R112, R104.reuse, R105.reuse ;  /* 0x0000006968707220 */ /* 0x0c0fe20000410000 */
[C---:B------:R-:W-:Y:S01]  /*5eb0*/  FMUL.FTZ R103, R29.reuse, R105 ;  /* 0x000000691d677220 */ /* 0x040fe20000410000 */
[-C--:B------:R-:W-:Y:S01]  /*5ec0*/  F2FP.F16.E4M3.UNPACK_B R105, R35.reuse ;  /* 0x00000023ff69723e */ /* 0x080fe200020006ff */
[----:B------:R-:W-:Y:S01]  /*5ed0*/  HADD2.F32 R5, -RZ, R114.H0_H0 ;  /* 0x20000072ff057230 */ /* 0x000fe20000004100 */
[----:B------:R-:W-:Y:S01]  /*5ee0*/  F2FP.F16.E4M3.UNPACK_B R106, R35.H1 ;  /* 0x00000023ff6a723e */ /* 0x000fe200030006ff */
[-C--:B------:R-:W-:Y:S01]  /*5ef0*/  FFMA.FTZ R29, R29, R107.reuse, -R112 ;  /* 0x0000006b1d1d7223 */ /* 0x080fe20000010870 */
[----:B------:R-:W-:Y:S01]  /*5f00*/  FFMA.FTZ R104, R104, R107, R103 ;  /* 0x0000006b68687223 */ /* 0x000fe20000010067 */
[-C--:B------:R-:W-:Y:S01]  /*5f10*/  F2FP.F16.E4M3.UNPACK_B R109, R4.reuse ;  /* 0x00000004ff6d723e */ /* 0x080fe200020006ff */
[----:B------:R-:W-:Y:S01]  /*5f20*/  HADD2.F32 R35, -RZ, R33.H0_H0 ;  /* 0x20000021ff237230 */ /* 0x000fe20000004100 */
[----:B------:R-:W-:Y:S01]  /*5f30*/  F2FP.F16.E4M3.UNPACK_B R110, R4.H1 ;  /* 0x00000004ff6e723e */ /* 0x000fe200030006ff */
[----:B------:R-:W-:Y:S01]  /*5f40*/  HADD2.F32 R107, -RZ, R105.H0_H0 ;  /* 0x20000069ff6b7230 */ /* 0x000fe20000004100 */
[----:B------:R-:W-:Y:S01]  /*5f50*/  F2FP.SATFINITE.E4M3.F32.PACK_AB_MERGE_C R6, R29, R6, RZ ;  /* 0x000000061d06723e */ /* 0x000fe200048070ff */
[----:B------:R-:W-:Y:S01]  /*5f60*/  HADD2.F32 R4, -RZ, R113.H0_H0 ;  /* 0x20000071ff047230 */ /* 0x000fe20000004100 */
        /* <DEDUP_REMOVED lines=9> */
[----:B------:R-:W-:Y:S02]  /*6000*/  HADD2.F32 R114, -RZ, R114.H1_H1 ;  /* 0x30000072ff727230 */ /* 0x000fe40000004100 */
[----:B------:R-:W-:Y:S01]  /*6010*/  FMUL.FTZ R115, R103, R5 ;  /* 0x0000000567737220 */ /* 0x000fe20000410000 */
[----:B------:R-:W-:-:S02]  /*6020*/  HADD2.F32 R31, -RZ, R31.H1_H1 ;  /* 0x3000001fff1f7230 */ /* 0x000fc40000004100 */
[-C--:B------:R-:W-:Y:S01]  /*6030*/  FFMA.FTZ R4, R35, R112.reuse, -R116 ;  /* 0x0000007023047223 */ /* 0x080fe20000010874 */
[--C-:B------:R-:W-:Y:S02]  /*6040*/  HADD2.F32 R111, -RZ, R110.reuse.H0_H0 ;  /* 0x2000006eff6f7230 */ /* 0x100fe40000004100 */
[----:B------:R-:W-:Y:S01]  /*6050*/  FFMA.FTZ R5, R107, R112, R118 ;  /* 0x000000706b057223 */ /* 0x000fe20000010076 */
[----:B------:R-:W-:Y:S02]  /*6060*/  HADD2.F32 R105, -RZ, R105.H1_H1 ;  /* 0x30000069ff697230 */ /* 0x000fe40000004100 */
[-C--:B------:R-:W-:Y:S01]  /*6070*/  FMUL.FTZ R116, R106, R114.reuse ;  /* 0x000000726a747220 */ /* 0x080fe20000410000 */
[----:B------:R-:W-:Y:S02]  /*6080*/  HADD2.F32 R112, -RZ, R113.H1_H1 ;  /* 0x30000071ff707230 */ /* 0x000fe40000004100 */
[----:B------:R-:W-:Y:S01]  /*6090*/  FMUL.FTZ R35, R31, R114 ;  /* 0x000000721f237220 */ /* 0x000fe20000410000 */
[----:B------:R-:W-:-:S02]  /*60a0*/  HADD2.F32 R110, -RZ, R110.H1_H1 ;  /* 0x3000006eff6e7230 */ /* 0x000fc40000004100 */
[-C--:B------:R-:W-:Y:S01]  /*60b0*/  FFMA.FTZ R115, R108, R111.reuse, R115 ;  /* 0x0000006f6c737223 */ /* 0x080fe20000010073 */
[----:B------:R-:W-:Y:S02]  /*60c0*/  HADD2.F32 R33, -RZ, R33.H1_H1 ;  /* 0x30000021ff217230 */ /* 0x000fe40000004100 */
[----:B------:R-:W-:Y:S01]  /*60d0*/  FFMA.FTZ R120, R103, R111, -R120 ;  /* 0x0000006f67787223 */ /* 0x000fe20000010878 */
[----:B------:R-:W-:Y:S02]  /*60e0*/  HADD2.F32 R108, -RZ, R109.H1_H1 ;  /* 0x3000006dff6c7230 */ /* 0x000fe40000004100 */
[----:B------:R-:W-:Y:S01]  /*60f0*/  FMUL.FTZ R114, R105, R112 ;  /* 0x0000007069727220 */ /* 0x000fe20000410000 */
[----:B------:R-:W-:Y:S01]  /*6100*/  FFMA.FTZ R31, R31, R110, -R116 ;  /* 0x0000006e1f1f7223 */ /* 0x000fe20000010874 */
[C---:B------:R-:W-:Y:S01]  /*6110*/  FMUL.FTZ R112, R33.reuse, R112 ;  /* 0x0000007021707220 */ /* 0x040fe20000410000 */
[----:B------:R-:W-:Y:S01]  /*6120*/  FFMA.FTZ R106, R106, R110, R35 ;  /* 0x0000006e6a6a7223 */ /* 0x000fe20000010023 */
[----:B------:R-:W-:-:S02]  /*6130*/  FFMA.FTZ R33, R33, R108, -R114 ;  /* 0x0000006c21217223 */ /* 0x000fc40000010872 */
[----:B------:R-:W-:Y:S01]  /*6140*/  FFMA.FTZ R112, R105, R108, R112 ;  /* 0x0000006c69707223 */ /* 0x000fe20000010070 */
[----:B------:R-:W-:Y:S02]  /*6150*/  F2FP.SATFINITE.E4M3.F32.PACK_AB_MERGE_C R31, R31, R120, RZ ;  /* 0x000000781f1f723e */ /* 0x000fe400048070ff */
[----:B------:R-:W-:Y:S02]  /*6160*/  F2FP.SATFINITE.E4M3.F32.PACK_AB_MERGE_C R106, R106, R115, RZ ;  /* 0x000000736a6a723e */ /* 0x000fe400048070ff */
[----:B------:R-:W-:Y:S02]  /*6170*/  F2FP.SATFINITE.E4M3.F32.PACK_AB_MERGE_C R31, R33, R4, R31 ;  /* 0x00000004211f723e */ /* 0x000fe4000480701f */
[----:B------:R-:W-:Y:S02]  /*6180*/  F2FP.SATFINITE.E4M3.F32.PACK_AB_MERGE_C R33, R10, R9, R7 ;  /* 0x000000090a21723e */ /* 0x000fe40004807007 */
[----:B------:R-:W-:-:S07]  /*6190*/  F2FP.SATFINITE.E4M3.F32.PACK_AB_MERGE_C R35, R112, R5, R106 ;  /* 0x000000057023723e */ /* 0x000fce000480706a */
.L_x_1462:
[----:B------:R-:W-:Y:S05]  /*61a0*/  BSYNC B2 ;  /* 0x0000000000027941 */ /* 0x000fea0003800000 */
.L_x_1461:
[----:B------:R-:W-:Y:S02]  /*61b0*/  ISETP.GE.AND P5, PT, R101, R98, PT ;  /* 0x000000626500720c */ /* 0x000fe40003fa6270 */
[----:B------:R-:W-:-:S11]  /*61c0*/  P2R R5, PR, RZ, 0x1 ;  /* 0x00000001ff057803 */ /* 0x000fd60000000000 */
[--C-:B------:R-:W-:Y:S02]  /*61d0*/  @!P5 SHF.R.S32.HI R4, RZ, 0x1f, R101.reuse ;  /* 0x0000001fff04d819 */ /* 0x100fe40000011465 */
[----:B------:R-:W-:-:S04]  /*61e0*/  @!P5 IADD3 R7, P0, P6, R44, R84, R101 ;  /* 0x000000542c07d210 */ /* 0x000fc80007e1e065 */
[----:B------:R-:W-:Y:S02]  /*61f0*/  @!P5 IADD3.X R8, R0, R97, R4, P0, P6 ;  /* 0x000000610008d210 */ /* 0x000fe400007ec404 */
[----:B------:R-:W-:Y:S02]  /*6200*/  IADD3 R4, P6, R99, R76, RZ ;  /* 0x0000004c63047210 */ /* 0x000fe40007fde0ff */
[----:B------:R-:W-:-:S03]  /*6210*/  ISETP.NE.AND P0, PT, R5, RZ, PT ;  /* 0x000000ff0500720c */ /* 0x000fc60003f05270 */
[----:B------:R-:W-:Y:S01]  /*6220*/  IMAD.X R5, R102, 0x1, R77, P6 ;  /* 0x0000000166057824 */ /* 0x000fe200030e064d */
[----:B------:R-:W-:-:S04]  /*6230*/  @!P5 IADD3 R6, P6, R7, R76, RZ ;  /* 0x0000004c0706d210 */ /* 0x000fc80007fde0ff */
[----:B-1----:R1:W-:Y:S01]  /*6240*/  STG.E.128 desc[UR46][R4.64], R28 ;  /* 0x0000001c04007986 */ /* 0x0023e2000c101d2e */
[----:B------:R-:W-:-:S05]  /*6250*/  @!P5 IMAD.X R7, R8, 0x1, R77, P6 ;  /* 0x000000010807d824 */ /* 0x000fca00030e064d */
[----:B--2---:R1:W-:Y:S03]  /*6260*/  @!P5 STG.E.128 desc[UR46][R6.64], R32 ;  /* 0x000000200600d986 */ /* 0x0043e6000c101d2e */
.L_x_1460:
[----:B------:R-:W-:Y:S05]  /*6270*/  BSYNC B1 ;  /* 0x0000000000017941 */ /* 0x000fea0003800000 */
.L_x_1459:
[----:B------:R-:W-:Y:S01]  /*6280*/  ISETP.GE.OR P5, PT, R219, R90, P1 ;  /* 0x0000005adb00720c */ /* 0x000fe20000fa6670 */
[-C--:B-12---:R-:W-:Y:S02]  /*6290*/  IMAD R4, R69, R82.reuse, RZ ;  /* 0x0000005245047224 */ /* 0x086fe400078e02ff */
[----:B------:R-:W-:-:S04]  /*62a0*/  IMAD.WIDE.U32 R80, R219, R82, R80 ;  /* 0x00000052db507225 */ /* 0x000fc800078e0050 */
[----:B------:R-:W-:-:S06]  /*62b0*/  IMAD R31, R219, R83, R4 ;  /* 0x00000053db1f7224 */ /* 0x000fcc00078e0204 */
[----:B------:R-:W-:Y:S05]  /*62c0*/  @P5 BRA `(.L_x_1449) ;  /* 0x0000001000485947 */ /* 0x000fea0003800000 */
[----:B------:R-:W-:Y:S01]  /*62d0*/  SEL R100, R71, R100, !P0 ;  /* 0x0000006447647207 */ /* 0x000fe20004000000 */
[----:B------:R-:W-:Y:S01]  /*62e0*/  IMAD.IADD R31, R81, 0x1, R31 ;  /* 0x00000001511f7824 */ /* 0x000fe200078e021f */
[----:B------:R-:W-:Y:S01]  /*62f0*/  IADD3 R29, P5, P6, R44, R80, R74 ;  /* 0x000000502c1d7210 */ /* 0x000fe20007ebe04a */
[----:B------:R-:W-:Y:S01]  /*6300*/  BSSY B1, `(.L_x_1463) ;  /* 0x00000ea000017945 */ /* 0x000fe20003800000 */
[----:B------:R-:W-:Y:S02]  /*6310*/  SHF.R.S32.HI R5, RZ, 0x1f, R100 ;  /* 0x0000001fff057819 */ /* 0x000fe40000011464 */
[----:B------:R-:W-:Y:S02]  /*6320*/  IADD3.X R4, R0, R31, R86, P5, P6 ;  /* 0x0000001f00047210 */ /* 0x000fe40002fec456 */
[----:B------:R-:W-:Y:S02]  /*6330*/  LEA.HI R100, R5, R100, RZ, 0x5 ;  /* 0x0000006405647211 */ /* 0x000fe400078f28ff */
[----:B------:R-:W-:-:S02]  /*6340*/  IADD3 R28, P5, R29, R76, RZ ;  /* 0x0000004c1d1c7210 */ /* 0x000fc40007fbe0ff */
[----:B------:R-:W-:Y:S02]  /*6350*/  LEA.HI.SX32 R100, R100, R79, 0x1b ;  /* 0x0000004f64647211 */ /* 0x000fe400078fdaff */
[----:B------:R-:W-:Y:S01]  /*6360*/  SHF.R.U32.HI R7, RZ, 0x3, R203 ;  /* 0x00000003ff077819 */ /* 0x000fe200000116cb */
[----:B------:R-:W-:Y:S01]  /*6370*/  IMAD.X R29, R4, 0x1, R77, P5 ;  /* 0x00000001041d7824 */ /* 0x000fe200028e064d */
[----:B------:R-:W-:Y:S01]  /*6380*/  SHF.R.S32.HI R5, RZ, 0x1f, R100 ;  /* 0x0000001fff057819 */ /* 0x000fe20000011464 */
[----:B------:R-:W-:-:S03]  /*6390*/  IMAD.SHL.U32 R33, R100, 0x10, RZ ;  /* 0x0000001064217824 */ /* 0x000fc600078e00ff */
[----:B------:R-:W-:Y:S02]  /*63a0*/  LEA.HI R5, R5, R100, RZ, 0x3 ;  /* 0x0000006405057211 */ /* 0x000fe400078f18ff */
[----:B------:R-:W-:-:S03]  /*63b0*/  LOP3.LUT R4, R203, 0x70, R33, 0xf8, !PT ;  /* 0x00000070cb047812 */ /* 0x000fc600078ef821 */
[----:B------:R-:W-:Y:S01]  /*63c0*/  IMAD.SHL.U32 R6, R5, 0x400, RZ ;  /* 0x0000040005067824 */ /* 0x000fe200078e00ff */
[----:B------:R-:W-:-:S04]  /*63d0*/  LOP3.LUT R5, R4, R7, RZ, 0x3c, !PT ;  /* 0x0000000704057212 */ /* 0x000fc800078e3cff */
[----:B------:R-:W-:-:S04]  /*63e0*/  LOP3.LUT R6, R6, 0xffffe000, RZ, 0xc0, !PT ;  /* 0xffffe00006067812 */ /* 0x000fc800078ec0ff */
[----:B------:R-:W-:Y:S01]  /*63f0*/  IADD3 R7, R5, R6, R212 ;  /* 0x0000000605077210 */ /* 0x000fe20007ffe0d4 */
[----:B------:R-:W-:-:S04]  /*6400*/  IMAD R5, R192, 0x4000, R41 ;  /* 0x00004000c0057824 */ /* 0x000fc800078e0229 */
[----:B------:R-:W-:Y:S02]  /*6410*/  IMAD R7, R192, 0x4000, R7 ;  /* 0x00004000c0077824 */ /* 0x000fe400078e0207 */
[C---:B------:R-:W-:Y:S02]  /*6420*/  IMAD.IADD R5, R16.reuse, 0x1, R5 ;  /* 0x0000000110057824 */ /* 0x040fe400078e0205 */
[----:B------:R-:W-:-:S04]  /*6430*/  IMAD.IADD R8, R16, 0x1, R7 ;  /* 0x0000000110087824 */ /* 0x000fc800078e0207 */
[----:B------:R-:W1:Y:S04]  /*6440*/  LDS.128 R4, [R5+0x20000] ;  /* 0x0200000005047984 */ /* 0x000e680000000c00 */
[----:B------:R-:W2:Y:S01]  /*6450*/  LDS.128 R8, [R8+0x20000] ;  /* 0x0200000008087984 */ /* 0x000ea20000000c00 */
[----:B------:R-:W-:Y:S05]  /*6460*/  @P4 BRA `(.L_x_1464) ;  /* 0x0000000c004c4947 */ /* 0x000fea0003800000 */
[----:B------:R-:W-:Y:S01]  /*6470*/  SHF.R.U32.HI R83, RZ, 0x8, R13 ;  /* 0x00000008ff537819 */ /* 0x000fe2000001160d */
[----:B-1----:R-:W-:Y:S01]  /*6480*/  IMAD.MOV.U32 R24, RZ, RZ, R4 ;  /* 0x000000ffff187224 */ /* 0x002fe200078e0004 */
[----:B------:R-:W-:Y:S01]  /*6490*/  LOP3.LUT R35, R13, 0xff0000ff, RZ, 0xc0, !PT ;  /* 0xff0000ff0d237812 */ /* 0x000fe200078ec0ff */
[----:B--2---:R-:W-:Y:S01]  /*64a0*/  IMAD.MOV.U32 R26, RZ, RZ, R8 ;  /* 0x000000ffff1a7224 */ /* 0x004fe200078e0008 */
[----:B------:R-:W-:Y:S01]  /*64b0*/  SHF.R.U32.HI R82, RZ, 0x8, R15 ;  /* 0x00000008ff527819 */ /* 0x000fe2000001160f */
[----:B------:R-:W-:Y:S01]  /*64c0*/  IMAD.SHL.U32 R4, R83, 0x100, RZ ;  /* 0x0000010053047824 */ /* 0x000fe200078e00ff */
[----:B------:R-:W-:Y:S01]  /*64d0*/  SHF.R.U32.HI R30, RZ, 0x8, R27 ;  /* 0x00000008ff1e7819 */ /* 0x000fe2000001161b */
[----:B------:R-:W-:Y:S01]  /*64e0*/  IMAD.MOV.U32 R12, RZ, RZ, R5 ;  /* 0x000000ffff0c7224 */ /* 0x000fe200078e0005 */
[----:B------:R-:W-:Y:S02]  /*64f0*/  SHF.R.U32.HI R85, RZ, 0x10, R15 ;  /* 0x00000010ff557819 */ /* 0x000fe4000001160f */
[----:B------:R-:W-:Y:S01]  /*6500*/  LOP3.LUT R35, R35, 0xff00, R4, 0xf8, !PT ;  /* 0x0000ff0023237812 */ /* 0x000fe200078ef804 */
[----:B------:R-:W-:Y:S01]  /*6510*/  IMAD.SHL.U32 R4, R82, 0x100, RZ ;  /* 0x0000010052047824 */ /* 0x000fe200078e00ff */
[----:B------:R-:W-:Y:S01]  /*6520*/  LOP3.LUT R15, R15, 0xff0000ff, RZ, 0xc0, !PT ;  /* 0xff0000ff0f0f7812 */ /* 0x000fe200078ec0ff */
[----:B------:R-:W-:Y:S01]  /*6530*/  IMAD.SHL.U32 R8, R30, 0x100, RZ ;  /* 0x000001001e087824 */ /* 0x000fe200078e00ff */
[----:B------:R-:W-:-:S02]  /*6540*/  SHF.R.U32.HI R84, RZ, 0x10, R25 ;  /* 0x00000010ff547819 */ /* 0x000fc40000011619 */
[----:B------:R-:W-:Y:S02]  /*6550*/  SHF.R.U32.HI R34, RZ, 0x8, R25 ;  /* 0x00000008ff227819 */ /* 0x000fe40000011619 */
[----:B------:R-:W-:Y:S02]  /*6560*/  LOP3.LUT R14, R25, 0xff0000ff, RZ, 0xc0, !PT ;  /* 0xff0000ff190e7812 */ /* 0x000fe400078ec0ff */
[----:B------:R-:W-:Y:S01]  /*6570*/  LOP3.LUT R25, R27, 0xff0000ff, RZ, 0xc0, !PT ;  /* 0xff0000ff1b197812 */ /* 0x000fe200078ec0ff */
[----:B------:R-:W-:Y:S01]  /*6580*/  IMAD.SHL.U32 R5, R34, 0x100, RZ ;  /* 0x0000010022057824 */ /* 0x000fe200078e00ff */
[----:B------:R-:W-:Y:S01]  /*6590*/  SHF.R.U32.HI R97, RZ, 0x10, R13 ;  /* 0x00000010ff617819 */ /* 0x000fe2000001160d */
[----:B------:R-:W-:Y:S01]  /*65a0*/  IMAD.MOV.U32 R13, RZ, RZ, R6 ;  /* 0x000000ffff0d7224 */ /* 0x000fe200078e0006 */
[----:B------:R-:W-:Y:S01]  /*65b0*/  LOP3.LUT R15, R15, 0xff00, R4, 0xf8, !PT ;  /* 0x0000ff000f0f7812 */ /* 0x000fe200078ef804 */
[----:B------:R-:W-:Y:S01]  /*65c0*/  IMAD.U32 R4, R85, 0x10000, RZ ;  /* 0x0001000055047824 */ /* 0x000fe200078e00ff */
[----:B------:R-:W-:Y:S01]  /*65d0*/  SHF.R.U32.HI R32, RZ, 0x10, R27 ;  /* 0x00000010ff207819 */ /* 0x000fe2000001161b */
[----:B------:R-:W-:Y:S01]  /*65e0*/  IMAD.U32 R6, R97, 0x10000, RZ ;  /* 0x0001000061067824 */ /* 0x000fe200078e00ff */
[----:B------:R-:W-:Y:S01]  /*65f0*/  LOP3.LUT R82, R25, 0xff00, R8, 0xf8, !PT ;  /* 0x0000ff0019527812 */ /* 0x000fe200078ef808 */
[----:B------:R-:W-:Y:S01]  /*6600*/  IMAD.U32 R8, R84, 0x10000, RZ ;  /* 0x0001000054087824 */ /* 0x000fe200078e00ff */
[----:B------:R-:W-:-:S02]  /*6610*/  F2FP.F16.E4M3.UNPACK_B R34, R96.H1 ;  /* 0x00000060ff22723e */ /* 0x000fc400030006ff */
[----:B------:R-:W-:Y:S02]  /*6620*/  F2FP.F16.E4M3.UNPACK_B R27, R26.H1 ;  /* 0x0000001aff1b723e */ /* 0x000fe400030006ff */
[----:B------:R-:W-:Y:S02]  /*6630*/  F2FP.F16.E4M3.UNPACK_B R25, R24.H1 ;  /* 0x00000018ff19723e */ /* 0x000fe400030006ff */
[----:B------:R-:W-:Y:S01]  /*6640*/  LOP3.LUT R83, R14, 0xff00, R5, 0xf8, !PT ;  /* 0x0000ff000e537812 */ /* 0x000fe200078ef805 */
[----:B------:R-:W-:Y:S01]  /*6650*/  HADD2.F32 R5, -RZ, R34.H0_H0 ;  /* 0x20000022ff057230 */ /* 0x000fe20000004100 */
[----:B------:R-:W-:Y:S01]  /*6660*/  LOP3.LUT R4, R15, 0xff0000, R4, 0xf8, !PT ;  /* 0x00ff00000f047812 */ /* 0x000fe200078ef804 */
[----:B------:R-:W-:Y:S01]  /*6670*/  HADD2.F32 R15, -RZ, R27.H0_H0 ;  /* 0x2000001bff0f7230 */ /* 0x000fe20000004100 */
[----:B------:R-:W-:Y:S01]  /*6680*/  F2FP.F16.E4M3.UNPACK_B R30, R94.H1 ;  /* 0x0000005eff1e723e */ /* 0x000fe200030006ff */
[----:B------:R-:W-:Y:S01]  /*6690*/  HADD2.F32 R14, -RZ, R25.H0_H0 ;  /* 0x20000019ff0e7230 */ /* 0x000fe20000004100 */
[----:B------:R-:W-:Y:S01]  /*66a0*/  LOP3.LUT R6, R35, 0xff0000, R6, 0xf8, !PT ;  /* 0x00ff000023067812 */ /* 0x000fe200078ef806 */
[----:B------:R-:W-:-:S02]  /*66b0*/  IMAD.U32 R35, R32, 0x10000, RZ ;  /* 0x0001000020237824 */ /* 0x000fc400078e00ff */
[CC--:B------:R-:W-:Y:S01]  /*66c0*/  FMUL.FTZ R85, R15.reuse, R5.reuse ;  /* 0x000000050f557220 */ /* 0x0c0fe20000410000 */
[--C-:B------:R-:W-:Y:S02]  /*66d0*/  HADD2.F32 R32, -RZ, R30.reuse.H0_H0 ;  /* 0x2000001eff207230 */ /* 0x100fe40000004100 */
[----:B------:R-:W-:Y:S01]  /*66e0*/  FMUL.FTZ R84, R14, R5 ;  /* 0x000000050e547220 */ /* 0x000fe20000410000 */
[----:B------:R-:W-:Y:S01]  /*66f0*/  HADD2.F32 R25, -RZ, R25.H1_H1 ;  /* 0x30000019ff197230 */ /* 0x000fe20000004100 */
[----:B------:R-:W-:Y:S01]  /*6700*/  LOP3.LUT R5, R82, 0xff0000, R35, 0xf8, !PT ;  /* 0x00ff000052057812 */ /* 0x000fe200078ef823 */
[----:B------:R-:W-:Y:S02]  /*6710*/  HADD2.F32 R35, -RZ, R30.H1_H1 ;  /* 0x3000001eff237230 */ /* 0x000fe40000004100 */
[-C--:B------:R-:W-:Y:S01]  /*6720*/  FFMA.FTZ R14, R14, R32.reuse, -R85 ;  /* 0x000000200e0e7223 */ /* 0x080fe20000010855 */
[----:B------:R-:W-:Y:S01]  /*6730*/  FFMA.FTZ R15, R15, R32, R84 ;  /* 0x000000200f0f7223 */ /* 0x000fe20000010054 */
[----:B------:R-:W-:Y:S01]  /*6740*/  HADD2.F32 R32, -RZ, R34.H1_H1 ;  /* 0x30000022ff207230 */ /* 0x000fe20000004100 */
[----:B------:R-:W-:Y:S01]  /*6750*/  F2FP.F16.E4M3.UNPACK_B R96, R96 ;  /* 0x00000060ff60723e */ /* 0x000fe200020006ff */
[----:B------:R-:W-:Y:S01]  /*6760*/  HADD2.F32 R34, -RZ, R27.H1_H1 ;  /* 0x3000001bff227230 */ /* 0x000fe20000004100 */
[----:B------:R-:W-:-:S02]  /*6770*/  F2FP.F16.E4M3.UNPACK_B R27, R26 ;  /* 0x0000001aff1b723e */ /* 0x000fc400020006ff */
[----:B------:R-:W-:Y:S01]  /*6780*/  F2FP.F16.E4M3.UNPACK_B R30, R24 ;  /* 0x00000018ff1e723e */ /* 0x000fe200020006ff */
[-C--:B------:R-:W-:Y:S01]  /*6790*/  FMUL.FTZ R85, R25, R32.reuse ;  /* 0x0000002019557220 */ /* 0x080fe20000410000 */
[C---:B------:R-:W-:Y:S01]  /*67a0*/  FMUL.FTZ R24, R34.reuse, R32 ;  /* 0x0000002022187220 */ /* 0x040fe20000410000 */
[----:B------:R-:W-:Y:S01]  /*67b0*/  LOP3.LUT R8, R83, 0xff0000, R8, 0xf8, !PT ;  /* 0x00ff000053087812 */ /* 0x000fe200078ef808 */
[----:B------:R-:W-:Y:S01]  /*67c0*/  HADD2.F32 R83, -RZ, R96.H0_H0 ;  /* 0x20000060ff537230 */ /* 0x000fe20000004100 */
[----:B------:R-:W-:Y:S01]  /*67d0*/  F2FP.F16.E4M3.UNPACK_B R94, R94 ;  /* 0x0000005eff5e723e */ /* 0x000fe200020006ff */
[----:B------:R-:W-:Y:S02]  /*67e0*/  HADD2.F32 R32, -RZ, R27.H0_H0 ;  /* 0x2000001bff207230 */ /* 0x000fe40000004100 */
[-C--:B------:R-:W-:Y:S01]  /*67f0*/  FFMA.FTZ R25, R25, R35.reuse, -R24 ;  /* 0x0000002319197223 */ /* 0x080fe20000010818 */
[----:B------:R-:W-:Y:S02]  /*6800*/  HADD2.F32 R26, -RZ, R30.H0_H0 ;  /* 0x2000001eff1a7230 */ /* 0x000fe40000004100 */
[----:B------:R-:W-:Y:S01]  /*6810*/  FFMA.FTZ R24, R34, R35, R85 ;  /* 0x0000002322187223 */ /* 0x000fe20000010055 */
[----:B------:R-:W-:-:S02]  /*6820*/  HADD2.F32 R35, -RZ, R94.H0_H0 ;  /* 0x2000005eff237230 */ /* 0x000fc40000004100 */
[-C--:B------:R-:W-:Y:S01]  /*6830*/  FMUL.FTZ R85, R32, R83.reuse ;  /* 0x0000005320557220 */ /* 0x080fe20000410000 */
[----:B------:R-:W-:Y:S02]  /*6840*/  HADD2.F32 R34, -RZ, R27.H1_H1 ;  /* 0x3000001bff227230 */ /* 0x000fe40000004100 */
[C---:B------:R-:W-:Y:S01]  /*6850*/  FMUL.FTZ R97, R26.reuse, R83 ;  /* 0x000000531a617220 */ /* 0x040fe20000410000 */
[----:B------:R-:W-:Y:S02]  /*6860*/  HADD2.F32 R83, -RZ, R96.H1_H1 ;  /* 0x30000060ff537230 */ /* 0x000fe40000004100 */
[----:B------:R-:W-:Y:S01]  /*6870*/  FFMA.FTZ R26, R26, R35, -R85 ;  /* 0x000000231a1a7223 */ /* 0x000fe20000010855 */
[----:B------:R-:W-:Y:S01]  /*6880*/  HADD2.F32 R30, -RZ, R30.H1_H1 ;  /* 0x3000001eff1e7230 */ /* 0x000fe20000004100 */
[----:B------:R-:W-:Y:S01]  /*6890*/  F2FP.F16.E4M3.UNPACK_B R82, R10.H1 ;  /* 0x0000000aff52723e */ /* 0x000fe200030006ff */
[----:B------:R-:W-:Y:S01]  /*68a0*/  HADD2.F32 R85, -RZ, R94.H1_H1 ;  /* 0x3000005eff557230 */ /* 0x000fe20000004100 */
[----:B------:R-:W-:Y:S01]  /*68b0*/  F2FP.F16.E4M3.UNPACK_B R94, R95.H1 ;  /* 0x0000005fff5e723e */ /* 0x000fe200030006ff */
[----:B------:R-:W-:Y:S01]  /*68c0*/  FFMA.FTZ R27, R32, R35, R97 ;  /* 0x00000023201b7223 */ /* 0x000fe20000010061 */
[-C--:B------:R-:W-:Y:S01]  /*68d0*/  FMUL.FTZ R35, R34, R83.reuse ;  /* 0x0000005322237220 */ /* 0x080fe20000410000 */
[----:B------:R-:W-:Y:S01]  /*68e0*/  FMUL.FTZ R97, R30, R83 ;  /* 0x000000531e617220 */ /* 0x000fe20000410000 */
[----:B------:R-:W-:Y:S01]  /*68f0*/  F2FP.F16.E4M3.UNPACK_B R84, R93.H1 ;  /* 0x0000005dff54723e */ /* 0x000fe200030006ff */
[----:B------:R-:W-:Y:S01]  /*6900*/  HADD2.F32 R96, -RZ, R94.H0_H0 ;  /* 0x2000005eff607230 */ /* 0x000fe20000004100 */
[----:B------:R-:W-:Y:S01]  /*6910*/  F2FP.F16.E4M3.UNPACK_B R32, R13.H1 ;  /* 0x0000000dff20723e */ /* 0x000fe200030006ff */
[----:B------:R-:W-:-:S02]  /*6920*/  HADD2.F32 R83, -RZ, R82.H0_H0 ;  /* 0x20000052ff537230 */ /* 0x000fc40000004100 */
[-C--:B------:R-:W-:Y:S01]  /*6930*/  FFMA.FTZ R35, R30, R85.reuse, -R35 ;  /* 0x000000551e237223 */ /* 0x080fe20000010823 */
[----:B------:R-:W-:Y:S01]  /*6940*/  FFMA.FTZ R30, R34, R85, R97 ;  /* 0x00000055221e7223 */ /* 0x000fe20000010061 */
[----:B------:R-:W-:Y:S01]  /*6950*/  HADD2.F32 R85, -RZ, R84.H0_H0 ;  /* 0x20000054ff557230 */ /* 0x000fe20000004100 */
[----:B------:R-:W-:Y:S01]  /*6960*/  F2FP.F16.E4M3.UNPACK_B R95, R95 ;  /* 0x0000005fff5f723e */ /* 0x000fe200020006ff */
[----:B------:R-:W-:Y:S02]  /*6970*/  HADD2.F32 R34, -RZ, R32.H0_H0 ;  /* 0x20000020ff227230 */ /* 0x000fe40000004100 */
[----:B------:R-:W-:Y:S01]  /*6980*/  FMUL.FTZ R97, R83, R96 ;  /* 0x0000006053617220 */ /* 0x000fe20000410000 */
[----:B------:R-:W-:Y:S01]  /*6990*/  HADD2.F32 R99, -RZ, R94.H1_H1 ;  /* 0x3000005eff637230 */ /* 0x000fe20000004100 */
[----:B------:R-:W-:Y:S01]  /*69a0*/  F2FP.F16.E4M3.UNPACK_B R13, R13 ;  /* 0x0000000dff0d723e */ /* 0x000fe200020006ff */
[----:B------:R-:W-:Y:S02]  /*69b0*/  HADD2.F32 R82, -RZ, R82.H1_H1 ;  /* 0x30000052ff527230 */ /* 0x000fe40000004100 */
[----:B------:R-:W-:Y:S01]  /*69c0*/  FFMA.FTZ R94, R34, R85, -R97 ;  /* 0x00000055225e7223 */ /* 0x000fe20000010861 */
[----:B------:R-:W-:-:S02]  /*69d0*/  HADD2.F32 R32, -RZ, R32.H1_H1 ;  /* 0x30000020ff207230 */ /* 0x000fc40000004100 */
[----:B------:R-:W-:Y:S01]  /*69e0*/  FMUL.FTZ R96, R34, R96 ;  /* 0x0000006022607220 */ /* 0x000fe20000410000 */
[----:B------:R-:W-:Y:S02]  /*69f0*/  HADD2.F32 R97, -RZ, R84.H1_H1 ;  /* 0x30000054ff617230 */ /* 0x000fe40000004100 */
[----:B------:R-:W-:Y:S01]  /*6a00*/  FMUL.FTZ R101, R82, R99 ;  /* 0x0000006352657220 */ /* 0x000fe20000410000 */
[----:B------:R-:W-:Y:S01]  /*6a10*/  F2FP.F16.E4M3.UNPACK_B R93, R93 ;  /* 0x0000005dff5d723e */ /* 0x000fe200020006ff */
[C---:B------:R-:W-:Y:S01]  /*6a20*/  FMUL.FTZ R99, R32.reuse, R99 ;  /* 0x0000006320637220 */ /* 0x040fe20000410000 */
[----:B------:R-:W-:Y:S01]  /*6a30*/  FFMA.FTZ R96, R83, R85, R96 ;  /* 0x0000005553607223 */ /* 0x000fe20000010060 */
[-C--:B------:R-:W-:Y:S01]  /*6a40*/  FFMA.FTZ R101, R32, R97.reuse, -R101 ;  /* 0x0000006120657223 */ /* 0x080fe20000010865 */
[----:B------:R-:W-:Y:S01]  /*6a50*/  F2FP.F16.E4M3.UNPACK_B R32, R10 ;  /* 0x0000000aff20723e */ /* 0x000fe200020006ff */
[--C-:B------:R-:W-:Y:S02]  /*6a60*/  HADD2.F32 R85, -RZ, R95.reuse.H0_H0 ;  /* 0x2000005fff557230 */ /* 0x100fe40000004100 */
[----:B------:R-:W-:Y:S01]  /*6a70*/  FFMA.FTZ R99, R82, R97, R99 ;  /* 0x0000006152637223 */ /* 0x000fe20000010063 */
[----:B------:R-:W-:Y:S01]  /*6a80*/  HADD2.F32 R95, -RZ, R95.H1_H1 ;  /* 0x3000005fff5f7230 */ /* 0x000fe20000004100 */
[----:B------:R-:W-:Y:S01]  /*6a90*/  F2FP.SATFINITE.E4M3.F32.PACK_AB_MERGE_C R14, R25, R14, RZ ;  /* 0x0000000e190e723e */ /* 0x000fe200048070ff */
[--C-:B------:R-:W-:Y:S01]  /*6aa0*/  HADD2.F32 R34, -RZ, R32.reuse.H0_H0 ;  /* 0x20000020ff227230 */ /* 0x100fe20000004100 */
[----:B------:R-:W-:Y:S01]  /*6ab0*/  F2FP.SATFINITE.E4M3.F32.PACK_AB_MERGE_C R24, R24, R15, RZ ;  /* 0x0000000f1818723e */ /* 0x000fe200048070ff */
[--C-:B------:R-:W-:Y:S01]  /*6ac0*/  HADD2.F32 R10, -RZ, R13.reuse.H0_H0 ;  /* 0x2000000dff0a7230 */ /* 0x100fe20000004100 */
[----:B------:R-:W-:Y:S01]  /*6ad0*/  F2FP.SATFINITE.E4M3.F32.PACK_AB_MERGE_C R15, R35, R26, R14 ;  /* 0x0000001a230f723e */ /* 0x000fe2000480700e */
[----:B------:R-:W-:Y:S01]  /*6ae0*/  HADD2.F32 R32, -RZ, R32.H1_H1 ;  /* 0x30000020ff207230 */ /* 0x000fe20000004100 */
[----:B------:R-:W-:Y:S01]  /*6af0*/  F2FP.F16.E4M3.UNPACK_B R26, R8 ;  /* 0x00000008ff1a723e */ /* 0x000fe200020006ff */
[----:B------:R-:W-:-:S02]  /*6b00*/  HADD2.F32 R13, -RZ, R13.H1_H1 ;  /* 0x3000000dff0d7230 */ /* 0x000fc40000004100 */
[----:B------:R-:W-:Y:S01]  /*6b10*/  FMUL.FTZ R97, R34, R85 ;  /* 0x0000005522617220 */ /* 0x000fe20000410000 */
[--C-:B------:R-:W-:Y:S02]  /*6b20*/  HADD2.F32 R83, -RZ, R93.reuse.H0_H0 ;  /* 0x2000005dff537230 */ /* 0x100fe40000004100 */
[-C--:B------:R-:W-:Y:S01]  /*6b30*/  FMUL.FTZ R82, R32, R95.reuse ;  /* 0x0000005f20527220 */ /* 0x080fe20000410000 */
[----:B------:R-:W-:Y:S02]  /*6b40*/  HADD2.F32 R93, -RZ, R93.H1_H1 ;  /* 0x3000005dff5d7230 */ /* 0x000fe40000004100 */
[C---:B------:R-:W-:Y:S01]  /*6b50*/  FMUL.FTZ R95, R13.reuse, R95 ;  /* 0x0000005f0d5f7220 */ /* 0x040fe20000410000 */
[----:B------:R-:W-:Y:S01]  /*6b60*/  F2FP.F16.E4M3.UNPACK_B R25, R12 ;  /* 0x0000000cff19723e */ /* 0x000fe200020006ff */
[----:B------:R-:W-:Y:S01]  /*6b70*/  FMUL.FTZ R85, R10, R85 ;  /* 0x000000550a557220 */ /* 0x000fe20000410000 */
[----:B------:R-:W-:Y:S01]  /*6b80*/  F2FP.SATFINITE.E4M3.F32.PACK_AB_MERGE_C R14, R30, R27, R24 ;  /* 0x0000001b1e0e723e */ /* 0x000fe20004807018 */
[----:B------:R-:W-:Y:S01]  /*6b90*/  FFMA.FTZ R95, R32, R93, R95 ;  /* 0x0000005d205f7223 */ /* 0x000fe2000001005f */
[----:B------:R-:W-:Y:S01]  /*6ba0*/  F2FP.F16.E4M3.UNPACK_B R32, R9 ;  /* 0x00000009ff20723e */ /* 0x000fe200020006ff */
[----:B------:R-:W-:Y:S01]  /*6bb0*/  FFMA.FTZ R97, R10, R83, -R97 ;  /* 0x000000530a617223 */ /* 0x000fe20000010861 */
[----:B------:R-:W-:Y:S01]  /*6bc0*/  F2FP.F16.E4M3.UNPACK_B R30, R6 ;  /* 0x00000006ff1e723e */ /* 0x000fe200020006ff */
[----:B------:R-:W-:Y:S01]  /*6bd0*/  FFMA.FTZ R82, R13, R93, -R82 ;  /* 0x0000005d0d527223 */ /* 0x000fe20000010852 */
[----:B------:R-:W-:Y:S01]  /*6be0*/  HADD2.F32 R35, -RZ, R26.H0_H0 ;  /* 0x2000001aff237230 */ /* 0x000fe20000004100 */
[----:B------:R-:W-:Y:S01]  /*6bf0*/  F2FP.SATFINITE.E4M3.F32.PACK_AB_MERGE_C R13, R101, R94, RZ ;  /* 0x0000005e650d723e */ /* 0x000fe200048070ff */
[----:B------:R-:W-:-:S02]  /*6c00*/  HADD2.F32 R27, -RZ, R32.H0_H0 ;  /* 0x20000020ff1b7230 */ /* 0x000fc40000004100 */
[----:B------:R-:W-:Y:S01]  /*6c10*/  FFMA.FTZ R10, R34, R83, R85 ;  /* 0x00000053220a7223 */ /* 0x000fe20000010055 */
[--C-:B------:R-:W-:Y:S01]  /*6c20*/  HADD2.F32 R24, -RZ, R25.reuse.H0_H0 ;  /* 0x20000019ff187230 */ /* 0x100fe20000004100 */
[----:B------:R-:W-:Y:S01]  /*6c30*/  F2FP.SATFINITE.E4M3.F32.PACK_AB_MERGE_C R13, R82, R97, R13 ;  /* 0x00000061520d723e */ /* 0x000fe2000480700d */
        /* <DEDUP_REMOVED lines=9> */
[----:B------:R-:W-:Y:S01]  /*6cd0*/  FMUL.FTZ R85, R32, R83 ;  /* 0x0000005320557220 */ /* 0x000fe20000410000 */
[----:B------:R-:W-:Y:S01]  /*6ce0*/  F2FP.F16.E4M3.UNPACK_B R27, R9.H1 ;  /* 0x00000009ff1b723e */ /* 0x000fe200030006ff */
[C---:B------:R-:W-:Y:S01]  /*6cf0*/  FMUL.FTZ R83, R26.reuse, R83 ;  /* 0x000000531a537220 */ /* 0x040fe20000410000 */
[----:B------:R-:W-:Y:S01]  /*6d00*/  F2FP.F16.E4M3.UNPACK_B R34, R8.H1 ;  /* 0x00000008ff22723e */ /* 0x000fe200030006ff */
[-C--:B------:R-:W-:Y:S01]  /*6d10*/  FFMA.FTZ R9, R26, R35.reuse, -R85 ;  /* 0x000000231a097223 */ /* 0x080fe20000010855 */
[----:B------:R-:W-:Y:S01]  /*6d20*/  F2FP.F16.E4M3.UNPACK_B R12, R12.H1 ;  /* 0x0000000cff0c723e */ /* 0x000fe200030006ff */
[----:B------:R-:W-:Y:S01]  /*6d30*/  FFMA.FTZ R8, R32, R35, R83 ;  /* 0x0000002320087223 */ /* 0x000fe20000010053 */
[--C-:B------:R-:W-:Y:S01]  /*6d40*/  HADD2.F32 R30, -RZ, R27.reuse.H0_H0 ;  /* 0x2000001bff1e7230 */ /* 0x100fe20000004100 */
[----:B------:R-:W-:Y:S01]  /*6d50*/  F2FP.F16.E4M3.UNPACK_B R6, R6.H1 ;  /* 0x00000006ff06723e */ /* 0x000fe200030006ff */
[----:B------:R-:W-:Y:S01]  /*6d60*/  HADD2.F32 R83, -RZ, R34.H0_H0 ;  /* 0x20000022ff537230 */ /* 0x000fe20000004100 */
[----:B------:R-:W-:Y:S01]  /*6d70*/  F2FP.SATFINITE.E4M3.F32.PACK_AB_MERGE_C R96, R99, R96, RZ ;  /* 0x000000606360723e */ /* 0x000fe200048070ff */
[----:B------:R-:W-:Y:S01]  /*6d80*/  HADD2.F32 R26, -RZ, R12.H0_H0 ;  /* 0x2000000cff1a7230 */ /* 0x000fe20000004100 */
[----:B------:R-:W-:Y:S01]  /*6d90*/  F2FP.F16.E4M3.UNPACK_B R82, R5 ;  /* 0x00000005ff52723e */ /* 0x000fe200020006ff */
[----:B------:R-:W-:-:S02]  /*6da0*/  HADD2.F32 R27, -RZ, R27.H1_H1 ;  /* 0x3000001bff1b7230 */ /* 0x000fc40000004100 */
[-C--:B------:R-:W-:Y:S01]  /*6db0*/  FMUL.FTZ R85, R30, R83.reuse ;  /* 0x000000531e557220 */ /* 0x080fe20000410000 */
[----:B------:R-:W-:Y:S02]  /*6dc0*/  HADD2.F32 R34, -RZ, R34.H1_H1 ;  /* 0x30000022ff227230 */ /* 0x000fe40000004100 */
[----:B------:R-:W-:Y:S01]  /*6dd0*/  FMUL.FTZ R83, R26, R83 ;  /* 0x000000531a537220 */ /* 0x000fe20000410000 */
[----:B------:R-:W-:Y:S01]  /*6de0*/  HADD2.F32 R12, -RZ, R12.H1_H1 ;  /* 0x3000000cff0c7230 */ /* 0x000fe20000004100 */
[----:B------:R-:W-:Y:S01]  /*6df0*/  F2FP.SATFINITE.E4M3.F32.PACK_AB_MERGE_C R10, R95, R10, R96 ;  /* 0x0000000a5f0a723e */ /* 0x000fe20004807060 */
[--C-:B------:R-:W-:Y:S02]  /*6e00*/  HADD2.F32 R35, -RZ, R6.reuse.H0_H0 ;  /* 0x20000006ff237230 */ /* 0x100fe40000004100 */
[CC--:B------:R-:W-:Y:S01]  /*6e10*/  FMUL.FTZ R93, R27.reuse, R34.reuse ;  /* 0x000000221b5d7220 */ /* 0x0c0fe20000410000 */
[----:B------:R-:W-:Y:S02]  /*6e20*/  HADD2.F32 R32, -RZ, R6.H1_H1 ;  /* 0x30000006ff207230 */ /* 0x000fe40000004100 */
[----:B------:R-:W-:Y:S01]  /*6e30*/  FMUL.FTZ R34, R12, R34 ;  /* 0x000000220c227220 */ /* 0x000fe20000410000 */
[----:B------:R-:W-:Y:S01]  /*6e40*/  F2FP.F16.E4M3.UNPACK_B R84, R5.H1 ;  /* 0x00000005ff54723e */ /* 0x000fe200030006ff */
[----:B------:R-:W-:Y:S01]  /*6e50*/  FFMA.FTZ R94, R30, R35, R83 ;  /* 0x000000231e5e7223 */ /* 0x000fe20000010053 */
[----:B------:R-:W-:Y:S01]  /*6e60*/  F2FP.F16.E4M3.UNPACK_B R30, R11 ;  /* 0x0000000bff1e723e */ /* 0x000fe200020006ff */
[-C--:B------:R-:W-:Y:S01]  /*6e70*/  FFMA.FTZ R95, R12, R32.reuse, -R93 ;  /* 0x000000200c5f7223 */ /* 0x080fe2000001085d */
[----:B------:R-:W-:Y:S01]  /*6e80*/  FFMA.FTZ R97, R27, R32, R34 ;  /* 0x000000201b617223 */ /* 0x000fe20000010022 */
[----:B------:R-:W-:Y:S01]  /*6e90*/  F2FP.F16.E4M3.UNPACK_B R12, R7 ;  /* 0x00000007ff0c723e */ /* 0x000fe200020006ff */
[----:B------:R-:W-:Y:S01]  /*6ea0*/  FFMA.FTZ R6, R26, R35, -R85 ;  /* 0x000000231a067223 */ /* 0x000fe20000010855 */
[----:B------:R-:W-:Y:S01]  /*6eb0*/  F2FP.F16.E4M3.UNPACK_B R27, R11.H1 ;  /* 0x0000000bff1b723e */ /* 0x000fe200030006ff */
[----:B------:R-:W-:Y:S01]  /*6ec0*/  HADD2.F32 R32, -RZ, R30.H0_H0 ;  /* 0x2000001eff207230 */ /* 0x000fe20000004100 */
[----:B------:R-:W-:Y:S01]  /*6ed0*/  F2FP.F16.E4M3.UNPACK_B R7, R7.H1 ;  /* 0x00000007ff07723e */ /* 0x000fe200030006ff */
[----:B------:R-:W-:Y:S01]  /*6ee0*/  HADD2.F32 R85, -RZ, R82.H0_H0 ;  /* 0x20000052ff557230 */ /* 0x000fe20000004100 */
[-C--:B------:R-:W-:Y:S01]  /*6ef0*/  F2FP.F16.E4M3.UNPACK_B R5, R4.reuse ;  /* 0x00000004ff05723e */ /* 0x080fe200020006ff */
[----:B------:R-:W-:Y:S01]  /*6f00*/  HADD2.F32 R93, -RZ, R84.H0_H0 ;  /* 0x20000054ff5d7230 */ /* 0x000fe20000004100 */
[----:B------:R-:W-:Y:S01]  /*6f10*/  F2FP.F16.E4M3.UNPACK_B R34, R4.H1 ;  /* 0x00000004ff22723e */ /* 0x000fe200030006ff */
[----:B------:R-:W-:-:S02]  /*6f20*/  HADD2.F32 R4, -RZ, R27.H0_H0 ;  /* 0x2000001bff047230 */ /* 0x000fc40000004100 */
[----:B------:R-:W-:Y:S01]  /*6f30*/  FMUL.FTZ R96, R32, R85 ;  /* 0x0000005520607220 */ /* 0x000fe20000410000 */
[----:B------:R-:W-:Y:S01]  /*6f40*/  HADD2.F32 R26, -RZ, R7.H0_H0 ;  /* 0x20000007ff1a7230 */ /* 0x000fe20000004100 */
[----:B------:R-:W-:Y:S01]  /*6f50*/  F2FP.SATFINITE.E4M3.F32.PACK_AB_MERGE_C R6, R95, R6, RZ ;  /* 0x000000065f06723e */ /* 0x000fe200048070ff */
[----:B------:R-:W-:Y:S02]  /*6f60*/  HADD2.F32 R11, -RZ, R12.H0_H0 ;  /* 0x2000000cff0b7230 */ /* 0x000fe40000004100 */
[-C--:B------:R-:W-:Y:S01]  /*6f70*/  FMUL.FTZ R99, R4, R93.reuse ;  /* 0x0000005d04637220 */ /* 0x080fe20000410000 */
[----:B------:R-:W-:Y:S02]  /*6f80*/  HADD2.F32 R35, -RZ, R5.H0_H0 ;  /* 0x20000005ff237230 */ /* 0x000fe40000004100 */
[----:B------:R-:W-:Y:S01]  /*6f90*/  FMUL.FTZ R93, R26, R93 ;  /* 0x0000005d1a5d7220 */ /* 0x000fe20000410000 */
[----:B------:R-:W-:Y:S02]  /*6fa0*/  HADD2.F32 R83, -RZ, R34.H0_H0 ;  /* 0x20000022ff537230 */ /* 0x000fe40000004100 */
[----:B------:R-:W-:Y:S01]  /*6fb0*/  FMUL.FTZ R85, R11, R85 ;  /* 0x000000550b557220 */ /* 0x000fe20000410000 */
[----:B------:R-:W-:-:S02]  /*6fc0*/  HADD2.F32 R27, -RZ, R27.H1_H1 ;  /* 0x3000001bff1b7230 */ /* 0x000fc40000004100 */
[----:B------:R-:W-:Y:S01]  /*6fd0*/  FFMA.FTZ R96, R11, R35, -R96 ;  /* 0x000000230b607223 */ /* 0x000fe20000010860 */
[----:B------:R-:W-:Y:S02]  /*6fe0*/  HADD2.F32 R84, -RZ, R84.H1_H1 ;  /* 0x30000054ff547230 */ /* 0x000fe40000004100 */
[----:B------:R-:W-:Y:S01]  /*6ff0*/  FFMA.FTZ R93, R4, R83, R93 ;  /* 0x00000053045d7223 */ /* 0x000fe2000001005d */
[----:B------:R-:W-:Y:S02]  /*7000*/  HADD2.F32 R7, -RZ, R7.H1_H1 ;  /* 0x30000007ff077230 */ /* 0x000fe40000004100 */
[----:B------:R-:W-:Y:S01]  /*7010*/  FFMA.FTZ R85, R32, R35, R85 ;  /* 0x0000002320557223 */ /* 0x000fe20000010055 */
[----:B------:R-:W-:Y:S02]  /*7020*/  HADD2.F32 R30, -RZ, R30.H1_H1 ;  /* 0x3000001eff1e7230 */ /* 0x000fe40000004100 */
[----:B------:R-:W-:Y:S01]  /*7030*/  FMUL.FTZ R4, R27, R84 ;  /* 0x000000541b047220 */ /* 0x000fe20000410000 */
[----:B------:R-:W-:-:S02]  /*7040*/  HADD2.F32 R11, -RZ, R82.H1_H1 ;  /* 0x30000052ff0b7230 */ /* 0x000fc40000004100 */
[C---:B------:R-:W-:Y:S01]  /*7050*/  FMUL.FTZ R84, R7.reuse, R84 ;  /* 0x0000005407547220 */ /* 0x040fe20000410000 */
[----:B------:R-:W-:Y:S02]  /*7060*/  HADD2.F32 R34, -RZ, R34.H1_H1 ;  /* 0x30000022ff227230 */ /* 0x000fe40000004100 */
[----:B------:R-:W-:Y:S01]  /*7070*/  FFMA.FTZ R99, R26, R83, -R99 ;  /* 0x000000531a637223 */ /* 0x000fe20000010863 */
[----:B------:R-:W-:Y:S02]  /*7080*/  HADD2.F32 R12, -RZ, R12.H1_H1 ;  /* 0x3000000cff0c7230 */ /* 0x000fe40000004100 */
[-C--:B------:R-:W-:Y:S01]  /*7090*/  FMUL.FTZ R35, R30, R11.reuse ;  /* 0x0000000b1e237220 */ /* 0x080fe20000410000 */
[----:B------:R-:W-:Y:S02]  /*70a0*/  HADD2.F32 R5, -RZ, R5.H1_H1 ;  /* 0x30000005ff057230 */ /* 0x000fe40000004100 */
[-C--:B------:R-:W-:Y:S01]  /*70b0*/  FFMA.FTZ R4, R7, R34.reuse, -R4 ;  /* 0x0000002207047223 */ /* 0x080fe20000010804 */
[----:B------:R-:W-:Y:S01]  /*70c0*/  FFMA.FTZ R84, R27, R34, R84 ;  /* 0x000000221b547223 */ /* 0x000fe20000010054 */
[C---:B------:R-:W-:Y:S01]  /*70d0*/  FMUL.FTZ R11, R12.reuse, R11 ;  /* 0x0000000b0c0b7220 */ /* 0x040fe20000410000 */
[----:B------:R-:W-:Y:S01]  /*70e0*/  F2FP.SATFINITE.E4M3.F32.PACK_AB_MERGE_C R94, R97, R94, RZ ;  /* 0x0000005e615e723e */ /* 0x000fe200048070ff */
[----:B------:R-:W-:Y:S01]  /*70f0*/  FFMA.FTZ R35, R12, R5, -R35 ;  /* 0x000000050c237223 */ /* 0x000fe20000010823 */
[----:B------:R-:W-:Y:S01]  /*7100*/  F2FP.SATFINITE.E4M3.F32.PACK_AB_MERGE_C R4, R4, R99, RZ ;  /* 0x000000630404723e */ /* 0x000fe200048070ff */
[----:B------:R-:W-:Y:S01]  /*7110*/  FFMA.FTZ R30, R30, R5, R11 ;  /* 0x000000051e1e7223 */ /* 0x000fe2000001000b */
[----:B------:R-:W-:-:S02]  /*7120*/  F2FP.SATFINITE.E4M3.F32.PACK_AB_MERGE_C R84, R84, R93, RZ ;  /* 0x0000005d5454723e */ /* 0x000fc400048070ff */
[----:B------:R-:W-:Y:S01]  /*7130*/  F2FP.SATFINITE.E4M3.F32.PACK_AB_MERGE_C R5, R9, R24, R6 ;  /* 0x000000180905723e */ /* 0x000fe20004807006 */
[----:B------:R-:W-:Y:S01]  /*7140*/  IMAD.MOV.U32 R6, RZ, RZ, R13 ;  /* 0x000000ffff067224 */ /* 0x000fe200078e000d */
[----:B------:R-:W-:Y:S01]  /*7150*/  F2FP.SATFINITE.E4M3.F32.PACK_AB_MERGE_C R7, R35, R96, R4 ;  /* 0x000000602307723e */ /* 0x000fe20004807004 */
[----:B------:R-:W-:Y:S01]  /*7160*/  IMAD.MOV.U32 R4, RZ, RZ, R15 ;  /* 0x000000ffff047224 */ /* 0x000fe200078e000f */
[----:B------:R-:W-:Y:S01]  /*7170*/  F2FP.SATFINITE.E4M3.F32.PACK_AB_MERGE_C R9, R8, R25, R94 ;  /* 0x000000190809723e */ /* 0x000fe2000480705e */
[----:B------:R-:W-:Y:S01]  /*7180*/  IMAD.MOV.U32 R8, RZ, RZ, R14 ;  /* 0x000000ffff087224 */ /* 0x000fe200078e000e */
[----:B------:R-:W-:-:S07]  /*7190*/  F2FP.SATFINITE.E4M3.F32.PACK_AB_MERGE_C R11, R30, R85, R84 ;  /* 0x000000551e0b723e */ /* 0x000fce0004807054 */
.L_x_1464:
[----:B------:R-:W-:Y:S05]  /*71a0*/  BSYNC B1 ;  /* 0x0000000000017941 */ /* 0x000fea0003800000 */
.L_x_1463:
[----:B-1----:R4:W-:Y:S01]  /*71b0*/  STG.E.128 desc[UR46][R28.64], R4 ;  /* 0x000000041c007986 */ /* 0x0029e2000c101d2e */
[----:B------:R-:W-:-:S13]  /*71c0*/  ISETP.GE.AND P4, PT, R33, R98, PT ;  /* 0x000000622100720c */ /* 0x000fda0003f86270 */
[----:B------:R-:W-:Y:S05]  /*71d0*/  @P4 BRA `(.L_x_1449) ;  /* 0x0000000000844947 */ /* 0x000fea0003800000 */
[--C-:B----4-:R-:W-:Y:S02]  /*71e0*/  SHF.R.S32.HI R4, RZ, 0x1f, R33.reuse ;  /* 0x0000001fff047819 */ /* 0x110fe40000011421 */
[----:B------:R-:W-:-:S04]  /*71f0*/  IADD3 R33, P4, P5, R44, R80, R33 ;  /* 0x000000502c217210 */ /* 0x000fc80007d9e021 */
[----:B------:R-:W-:Y:S02]  /*7200*/  IADD3.X R4, R0, R31, R4, P4, P5 ;  /* 0x0000001f00047210 */ /* 0x000fe400027ea404 */
[----:B------:R-:W-:-:S05]  /*7210*/  IADD3 R76, P4, R33, R76, RZ ;  /* 0x0000004c214c7210 */ /* 0x000fca0007f9e0ff */
[----:B------:R-:W-:-:S05]  /*7220*/  IMAD.X R77, R4, 0x1, R77, P4 ;  /* 0x00000001044d7824 */ /* 0x000fca00020e064d */
[----:B--2---:R1:W-:Y:S01]  /*7230*/  STG.E.128 desc[UR46][R76.64], R8 ;  /* 0x000000084c007986 */ /* 0x0043e2000c101d2e */
[----:B------:R-:W-:Y:S05]  /*7240*/  BRA `(.L_x_1449) ;  /* 0x0000000000687947 */ /* 0x000fea0003800000 */
.L_x_1432:
[----:B------:R-:W-:-:S06]  /*7250*/  UISETP.NE.AND UP0, UPT, UR45, 0x3, UPT ;  /* 0x000000032d00788c */ /* 0x000fcc000bf05270 */
[----:B------:R-:W-:-:S13]  /*7260*/  PLOP3.LUT P3, PT, PT, PT, UP0, 0x80, 0x0 ;  /* 0x000000000000781c */ /* 0x000fda0003f6f008 */
[----:B------:R-:W-:Y:S05]  /*7270*/  @!P3 BRA `(.L_x_1465) ;  /* 0x000000000004b947 */ /* 0x000fea0003800000 */
[----:B------:R-:W-:Y:S01]  /*7280*/  BPT.TRAP 0x1 ;  /* 0x000000040000795c */ /* 0x000fe20000300000 */
.L_x_1465:
[----:B------:R-:W-:Y:S01]  /*7290*/  IMAD R91, R192, 0x8, R16 ;  /* 0x00000008c05b7824 */ /* 0x000fe200078e0210 */
[----:B------:R-:W-:Y:S01]  /*72a0*/  SHF.L.U32 R92, R198, 0x1f, RZ ;  /* 0x0000001fc65c7819 */ /* 0x000fe200000006ff */
[----:B------:R-:W-:Y:S01]  /*72b0*/  IMAD R90, R37, -0x40, R2 ;  /* 0xffffffc0255a7824 */ /* 0x000fe200078e0202 */
[----:B------:R-:W-:Y:S02]  /*72c0*/  BSSY B1, `(.L_x_1466) ;  /* 0x0000004000017945 */ /* 0x000fe40003800000 */
[----:B------:R-:W0:Y:S02]  /*72d0*/  SYNCS.PHASECHK.TRANS64.TRYWAIT P4, [R91+URZ+0x28490], R92 ;  /* 0x0284905c5b0075a7 */ /* 0x000e24000808017f */
[----:B------:R-:W-:Y:S01]  /*72e0*/  VIMNMX R90, R90, 0x40, PT ;  /* 0x000000405a5a7848 */ /* 0x000fe20003fe0100 */
[----:B0-----:R-:W-:Y:S06]  /*72f0*/  @!P4 BRA `(.L_x_1467) ;  /* 0x0000023c002cc947 */ /* 0x001fec0003800000 */
.L_x_1811:
[----:B------:R-:W-:Y:S05]  /*7300*/  BSYNC B1 ;  /* 0x0000000000017941 */ /* 0x000fea0003800000 */
.L_x_1466:
[-C--:B------:R-:W-:Y:S01]  /*7310*/  ISETP.GE.AND P5, PT, R17, R90.reuse, PT ;  /* 0x0000005a1100720c */ /* 0x080fe20003fa6270 */
[----:B------:R-:W-:Y:S01]  /*7320*/  BSSY B1, `(.L_x_1468) ;  /* 0x0000007000017945 */ /* 0x000fe20003800000 */
[----:B------:R-:W-:-:S11]  /*7330*/  ISETP.GE.AND P4, PT, R219, R90, PT ;  /* 0x0000005adb00720c */ /* 0x000fd60003f86270 */
[----:B------:R-:W-:Y:S05]  /*7340*/  @P5 BRA `(.L_x_1469) ;  /* 0x0000000000105947 */ /* 0x000fea0003800000 */
[----:B------:R-:W1:Y:S04]  /*7350*/  @!P1 LDS.128 R4, [R89+0x20000] ;  /* 0x0200000059049984 */ /* 0x000e680000000c00 */
[----:B------:R-:W2:Y:S04]  /*7360*/  @!P2 LDS.128 R8, [R89+0x22000] ;  /* 0x022000005908a984 */ /* 0x000ea80000000c00 */
[----:B-1----:R1:W-:Y:S04]  /*7370*/  @!P1 STG.E.128 desc[UR46][R14.64], R4 ;  /* 0x000000040e009986 */ /* 0x0023e8000c101d2e */
[----:B--2---:R1:W-:Y:S02]  /*7380*/  @!P2 STG.E.128 desc[UR46][R14.64+0x80], R8 ;  /* 0x000080080e00a986 */ /* 0x0043e4000c101d2e */
.L_x_1469:
[----:B------:R-:W-:Y:S05]  /*7390*/  BSYNC B1 ;  /* 0x0000000000017941 */ /* 0x000fea0003800000 */
.L_x_1468:
[----:B------:R-:W-:Y:S05]  /*73a0*/  @P4 BRA `(.L_x_1449) ;  /* 0x0000000000104947 */ /* 0x000fea0003800000 */
[----:B-1----:R-:W1:Y:S04]  /*73b0*/  @!P1 LDS.128 R4, [R89+0x21000] ;  /* 0x0210000059049984 */ /* 0x002e680000000c00 */
[----:B------:R-:W2:Y:S04]  /*73c0*/  @!P2 LDS.128 R8, [R89+0x23000] ;  /* 0x023000005908a984 */ /* 0x000ea80000000c00 */
[----:B-1----:R3:W-:Y:S04]  /*73d0*/  @!P1 STG.E.128 desc[UR46][R12.64], R4 ;  /* 0x000000040c009986 */ /* 0x0027e8000c101d2e */
[----:B--2---:R3:W-:Y:S02]  /*73e0*/  @!P2 STG.E.128 desc[UR46][R12.64+0x80], R8 ;  /* 0x000080080c00a986 */ /* 0x0047e4000c101d2e */
.L_x_1449:
[----:B------:R-:W-:Y:S05]  /*73f0*/  BSYNC B0 ;  /* 0x0000000000007941 */ /* 0x000fea0003800000 */
.L_x_1431:
[----:B01234-:R-:W0:Y:S01]  /*7400*/  S2R R4, SR_TID.X ;  /* 0x0000000000047919 */ /* 0x01fe220000002100 */
[----:B------:R-:W-:Y:S01]  /*7410*/  @!PT LDS RZ, [RZ] ;  /* 0x00000000fffff984 */ /* 0x000fe20000000800 */
[----:B------:R-:W-:Y:S01]  /*7420*/  @!PT LDS RZ, [RZ] ;  /* 0x00000000fffff984 */ /* 0x000fe20000000800 */
[----:B------:R-:W-:Y:S01]  /*7430*/  @!PT LDS RZ, [RZ] ;  /* 0x00000000fffff984 */ /* 0x000fe20000000800 */
[----:B------:R-:W-:Y:S01]  /*7440*/  @!PT LDS RZ, [RZ] ;  /* 0x00000000fffff984 */ /* 0x000fe20000000800 */
[----:B------:R1:W-:Y:S06]  /*7450*/  MEMBAR.ALL.CTA ;  /* 0x0000000000007992 */ /* 0x0003ec0000008000 */
[----:B-1----:R-:W1:Y:S01]  /*7460*/  FENCE.VIEW.ASYNC.S ;  /* 0x00000000000073c6 */ /* 0x002e620000000000 */
[----:B------:R-:W-:Y:S05]  /*7470*/  WARPSYNC.ALL ;  /* 0x0000000000007948 */ /* 0x000fea0003800000 */
[----:B------:R-:W-:Y:S01]  /*7480*/  BSSY B0, `(.L_x_1470) ;  /* 0x0000009000007945 */ /* 0x000fe20003800000 */
[----:B0-----:R-:W-:Y:S01]  /*7490*/  LOP3.LUT R4, R4, 0x7f, RZ, 0xc0, !PT ;  /* 0x0000007f04047812 */ /* 0x001fe200078ec0ff */
[----:B-1----:R0:W-:Y:S03]  /*74a0*/  BAR.SYNC.DEFER_BLOCKING R70, 0x80 ;  /* 0x000200460000751d */ /* 0x0021e60000010000 */
[----:B------:R-:W-:-:S13]  /*74b0*/  ISETP.NE.AND P4, PT, R4, RZ, PT ;  /* 0x000000ff0400720c */ /* 0x000fda0003f85270 */
[----:B------:R-:W-:-:S05]  /*74c0*/  @!P4 VIADD R4, R91, 0x284a0 ;  /* 0x000284a05b04c836 */ /* 0x000fca0000000000 */
[----:B------:R-:W-:-:S04]  /*74d0*/  @!P4 PRMT R4, RZ, 0x654, R4 ;  /* 0x00000654ff04c816 */ /* 0x000fc80000000004 */
[----:B------:R0:W-:Y:S01]  /*74e0*/  @!P4 SYNCS.ARRIVE.TRANS64.RED.A1T0 RZ, [R4+URZ], RZ ;  /* 0x000000ff04ffc9a7 */ /* 0x0001e2000810043f */
[----:B------:R-:W-:Y:S05]  /*74f0*/  @!P3 BRA `(.L_x_1471) ;  /* 0x000000000004b947 */ /* 0x000fea0003800000 */
[----:B------:R-:W-:Y:S01]  /*7500*/  BPT.TRAP 0x1 ;  /* 0x000000040000795c */ /* 0x000fe20000300000 */
.L_x_1471:
[----:B------:R-:W-:Y:S05]  /*7510*/  BSYNC B0 ;  /* 0x0000000000007941 */ /* 0x000fea0003800000 */
.L_x_1470:
[----:B------:R-:W1:Y:S01]  /*7520*/  SYNCS.PHASECHK.TRANS64.TRYWAIT P3, [R91+URZ+0x284b0], R92 ;  /* 0x0284b05c5b0075a7 */ /* 0x000e62000806017f */
[----:B------:R-:W-:Y:S01]  /*7530*/  ULDC UR41, c[0x0][0x2f4] ;  /* 0x0000bd0000297ab9 */ /* 0x000fe20000000800 */
[----:B------:R-:W-:Y:S01]  /*7540*/  ULDC.64 UR36, c[0x0][0x328] ;  /* 0x0000ca0000247ab9 */ /* 0x000fe20000000a00 */
[----:B------:R-:W-:Y:S01]  /*7550*/  ULDC.64 UR38, c[0x0][0x318] ;  /* 0x0000c60000267ab9 */ /* 0x000fe20000000a00 */
[----:B------:R-:W-:Y:S04]  /*7560*/  BSSY B0, `(.L_x_1472) ;  /* 0x0000002000007945 */ /* 0x000fe80003800000 */
[----:B-1----:R-:W-:Y:S05]  /*7570*/  @!P3 BRA `(.L_x_1473) ;  /* 0x0000023800a0b947 */ /* 0x002fea0003800000 */
.L_x_1812:
[----:B------:R-:W-:Y:S05]  /*7580*/  BSYNC B0 ;  /* 0x0000000000007941 */ /* 0x000fea0003800000 */
.L_x_1472:
[----:B------:R-:W-:Y:S01]  /*7590*/  ISETP.GE.AND P3, PT, R17, R90, PT ;  /* 0x0000005a1100720c */ /* 0x000fe20003f66270 */
[----:B------:R-:W-:Y:S01]  /*75a0*/  BSSY B0, `(.L_x_1474) ;  /* 0x0000010000007945 */ /* 0x000fe20003800000 */
[----:B------:R-:W-:-:S11]  /*75b0*/  IMAD.WIDE R8, R37, 0x40, R54 ;  /* 0x0000004025087825 */ /* 0x000fd600078e0236 */
        /* <DEDUP_REMOVED lines=14> */
.L_x_1475:
[----:B------:R-:W-:Y:S05]  /*76a0*/  BSYNC B0 ;  /* 0x0000000000007941 */ /* 0x000fea0003800000 */
.L_x_1474:
[----:B------:R-:W-:Y:S01]  /*76b0*/  ISETP.GE.AND P3, PT, R219, R90, PT ;  /* 0x0000005adb00720c */ /* 0x000fe20003f66270 */
[----:B------:R-:W-:-:S12]  /*76c0*/  BSSY B0, `(.L_x_1476) ;  /* 0x0000011000007945 */ /* 0x000fd80003800000 */
[----:B------:R-:W-:Y:S05]  /*76d0*/  @P3 BRA `(.L_x_1477) ;  /* 0x00000000003c3947 */ /* 0x000fea0003800000 */
[----:B--2---:R-:W-:Y:S01]  /*76e0*/  IADD3 R7, P3, R8, 0x20, RZ ;  /* 0x0000002008077810 */ /* 0x004fe20007f7e0ff */
[----:B0-----:R-:W-:Y:S02]  /*76f0*/  IMAD.MOV.U32 R4, RZ, RZ, R42 ;  /* 0x000000ffff047224 */ /* 0x001fe400078e002a */
        /* <DEDUP_REMOVED lines=13> */
.L_x_1477:
[----:B------:R-:W-:Y:S05]  /*77d0*/  BSYNC B0 ;  /* 0x0000000000007941 */ /* 0x000fea0003800000 */
.L_x_1476:
[----:B------:R-:W-:Y:S01]  /*77e0*/  @!PT LDS RZ, [RZ] ;  /* 0x00000000fffff984 */ /* 0x000fe20000000800 */
[----:B------:R-:W-:Y:S01]  /*77f0*/  @!PT LDS RZ, [RZ] ;  /* 0x00000000fffff984 */ /* 0x000fe20000000800 */
[----:B------:R-:W-:Y:S01]  /*7800*/  @!PT LDS RZ, [RZ] ;  /* 0x00000000fffff984 */ /* 0x000fe20000000800 */
[----:B------:R-:W-:Y:S01]  /*7810*/  @!PT LDS RZ, [RZ] ;  /* 0x00000000fffff984 */ /* 0x000fe20000000800 */
[----:B------:R4:W-:Y:S06]  /*7820*/  MEMBAR.ALL.CTA ;  /* 0x0000000000007992 */ /* 0x0009ec0000008000 */
[----:B----4-:R-:W4:Y:S02]  /*7830*/  FENCE.VIEW.ASYNC.S ;  /* 0x00000000000073c6 */ /* 0x010f240000000000 */
[----:B----4-:R4:W-:Y:S01]  /*7840*/  BAR.SYNC.DEFER_BLOCKING R70, 0x80 ;  /* 0x000200460000751d */ /* 0x0109e20000010000 */
[----:B------:R-:W-:Y:S01]  /*7850*/  ISETP.NE.AND P5, PT, R88, RZ, PT ;  /* 0x000000ff5800720c */ /* 0x000fe20003fa5270 */
[----:B------:R-:W-:-:S02]  /*7860*/  VIADD R192, R192, 0x1 ;  /* 0x00000001c0c07836 */ /* 0x000fc40000000000 */
[----:B-1----:R-:W-:-:S03]  /*7870*/  @!P4 VIADD R91, R91, 0x284c0 ;  /* 0x000284c05b5bc836 */ /* 0x002fc60000000000 */
[C---:B------:R-:W-:Y:S02]  /*7880*/  ISETP.NE.AND P3, PT, R192.reuse, 0x2, PT ;  /* 0x00000002c000780c */ /* 0x040fe40003f65270 */
[----:B------:R-:W-:Y:S02]  /*7890*/  @!P4 PRMT R91, RZ, 0x654, R91 ;  /* 0x00000654ff5bc816 */ /* 0x000fe4000000005b */
[----:B--23--:R-:W-:Y:S02]  /*78a0*/  SEL R5, RZ, 0x1, P3 ;  /* 0x00000001ff057807 */ /* 0x00cfe40001800000 */
[----:B------:R-:W-:Y:S02]  /*78b0*/  SEL R192, R192, RZ, P3 ;  /* 0x000000ffc0c07207 */ /* 0x000fe40001800000 */
[----:B------:R-:W-:Y:S01]  /*78c0*/  LOP3.LUT R198, R198, R5, RZ, 0x3c, !PT ;  /* 0x00000005c6c67212 */ /* 0x000fe200078e3cff */
[----:B------:R4:W-:Y:S01]  /*78d0*/  @!P4 SYNCS.ARRIVE.TRANS64.RED.A1T0 RZ, [R91+URZ], RZ ;  /* 0x000000ff5bffc9a7 */ /* 0x0009e2000810043f */
[----:B------:R-:W-:Y:S05]  /*78e0*/  @P5 BRA `(.L_x_1478) ;  /* 0xffffffb000fc5947 */ /* 0x000fea000383ffff */
[----:B0-----:R-:W0:Y:S01]  /*78f0*/  S2R R4, SR_TID.X ;  /* 0x0000000000047919 */ /* 0x001e220000002100 */
[----:B------:R-:W-:Y:S02]  /*7900*/  PLOP3.LUT P0, PT, PT, PT, PT, 0x8, 0x0 ;  /* 0x000000000000781c */ /* 0x000fe40003f0e170 */
[----:B0-----:R-:W-:-:S04]  /*7910*/  SHF.R.U32.HI R4, RZ, 0x7, R4 ;  /* 0x00000007ff047819 */ /* 0x001fc80000011604 */
[----:B------:R-:W-:-:S13]  /*7920*/  ISETP.NE.AND P5, PT, R4, 0x1, PT ;  /* 0x000000010400780c */ /* 0x000fda0003fa5270 */
[----:B------:R-:W-:Y:S06]  /*7930*/  @!P5 BAR.ARV 0x9, 0x100 ;  /* 0x024400000000db1d */ /* 0x000fec0000002000 */
.L_x_1426:
[----:B------:R-:W-:Y:S05]  /*7940*/  @P0 BRA `(.L_x_1479) ;  /* 0x00000000000c0947 */ /* 0x000fea0003800000 */
[----:B------:R-:W0:Y:S01]  /*7950*/  FENCE.VIEW.ASYNC.G ;  /* 0x00000000000073c6 */ /* 0x000e220000000100 */
[----:B------:R-:W-:Y:S05]  /*7960*/  WARPSYNC.ALL ;  /* 0x0000000000007948 */ /* 0x000fea0003800000 */
[----:B0-----:R-:W-:Y:S06]  /*7970*/  BAR.ARV 0xc, 0x180 ;  /* 0x0306000000007b1d */ /* 0x001fec0000002000 */
.L_x_1479:
[----:B------:R-:W-:Y:S01]  /*7980*/  ULDC.64 UR6, c[0x0][0x998] ;  /* 0x0002660000067ab9 */ /* 0x000fe20000000a00 */
[----:B------:R-:W-:Y:S01]  /*7990*/  ULDC.64 UR4, c[0x0][0x990] ;  /* 0x0002640000047ab9 */ /* 0x000fe20000000a00 */
[----:B------:R-:W-:Y:S02]  /*79a0*/  ISETP.NE.U32.AND P1, PT, RZ, UR6, PT ;  /* 0x00000006ff007c0c */ /* 0x000fe4000bf25070 */
[----:B------:R-:W-:Y:S02]  /*79b0*/  ISETP.NE.U32.AND P0, PT, RZ, UR4, PT ;  /* 0x00000004ff007c0c */ /* 0x000fe4000bf05070 */
[----:B------:R-:W-:Y:S02]  /*79c0*/  ISETP.NE.AND.EX P1, PT, RZ, UR7, PT, P1 ;  /* 0x00000007ff007c0c */ /* 0x000fe4000bf25310 */
[----:B------:R-:W-:-:S11]  /*79d0*/  ISETP.NE.AND.EX P0, PT, RZ, UR5, PT, P0 ;  /* 0x00000005ff007c0c */ /* 0x000fd6000bf05300 */
[----:B------:R-:W0:Y:S01]  /*79e0*/  @P1 LDC.64 R8, c[0x0][0x9b8] ;  /* 0x00026e00ff081b82 */ /* 0x000e220000000a00 */
[--C-:B------:R-:W-:Y:S02]  /*79f0*/  @P1 SHF.R.S32.HI R13, RZ, 0x1f, R207.reuse ;  /* 0x0000001fff0d1819 */ /* 0x100fe400000114cf */
[----:B------:R-:W-:-:S05]  /*7a00*/  @P0 SHF.R.S32.HI R11, RZ, 0x1f, R207 ;  /* 0x0000001fff0b0819 */ /* 0x000fca00000114cf */
[----:B------:R-:W1:Y:S08]  /*7a10*/  @P0 LDC.64 R6, c[0x0][0x9a8] ;  /* 0x00026a00ff060b82 */ /* 0x000e700000000a00 */
[----:B------:R-:W2:Y:S08]  /*7a20*/  @P1 LDC.64 R4, c[0x0][0x9c0] ;  /* 0x00027000ff041b82 */ /* 0x000eb00000000a00 */
[----:B------:R-:W3:Y:S01]  /*7a30*/  @P0 LDC.64 R2, c[0x0][0x9b0] ;  /* 0x00026c00ff020b82 */ /* 0x000ee20000000a00 */
[----:B0-----:R-:W-:-:S02]  /*7a40*/  @P1 IMAD R10, R13, R8, RZ ;  /* 0x000000080d0a1224 */ /* 0x001fc400078e02ff */
[----:B-1----:R-:W-:Y:S02]  /*7a50*/  @P0 IMAD R0, R11, R6, RZ ;  /* 0x000000060b000224 */ /* 0x002fe400078e02ff */
[C---:B------:R-:W-:Y:S02]  /*7a60*/  @P1 IMAD R11, R207.reuse, R9, R10 ;  /* 0x00000009cf0b1224 */ /* 0x040fe400078e020a */
[C---:B------:R-:W-:Y:S02]  /*7a70*/  @P0 IMAD R13, R207.reuse, R7, R0 ;  /* 0x00000007cf0d0224 */ /* 0x040fe400078e0200 */
[----:B------:R-:W-:-:S04]  /*7a80*/  @P1 IMAD.WIDE.U32 R8, R207, R8, RZ ;  /* 0x00000008cf081225 */ /* 0x000fc800078e00ff */
[----:B------:R-:W-:-:S04]  /*7a90*/  @P0 IMAD.WIDE.U32 R6, R207, R6, RZ ;  /* 0x00000006cf060225 */ /* 0x000fc800078e00ff */
[----:B------:R-:W-:Y:S02]  /*7aa0*/  @P1 IMAD.IADD R11, R9, 0x1, R11 ;  /* 0x00000001090b1824 */ /* 0x000fe400078e020b */
[----:B------:R-:W-:Y:S02]  /*7ab0*/  @P1 IMAD.MOV.U32 R10, RZ, RZ, R8 ;  /* 0x000000ffff0a1224 */ /* 0x000fe400078e0008 */
[----:B------:R-:W-:Y:S02]  /*7ac0*/  @P0 IMAD.IADD R9, R7, 0x1, R13 ;  /* 0x0000000107090824 */ /* 0x000fe400078e020d */
[----:B------:R-:W-:Y:S02]  /*7ad0*/  @P0 IMAD.MOV.U32 R8, RZ, RZ, R6 ;  /* 0x000000ffff080224 */ /* 0x000fe400078e0006 */
[----:B--2---:R-:W-:-:S04]  /*7ae0*/  @P1 IMAD.WIDE.U32 R6, R211, R4, R10 ;  /* 0x00000004d3061225 */ /* 0x004fc800078e000a */
[C---:B---3--:R-:W-:Y:S01]  /*7af0*/  @P0 IMAD.WIDE.U32 R8, R211.reuse, R2, R8 ;  /* 0x00000002d3080225 */ /* 0x048fe200078e0008 */
[----:B------:R-:W-:Y:S01]  /*7b00*/  @P1 LEA R4, P3, R6, UR6, 0x2 ;  /* 0x0000000606041c11 */ /* 0x000fe2000f8610ff */
[----:B------:R-:W0:Y:S02]  /*7b10*/  LDC R2, c[0x0][0x448] ;  /* 0x00011200ff027b82 */ /* 0x000e240000000800 */
[C---:B------:R-:W-:Y:S01]  /*7b20*/  @P1 IMAD R5, R211.reuse, R5, R7 ;  /* 0x00000005d3051224 */ /* 0x040fe200078e0207 */
[----:B------:R-:W-:Y:S01]  /*7b30*/  @P0 LEA R10, P2, R8, UR4, 0x2 ;  /* 0x00000004080a0c11 */ /* 0x000fe2000f8410ff */
[----:B------:R-:W-:Y:S01]  /*7b40*/  @P0 IMAD R3, R211, R3, R9 ;  /* 0x00000003d3030224 */ /* 0x000fe200078e0209 */
[----:B------:R-:W-:Y:S01]  /*7b50*/  ULDC UR4, c[0x0][0x988] ;  /* 0x0002620000047ab9 */ /* 0x000fe20000000800 */
[----:B------:R-:W-:Y:S01]  /*7b60*/  IMAD.MOV.U32 R0, RZ, RZ, 0x3f800000 ;  /* 0x3f800000ff007424 */ /* 0x000fe200078e00ff */
[----:B------:R-:W-:Y:S01]  /*7b70*/  @P1 LEA.HI.X R5, R6, UR7, R5, 0x2, P3 ;  /* 0x0000000706051c11 */ /* 0x000fe200098f1405 */
[----:B------:R-:W-:Y:S01]  /*7b80*/  IMAD.MOV.U32 R7, RZ, RZ, 0x3f800000 ;  /* 0x3f800000ff077424 */ /* 0x000fe200078e00ff */
[----:B------:R-:W-:-:S03]  /*7b90*/  @P0 LEA.HI.X R11, R8, UR5, R3, 0x2, P2 ;  /* 0x00000005080b0c11 */ /* 0x000fc600090f1403 */
[----:B------:R1:W2:Y:S04]  /*7ba0*/  @P1 LDG.E R0, desc[UR46][R4.64] ;  /* 0x0000002e04001981 */ /* 0x0002a8000c1e1900 */
[----:B------:R-:W2:Y:S01]  /*7bb0*/  @P0 LDG.E R7, desc[UR46][R10.64] ;  /* 0x0000002e0a070981 */ /* 0x000ea2000c1e1900 */
[----:B------:R-:W-:Y:S01]  /*7bc0*/  VIADD R9, R199, 0x7f ;  /* 0x0000007fc7097836 */ /* 0x000fe20000000000 */
[----:B0-----:R-:W-:Y:S02]  /*7bd0*/  ISETP.NE.AND P1, PT, R2, 0x1, PT ;  /* 0x000000010200780c */ /* 0x001fe40003f25270 */
[----:B------:R-:W0:Y:S11]  /*7be0*/  LDC.64 R2, c[0x0][0x9e0] ;  /* 0x00027800ff027b82 */ /* 0x000e360000000a00 */
[----:B------:R-:W3:Y:S08]  /*7bf0*/  @P1 LDC R6, c[0x0][0x44c] ;  /* 0x00011300ff061b82 */ /* 0x000ef00000000800 */
[----:B------:R-:W4:Y:S01]  /*7c00*/  @P1 LDC R13, c[0x0][0x450] ;  /* 0x00011400ff0d1b82 */ /* 0x000f220000000800 */
[----:B0-----:R-:W-:Y:S01]  /*7c10*/  ISETP.GE.AND P2, PT, R3, 0x1, PT ;  /* 0x000000010300780c */ /* 0x001fe20003f46270 */
[----:B---3--:R-:W-:-:S05]  /*7c20*/  @P1 IMAD.HI.U32 R6, R9, R6, RZ ;  /* 0x0000000609061227 */ /* 0x008fca00078e00ff */
[----:B----4-:R-:W-:-:S05]  /*7c30*/  @P1 SHF.R.U32.HI R9, RZ, R13, R6 ;  /* 0x0000000dff091219 */ /* 0x010fca0000011606 */
[----:B------:R-:W-:-:S04]  /*7c40*/  IMAD.IADD R9, R40, 0x1, R9 ;  /* 0x0000000128097824 */ /* 0x000fc800078e0209 */
[----:B-1----:R-:W-:Y:S02]  /*7c50*/  IMAD.IADD R4, R9, 0x1, R2 ;  /* 0x0000000109047824 */ /* 0x002fe400078e0202 */
[----:B--2---:R-:W-:-:S04]  /*7c60*/  FMUL.FTZ R0, R7, R0 ;  /* 0x0000000007007220 */ /* 0x004fc80000410000 */
[----:B------:R-:W-:Y:S01]  /*7c70*/  FMUL.FTZ R2, R0, UR4 ;  /* 0x0000000400027c20 */ /* 0x000fe20008410000 */
        /* <DEDUP_REMOVED lines=12> */
.L_x_1482:
[----:B------:R-:W-:-:S13]  /*7d40*/  ISETP.NE.AND P0, PT, R3, 0x1, PT ;  /* 0x000000010300780c */ /* 0x000fda0003f05270 */
[----:B------:R-:W0:Y:S02]  /*7d50*/  @P0 LDC.64 R6, c[0x0][0x9e8] ;  /* 0x00027a00ff060b82 */ /* 0x000e240000000a00 */
[----:B0-----:R-:W-:-:S05]  /*7d60*/  @P0 IMAD.HI.U32 R6, R0, R6, RZ ;  /* 0x0000000600060227 */ /* 0x001fca00078e00ff */
[----:B------:R-:W-:-:S07]  /*7d70*/  @P0 SHF.R.U32.HI R0, RZ, R7, R6 ;  /* 0x00000007ff000219 */ /* 0x000fce0000011606 */
.L_x_1483:
[----:B------:R-:W-:Y:S05]  /*7d80*/  BSYNC B0 ;  /* 0x0000000000007941 */ /* 0x000fea0003800000 */
.L_x_1481:
[----:B------:R-:W-:-:S05]  /*7d90*/  IMAD R5, R0, R3, R3 ;  /* 0x0000000300057224 */ /* 0x000fca00078e0203 */
[----:B------:R-:W-:-:S07]  /*7da0*/  VIMNMX R4, R4, R5, PT ;  /* 0x0000000504047248 */ /* 0x000fce0003fe0100 */
.L_x_1480:
[----:B------:R-:W0:Y:S01]  /*7db0*/  @P1 LDC R0, c[0x0][0x44c] ;  /* 0x00011300ff001b82 */ /* 0x000e220000000800 */
[----:B------:R-:W-:Y:S01]  /*7dc0*/  VIADD R4, R4, 0x3f ;  /* 0x0000003f04047836 */ /* 0x000fe20000000000 */
[----:B------:R-:W-:-:S04]  /*7dd0*/  ULDC UR4, c[0x0][0x9dc] ;  /* 0x0002770000047ab9 */ /* 0x000fc80000000800 */
[----:B------:R-:W-:Y:S02]  /*7de0*/  SHF.R.S32.HI R5, RZ, 0x1f, R4 ;  /* 0x0000001fff057819 */ /* 0x000fe40000011404 */
[----:B------:R-:W1:Y:S02]  /*7df0*/  @P1 LDC R7, c[0x0][0x450] ;  /* 0x00011400ff071b82 */ /* 0x000e640000000800 */
[----:B------:R-:W-:-:S04]  /*7e00*/  LEA.HI R5, R5, R4, RZ, 0x6 ;  /* 0x0000000405057211 */ /* 0x000fc800078f30ff */
[----:B------:R-:W-:-:S04]  /*7e10*/  SHF.R.S32.HI R5, RZ, 0x6, R5 ;  /* 0x00000006ff057819 */ /* 0x000fc80000011405 */
[----:B------:R-:W-:Y:S01]  /*7e20*/  VIMNMX R36, R36, R5, PT ;  /* 0x0000000524247248 */ /* 0x000fe20003fe0100 */
[----:B0-----:R-:W-:-:S04]  /*7e30*/  @P1 IMAD.HI.U32 R6, R199, R0, RZ ;  /* 0x00000000c7061227 */ /* 0x001fc800078e00ff */
[----:B------:R-:W-:Y:S01]  /*7e40*/  IMAD.MOV.U32 R0, RZ, RZ, R199 ;  /* 0x000000ffff007224 */ /* 0x000fe200078e00c7 */
        /* <DEDUP_REMOVED lines=14> */
.L_x_1486:
[----:B------:R-:W-:-:S13]  /*7f30*/  ISETP.NE.AND P0, PT, R3, 0x1, PT ;  /* 0x000000010300780c */ /* 0x000fda0003f05270 */
[----:B------:R-:W0:Y:S02]  /*7f40*/  @P0 LDC.64 R6, c[0x0][0x9e8] ;  /* 0x00027a00ff060b82 */ /* 0x000e240000000a00 */
[----:B0-----:R-:W-:-:S05]  /*7f50*/  @P0 IMAD.HI.U32 R6, R0, R6, RZ ;  /* 0x0000000600060227 */ /* 0x001fca00078e00ff */
[----:B------:R-:W-:-:S07]  /*7f60*/  @P0 SHF.R.U32.HI R0, RZ, R7, R6 ;  /* 0x00000007ff000219 */ /* 0x000fce0000011606 */
.L_x_1487:
[----:B------:R-:W-:Y:S05]  /*7f70*/  BSYNC B0 ;  /* 0x0000000000007941 */ /* 0x000fea0003800000 */
.L_x_1485:
[----:B------:R-:W-:-:S05]  /*7f80*/  IMAD R3, R0, R3, RZ ;  /* 0x0000000300037224 */ /* 0x000fca00078e02ff */
[----:B------:R-:W-:-:S07]  /*7f90*/  VIMNMX R4, R4, R3, !PT ;  /* 0x0000000304047248 */ /* 0x000fce0007fe0100 */
.L_x_1484:
[----:B------:R-:W-:Y:S01]  /*7fa0*/  SHF.R.S32.HI R3, RZ, 0x1f, R4 ;  /* 0x0000001fff037819 */ /* 0x000fe20000011404 */
[----:B------:R-:W-:Y:S03]  /*7fb0*/  BSSY B0, `(.L_x_1488) ;  /* 0x0000026000007945 */ /* 0x000fe60003800000 */
[----:B------:R-:W-:-:S04]  /*7fc0*/  LEA.HI R3, R3, R4, RZ, 0x6 ;  /* 0x0000000403037211 */ /* 0x000fc800078f30ff */
[----:B------:R-:W-:-:S04]  /*7fd0*/  SHF.R.S32.HI R3, RZ, 0x6, R3 ;  /* 0x00000006ff037819 */ /* 0x000fc80000011403 */
[----:B------:R-:W-:Y:S01]  /*7fe0*/  VIMNMX R9, RZ, R3, !PT ;  /* 0x00000003ff097248 */ /* 0x000fe20007fe0100 */
[----:B------:R-:W-:-:S03]  /*7ff0*/  IMAD.MOV.U32 R3, RZ, RZ, RZ ;  /* 0x000000ffff037224 */ /* 0x000fc600078e00ff */
        /* <DEDUP_REMOVED lines=33> */
.L_x_1489:
[----:B------:R-:W-:Y:S05]  /*8210*/  BSYNC B0 ;  /* 0x0000000000007941 */ /* 0x000fea0003800000 */
.L_x_1488:
[-C--:B------:R-:W-:Y:S01]  /*8220*/  IMAD R204, R222, R3.reuse, R9 ;  /* 0x00000003decc7224 */ /* 0x080fe200078e0209 */
[----:B------:R-:W-:Y:S02]  /*8230*/  PLOP3.LUT P0, PT, PT, PT, PT, 0x80, 0x0 ;  /* 0x000000000000781c */ /* 0x000fe40003f0f070 */
[----:B------:R-:W-:Y:S02]  /*8240*/  CS2R R28, SRZ ;  /* 0x00000000001c7805 */ /* 0x000fe4000001ff00 */
[----:B------:R-:W-:Y:S01]  /*8250*/  CS2R R162, SRZ ;  /* 0x0000000000a27805 */ /* 0x000fe2000001ff00 */
[----:B------:R-:W-:Y:S01]  /*8260*/  IMAD.MOV.U32 R5, RZ, RZ, RZ ;  /* 0x000000ffff057224 */ /* 0x000fe200078e00ff */
[----:B------:R-:W-:Y:S02]  /*8270*/  VIADDMNMX R164, R204, R3, R36, PT ;  /* 0x00000003cca47246 */ /* 0x000fe40003800124 */
[----:B------:R-:W-:Y:S02]  /*8280*/  CS2R R146, SRZ ;  /* 0x0000000000927805 */ /* 0x000fe4000001ff00 */
[----:B------:R-:W-:Y:S01]  /*8290*/  CS2R R56, SRZ ;  /* 0x0000000000387805 */ /* 0x000fe2000001ff00 */
[----:B------:R-:W-:Y:S01]  /*82a0*/  IMAD.MOV.U32 R0, RZ, RZ, RZ ;  /* 0x000000ffff007224 */ /* 0x000fe200078e00ff */
[----:B------:R-:W-:Y:S01]  /*82b0*/  ISETP.GT.AND P1, PT, R164, R204, PT ;  /* 0x000000cca400720c */ /* 0x000fe20003f24270 */
[----:B------:R-:W-:Y:S01]  /*82c0*/  IMAD.MOV.U32 R25, RZ, RZ, RZ ;  /* 0x000000ffff197224 */ /* 0x000fe200078e00ff */
[----:B------:R-:W-:-:S02]  /*82d0*/  CS2R R152, SRZ ;  /* 0x0000000000987805 */ /* 0x000fc4000001ff00 */
[----:B------:R-:W-:Y:S02]  /*82e0*/  CS2R R156, SRZ ;  /* 0x00000000009c7805 */ /* 0x000fe4000001ff00 */
[----:B------:R-:W-:Y:S02]  /*82f0*/  CS2R R36, SRZ ;  /* 0x0000000000247805 */ /* 0x000fe4000001ff00 */
[----:B------:R-:W-:Y:S02]  /*8300*/  CS2R R6, SRZ ;  /* 0x0000000000067805 */ /* 0x000fe4000001ff00 */
[----:B------:R-:W-:Y:S01]  /*8310*/  CS2R R158, SRZ ;  /* 0x00000000009e7805 */ /* 0x000fe2000001ff00 */
        /* <DEDUP_REMOVED lines=56> */
[----:B------:R-:W0:Y:S01]  /*86a0*/  S2R R4, SR_TID.X ;  /* 0x0000000000047919 */ /* 0x000e220000002100 */
[----:B------:R-:W-:Y:S01]  /*86b0*/  UMOV UR4, 0xffffffff ;  /* 0xffffffff00047882 */ /* 0x000fe20000000000 */
[----:B0-----:R-:W-:-:S05]  /*86c0*/  VIADD R26, R4, 0xffffff80 ;  /* 0xffffff80041a7836 */ /* 0x001fca0000000000 */
[----:B------:R-:W-:-:S04]  /*86d0*/  SHF.R.S32.HI R29, RZ, 0x1f, R26 ;  /* 0x0000001fff1d7819 */ /* 0x000fc8000001141a */
[----:B------:R-:W-:-:S04]  /*86e0*/  LEA.HI R13, R29, R26, RZ, 0x7 ;  /* 0x0000001a1d0d7211 */ /* 0x000fc800078f38ff */
[----:B------:R-:W-:Y:S01]  /*86f0*/  SHF.R.S32.HI R13, RZ, 0x7, R13 ;  /* 0x00000007ff0d7819 */ /* 0x000fe2000001140d */
[----:B------:R-:W-:Y:S06]  /*8700*/  BRA.DIV UR4, `(.L_x_1491) ;  /* 0x0000022a04507947 */ /* 0x000fec000b800000 */
[----:B------:R0:W1:Y:S02]  /*8710*/  SHFL.IDX PT, R201, R13, RZ, 0x1f ;  /* 0x00001fff0dc97589 */ /* 0x00006400000e0000 */
.L_x_1815:
[----:B-1----:R-:W-:Y:S01]  /*8720*/  LEA.HI R0, R201, R201, RZ, 0x1 ;  /* 0x000000c9c9007211 */ /* 0x002fe200078f08ff */
[----:B------:R-:W-:-:S03]  /*8730*/  ULOP3.LUT UP0, URZ, UR44, 0x1bf, URZ, 0xc0, !UPT ;  /* 0x000001bf2c3f7892 */ /* 0x000fc6000f80c03f */
[----:B------:R-:W-:-:S03]  /*8740*/  LOP3.LUT R0, R0, 0x1e, RZ, 0xc0, !PT ;  /* 0x0000001e00007812 */ /* 0x000fc600078ec0ff */
[----:B------:R-:W-:Y:S02]  /*8750*/  PLOP3.LUT P0, PT, PT, PT, UP0, 0x80, 0x0 ;  /* 0x000000000000781c */ /* 0x000fe40003f0f008 */
[----:B------:R-:W-:-:S05]  /*8760*/  IMAD.IADD R0, R201, 0x1, -R0 ;  /* 0x00000001c9007824 */ /* 0x000fca00078e0a00 */
[----:B------:R-:W-:-:S04]  /*8770*/  LEA R0, R0, UR44, 0xd ;  /* 0x0000002c00007c11 */ /* 0x000fc8000f8e68ff */
[----:B------:R-:W-:-:S04]  /*8780*/  SHF.R.U32.HI R0, RZ, 0x4, R0 ;  /* 0x00000004ff007819 */ /* 0x000fc80000011600 */
[----:B------:R-:W-:Y:S01]  /*8790*/  LOP3.LUT R36, R0, 0x3fff, RZ, 0xc0, !PT ;  /* 0x00003fff00247812 */ /* 0x000fe200078ec0ff */
[----:B------:R-:W-:Y:S06]  /*87a0*/  @!P0 BRA `(.L_x_1492) ;  /* 0x0000000000408947 */ /* 0x000fec0003800000 */
[----:B------:R-:W-:Y:S01]  /*87b0*/  MOV R14, 0x0 ;  /* 0x00000000000e7802 */ /* 0x000fe20000000f00 */
[----:B------:R-:W-:Y:S01]  /*87c0*/  ULDC.64 UR4, c[0x4][0xc0] ;  /* 0x0100300000047ab9 */ /* 0x000fe20000000a00 */
[----:B------:R-:W-:Y:S01]  /*87d0*/  ULDC.64 UR6, c[0x4][0xc8] ;  /* 0x0100320000067ab9 */ /* 0x000fe20000000a00 */
[----:B------:R-:W-:Y:S02]  /*87e0*/  IMAD.U32 R4, RZ, RZ, UR4 ;  /* 0x00000004ff047e24 */ /* 0x000fe4000f8e00ff */
[----:B------:R-:W-:Y:S01]  /*87f0*/  IMAD.U32 R5, RZ, RZ, UR5 ;  /* 0x00000005ff057e24 */ /* 0x000fe2000f8e00ff */
[----:B------:R-:W1:Y:S01]  /*8800*/  LDC.64 R14, c[0x4][R14] ;  /* 0x010000000e0e7b82 */ /* 0x000e620000000a00 */
[----:B------:R-:W-:Y:S01]  /*8810*/  ULDC.64 UR4, c[0x4][0x60] ;  /* 0x0100180000047ab9 */ /* 0x000fe20000000a00 */
[----:B------:R-:W-:Y:S02]  /*8820*/  IMAD.U32 R6, RZ, RZ, UR6 ;  /* 0x00000006ff067e24 */ /* 0x000fe4000f8e00ff */
[----:B------:R-:W-:-:S02]  /*8830*/  IMAD.U32 R7, RZ, RZ, UR7 ;  /* 0x00000007ff077e24 */ /* 0x000fc4000f8e00ff */
[----:B------:R-:W-:Y:S02]  /*8840*/  IMAD.U32 R10, RZ, RZ, UR4 ;  /* 0x00000004ff0a7e24 */ /* 0x000fe4000f8e00ff */
[----:B------:R-:W-:Y:S02]  /*8850*/  IMAD.U32 R11, RZ, RZ, UR5 ;  /* 0x00000005ff0b7e24 */ /* 0x000fe4000f8e00ff */
[----:B------:R-:W-:Y:S02]  /*8860*/  IMAD.MOV.U32 R8, RZ, RZ, 0x70 ;  /* 0x00000070ff087424 */ /* 0x000fe400078e00ff */
[----:B------:R-:W-:Y:S02]  /*8870*/  IMAD.MOV.U32 R12, RZ, RZ, 0x1 ;  /* 0x00000001ff0c7424 */ /* 0x000fe400078e00ff */
[----:B0-----:R-:W-:-:S07]  /*8880*/  IMAD.MOV.U32 R13, RZ, RZ, RZ ;  /* 0x000000ffff0d7224 */ /* 0x001fce00078e00ff */
[----:B------:R-:W-:-:S07]  /*8890*/  LEPC R20, `(.L_x_1492) ;  /* 0x000000001014794e */ /* 0x000fce0000000000 */
[----:B-1---5:R-:W-:Y:S05]  /*88a0*/  CALL.ABS.NOINC R14 ;  /* 0x000000000e007343 */ /* 0x022fea0003c00000 */
.L_x_1492:
        /* <DEDUP_REMOVED lines=13> */
.L_x_1496:
[----:B--2---:R2:W3:Y:S02]  /*8980*/  SYNCS.PHASECHK.TRANS64.TRYWAIT P0, [R16+URZ+0x28400], R3 ;  /* 0x02840003100075a7 */ /* 0x0044e4000800017f */
[----:B---3--:R-:W-:Y:S05]  /*8990*/  @!P0 NANOSLEEP.SYNCS 0x989680 ;  /* 0x009896800000895d */ /* 0x008fea0003900000 */
[----:B------:R-:W3:Y:S02]  /*89a0*/  @!P0 SYNCS.PHASECHK.TRANS64 P0, [R16+URZ+0x28400], R3 ;  /* 0x02840003100085a7 */ /* 0x000ee4000800007f */
[----:B---3--:R-:W-:Y:S05]  /*89b0*/  @!P0 BRA `(.L_x_1496) ;  /* 0xfffffffc00f08947 */ /* 0x008fea000383ffff */
.L_x_1495:
[----:B------:R-:W-:Y:S05]  /*89c0*/  BSYNC B0 ;  /* 0x0000000000007941 */ /* 0x000fea0003800000 */
.L_x_1494:
[----:B------:R-:W-:Y:S05]  /*89d0*/  BRA `(.L_x_1497) ;  /* 0x00000094006c7947 */ /* 0x000fea0003800000 */
.L_x_1493:
[----:B------:R-:W-:Y:S01]  /*89e0*/  ULOP3.LUT UP0, URZ, UR44, 0x3ff, URZ, 0xc0, !UPT ;  /* 0x000003ff2c3f7892 */ /* 0x000fe2000f80c03f */
[----:B-----5:R-:W-:Y:S01]  /*89f0*/  SHF.R.S32.HI R0, RZ, 0x1f, R38 ;  /* 0x0000001fff007819 */ /* 0x020fe20000011426 */
[----:B------:R-:W-:Y:S01]  /*8a00*/  ULDC.64 UR4, c[0x0][0x3f8] ;  /* 0x0000fe0000047ab9 */ /* 0x000fe20000000a00 */
[----:B------:R-:W-:Y:S01]  /*8a10*/  ULDC.64 UR6, c[0x0][0x408] ;  /* 0x0001020000067ab9 */ /* 0x000fe20000000a00 */
[----:B------:R-:W-:Y:S02]  /*8a20*/  IMAD.WIDE.U32 R24, R38, UR4, RZ ;  /* 0x0000000426187c25 */ /* 0x000fe4000f8e00ff */
[----:B------:R-:W-:Y:S02]  /*8a30*/  PLOP3.LUT P0, PT, PT, PT, UP0, 0x80, 0x0 ;  /* 0x000000000000781c */ /* 0x000fe40003f0f008 */
[C---:B------:R-:W-:Y:S02]  /*8a40*/  IMAD R3, R0.reuse, UR4, RZ ;  /* 0x0000000400037c24 */ /* 0x040fe4000f8e02ff */
[----:B------:R-:W-:-:S02]  /*8a50*/  IMAD R5, R0, UR6, RZ ;  /* 0x0000000600057c24 */ /* 0x000fc4000f8e02ff */
[C---:B------:R-:W-:Y:S02]  /*8a60*/  IMAD R3, R38.reuse, UR5, R3 ;  /* 0x0000000526037c24 */ /* 0x040fe4000f8e0203 */
[C---:B------:R-:W-:Y:S02]  /*8a70*/  IMAD R5, R38.reuse, UR7, R5 ;  /* 0x0000000726057c24 */ /* 0x040fe4000f8e0205 */
[----:B------:R-:W-:-:S04]  /*8a80*/  IMAD.WIDE.U32 R38, R38, UR6, RZ ;  /* 0x0000000626267c25 */ /* 0x000fc8000f8e00ff */
[----:B------:R-:W-:Y:S02]  /*8a90*/  IMAD.IADD R49, R3, 0x1, R25 ;  /* 0x0000000103317824 */ /* 0x000fe400078e0219 */
[----:B------:R-:W-:Y:S01]  /*8aa0*/  IMAD.IADD R27, R5, 0x1, R39 ;  /* 0x00000001051b7824 */ /* 0x000fe200078e0227 */
        /* <DEDUP_REMOVED lines=16> */
[----:B-1----:R-:W-:Y:S05]  /*8bb0*/  CALL.ABS.NOINC R14 ;  /* 0x000000000e007343 */ /* 0x002fea0003c00000 */
.L_x_1498:
[----:B------:R-:W-:Y:S01]  /*8bc0*/  ULDC.U8 UR4, c[0x0][0x410] ;  /* 0x0001040000047ab9 */ /* 0x000fe20000000000 */
[----:B------:R-:W-:Y:S01]  /*8bd0*/  LEA.HI R29, R29, R26, RZ, 0x3 ;  /* 0x0000001a1d1d7211 */ /* 0x000fe200078f18ff */
[----:B------:R-:W-:Y:S01]  /*8be0*/  IMAD.IADD R37, R17, 0x1, R199 ;  /* 0x0000000111257824 */ /* 0x000fe200078e02c7 */
[----:B------:R-:W-:Y:S01]  /*8bf0*/  ISETP.NE.AND P0, PT, RZ, UR4, PT ;  /* 0x00000004ff007c0c */ /* 0x000fe2000bf05270 */
[----:B------:R-:W-:Y:S01]  /*8c00*/  BSSY B0, `(.L_x_1499) ;  /* 0x0000930000007945 */ /* 0x000fe20003800000 */
[----:B------:R-:W-:-:S05]  /*8c10*/  LOP3.LUT R29, R29, 0xfffffff8, RZ, 0xc0, !PT ;  /* 0xfffffff81d1d7812 */ /* 0x000fca00078ec0ff */
[----:B------:R-:W-:-:S04]  /*8c20*/  IMAD.IADD R0, R26, 0x1, -R29 ;  /* 0x000000011a007824 */ /* 0x000fc800078e0a1d */
[----:B------:R-:W-:Y:S02]  /*8c30*/  IMAD R3, R0, 0x20, R37 ;  /* 0x0000002000037824 */ /* 0x000fe400078e0225 */
[----:B------:R-:W-:Y:S05]  /*8c40*/  @!P0 BRA `(.L_x_1500) ;  /* 0x00000048005c8947 */ /* 0x000fea0003800000 */
[----:B------:R-:W1:Y:S01]  /*8c50*/  LDC R50, c[0x0][0x448] ;  /* 0x00011200ff327b82 */ /* 0x000e620000000800 */
[----:B------:R-:W-:Y:S01]  /*8c60*/  ULDC.64 UR4, c[0x0][0x3f8] ;  /* 0x0000fe0000047ab9 */ /* 0x000fe20000000a00 */
[----:B------:R-:W-:Y:S01]  /*8c70*/  IMAD.MOV.U32 R48, RZ, RZ, R24 ;  /* 0x000000ffff307224 */ /* 0x000fe200078e0018 */
[----:B------:R-:W-:Y:S01]  /*8c80*/  ULDC.64 UR6, c[0x0][0x408] ;  /* 0x0001020000067ab9 */ /* 0x000fe20000000a00 */
[----:B------:R-:W-:Y:S01]  /*8c90*/  IMAD.MOV.U32 R4, RZ, RZ, R38 ;  /* 0x000000ffff047224 */ /* 0x000fe200078e0026 */
[----:B------:R-:W-:Y:S01]  /*8ca0*/  ULDC.64 UR8, c[0x0][0x400] ;  /* 0x0001000000087ab9 */ /* 0x000fe20000000a00 */
[----:B-1----:R-:W-:-:S13]  /*8cb0*/  ISETP.NE.AND P0, PT, R50, 0x1, PT ;  /* 0x000000013200780c */ /* 0x002fda0003f05270 */
[----:B------:R-:W1:Y:S08]  /*8cc0*/  @P0 LDC R0, c[0x0][0x44c] ;  /* 0x00011300ff000b82 */ /* 0x000e700000000800 */
[----:B------:R-:W2:Y:S01]  /*8cd0*/  @P0 LDC R5, c[0x0][0x450] ;  /* 0x00011400ff050b82 */ /* 0x000ea20000000800 */
[----:B-1----:R-:W-:-:S05]  /*8ce0*/  @P0 IMAD.HI.U32 R0, R3, R0, RZ ;  /* 0x0000000003000227 */ /* 0x002fca00078e00ff */
[----:B--2---:R-:W-:Y:S01]  /*8cf0*/  @P0 SHF.R.U32.HI R3, RZ, R5, R0 ;  /* 0x00000005ff030219 */ /* 0x004fe20000011600 */
[----:B------:R-:W-:-:S03]  /*8d00*/  IMAD.MOV.U32 R5, RZ, RZ, R27 ;  /* 0x000000ffff057224 */ /* 0x000fc600078e001b */
[----:B------:R-:W-:Y:S01]  /*8d10*/  SHF.R.S32.HI R0, RZ, 0x1f, R3 ;  /* 0x0000001fff007819 */ /* 0x000fe20000011403 */
[----:B------:R-:W-:-:S04]  /*8d20*/  IMAD.WIDE.U32 R48, R3, UR4, R48 ;  /* 0x0000000403307c25 */ /* 0x000fc8000f8e0030 */
[----:B------:R-:W-:Y:S02]  /*8d30*/  IMAD R6, R0, UR4, RZ ;  /* 0x0000000400067c24 */ /* 0x000fe4000f8e02ff */
[----:B------:R-:W-:-:S04]  /*8d40*/  IMAD.WIDE.U32 R4, R3, UR6, R4 ;  /* 0x0000000603047c25 */ /* 0x000fc8000f8e0004 */
[C---:B------:R-:W-:Y:S01]  /*8d50*/  IMAD R7, R3.reuse, UR5, R6 ;  /* 0x0000000503077c24 */ /* 0x040fe2000f8e0206 */
[----:B------:R-:W-:Y:S01]  /*8d60*/  ULDC.64 UR4, c[0x0][0x3e8] ;  /* 0x0000fa0000047ab9 */ /* 0x000fe20000000a00 */
[----:B------:R-:W-:Y:S01]  /*8d70*/  IMAD R6, R0, UR6, RZ ;  /* 0x0000000600067c24 */ /* 0x000fe2000f8e02ff */
[----:B------:R-:W-:Y:S01]  /*8d80*/  IADD3 R0, P0, R48, UR4, RZ ;  /* 0x0000000430007c10 */ /* 0x000fe2000ff1e0ff */
[----:B------:R-:W-:Y:S01]  /*8d90*/  UMOV UR4, 0xffffffff ;  /* 0xffffffff00047882 */ /* 0x000fe20000000000 */
[----:B------:R-:W-:Y:S01]  /*8da0*/  IADD3 R51, P1, R4, UR8, RZ ;  /* 0x0000000804337c10 */ /* 0x000fe2000ff3e0ff */
[----:B------:R-:W-:Y:S01]  /*8db0*/  IMAD R3, R3, UR7, R6 ;  /* 0x0000000703037c24 */ /* 0x000fe2000f8e0206 */
[----:B------:R-:W-:-:S04]  /*8dc0*/  IADD3.X R48, R49, UR5, R7, P0, !PT ;  /* 0x0000000531307c10 */ /* 0x000fc800087fe407 */
[----:B------:R-:W-:Y:S01]  /*8dd0*/  IADD3.X R49, R5, UR9, R3, P1, !PT ;  /* 0x0000000905317c10 */ /* 0x000fe20008ffe403 */
[----:B------:R-:W-:Y:S06]  /*8de0*/  BRA.DIV UR4, `(.L_x_1501) ;  /* 0x0000022204c07947 */ /* 0x000fec000b800000 */
[----:B------:R1:W2:Y:S04]  /*8df0*/  SHFL.IDX PT, R3, R48, RZ, 0x181f ;  /* 0x00181fff30037589 */ /* 0x0002a800000e0000 */
[----:B------:R1:W3:Y:S04]  /*8e00*/  SHFL.IDX PT, R5, R0, RZ, 0x181f ;  /* 0x00181fff00057589 */ /* 0x0002e800000e0000 */
[----:B------:R1:W4:Y:S04]  /*8e10*/  SHFL.IDX PT, R9, R49, RZ, 0x181f ;  /* 0x00181fff31097589 */ /* 0x00032800000e0000 */
[----:B------:R1:W0:Y:S02]  /*8e20*/  SHFL.IDX PT, R14, R51, RZ, 0x181f ;  /* 0x00181fff330e7589 */ /* 0x00022400000e0000 */
.L_x_1821:
[----:B------:R-:W-:Y:S01]  /*8e30*/  IMAD R50, R195, R50, RZ ;  /* 0x00000032c3327224 */ /* 0x000fe200078e02ff */
[----:B------:R-:W-:Y:S01]  /*8e40*/  BSSY B1, `(.L_x_1502) ;  /* 0x000001a000017945 */ /* 0x000fe20003800000 */
[----:B------:R-:W-:Y:S02]  /*8e50*/  CS2R R40, SRZ ;  /* 0x0000000000287805 */ /* 0x000fe4000001ff00 */
[----:B------:R-:W-:Y:S02]  /*8e60*/  CS2R R44, SRZ ;  /* 0x00000000002c7805 */ /* 0x000fe4000001ff00 */
[----:B------:R-:W-:Y:S02]  /*8e70*/  CS2R R42, SRZ ;  /* 0x00000000002a7805 */ /* 0x000fe4000001ff00 */
[----:B------:R-:W-:Y:S02]  /*8e80*/  ISETP.GE.AND P0, PT, R37, R50, PT ;  /* 0x000000322500720c */ /* 0x000fe40003f06270 */
[----:B------:R-:W-:-:S11]  /*8e90*/  CS2R R46, SRZ ;  /* 0x00000000002e7805 */ /* 0x000fd6000001ff00 */
[----:B------:R-:W-:Y:S05]  /*8ea0*/  @P0 BRA `(.L_x_1503) ;  /* 0x00000000004c0947 */ /* 0x000fea0003800000 */
[----:B------:R-:W-:Y:S01]  /*8eb0*/  ULDC UR4, c[0x0][0x3f4] ;  /* 0x0000fd0000047ab9 */ /* 0x000fe20000000800 */
[----:B------:R-:W-:Y:S02]  /*8ec0*/  CS2R R40, SRZ ;  /* 0x0000000000287805 */ /* 0x000fe4000001ff00 */
[----:B------:R-:W-:Y:S02]  /*8ed0*/  ISETP.GE.AND P4, PT, R194, UR4, PT ;  /* 0x00000004c2007c0c */ /* 0x000fe4000bf86270 */
[----:B------:R-:W-:Y:S02]  /*8ee0*/  CS2R R44, SRZ ;  /* 0x00000000002c7805 */ /* 0x000fe4000001ff00 */
[----:B------:R-:W-:Y:S02]  /*8ef0*/  ISETP.GE.AND P3, PT, R18, UR4, PT ;  /* 0x0000000412007c0c */ /* 0x000fe4000bf66270 */
[----:B------:R-:W-:-:S07]  /*8f00*/  CS2R R46, SRZ ;  /* 0x00000000002e7805 */ /* 0x000fce000001ff00 */
[----:B---3--:R-:W-:-:S04]  /*8f10*/  @!P4 IADD3 R10, P0, R194, R5, RZ ;  /* 0x00000005c20ac210 */ /* 0x008fc80007f1e0ff */
[-C--:B0-----:R-:W-:Y:S02]  /*8f20*/  @!P3 IADD3 R6, P1, R18, R14.reuse, RZ ;  /* 0x0000000e1206b210 */ /* 0x081fe40007f3e0ff */
[----:B------:R-:W-:Y:S01]  /*8f30*/  @!P4 IADD3 R8, P2, R194, R14, RZ ;  /* 0x0000000ec208c210 */ /* 0x000fe20007f5e0ff */
[--C-:B--2---:R-:W-:Y:S01]  /*8f40*/  @!P4 IMAD.X R11, R3, 0x1, R216.reuse, P0 ;  /* 0x00000001030bc824 */ /* 0x104fe200000e06d8 */
[----:B------:R-:W-:Y:S01]  /*8f50*/  @!P3 IADD3 R4, P0, R18, R5, RZ ;  /* 0x000000051204b210 */ /* 0x000fe20007f1e0ff */
[C-C-:B----4-:R-:W-:Y:S01]  /*8f60*/  @!P3 IMAD.X R7, R9.reuse, 0x1, R19.reuse, P1 ;  /* 0x000000010907b824 */ /* 0x150fe200008e0613 */
[----:B------:R-:W-:Y:S01]  /*8f70*/  CS2R R42, SRZ ;  /* 0x00000000002a7805 */ /* 0x000fe2000001ff00 */
[----:B------:R-:W-:Y:S01]  /*8f80*/  @!P4 IMAD.X R9, R9, 0x1, R216, P2 ;  /* 0x000000010909c824 */ /* 0x000fe200010e06d8 */
[----:B------:R0:W5:Y:S01]  /*8f90*/  @!P4 LD.E.64 R40, desc[UR46][R10.64] ;  /* 0x0000002e0a28c980 */ /* 0x000162000c101b00 */
[----:B------:R-:W-:-:S03]  /*8fa0*/  @!P3 IMAD.X R5, R3, 0x1, R19, P0 ;  /* 0x000000010305b824 */ /* 0x000fc600000e0613 */
[----:B------:R0:W5:Y:S04]  /*8fb0*/  @!P3 LD.E.64 R46, desc[UR46][R6.64] ;  /* 0x0000002e062eb980 */ /* 0x000168000c101b00 */
[----:B------:R0:W5:Y:S04]  /*8fc0*/  @!P3 LD.E.64 R44, desc[UR46][R4.64] ;  /* 0x0000002e042cb980 */ /* 0x000168000c101b00 */
[----:B------:R0:W5:Y:S02]  /*8fd0*/  @!P4 LD.E.64 R42, desc[UR46][R8.64] ;  /* 0x0000002e082ac980 */ /* 0x000164000c101b00 */
.L_x_1503:
[----:B------:R-:W-:Y:S05]  /*8fe0*/  BSYNC B1 ;  /* 0x0000000000017941 */ /* 0x000fea0003800000 */
.L_x_1502:
[----:B------:R-:W-:Y:S01]  /*8ff0*/  UMOV UR4, 0xffffffff ;  /* 0xffffffff00047882 */ /* 0x000fe20000000000 */
[----:B------:R-:W-:Y:S02]  /*9000*/  CS2R R30, SRZ ;  /* 0x00000000001e7805 */ /* 0x000fe4000001ff00 */
[----:B------:R-:W-:Y:S05]  /*9010*/  BRA.DIV UR4, `(.L_x_1504) ;  /* 0x0000022204a47947 */ /* 0x000fea000b800000 */
[----:B--2---:R2:W1:Y:S04]  /*9020*/  SHFL.IDX PT, R3, R48, 0x1, 0x181f ;  /* 0x00381f0030037f89 */ /* 0x00446800000e0000 */
[----:B0--3--:R2:W0:Y:S04]  /*9030*/  SHFL.IDX PT, R5, R0, 0x1, 0x181f ;  /* 0x00381f0000057f89 */ /* 0x00942800000e0000 */
[----:B----4-:R2:W3:Y:S04]  /*9040*/  SHFL.IDX PT, R9, R49, 0x1, 0x181f ;  /* 0x00381f0031097f89 */ /* 0x0104e800000e0000 */
[----:B------:R2:W4:Y:S02]  /*9050*/  SHFL.IDX PT, R14, R51, 0x1, 0x181f ;  /* 0x00381f00330e7f89 */ /* 0x00052400000e0000 */
.L_x_1827:
[----:B------:R-:W-:Y:S01]  /*9060*/  VIADD R4, R37, 0x20 ;  /* 0x0000002025047836 */ /* 0x000fe20000000000 */
[----:B------:R-:W-:Y:S01]  /*9070*/  BSSY B1, `(.L_x_1505) ;  /* 0x0000019000017945 */ /* 0x000fe20003800000 */
[----:B------:R-:W-:Y:S02]  /*9080*/  CS2R R34, SRZ ;  /* 0x0000000000227805 */ /* 0x000fe4000001ff00 */
[----:B------:R-:W-:Y:S02]  /*9090*/  CS2R R32, SRZ ;  /* 0x0000000000207805 */ /* 0x000fe4000001ff00 */
[----:B------:R-:W-:Y:S02]  /*90a0*/  CS2R R38, SRZ ;  /* 0x0000000000267805 */ /* 0x000fe4000001ff00 */
[----:B------:R-:W-:-:S13]  /*90b0*/  ISETP.GE.AND P0, PT, R4, R50, PT ;  /* 0x000000320400720c */ /* 0x000fda0003f06270 */
[----:B------:R-:W-:Y:S05]  /*90c0*/  @P0 BRA `(.L_x_1506) ;  /* 0x00000000004c0947 */ /* 0x000fea0003800000 */
[----:B------:R-:W-:Y:S01]  /*90d0*/  ULDC UR4, c[0x0][0x3f4] ;  /* 0x0000fd0000047ab9 */ /* 0x000fe20000000800 */
[----:B------:R-:W-:Y:S02]  /*90e0*/  CS2R R30, SRZ ;  /* 0x00000000001e7805 */ /* 0x000fe4000001ff00 */
[----:B------:R-:W-:Y:S02]  /*90f0*/  ISETP.GE.AND P4, PT, R194, UR4, PT ;  /* 0x00000004c2007c0c */ /* 0x000fe4000bf86270 */
[----:B------:R-:W-:Y:S02]  /*9100*/  CS2R R34, SRZ ;  /* 0x0000000000227805 */ /* 0x000fe4000001ff00 */
[----:B------:R-:W-:-:S09]  /*9110*/  ISETP.GE.AND P3, PT, R18, UR4, PT ;  /* 0x0000000412007c0c */ /* 0x000fd2000bf66270 */
[----:B0-----:R-:W-:-:S05]  /*9120*/  @!P4 IADD3 R6, P0, R194, R5, RZ ;  /* 0x00000005c206c210 */ /* 0x001fca0007f1e0ff */
[C---:B-1----:R-:W-:Y:S01]  /*9130*/  @!P4 IMAD.X R7, R3.reuse, 0x1, R216, P0 ;  /* 0x000000010307c824 */ /* 0x042fe200000e06d8 */
[----:B------:R-:W-:Y:S02]  /*9140*/  @!P3 IADD3 R4, P0, R18, R5, RZ ;  /* 0x000000051204b210 */ /* 0x000fe40007f1e0ff */
[----:B----4-:R-:W-:Y:S02]  /*9150*/  @!P4 IADD3 R8, P2, R194, R14, RZ ;  /* 0x0000000ec208c210 */ /* 0x010fe40007f5e0ff */
[----:B------:R0:W5:Y:S01]  /*9160*/  @!P4 LD.E.64 R30, desc[UR46][R6.64] ;  /* 0x0000002e061ec980 */ /* 0x000162000c101b00 */
[----:B------:R-:W-:Y:S02]  /*9170*/  CS2R R38, SRZ ;  /* 0x0000000000267805 */ /* 0x000fe4000001ff00 */
[----:B------:R-:W-:Y:S01]  /*9180*/  CS2R R32, SRZ ;  /* 0x0000000000207805 */ /* 0x000fe2000001ff00 */
[----:B------:R-:W-:-:S05]  /*9190*/  @!P3 IMAD.X R5, R3, 0x1, R19, P0 ;  /* 0x000000010305b824 */ /* 0x000fca00000e0613 */
[----:B------:R1:W5:Y:S01]  /*91a0*/  @!P3 LD.E.64 R34, desc[UR46][R4.64] ;  /* 0x0000002e0422b980 */ /* 0x000362000c101b00 */
[----:B0-----:R-:W-:-:S05]  /*91b0*/  @!P3 IADD3 R6, P1, R18, R14, RZ ;  /* 0x0000000e1206b210 */ /* 0x001fca0007f3e0ff */
[C---:B---3--:R-:W-:Y:S02]  /*91c0*/  @!P3 IMAD.X R7, R9.reuse, 0x1, R19, P1 ;  /* 0x000000010907b824 */ /* 0x048fe400008e0613 */
[----:B------:R-:W-:-:S03]  /*91d0*/  @!P4 IMAD.X R9, R9, 0x1, R216, P2 ;  /* 0x000000010909c824 */ /* 0x000fc600010e06d8 */
[----:B------:R1:W5:Y:S04]  /*91e0*/  @!P3 LD.E.64 R38, desc[UR46][R6.64] ;  /* 0x0000002e0626b980 */ /* 0x000368000c101b00 */
[----:B------:R1:W5:Y:S02]  /*91f0*/  @!P4 LD.E.64 R32, desc[UR46][R8.64] ;  /* 0x0000002e0820c980 */ /* 0x000364000c101b00 */
.L_x_1506:
[----:B------:R-:W-:Y:S05]  /*9200*/  BSYNC B1 ;  /* 0x0000000000017941 */ /* 0x000fea0003800000 */
.L_x_1505:
[----:B------:R-:W-:-:S03]  /*9210*/  UMOV UR4, 0xffffffff ;  /* 0xffffffff00047882 */ /* 0x000fc60000000000 */
[----:B------:R-:W-:Y:S05]  /*9220*/  BRA.DIV UR4, `(.L_x_1507) ;  /* 0x0000022204907947 */ /* 0x000fea000b800000 */
[----:B-1----:R1:W1:Y:S04]  /*9230*/  SHFL.IDX PT, R3, R48, 0x2, 0x181f ;  /* 0x00581f0030037f89 */ /* 0x00226800000e0000 */
[----:B0-----:R0:W0:Y:S04]  /*9240*/  SHFL.IDX PT, R5, R0, 0x2, 0x181f ;  /* 0x00581f0000057f89 */ /* 0x00102800000e0000 */
[----:B---3--:R3:W0:Y:S04]  /*9250*/  SHFL.IDX PT, R9, R49, 0x2, 0x181f ;  /* 0x00581f0031097f89 */ /* 0x00862800000e0000 */
[----:B----4-:R3:W4:Y:S02]  /*9260*/  SHFL.IDX PT, R14, R51, 0x2, 0x181f ;  /* 0x00581f00330e7f89 */ /* 0x01072400000e0000 */
.L_x_1833:
[----:B------:R-:W-:Y:S01]  /*9270*/  VIADD R4, R37, 0x40 ;  /* 0x0000004025047836 */ /* 0x000fe20000000000 */
        /* <DEDUP_REMOVED lines=22> */
[C---:B------:R-:W-:Y:S02]  /*93e0*/  @!P3 IMAD.X R7, R9.reuse, 0x1, R19, P1 ;  /* 0x000000010907b824 */ /* 0x040fe400008e0613 */
[----:B------:R-:W-:-:S03]  /*93f0*/  @!P4 IMAD.X R9, R9, 0x1, R216, P2 ;  /* 0x000000010909c824 */ /* 0x000fc600010e06d8 */
[----:B------:R1:W5:Y:S04]  /*9400*/  @!P3 LD.E.64 R28, desc[UR46][R6.64] ;  /* 0x0000002e061cb980 */ /* 0x000368000c101b00 */
[----:B------:R1:W5:Y:S02]  /*9410*/  @!P4 LD.E.64 R20, desc[UR46][R8.64] ;  /* 0x0000002e0814c980 */ /* 0x000364000c101b00 */
.L_x_1509:
[----:B------:R-:W-:Y:S05]  /*9420*/  BSYNC B1 ;  /* 0x0000000000017941 */ /* 0x000fea0003800000 */
.L_x_1508:
[----:B------:R-:W-:Y:S01]  /*9430*/  UMOV UR4, 0xffffffff ;  /* 0xffffffff00047882 */ /* 0x000fe20000000000 */
[----:B01----:R-:W-:Y:S02]  /*9440*/  CS2R R8, SRZ ;  /* 0x0000000000087805 */ /* 0x003fe4000001ff00 */
[----:B------:R-:W-:Y:S05]  /*9450*/  BRA.DIV UR4, `(.L_x_1510) ;  /* 0x0000022204747947 */ /* 0x000fea000b800000 */
[----:B------:R0:W1:Y:S04]  /*9460*/  SHFL.IDX PT, R3, R48, 0x3, 0x181f ;  /* 0x00781f0030037f89 */ /* 0x00006800000e0000 */
[----:B------:R0:W0:Y:S04]  /*9470*/  SHFL.IDX PT, R5, R0, 0x3, 0x181f ;  /* 0x00781f0000057f89 */ /* 0x00002800000e0000 */
[----:B--23--:R-:W2:Y:S04]  /*9480*/  SHFL.IDX PT, R49, R49, 0x3, 0x181f ;  /* 0x00781f0031317f89 */ /* 0x00cea800000e0000 */
[----:B------:R-:W3:Y:S02]  /*9490*/  SHFL.IDX PT, R51, R51, 0x3, 0x181f ;  /* 0x00781f0033337f89 */ /* 0x000ee400000e0000 */
.L_x_1839:
[----:B------:R-:W-:Y:S01]  /*94a0*/  VIADD R37, R37, 0x60 ;  /* 0x0000006025257836 */ /* 0x000fe20000000000 */
[----:B------:R-:W-:Y:S01]  /*94b0*/  BSSY B1, `(.L_x_1511) ;  /* 0x0000019000017945 */ /* 0x000fe20003800000 */
[----:B------:R-:W-:Y:S02]  /*94c0*/  CS2R R12, SRZ ;  /* 0x00000000000c7805 */ /* 0x000fe4000001ff00 */
[----:B------:R-:W-:Y:S02]  /*94d0*/  CS2R R10, SRZ ;  /* 0x00000000000a7805 */ /* 0x000fe4000001ff00 */
[----:B----4-:R-:W-:Y:S02]  /*94e0*/  CS2R R14, SRZ ;  /* 0x00000000000e7805 */ /* 0x010fe4000001ff00 */
        /* <DEDUP_REMOVED lines=10> */
[----:B---3--:R-:W-:Y:S02]  /*9590*/  @!P4 IADD3 R48, P2, R194, R51, RZ ;  /* 0x00000033c230c210 */ /* 0x008fe40007f5e0ff */
[----:B------:R0:W5:Y:S01]  /*95a0*/  @!P4 LD.E.64 R8, desc[UR46][R6.64] ;  /* 0x0000002e0608c980 */ /* 0x000162000c101b00 */
[----:B------:R-:W-:Y:S02]  /*95b0*/  CS2R R14, SRZ ;  /* 0x00000000000e7805 */ /* 0x000fe4000001ff00 */
[----:B------:R-:W-:Y:S01]  /*95c0*/  CS2R R10, SRZ ;  /* 0x00000000000a7805 */ /* 0x000fe2000001ff00 */
[----:B------:R-:W-:-:S05]  /*95d0*/  @!P3 IMAD.X R5, R3, 0x1, R19, P0 ;  /* 0x000000010305b824 */ /* 0x000fca00000e0613 */
[----:B------:R4:W5:Y:S01]  /*95e0*/  @!P3 LD.E.64 R12, desc[UR46][R4.64] ;  /* 0x0000002e040cb980 */ /* 0x000962000c101b00 */
[----:B0-----:R-:W-:-:S05]  /*95f0*/  @!P3 IADD3 R6, P1, R18, R51, RZ ;  /* 0x000000331206b210 */ /* 0x001fca0007f3e0ff */
[C---:B--2---:R-:W-:Y:S02]  /*9600*/  @!P3 IMAD.X R7, R49.reuse, 0x1, R19, P1 ;  /* 0x000000013107b824 */ /* 0x044fe400008e0613 */
[----:B------:R-:W-:-:S03]  /*9610*/  @!P4 IMAD.X R49, R49, 0x1, R216, P2 ;  /* 0x000000013131c824 */ /* 0x000fc600010e06d8 */
[----:B------:R4:W5:Y:S04]  /*9620*/  @!P3 LD.E.64 R14, desc[UR46][R6.64] ;  /* 0x0000002e060eb980 */ /* 0x000968000c101b00 */
[----:B------:R4:W5:Y:S02]  /*9630*/  @!P4 LD.E.64 R10, desc[UR46][R48.64] ;  /* 0x0000002e300ac980 */ /* 0x000964000c101b00 */
.L_x_1512:
[----:B------:R-:W-:Y:S05]  /*9640*/  BSYNC B1 ;  /* 0x0000000000017941 */ /* 0x000fea0003800000 */
.L_x_1511:
[----:B------:R-:W-:Y:S01]  /*9650*/  ULEA.HI UR4, UR43, UR43, URZ, 0x1 ;  /* 0x0000002b2b047291 */ /* 0x000fe2000f8f083f */
[----:B0-----:R-:W-:Y:S01]  /*9660*/  VIADDMNMX R0, R50, -R199, 0x80, PT ;  /* 0x0000008032007446 */ /* 0x001fe200038009c7 */
[----:B------:R-:W-:Y:S02]  /*9670*/  BSSY B1, `(.L_x_1513) ;  /* 0x0000008000017945 */ /* 0x000fe40003800000 */
[----:B------:R-:W-:Y:S01]  /*9680*/  ULOP3.LUT UR4, UR4, 0xfffffffe, URZ, 0xc0, !UPT ;  /* 0xfffffffe04047892 */ /* 0x000fe2000f8ec03f */
[----:B------:R-:W-:-:S03]  /*9690*/  ISETP.GE.AND P1, PT, R17, R0, PT ;  /* 0x000000001100720c */ /* 0x000fc60003f26270 */
[----:B------:R-:W-:-:S06]  /*96a0*/  UIADD3 UR4, UR43, -UR4, URZ ;  /* 0x800000042b047290 */ /* 0x000fcc000fffe03f */
[----:B-1----:R-:W-:-:S05]  /*96b0*/  IMAD.U32 R3, RZ, RZ, UR4 ;  /* 0x00000004ff037e24 */ /* 0x002fca000f8e00ff */
[----:B------:R-:W-:-:S04]  /*96c0*/  SHF.L.U32 R3, R3, 0x1f, RZ ;  /* 0x0000001f03037819 */ /* 0x000fc800000006ff */
[----:B------:R-:W0:Y:S02]  /*96d0*/  SYNCS.PHASECHK.TRANS64.TRYWAIT P0, [R16+URZ+0x28400], R3 ;  /* 0x02840003100075a7 */ /* 0x000e24000800017f */
[----:B0-----:R-:W-:Y:S05]  /*96e0*/  @!P0 BRA `(.L_x_1514) ;  /* 0x0000022000448947 */ /* 0x001fea0003800000 */
.L_x_1840:
[----:B------:R-:W-:Y:S05]  /*96f0*/  BSYNC B1 ;  /* 0x0000000000017941 */ /* 0x000fea0003800000 */
.L_x_1513:
[----:B------:R-:W-:Y:S04]  /*9700*/  BSSY B1, `(.L_x_1515) ;  /* 0x00000f9000017945 */ /* 0x000fe80003800000 */
[----:B------:R-:W-:Y:S05]  /*9710*/  @P1 BRA `(.L_x_1516) ;  /* 0x0000000c00dc1947 */ /* 0x000fea0003800000 */
[----:B0-----:R-:W0:Y:S01]  /*9720*/  LDC R3, c[0x0][0x3f4] ;  /* 0x0000fd00ff037b82 */ /* 0x001e220000000800 */
[----:B------:R-:W-:Y:S01]  /*9730*/  BSSY B2, `(.L_x_1517) ;  /* 0x000007a000027945 */ /* 0x000fe20003800000 */
[-C--:B0-----:R-:W-:Y:S02]  /*9740*/  ISETP.GE.AND P0, PT, R18, R3.reuse, PT ;  /* 0x000000031200720c */ /* 0x081fe40003f06270 */
[----:B------:R-:W-:-:S11]  /*9750*/  ISETP.GE.AND P1, PT, R194, R3, PT ;  /* 0x00000003c200720c */ /* 0x000fd60003f26270 */
[----:B------:R-:W-:Y:S05]  /*9760*/  @P0 BRA `(.L_x_1518) ;  /* 0x0000000400d80947 */ /* 0x000fea0003800000 */
[----:B----4-:R-:W0:Y:S01]  /*9770*/  LDS.128 R4, [R214+0x18000] ;  /* 0x01800000d6047984 */ /* 0x010e220000000c00 */
[----:B-----5:R-:W-:Y:S02]  /*9780*/  SHF.R.U32.HI R37, RZ, 0x8, R44 ;  /* 0x00000008ff257819 */ /* 0x020fe4000001162c */
[----:B------:R-:W-:Y:S02]  /*9790*/  SHF.R.U32.HI R50, RZ, 0x8, R45 ;  /* 0x00000008ff327819 */ /* 0x000fe4000001162d */
[----:B------:R-:W-:Y:S02]  /*97a0*/  LOP3.LUT R3, R44, 0xff, RZ, 0xc0, !PT ;  /* 0x000000ff2c037812 */ /* 0x000fe400078ec0ff */
[----:B------:R-:W-:Y:S02]  /*97b0*/  LOP3.LUT R48, R37, 0xff, RZ, 0xc0, !PT ;  /* 0x000000ff25307812 */ /* 0x000fe400078ec0ff */
[----:B------:R-:W-:Y:S02]  /*97c0*/  SHF.R.U32.HI R52, RZ, 0x8, R47 ;  /* 0x00000008ff347819 */ /* 0x000fe4000001162f */
[----:B--2---:R-:W-:-:S02]  /*97d0*/  LOP3.LUT R49, R45, 0xff, RZ, 0xc0, !PT ;  /* 0x000000ff2d317812 */ /* 0x004fc400078ec0ff */
[----:B------:R-:W-:Y:S02]  /*97e0*/  LOP3.LUT R50, R50, 0xff, RZ, 0xc0, !PT ;  /* 0x000000ff32327812 */ /* 0x000fe400078ec0ff */
[----:B------:R-:W-:Y:S02]  /*97f0*/  PRMT R3, R48, 0x7604, R3 ;  /* 0x0000760430037816 */ /* 0x000fe40000000003 */
[----:B------:R-:W-:Y:S02]  /*9800*/  SHF.R.U32.HI R54, RZ, 0x10, R45 ;  /* 0x00000010ff367819 */ /* 0x000fe4000001162d */
[----:B------:R-:W-:Y:S02]  /*9810*/  SHF.R.U32.HI R48, RZ, 0x8, R46 ;  /* 0x00000008ff307819 */ /* 0x000fe4000001162e */
[----:B------:R-:W-:Y:S02]  /*9820*/  SHF.R.U32.HI R53, RZ, 0x10, R47 ;  /* 0x00000010ff357819 */ /* 0x000fe4000001162f */
[----:B---3--:R-:W-:-:S02]  /*9830*/  LOP3.LUT R51, R47, 0xff, RZ, 0xc0, !PT ;  /* 0x000000ff2f337812 */ /* 0x008fc400078ec0ff */
[----:B------:R-:W-:Y:S01]  /*9840*/  LOP3.LUT R52, R52, 0xff, RZ, 0xc0, !PT ;  /* 0x000000ff34347812 */ /* 0x000fe200078ec0ff */
[----:B------:R-:W-:Y:S01]  /*9850*/  IMAD.U32 R53, R53, 0x10000, RZ ;  /* 0x0001000035357824 */ /* 0x000fe200078e00ff */
[----:B------:R-:W-:Y:S02]  /*9860*/  PRMT R49, R50, 0x7604, R49 ;  /* 0x0000760432317816 */ /* 0x000fe40000000031 */
[----:B------:R-:W-:Y:S01]  /*9870*/  LOP3.LUT R50, R48, 0xff, RZ, 0xc0, !PT ;  /* 0x000000ff30327812 */ /* 0x000fe200078ec0ff */
[----:B------:R-:W-:Y:S01]  /*9880*/  IMAD.U32 R48, R54, 0x10000, RZ ;  /* 0x0001000036307824 */ /* 0x000fe200078e00ff */
[----:B------:R-:W-:Y:S02]  /*9890*/  PRMT R52, R52, 0x7604, R51 ;  /* 0x0000760434347816 */ /* 0x000fe40000000033 */
[----:B------:R-:W-:Y:S02]  /*98a0*/  LOP3.LUT R37, R46, 0xff, RZ, 0xc0, !PT ;  /* 0x000000ff2e257812 */ /* 0x000fe400078ec0ff */
[----:B------:R-:W-:-:S02]  /*98b0*/  LOP3.LUT R49, R49, 0xff0000, R48, 0xf8, !PT ;  /* 0x00ff000031317812 */ /* 0x000fc400078ef830 */
[----:B------:R-:W-:Y:S02]  /*98c0*/  LOP3.LUT R53, R52, 0xff0000, R53, 0xf8, !PT ;  /* 0x00ff000034357812 */ /* 0x000fe400078ef835 */
[----:B------:R-:W-:Y:S02]  /*98d0*/  LOP3.LUT R49, R49, 0xff000000, R45, 0xf8, !PT ;  /* 0xff00000031317812 */ /* 0x000fe400078ef82d */
[----:B------:R-:W-:Y:S02]  /*98e0*/  LOP3.LUT R53, R53, 0xff000000, R47, 0xf8, !PT ;  /* 0xff00000035357812 */ /* 0x000fe400078ef82f */
[----:B------:R-:W-:Y:S02]  /*98f0*/  PRMT R51, R50, 0x7604, R37 ;  /* 0x0000760432337816 */ /* 0x000fe40000000025 */
[----:B------:R-:W-:Y:S02]  /*9900*/  LOP3.LUT R37, R3, 0xff0000, R44, 0xf8, !PT ;  /* 0x00ff000003257812 */ /* 0x000fe400078ef82c */
[----:B0-----:R-:W-:-:S02]  /*9910*/  F2FP.F16.E4M3.UNPACK_B R3, R6.H1 ;  /* 0x00000006ff03723e */ /* 0x001fc400030006ff */
[----:B------:R-:W-:Y:S02]  /*9920*/  F2FP.F16.E4M3.UNPACK_B R52, R53 ;  /* 0x00000035ff34723e */ /* 0x000fe400020006ff */
[----:B------:R-:W-:Y:S02]  /*9930*/  F2FP.F16.E4M3.UNPACK_B R47, R49 ;  /* 0x00000031ff2f723e */ /* 0x000fe400020006ff */
[----:B------:R-:W-:Y:S01]  /*9940*/  LOP3.LUT R48, R37, 0xff000000, R44, 0xf8, !PT ;  /* 0xff00000025307812 */ /* 0x000fe200078ef82c */
[----:B------:R-:W-:Y:S01]  /*9950*/  HADD2.F32 R37, -RZ, R3.H1_H1 ;  /* 0x30000003ff257230 */ /* 0x000fe20000004100 */
[--C-:B------:R-:W-:Y:S01]  /*9960*/  LOP3.LUT R51, R51, 0xff0000, R46.reuse, 0xf8, !PT ;  /* 0x00ff000033337812 */ /* 0x100fe200078ef82e */
[--C-:B------:R-:W-:Y:S01]  /*9970*/  HADD2.F32 R54, -RZ, R52.reuse.H1_H1 ;  /* 0x30000034ff367230 */ /* 0x100fe20000004100 */
[----:B------:R-:W-:Y:S01]  /*9980*/  F2FP.F16.E4M3.UNPACK_B R6, R6 ;  /* 0x00000006ff06723e */ /* 0x000fe200020006ff */
[----:B------:R-:W-:Y:S01]  /*9990*/  HADD2.F32 R50, -RZ, R47.H1_H1 ;  /* 0x3000002fff327230 */ /* 0x000fe20000004100 */
[----:B------:R-:W-:Y:S01]  /*99a0*/  LOP3.LUT R51, R51, 0xff000000, R46, 0xf8, !PT ;  /* 0xff00000033337812 */ /* 0x000fe200078ef82e */
[----:B------:R-:W-:Y:S01]  /*99b0*/  HADD2.F32 R44, -RZ, R3.H0_H0 ;  /* 0x20000003ff2c7230 */ /* 0x000fe20000004100 */
[-C--:B------:R-:W-:Y:S01]  /*99c0*/  F2FP.F16.E4M3.UNPACK_B R45, R7.reuse ;  /* 0x00000007ff2d723e */ /* 0x080fe200020006ff */
[C---:B------:R-:W-:Y:S01]  /*99d0*/  FMUL.FTZ R55, R37.reuse, R54 ;  /* 0x0000003625377220 */ /* 0x040fe20000410000 */
[----:B------:R-:W-:Y:S01]  /*99e0*/  F2FP.F16.E4M3.UNPACK_B R46, R7.H1 ;  /* 0x00000007ff2e723e */ /* 0x000fe200030006ff */
[-C--:B------:R-:W-:Y:S01]  /*99f0*/  FMUL.FTZ R57, R37, R50.reuse ;  /* 0x0000003225397220 */ /* 0x080fe20000410000 */
[-C--:B------:R-:W-:Y:S01]  /*9a00*/  F2FP.F16.E4M3.UNPACK_B R7, R5.reuse ;  /* 0x00000005ff07723e */ /* 0x080fe200020006ff */
[----:B------:R-:W-:Y:S01]  /*9a10*/  HADD2.F32 R52, -RZ, R52.H0_H0 ;  /* 0x20000034ff347230 */ /* 0x000fe20000004100 */
[----:B------:R-:W-:Y:S01]  /*9a20*/  F2FP.F16.E4M3.UNPACK_B R37, R5.H1 ;  /* 0x00000005ff25723e */ /* 0x000fe200030006ff */
[--C-:B------:R-:W-:Y:S01]  /*9a30*/  HADD2.F32 R5, -RZ, R6.reuse.H1_H1 ;  /* 0x30000006ff057230 */ /* 0x100fe20000004100 */
[----:B------:R-:W-:Y:S01]  /*9a40*/  F2FP.F16.E4M3.UNPACK_B R53, R53.H1 ;  /* 0x00000035ff35723e */ /* 0x000fe200030006ff */
[----:B------:R-:W-:Y:S01]  /*9a50*/  HADD2.F32 R47, -RZ, R47.H0_H0 ;  /* 0x2000002fff2f7230 */ /* 0x000fe20000004100 */
[----:B------:R-:W-:Y:S01]  /*9a60*/  F2FP.F16.E4M3.UNPACK_B R49, R49.H1 ;  /* 0x00000031ff31723e */ /* 0x000fe200030006ff */
[C---:B------:R-:W-:Y:S01]  /*9a70*/  FFMA.FTZ R56, R44.reuse, R50, -R55 ;  /* 0x000000322c387223 */ /* 0x040fe20000010837 */
[----:B------:R-:W-:Y:S01]  /*9a80*/  FFMA.FTZ R59, R44, R54, R57 ;  /* 0x000000362c3b7223 */ /* 0x000fe20000010039 */
[----:B------:R-:W-:-:S02]  /*9a90*/  HADD2.F32 R6, -RZ, R6.H0_H0 ;  /* 0x20000006ff067230 */ /* 0x000fc40000004100 */
[C---:B------:R-:W-:Y:S01]  /*9aa0*/  FMUL.FTZ R55, R5.reuse, R52 ;  /* 0x0000003405377220 */ /* 0x040fe20000410000 */
[-C--:B------:R-:W-:Y:S01]  /*9ab0*/  FMUL.FTZ R57, R5, R47.reuse ;  /* 0x0000002f05397220 */ /* 0x080fe20000410000 */
[----:B------:R-:W-:Y:S01]  /*9ac0*/  HADD2.F32 R5, -RZ, R45.H1_H1 ;  /* 0x3000002dff057230 */ /* 0x000fe20000004100 */
[----:B------:R-:W-:Y:S01]  /*9ad0*/  F2FP.F16.E4M3.UNPACK_B R3, R4 ;  /* 0x00000004ff03723e */ /* 0x000fe200020006ff */
[----:B------:R-:W-:Y:S02]  /*9ae0*/  HADD2.F32 R50, -RZ, R53.H0_H0 ;  /* 0x20000035ff327230 */ /* 0x000fe40000004100 */
[C---:B------:R-:W-:Y:S01]  /*9af0*/  FFMA.FTZ R55, R6.reuse, R47, -R55 ;  /* 0x0000002f06377223 */ /* 0x040fe20000010837 */
[----:B------:R-:W-:Y:S02]  /*9b00*/  HADD2.F32 R44, -RZ, R49.H0_H0 ;  /* 0x20000031ff2c7230 */ /* 0x000fe40000004100 */
[----:B------:R-:W-:Y:S01]  /*9b10*/  FFMA.FTZ R54, R6, R52, R57 ;  /* 0x0000003406367223 */ /* 0x000fe20000010039 */
[----:B------:R-:W-:-:S02]  /*9b20*/  HADD2.F32 R45, -RZ, R45.H0_H0 ;  /* 0x2000002dff2d7230 */ /* 0x000fc40000004100 */
[C---:B------:R-:W-:Y:S01]  /*9b30*/  FMUL.FTZ R52, R5.reuse, R50 ;  /* 0x0000003205347220 */ /* 0x040fe20000410000 */
[----:B------:R-:W-:Y:S02]  /*9b40*/  HADD2.F32 R53, -RZ, R53.H1_H1 ;  /* 0x30000035ff357230 */ /* 0x000fe40000004100 */
[-C--:B------:R-:W-:Y:S01]  /*9b50*/  FMUL.FTZ R58, R5, R44.reuse ;  /* 0x0000002c053a7220 */ /* 0x080fe20000410000 */
[--C-:B------:R-:W-:Y:S02]  /*9b60*/  HADD2.F32 R6, -RZ, R46.reuse.H1_H1 ;  /* 0x3000002eff067230 */ /* 0x100fe40000004100 */
[C---:B------:R-:W-:Y:S01]  /*9b70*/  FFMA.FTZ R57, R45.reuse, R44, -R52 ;  /* 0x0000002c2d397223 */ /* 0x040fe20000010834 */
[----:B------:R-:W-:Y:S02]  /*9b80*/  HADD2.F32 R49, -RZ, R49.H1_H1 ;  /* 0x30000031ff317230 */ /* 0x000fe40000004100 */
[----:B------:R-:W-:Y:S01]  /*9b90*/  FFMA.FTZ R58, R45, R50, R58 ;  /* 0x000000322d3a7223 */ /* 0x000fe2000001003a */
[----:B------:R-:W-:-:S02]  /*9ba0*/  HADD2.F32 R46, -RZ, R46.H0_H0 ;  /* 0x2000002eff2e7230 */ /* 0x000fc40000004100 */
[C---:B------:R-:W-:Y:S01]  /*9bb0*/  FMUL.FTZ R47, R6.reuse, R53 ;  /* 0x00000035062f7220 */ /* 0x040fe20000410000 */
[----:B------:R-:W-:Y:S01]  /*9bc0*/  F2FP.F16.E4M3.UNPACK_B R5, R51 ;  /* 0x00000033ff05723e */ /* 0x000fe200020006ff */
[-C--:B------:R-:W-:Y:S01]  /*9bd0*/  FMUL.FTZ R45, R6, R49.reuse ;  /* 0x00000031062d7220 */ /* 0x080fe20000410000 */
[----:B------:R-:W-:Y:S01]  /*9be0*/  F2FP.F16.E4M3.UNPACK_B R4, R4.H1 ;  /* 0x00000004ff04723e */ /* 0x000fe200030006ff */
[C---:B------:R-:W-:Y:S01]  /*9bf0*/  FFMA.FTZ R60, R46.reuse, R49, -R47 ;  /* 0x000000312e3c7223 */ /* 0x040fe2000001082f */
[-C--:B------:R-:W-:Y:S01]  /*9c00*/  F2FP.F16.E4M3.UNPACK_B R44, R48.reuse ;  /* 0x00000030ff2c723e */ /* 0x080fe200020006ff */
[----:B------:R-:W-:Y:S01]  /*9c10*/  FFMA.FTZ R53, R46, R53, R45 ;  /* 0x000000352e357223 */ /* 0x000fe2000001002d */
[--C-:B------:R-:W-:Y:S01]  /*9c20*/  HADD2.F32 R47, -RZ, R5.reuse.H1_H1 ;  /* 0x30000005ff2f7230 */ /* 0x100fe20000004100 */
[----:B------:R-:W-:Y:S01]  /*9c30*/  F2FP.F16.E4M3.UNPACK_B R48, R48.H1 ;  /* 0x00000030ff30723e */ /* 0x000fe200030006ff */
[----:B------:R-:W-:Y:S01]  /*9c40*/  HADD2.F32 R46, -RZ, R5.H0_H0 ;  /* 0x20000005ff2e7230 */ /* 0x000fe20000004100 */
[----:B------:R-:W-:Y:S01]  /*9c50*/  F2FP.F16.E4M3.UNPACK_B R51, R51.H1 ;  /* 0x00000033ff33723e */ /* 0x000fe200030006ff */
[----:B------:R-:W-:-:S02]  /*9c60*/  HADD2.F32 R6, -RZ, R4.H1_H1 ;  /* 0x30000004ff067230 */ /* 0x000fc40000004100 */
[----:B------:R-:W-:Y:S02]  /*9c70*/  HADD2.F32 R45, -RZ, R44.H1_H1 ;  /* 0x3000002cff2d7230 */ /* 0x000fe40000004100 */
[----:B------:R-:W-:Y:S02]  /*9c80*/  HADD2.F32 R5, -RZ, R4.H0_H0 ;  /* 0x20000004ff057230 */ /* 0x000fe40000004100 */
[C---:B------:R-:W-:Y:S01]  /*9c90*/  FMUL.FTZ R50, R6.reuse, R47 ;  /* 0x0000002f06327220 */ /* 0x040fe20000410000 */
[--C-:B------:R-:W-:Y:S02]  /*9ca0*/  HADD2.F32 R4, -RZ, R3.reuse.H1_H1 ;  /* 0x30000003ff047230 */ /* 0x100fe40000004100 */
[-C--:B------:R-:W-:Y:S01]  /*9cb0*/  FMUL.FTZ R52, R6, R45.reuse ;  /* 0x0000002d06347220 */ /* 0x080fe20000410000 */
[----:B------:R-:W-:Y:S02]  /*9cc0*/  HADD2.F32 R44, -RZ, R44.H0_H0 ;  /* 0x2000002cff2c7230 */ /* 0x000fe40000004100 */
[----:B------:R-:W-:Y:S01]  /*9cd0*/  FFMA.FTZ R50, R5, R45, -R50 ;  /* 0x0000002d05327223 */ /* 0x000fe20000010832 */
[----:B------:R-:W-:-:S02]  /*9ce0*/  HADD2.F32 R3, -RZ, R3.H0_H0 ;  /* 0x20000003ff037230 */ /* 0x000fc40000004100 */
[C---:B------:R-:W-:Y:S01]  /*9cf0*/  FMUL.FTZ R6, R4.reuse, R46 ;  /* 0x0000002e04067220 */ /* 0x040fe20000410000 */
[----:B------:R-:W-:Y:S01]  /*9d00*/  FFMA.FTZ R47, R5, R47, R52 ;  /* 0x0000002f052f7223 */ /* 0x000fe20000010034 */
[-C--:B------:R-:W-:Y:S01]  /*9d10*/  FMUL.FTZ R49, R4, R44.reuse ;  /* 0x0000002c04317220 */ /* 0x080fe20000410000 */
[----:B------:R-:W-:Y:S02]  /*9d20*/  HADD2.F32 R5, -RZ, R48.H1_H1 ;  /* 0x30000030ff057230 */ /* 0x000fe40000004100 */
[C---:B------:R-:W-:Y:S01]  /*9d30*/  FFMA.FTZ R45, R3.reuse, R44, -R6 ;  /* 0x0000002c032d7223 */ /* 0x040fe20000010806 */
[----:B------:R-:W-:Y:S02]  /*9d40*/  HADD2.F32 R4, -RZ, R37.H1_H1 ;  /* 0x30000025ff047230 */ /* 0x000fe40000004100 */
[----:B------:R-:W-:Y:S01]  /*9d50*/  FFMA.FTZ R46, R3, R46, R49 ;  /* 0x0000002e032e7223 */ /* 0x000fe20000010031 */
[--C-:B------:R-:W-:Y:S02]  /*9d60*/  HADD2.F32 R44, -RZ, R51.reuse.H1_H1 ;  /* 0x30000033ff2c7230 */ /* 0x100fe40000004100 */
[----:B------:R-:W-:-:S02]  /*9d70*/  HADD2.F32 R6, -RZ, R51.H0_H0 ;  /* 0x20000033ff067230 */ /* 0x000fc40000004100 */
[CC--:B------:R-:W-:Y:S01]  /*9d80*/  FMUL.FTZ R49, R4.reuse, R5.reuse ;  /* 0x0000000504317220 */ /* 0x0c0fe20000410000 */
[----:B------:R-:W-:Y:S02]  /*9d90*/  HADD2.F32 R3, -RZ, R7.H1_H1 ;  /* 0x30000007ff037230 */ /* 0x000fe40000004100 */
[----:B------:R-:W-:Y:S01]  /*9da0*/  FMUL.FTZ R52, R4, R44 ;  /* 0x0000002c04347220 */ /* 0x000fe20000410000 */
[----:B------:R-:W-:Y:S02]  /*9db0*/  HADD2.F32 R48, -RZ, R48.H0_H0 ;  /* 0x20000030ff307230 */ /* 0x000fe40000004100 */
[----:B------:R-:W-:Y:S02]  /*9dc0*/  HADD2.F32 R37, -RZ, R37.H0_H0 ;  /* 0x20000025ff257230 */ /* 0x000fe40000004100 */
[C---:B------:R-:W-:Y:S01]  /*9dd0*/  FMUL.FTZ R4, R3.reuse, R6 ;  /* 0x0000000603047220 */ /* 0x040fe20000410000 */
[----:B------:R-:W-:Y:S02]  /*9de0*/  HADD2.F32 R7, -RZ, R7.H0_H0 ;  /* 0x20000007ff077230 */ /* 0x000fe40000004100 */
[----:B------:R-:W-:Y:S01]  /*9df0*/  FMUL.FTZ R3, R3, R48 ;  /* 0x0000003003037220 */ /* 0x000fe20000410000 */
[C---:B------:R-:W-:Y:S01]  /*9e00*/  FFMA.FTZ R52, R37.reuse, R5, -R52 ;  /* 0x0000000525347223 */ /* 0x040fe20000010834 */
[----:B------:R-:W-:Y:S01]  /*9e10*/  FFMA.FTZ R49, R37, R44, R49 ;  /* 0x0000002c25317223 */ /* 0x000fe20000010031 */
[C---:B------:R-:W-:Y:S01]  /*9e20*/  FFMA.FTZ R5, R7.reuse, R48, -R4 ;  /* 0x0000003007057223 */ /* 0x040fe20000010804 */
[----:B------:R-:W-:Y:S01]  /*9e30*/  FFMA.FTZ R44, R7, R6, R3 ;  /* 0x00000006072c7223 */ /* 0x000fe20000010003 */
[----:B------:R-:W-:-:S02]  /*9e40*/  F2FP.SATFINITE.E4M3.F32.PACK_AB_MERGE_C R6, R59, R56, RZ ;  /* 0x000000383b06723e */ /* 0x000fc400048070ff */
[----:B------:R-:W-:Y:S02]  /*9e50*/  F2FP.SATFINITE.E4M3.F32.PACK_AB_MERGE_C R7, R53, R60, RZ ;  /* 0x0000003c3507723e */ /* 0x000fe400048070ff */
[----:B------:R-:W-:Y:S02]  /*9e60*/  F2FP.SATFINITE.E4M3.F32.PACK_AB_MERGE_C R4, R47, R50, RZ ;  /* 0x000000322f04723e */ /* 0x000fe400048070ff */
[----:B------:R-:W-:Y:S02]  /*9e70*/  F2FP.SATFINITE.E4M3.F32.PACK_AB_MERGE_C R49, R49, R52, RZ ;  /* 0x000000343131723e */ /* 0x000fe400048070ff */
[----:B------:R-:W-:Y:S02]  /*9e80*/  F2FP.SATFINITE.E4M3.F32.PACK_AB_MERGE_C R6, R54, R55, R6 ;  /* 0x000000373606723e */ /* 0x000fe40004807006 */
[----:B------:R-:W-:Y:S02]  /*9e90*/  F2FP.SATFINITE.E4M3.F32.PACK_AB_MERGE_C R7, R58, R57, R7 ;  /* 0x000000393a07723e */ /* 0x000fe40004807007 */
[----:B------:R-:W-:-:S02]  /*9ea0*/  F2FP.SATFINITE.E4M3.F32.PACK_AB_MERGE_C R4, R46, R45, R4 ;  /* 0x0000002d2e04723e */ /* 0x000fc40004807004 */
[----:B------:R-:W-:-:S05]  /*9eb0*/  F2FP.SATFINITE.E4M3.F32.PACK_AB_MERGE_C R5, R44, R5, R49 ;  /* 0x000000052c05723e */ /* 0x000fca0004807031 */
[----:B------:R0:W-:Y:S02]  /*9ec0*/  STS.128 [R214+0x18000], R4 ;  /* 0x01800004d6007388 */ /* 0x0001e40000000c00 */
.L_x_1518:
[----:B------:R-:W-:Y:S05]  /*9ed0*/  BSYNC B2 ;  /* 0x0000000000027941 */ /* 0x000fea0003800000 */
.L_x_1517:
[----:B------:R-:W-:Y:S05]  /*9ee0*/  @P1 BRA `(.L_x_1516) ;  /* 0x0000000400e81947 */ /* 0x000fea0003800000 */
[----:B0---4-:R-:W0:Y:S01]  /*9ef0*/  LDS.128 R4, [R214+0x1c000] ;  /* 0x01c00000d6047984 */ /* 0x011e220000000c00 */
[----:B-----5:R-:W-:Y:S02]  /*9f00*/  SHF.R.U32.HI R45, RZ, 0x8, R42 ;  /* 0x00000008ff2d7819 */ /* 0x020fe4000001162a */
[----:B------:R-:W-:Y:S02]  /*9f10*/  LOP3.LUT R48, R42, 0xff, RZ, 0xc0, !PT ;  /* 0x000000ff2a307812 */ /* 0x000fe400078ec0ff */
[----:B------:R-:W-:Y:S02]  /*9f20*/  LOP3.LUT R45, R45, 0xff, RZ, 0xc0, !PT ;  /* 0x000000ff2d2d7812 */ /* 0x000fe400078ec0ff */
[----:B------:R-:W-:Y:S02]  /*9f30*/  SHF.R.U32.HI R37, RZ, 0x8, R41 ;  /* 0x00000008ff257819 */ /* 0x000fe40000011629 */
[----:B------:R-:W-:Y:S02]  /*9f40*/  SHF.R.U32.HI R47, RZ, 0x8, R43 ;  /* 0x00000008ff2f7819 */ /* 0x000fe4000001162b */
[----:B------:R-:W-:-:S02]  /*9f50*/  SHF.R.U32.HI R3, RZ, 0x8, R40 ;  /* 0x00000008ff037819 */ /* 0x000fc40000011628 */
[----:B------:R-:W-:Y:S02]  /*9f60*/  PRMT R48, R45, 0x7604, R48 ;  /* 0x000076042d307816 */ /* 0x000fe40000000030 */
[----:B------:R-:W-:Y:S02]  /*9f70*/  LOP3.LUT R46, R41, 0xff, RZ, 0xc0, !PT ;  /* 0x000000ff292e7812 */ /* 0x000fe400078ec0ff */
[----:B------:R-:W-:Y:S02]  /*9f80*/  LOP3.LUT R50, R43, 0xff, RZ, 0xc0, !PT ;  /* 0x000000ff2b327812 */ /* 0x000fe400078ec0ff */
[----:B------:R-:W-:Y:S02]  /*9f90*/  LOP3.LUT R37, R37, 0xff, RZ, 0xc0, !PT ;  /* 0x000000ff25257812 */ /* 0x000fe400078ec0ff */
[----:B------:R-:W-:Y:S02]  /*9fa0*/  LOP3.LUT R47, R47, 0xff, RZ, 0xc0, !PT ;  /* 0x000000ff2f2f7812 */ /* 0x000fe400078ec0ff */
[----:B------:R-:W-:-:S02]  /*9fb0*/  SHF.R.U32.HI R45, RZ, 0x10, R41 ;  /* 0x00000010ff2d7819 */ /* 0x000fc40000011629 */
[----:B--2---:R-:W-:Y:S02]  /*9fc0*/  SHF.R.U32.HI R49, RZ, 0x10, R43 ;  /* 0x00000010ff317819 */ /* 0x004fe4000001162b */
[----:B------:R-:W-:Y:S02]  /*9fd0*/  LOP3.LUT R44, R40, 0xff, RZ, 0xc0, !PT ;  /* 0x000000ff282c7812 */ /* 0x000fe400078ec0ff */
[----:B------:R-:W-:Y:S02]  /*9fe0*/  LOP3.LUT R3, R3, 0xff, RZ, 0xc0, !PT ;  /* 0x000000ff03037812 */ /* 0x000fe400078ec0ff */
[----:B------:R-:W-:Y:S02]  /*9ff0*/  PRMT R46, R37, 0x7604, R46 ;  /* 0x00007604252e7816 */ /* 0x000fe4000000002e */
[----:B------:R-:W-:Y:S02]  /*a000*/  PRMT R50, R47, 0x7604, R50 ;  /* 0x000076042f327816 */ /* 0x000fe40000000032 */
[----:B------:R-:W-:-:S02]  /*a010*/  LOP3.LUT R45, R45, 0xff, RZ, 0xc0, !PT ;  /* 0x000000ff2d2d7812 */ /* 0x000fc400078ec0ff */
[----:B------:R-:W-:Y:S02]  /*a020*/  LOP3.LUT R49, R49, 0xff, RZ, 0xc0, !PT ;  /* 0x000000ff31317812 */ /* 0x000fe400078ec0ff */
[----:B------:R-:W-:Y:S02]  /*a030*/  PRMT R44, R3, 0x7604, R44 ;  /* 0x00007604032c7816 */ /* 0x000fe4000000002c */
[----:B------:R-:W-:Y:S02]  /*a040*/  SHF.R.U32.HI R3, RZ, 0x10, R40 ;  /* 0x00000010ff037819 */ /* 0x000fe40000011628 */
[----:B------:R-:W-:Y:S02]  /*a050*/  SHF.R.U32.HI R37, RZ, 0x10, R42 ;  /* 0x00000010ff257819 */ /* 0x000fe4000001162a */
[----:B------:R-:W-:Y:S02]  /*a060*/  PRMT R45, R45, 0x7054, R46 ;  /* 0x000070542d2d7816 */ /* 0x000fe4000000002e */
[----:B------:R-:W-:-:S02]  /*a070*/  PRMT R49, R49, 0x7054, R50 ;  /* 0x0000705431317816 */ /* 0x000fc40000000032 */
[----:B------:R-:W-:Y:S02]  /*a080*/  LOP3.LUT R3, R3, 0xff, RZ, 0xc0, !PT ;  /* 0x000000ff03037812 */ /* 0x000fe400078ec0ff */
[----:B------:R-:W-:Y:S02]  /*a090*/  LOP3.LUT R47, R37, 0xff, RZ, 0xc0, !PT ;  /* 0x000000ff252f7812 */ /* 0x000fe400078ec0ff */
[----:B------:R-:W-:Y:S02]  /*a0a0*/  LOP3.LUT R49, R49, 0xff000000, R43, 0xf8, !PT ;  /* 0xff00000031317812 */ /* 0x000fe400078ef82b */
[----:B------:R-:W-:Y:S02]  /*a0b0*/  LOP3.LUT R45, R45, 0xff000000, R41, 0xf8, !PT ;  /* 0xff0000002d2d7812 */ /* 0x000fe400078ef829 */
[----:B------:R-:W-:Y:S02]  /*a0c0*/  PRMT R37, R3, 0x7054, R44 ;  /* 0x0000705403257816 */ /* 0x000fe4000000002c */
[----:B------:R-:W-:-:S02]  /*a0d0*/  PRMT R47, R47, 0x7054, R48 ;  /* 0x000070542f2f7816 */ /* 0x000fc40000000030 */
[-C--:B0-----:R-:W-:Y:S02]  /*a0e0*/  F2FP.F16.E4M3.UNPACK_B R3, R6.reuse.H1 ;  /* 0x00000006ff03723e */ /* 0x081fe400030006ff */
[----:B------:R-:W-:Y:S02]  /*a0f0*/  F2FP.F16.E4M3.UNPACK_B R48, R49 ;  /* 0x00000031ff30723e */ /* 0x000fe400020006ff */
[----:B------:R-:W-:Y:S02]  /*a100*/  F2FP.F16.E4M3.UNPACK_B R43, R45 ;  /* 0x0000002dff2b723e */ /* 0x000fe400020006ff */
[----:B------:R-:W-:Y:S01]  /*a110*/  LOP3.LUT R44, R37, 0xff000000, R40, 0xf8, !PT ;  /* 0xff000000252c7812 */ /* 0x000fe200078ef828 */
[----:B------:R-:W-:Y:S01]  /*a120*/  HADD2.F32 R37, -RZ, R3.H1_H1 ;  /* 0x30000003ff257230 */ /* 0x000fe20000004100 */
[----:B------:R-:W-:Y:S01]  /*a130*/  F2FP.F16.E4M3.UNPACK_B R6, R6 ;  /* 0x00000006ff06723e */ /* 0x000fe200020006ff */
[--C-:B------:R-:W-:Y:S01]  /*a140*/  HADD2.F32 R50, -RZ, R48.reuse.H1_H1 ;  /* 0x30000030ff327230 */ /* 0x100fe20000004100 */
[----:B------:R-:W-:Y:S01]  /*a150*/  LOP3.LUT R47, R47, 0xff000000, R42, 0xf8, !PT ;  /* 0xff0000002f2f7812 */ /* 0x000fe200078ef82a */
[----:B------:R-:W-:Y:S01]  /*a160*/  HADD2.F32 R46, -RZ, R43.H1_H1 ;  /* 0x3000002bff2e7230 */ /* 0x000fe20000004100 */
[-C--:B------:R-:W-:Y:S01]  /*a170*/  F2FP.F16.E4M3.UNPACK_B R41, R7.reuse ;  /* 0x00000007ff29723e */ /* 0x080fe200020006ff */
[----:B------:R-:W-:Y:S01]  /*a180*/  HADD2.F32 R40, -RZ, R3.H0_H0 ;  /* 0x20000003ff287230 */ /* 0x000fe20000004100 */
[----:B------:R-:W-:Y:S01]  /*a190*/  F2FP.F16.E4M3.UNPACK_B R42, R7.H1 ;  /* 0x00000007ff2a723e */ /* 0x000fe200030006ff */
[C---:B---3--:R-:W-:Y:S01]  /*a1a0*/  FMUL.FTZ R51, R37.reuse, R50 ;  /* 0x0000003225337220 */ /* 0x048fe20000410000 */
        /* <DEDUP_REMOVED lines=78> */
.L_x_1516:
[----:B------:R-:W-:Y:S05]  /*a690*/  BSYNC B1 ;  /* 0x0000000000017941 */ /* 0x000fea0003800000 */
.L_x_1515:
[----:B------:R-:W-:Y:S01]  /*a6a0*/  ISETP.GE.AND P0, PT, R219, R0, PT ;  /* 0x00000000db00720c */ /* 0x000fe20003f06270 */
[----:B------:R-:W-:-:S12]  /*a6b0*/  BSSY B1, `(.L_x_1519) ;  /* 0x00000f9000017945 */ /* 0x000fd80003800000 */
[----:B------:R-:W-:Y:S05]  /*a6c0*/  @P0 BRA `(.L_x_1520) ;  /* 0x0000000c00dc0947 */ /* 0x000fea0003800000 */
[----:B0-----:R-:W0:Y:S01]  /*a6d0*/  LDC R3, c[0x0][0x3f4] ;  /* 0x0000fd00ff037b82 */ /* 0x001e220000000800 */
[----:B------:R-:W-:Y:S01]  /*a6e0*/  BSSY B2, `(.L_x_1521) ;  /* 0x000007e000027945 */ /* 0x000fe20003800000 */
[-C--:B0-----:R-:W-:Y:S02]  /*a6f0*/  ISETP.GE.AND P0, PT, R18, R3.reuse, PT ;  /* 0x000000031200720c */ /* 0x081fe40003f06270 */
[----:B------:R-:W-:-:S11]  /*a700*/  ISETP.GE.AND P1, PT, R194, R3, PT ;  /* 0x00000003c200720c */ /* 0x000fd60003f26270 */
[----:B------:R-:W-:Y:S05]  /*a710*/  @P0 BRA `(.L_x_1522) ;  /* 0x0000000400e80947 */ /* 0x000fea0003800000 */
[----:B-1--4-:R-:W0:Y:S01]  /*a720*/  LDS.128 R4, [R214+0x19000] ;  /* 0x01900000d6047984 */ /* 0x012e220000000c00 */
        /* <DEDUP_REMOVED lines=12> */
[----:B------:R-:W-:Y:S02]  /*a7f0*/  SHF.R.U32.HI R45, RZ, 0x10, R39 ;  /* 0x00000010ff2d7819 */ /* 0x000fe40000011627 */
        /* <DEDUP_REMOVED lines=19> */
[----:B------:R-:W-:Y:S01]  /*a930*/  F2FP.F16.E4M3.UNPACK_B R39, R41 ;  /* 0x00000029ff27723e */ /* 0x000fe200020006ff */
[--C-:B------:R-:W-:Y:S01]  /*a940*/  HADD2.F32 R35, -RZ, R3.reuse.H0_H0 ;  /* 0x20000003ff237230 */ /* 0x100fe20000004100 */
[----:B------:R-:W-:Y:S01]  /*a950*/  LOP3.LUT R40, R37, 0xff000000, R34, 0xf8, !PT ;  /* 0xff00000025287812 */ /* 0x000fe200078ef822 */
[----:B------:R-:W-:Y:S01]  /*a960*/  HADD2.F32 R34, -RZ, R3.H1_H1 ;  /* 0x30000003ff227230 */ /* 0x000fe20000004100 */
[----:B------:R-:W-:Y:S01]  /*a970*/  F2FP.F16.E4M3.UNPACK_B R6, R6 ;  /* 0x00000006ff06723e */ /* 0x000fe200020006ff */
[--C-:B------:R-:W-:Y:S01]  /*a980*/  HADD2.F32 R46, -RZ, R44.reuse.H1_H1 ;  /* 0x3000002cff2e7230 */ /* 0x100fe20000004100 */
[----:B------:R-:W-:Y:S01]  /*a990*/  LOP3.LUT R43, R43, 0xff000000, R38, 0xf8, !PT ;  /* 0xff0000002b2b7812 */ /* 0x000fe200078ef826 */
[--C-:B------:R-:W-:Y:S01]  /*a9a0*/  HADD2.F32 R42, -RZ, R39.reuse.H1_H1 ;  /* 0x30000027ff2a7230 */ /* 0x100fe20000004100 */
[-C--:B------:R-:W-:Y:S01]  /*a9b0*/  F2FP.F16.E4M3.UNPACK_B R37, R7.reuse ;  /* 0x00000007ff25723e */ /* 0x080fe200020006ff */
[----:B------:R-:W-:Y:S01]  /*a9c0*/  HADD2.F32 R44, -RZ, R44.H0_H0 ;  /* 0x2000002cff2c7230 */ /* 0x000fe20000004100 */
[----:B------:R-:W-:Y:S01]  /*a9d0*/  F2FP.F16.E4M3.UNPACK_B R38, R7.H1 ;  /* 0x00000007ff26723e */ /* 0x000fe200030006ff */
[C---:B------:R-:W-:Y:S01]  /*a9e0*/  FMUL.FTZ R48, R34.reuse, R46 ;  /* 0x0000002e22307220 */ /* 0x040fe20000410000 */
[----:B------:R-:W-:Y:S01]  /*a9f0*/  FMUL.FTZ R47, R34, R42 ;  /* 0x0000002a222f7220 */ /* 0x000fe20000410000 */
[-C--:B------:R-:W-:Y:S01]  /*aa00*/  F2FP.F16.E4M3.UNPACK_B R7, R5.reuse ;  /* 0x00000005ff07723e */ /* 0x080fe200020006ff */
[----:B------:R-:W-:Y:S01]  /*aa10*/  HADD2.F32 R39, -RZ, R39.H0_H0 ;  /* 0x20000027ff277230 */ /* 0x000fe20000004100 */
[----:B------:R-:W-:Y:S01]  /*aa20*/  F2FP.F16.E4M3.UNPACK_B R34, R5.H1 ;  /* 0x00000005ff22723e */ /* 0x000fe200030006ff */
[----:B------:R-:W-:-:S02]  /*aa30*/  HADD2.F32 R5, -RZ, R6.H1_H1 ;  /* 0x30000006ff057230 */ /* 0x000fc40000004100 */
[C---:B------:R-:W-:Y:S01]  /*aa40*/  FFMA.FTZ R50, R35.reuse, R42, -R48 ;  /* 0x0000002a23327223 */ /* 0x040fe20000010830 */
[----:B---3--:R-:W-:Y:S01]  /*aa50*/  FFMA.FTZ R51, R35, R46, R47 ;  /* 0x0000002e23337223 */ /* 0x008fe2000001002f */
[----:B------:R-:W-:Y:S01]  /*aa60*/  HADD2.F32 R6, -RZ, R6.H0_H0 ;  /* 0x20000006ff067230 */ /* 0x000fe20000004100 */
[----:B------:R-:W-:Y:S01]  /*aa70*/  F2FP.F16.E4M3.UNPACK_B R45, R45.H1 ;  /* 0x0000002dff2d723e */ /* 0x000fe200030006ff */
[C---:B------:R-:W-:Y:S01]  /*aa80*/  FMUL.FTZ R35, R5.reuse, R44 ;  /* 0x0000002c05237220 */ /* 0x040fe20000410000 */
[----:B------:R-:W-:Y:S01]  /*aa90*/  F2FP.F16.E4M3.UNPACK_B R41, R41.H1 ;  /* 0x00000029ff29723e */ /* 0x000fe200030006ff */
[-C--:B--2---:R-:W-:Y:S01]  /*aaa0*/  FMUL.FTZ R49, R5, R39.reuse ;  /* 0x0000002705317220 */ /* 0x084fe20000410000 */
[----:B------:R-:W-:Y:S02]  /*aab0*/  HADD2.F32 R5, -RZ, R37.H1_H1 ;  /* 0x30000025ff057230 */ /* 0x000fe40000004100 */
[----:B------:R-:W-:Y:S01]  /*aac0*/  FFMA.FTZ R47, R6, R39, -R35 ;  /* 0x00000027062f7223 */ /* 0x000fe20000010823 */
[----:B------:R-:W-:-:S02]  /*aad0*/  HADD2.F32 R46, -RZ, R45.H0_H0 ;  /* 0x2000002dff2e7230 */ /* 0x000fc40000004100 */
[----:B------:R-:W-:Y:S01]  /*aae0*/  FFMA.FTZ R48, R6, R44, R49 ;  /* 0x0000002c06307223 */ /* 0x000fe20000010031 */
[----:B------:R-:W-:Y:S01]  /*aaf0*/  HADD2.F32 R42, -RZ, R41.H0_H0 ;  /* 0x20000029ff2a7230 */ /* 0x000fe20000004100 */
[----:B------:R-:W-:Y:S01]  /*ab00*/  F2FP.F16.E4M3.UNPACK_B R3, R4 ;  /* 0x00000004ff03723e */ /* 0x000fe200020006ff */
[----:B------:R-:W-:Y:S02]  /*ab10*/  HADD2.F32 R45, -RZ, R45.H1_H1 ;  /* 0x3000002dff2d7230 */ /* 0x000fe40000004100 */
[C---:B------:R-:W-:Y:S01]  /*ab20*/  FMUL.FTZ R44, R5.reuse, R46 ;  /* 0x0000002e052c7220 */ /* 0x040fe20000410000 */
[----:B------:R-:W-:Y:S02]  /*ab30*/  HADD2.F32 R6, -RZ, R38.H1_H1 ;  /* 0x30000026ff067230 */ /* 0x000fe40000004100 */
[----:B------:R-:W-:Y:S01]  /*ab40*/  FMUL.FTZ R52, R5, R42 ;  /* 0x0000002a05347220 */ /* 0x000fe20000410000 */
[----:B------:R-:W-:Y:S01]  /*ab50*/  HADD2.F32 R37, -RZ, R37.H0_H0 ;  /* 0x20000025ff257230 */ /* 0x000fe20000004100 */
[----:B------:R-:W-:Y:S01]  /*ab60*/  F2FP.F16.E4M3.UNPACK_B R5, R43 ;  /* 0x0000002bff05723e */ /* 0x000fe200020006ff */
[----:B------:R-:W-:-:S02]  /*ab70*/  HADD2.F32 R41, -RZ, R41.H1_H1 ;  /* 0x30000029ff297230 */ /* 0x000fc40000004100 */
[C---:B------:R-:W-:Y:S01]  /*ab80*/  FMUL.FTZ R35, R6.reuse, R45 ;  /* 0x0000002d06237220 */ /* 0x040fe20000410000 */
[----:B------:R-:W-:Y:S02]  /*ab90*/  HADD2.F32 R38, -RZ, R38.H0_H0 ;  /* 0x20000026ff267230 */ /* 0x000fe40000004100 */
[C---:B------:R-:W-:Y:S01]  /*aba0*/  FFMA.FTZ R49, R37.reuse, R42, -R44 ;  /* 0x0000002a25317223 */ /* 0x040fe2000001082c */
[----:B------:R-:W-:Y:S01]  /*abb0*/  FFMA.FTZ R52, R37, R46, R52 ;  /* 0x0000002e25347223 */ /* 0x000fe20000010034 */
        /* <DEDUP_REMOVED lines=13> */
[----:B------:R-:W-:Y:S02]  /*ac90*/  HADD2.F32 R4, -RZ, R3.H1_H1 ;  /* 0x30000003ff047230 */ /* 0x000fe40000004100 */
[-C--:B------:R-:W-:Y:S01]  /*aca0*/  FMUL.FTZ R44, R6, R37.reuse ;  /* 0x00000025062c7220 */ /* 0x080fe20000410000 */
[----:B------:R-:W-:Y:S02]  /*acb0*/  HADD2.F32 R35, -RZ, R35.H0_H0 ;  /* 0x20000023ff237230 */ /* 0x000fe40000004100 */
[----:B------:R-:W-:Y:S01]  /*acc0*/  FFMA.FTZ R42, R5, R37, -R42 ;  /* 0x00000025052a7223 */ /* 0x000fe2000001082a */
[----:B------:R-:W-:-:S02]  /*acd0*/  HADD2.F32 R3, -RZ, R3.H0_H0 ;  /* 0x20000003ff037230 */ /* 0x000fc40000004100 */
[CC--:B------:R-:W-:Y:S01]  /*ace0*/  FMUL.FTZ R6, R4.reuse, R38.reuse ;  /* 0x0000002604067220 */ /* 0x0c0fe20000410000 */
        /* <DEDUP_REMOVED lines=8> */
[C---:B------:R-:W-:Y:S01]  /*ad70*/  FMUL.FTZ R44, R4.reuse, R5 ;  /* 0x00000005042c7220 */ /* 0x040fe20000410000 */
[--C-:B------:R-:W-:Y:S02]  /*ad80*/  HADD2.F32 R3, -RZ, R7.reuse.H1_H1 ;  /* 0x30000007ff037230 */ /* 0x100fe40000004100 */
[----:B------:R-:W-:Y:S01]  /*ad90*/  FMUL.FTZ R41, R4, R35 ;  /* 0x0000002304297220 */ /* 0x000fe20000410000 */
[----:B------:R-:W-:Y:S02]  /*ada0*/  HADD2.F32 R40, -RZ, R40.H0_H0 ;  /* 0x20000028ff287230 */ /* 0x000fe40000004100 */
[----:B------:R-:W-:Y:S02]  /*adb0*/  HADD2.F32 R34, -RZ, R34.H0_H0 ;  /* 0x20000022ff227230 */ /* 0x000fe40000004100 */
[C---:B------:R-:W-:Y:S01]  /*adc0*/  FMUL.FTZ R4, R3.reuse, R6 ;  /* 0x0000000603047220 */ /* 0x040fe20000410000 */
[----:B------:R-:W-:Y:S02]  /*add0*/  HADD2.F32 R7, -RZ, R7.H0_H0 ;  /* 0x20000007ff077230 */ /* 0x000fe40000004100 */
[-C--:B------:R-:W-:Y:S01]  /*ade0*/  FMUL.FTZ R3, R3, R40.reuse ;  /* 0x0000002803037220 */ /* 0x080fe20000410000 */
        /* <DEDUP_REMOVED lines=13> */
.L_x_1522:
[----:B------:R-:W-:Y:S05]  /*aec0*/  BSYNC B2 ;  /* 0x0000000000027941 */ /* 0x000fea0003800000 */
.L_x_1521:
[----:B------:R-:W-:Y:S05]  /*aed0*/  @P1 BRA `(.L_x_1520) ;  /* 0x0000000400d81947 */ /* 0x000fea0003800000 */
[----:B01--4-:R-:W0:Y:S01]  /*aee0*/  LDS.128 R4, [R214+0x1d000] ;  /* 0x01d00000d6047984 */ /* 0x013e220000000c00 */
[----:B-----5:R-:W-:Y:S02]  /*aef0*/  SHF.R.U32.HI R34, RZ, 0x8, R30 ;  /* 0x00000008ff227819 */ /* 0x020fe4000001161e */
[----:B------:R-:W-:Y:S02]  /*af00*/  SHF.R.U32.HI R38, RZ, 0x8, R31 ;  /* 0x00000008ff267819 */ /* 0x000fe4000001161f */
[----:B------:R-:W-:Y:S02]  /*af10*/  LOP3.LUT R3, R30, 0xff, RZ, 0xc0, !PT ;  /* 0x000000ff1e037812 */ /* 0x000fe400078ec0ff */
[----:B------:R-:W-:Y:S02]  /*af20*/  LOP3.LUT R34, R34, 0xff, RZ, 0xc0, !PT ;  /* 0x000000ff22227812 */ /* 0x000fe400078ec0ff */
[----:B------:R-:W-:Y:S02]  /*af30*/  SHF.R.U32.HI R40, RZ, 0x8, R33 ;  /* 0x00000008ff287819 */ /* 0x000fe40000011621 */
[----:B------:R-:W-:-:S02]  /*af40*/  LOP3.LUT R35, R31, 0xff, RZ, 0xc0, !PT ;  /* 0x000000ff1f237812 */ /* 0x000fc400078ec0ff */
[----:B------:R-:W-:Y:S02]  /*af50*/  LOP3.LUT R38, R38, 0xff, RZ, 0xc0, !PT ;  /* 0x000000ff26267812 */ /* 0x000fe400078ec0ff */
[----:B------:R-:W-:Y:S02]  /*af60*/  PRMT R3, R34, 0x7604, R3 ;  /* 0x0000760422037816 */ /* 0x000fe40000000003 */
[----:B------:R-:W-:Y:S02]  /*af70*/  SHF.R.U32.HI R42, RZ, 0x10, R31 ;  /* 0x00000010ff2a7819 */ /* 0x000fe4000001161f */
[----:B------:R-:W-:Y:S02]  /*af80*/  SHF.R.U32.HI R34, RZ, 0x8, R32 ;  /* 0x00000008ff227819 */ /* 0x000fe40000011620 */
[----:B------:R-:W-:Y:S02]  /*af90*/  SHF.R.U32.HI R41, RZ, 0x10, R33 ;  /* 0x00000010ff297819 */ /* 0x000fe40000011621 */
[----:B------:R-:W-:-:S02]  /*afa0*/  LOP3.LUT R39, R33, 0xff, RZ, 0xc0, !PT ;  /* 0x000000ff21277812 */ /* 0x000fc400078ec0ff */
[----:B------:R-:W-:Y:S01]  /*afb0*/  LOP3.LUT R40, R40, 0xff, RZ, 0xc0, !PT ;  /* 0x000000ff28287812 */ /* 0x000fe200078ec0ff */
[----:B------:R-:W-:Y:S01]  /*afc0*/  IMAD.U32 R41, R41, 0x10000, RZ ;  /* 0x0001000029297824 */ /* 0x000fe200078e00ff */
[----:B------:R-:W-:Y:S02]  /*afd0*/  PRMT R35, R38, 0x7604, R35 ;  /* 0x0000760426237816 */ /* 0x000fe40000000023 */
[----:B------:R-:W-:Y:S01]  /*afe0*/  LOP3.LUT R38, R34, 0xff, RZ, 0xc0, !PT ;  /* 0x000000ff22267812 */ /* 0x000fe200078ec0ff */
[----:B------:R-:W-:Y:S01]  /*aff0*/  IMAD.U32 R34, R42, 0x10000, RZ ;  /* 0x000100002a227824 */ /* 0x000fe200078e00ff */
[----:B------:R-:W-:Y:S02]  /*b000*/  LOP3.LUT R37, R32, 0xff, RZ, 0xc0, !PT ;  /* 0x000000ff20257812 */ /* 0x000fe400078ec0ff */
[----:B------:R-:W-:Y:S02]  /*b010*/  PRMT R40, R40, 0x7604, R39 ;  /* 0x0000760428287816 */ /* 0x000fe40000000027 */
[----:B------:R-:W-:-:S02]  /*b020*/  PRMT R39, R38, 0x7604, R37 ;  /* 0x0000760426277816 */ /* 0x000fc40000000025 */
[----:B------:R-:W-:Y:S02]  /*b030*/  LOP3.LUT R37, R35, 0xff0000, R34, 0xf8, !PT ;  /* 0x00ff000023257812 */ /* 0x000fe400078ef822 */
[----:B------:R-:W-:Y:S02]  /*b040*/  LOP3.LUT R41, R40, 0xff0000, R41, 0xf8, !PT ;  /* 0x00ff000028297812 */ /* 0x000fe400078ef829 */
[----:B------:R-:W-:Y:S02]  /*b050*/  LOP3.LUT R37, R37, 0xff000000, R31, 0xf8, !PT ;  /* 0xff00000025257812 */ /* 0x000fe400078ef81f */
[----:B------:R-:W-:Y:S02]  /*b060*/  LOP3.LUT R41, R41, 0xff000000, R33, 0xf8, !PT ;  /* 0xff00000029297812 */ /* 0x000fe400078ef821 */
[----:B------:R-:W-:Y:S02]  /*b070*/  LOP3.LUT R35, R3, 0xff0000, R30, 0xf8, !PT ;  /* 0x00ff000003237812 */ /* 0x000fe400078ef81e */
[----:B0-----:R-:W-:-:S02]  /*b080*/  F2FP.F16.E4M3.UNPACK_B R3, R6.H1 ;  /* 0x00000006ff03723e */ /* 0x001fc400030006ff */
[----:B------:R-:W-:Y:S02]  /*b090*/  F2FP.F16.E4M3.UNPACK_B R40, R41 ;  /* 0x00000029ff28723e */ /* 0x000fe400020006ff */
[----:B------:R-:W-:Y:S01]  /*b0a0*/  F2FP.F16.E4M3.UNPACK_B R34, R37 ;  /* 0x00000025ff22723e */ /* 0x000fe200020006ff */
[--C-:B------:R-:W-:Y:S01]  /*b0b0*/  HADD2.F32 R31, -RZ, R3.reuse.H0_H0 ;  /* 0x20000003ff1f7230 */ /* 0x100fe20000004100 */
[----:B------:R-:W-:Y:S01]  /*b0c0*/  LOP3.LUT R35, R35, 0xff000000, R30, 0xf8, !PT ;  /* 0xff00000023237812 */ /* 0x000fe200078ef81e */
[----:B------:R-:W-:Y:S01]  /*b0d0*/  HADD2.F32 R30, -RZ, R3.H1_H1 ;  /* 0x30000003ff1e7230 */ /* 0x000fe20000004100 */
[--C-:B------:R-:W-:Y:S01]  /*b0e0*/  LOP3.LUT R39, R39, 0xff0000, R32.reuse, 0xf8, !PT ;  /* 0x00ff000027277812 */ /* 0x100fe200078ef820 */
[----:B------:R-:W-:Y:S01]  /*b0f0*/  HADD2.F32 R42, -RZ, R40.H1_H1 ;  /* 0x30000028ff2a7230 */ /* 0x000fe20000004100 */
[----:B------:R-:W-:Y:S01]  /*b100*/  F2FP.F16.E4M3.UNPACK_B R6, R6 ;  /* 0x00000006ff06723e */ /* 0x000fe200020006ff */
[----:B------:R-:W-:Y:S01]  /*b110*/  HADD2.F32 R38, -RZ, R34.H1_H1 ;  /* 0x30000022ff267230 */ /* 0x000fe20000004100 */
[----:B------:R-:W-:Y:S01]  /*b120*/  LOP3.LUT R39, R39, 0xff000000, R32, 0xf8, !PT ;  /* 0xff00000027277812 */ /* 0x000fe200078ef820 */
[----:B------:R-:W-:Y:S01]  /*b130*/  HADD2.F32 R40, -RZ, R40.H0_H0 ;  /* 0x20000028ff287230 */ /* 0x000fe20000004100 */
[-C--:B------:R-:W-:Y:S01]  /*b140*/  F2FP.F16.E4M3.UNPACK_B R32, R7.reuse ;  /* 0x00000007ff20723e */ /* 0x080fe200020006ff */
[C---:B------:R-:W-:Y:S01]  /*b150*/  FMUL.FTZ R44, R30.reuse, R42 ;  /* 0x0000002a1e2c7220 */ /* 0x040fe20000410000 */
[----:B------:R-:W-:Y:S01]  /*b160*/  F2FP.F16.E4M3.UNPACK_B R33, R7.H1 ;  /* 0x00000007ff21723e */ /* 0x000fe200030006ff */
[----:B------:R-:W-:Y:S01]  /*b170*/  FMUL.FTZ R43, R30, R38 ;  /* 0x000000261e2b7220 */ /* 0x000fe20000410000 */
[-C--:B------:R-:W-:Y:S01]  /*b180*/  F2FP.F16.E4M3.UNPACK_B R7, R5.reuse ;  /* 0x00000005ff07723e */ /* 0x080fe200020006ff */
[----:B------:R-:W-:Y:S01]  /*b190*/  HADD2.F32 R34, -RZ, R34.H0_H0 ;  /* 0x20000022ff227230 */ /* 0x000fe20000004100 */
[----:B------:R-:W-:Y:S01]  /*b1a0*/  F2FP.F16.E4M3.UNPACK_B R30, R5.H1 ;  /* 0x00000005ff1e723e */ /* 0x000fe200030006ff */
[----:B------:R-:W-:-:S02]  /*b1b0*/  HADD2.F32 R5, -RZ, R6.H1_H1 ;  /* 0x30000006ff057230 */ /* 0x000fc40000004100 */
[C---:B------:R-:W-:Y:S01]  /*b1c0*/  FFMA.FTZ R44, R31.reuse, R38, -R44 ;  /* 0x000000261f2c7223 */ /* 0x040fe2000001082c */
[----:B------:R-:W-:Y:S01]  /*b1d0*/  FFMA.FTZ R45, R31, R42, R43 ;  /* 0x0000002a1f2d7223 */ /* 0x000fe2000001002b */
[----:B------:R-:W-:Y:S01]  /*b1e0*/  HADD2.F32 R6, -RZ, R6.H0_H0 ;  /* 0x20000006ff067230 */ /* 0x000fe20000004100 */
[----:B------:R-:W-:Y:S01]  /*b1f0*/  F2FP.F16.E4M3.UNPACK_B R41, R41.H1 ;  /* 0x00000029ff29723e */ /* 0x000fe200030006ff */
[C---:B------:R-:W-:Y:S01]  /*b200*/  FMUL.FTZ R31, R5.reuse, R40 ;  /* 0x00000028051f7220 */ /* 0x040fe20000410000 */
[----:B------:R-:W-:Y:S01]  /*b210*/  F2FP.F16.E4M3.UNPACK_B R37, R37.H1 ;  /* 0x00000025ff25723e */ /* 0x000fe200030006ff */
[-C--:B------:R-:W-:Y:S01]  /*b220*/  FMUL.FTZ R43, R5, R34.reuse ;  /* 0x00000022052b7220 */ /* 0x080fe20000410000 */
[----:B------:R-:W-:Y:S02]  /*b230*/  HADD2.F32 R5, -RZ, R32.H1_H1 ;  /* 0x30000020ff057230 */ /* 0x000fe40000004100 */
[----:B------:R-:W-:Y:S01]  /*b240*/  FFMA.FTZ R42, R6, R34, -R31 ;  /* 0x00000022062a7223 */ /* 0x000fe2000001081f */
[----:B------:R-:W-:-:S02]  /*b250*/  HADD2.F32 R38, -RZ, R41.H0_H0 ;  /* 0x20000029ff267230 */ /* 0x000fc40000004100 */
[----:B------:R-:W-:Y:S01]  /*b260*/  FFMA.FTZ R43, R6, R40, R43 ;  /* 0x00000028062b7223 */ /* 0x000fe2000001002b */
[----:B------:R-:W-:Y:S01]  /*b270*/  HADD2.F32 R31, -RZ, R37.H0_H0 ;  /* 0x20000025ff1f7230 */ /* 0x000fe20000004100 */
[----:B------:R-:W-:Y:S01]  /*b280*/  F2FP.F16.E4M3.UNPACK_B R3, R4 ;  /* 0x00000004ff03723e */ /* 0x000fe200020006ff */
[----:B------:R-:W-:Y:S02]  /*b290*/  HADD2.F32 R32, -RZ, R32.H0_H0 ;  /* 0x20000020ff207230 */ /* 0x000fe40000004100 */
[C---:B------:R-:W-:Y:S01]  /*b2a0*/  FMUL.FTZ R47, R5.reuse, R38 ;  /* 0x00000026052f7220 */ /* 0x040fe20000410000 */
[----:B------:R-:W-:Y:S02]  /*b2b0*/  HADD2.F32 R41, -RZ, R41.H1_H1 ;  /* 0x30000029ff297230 */ /* 0x000fe40000004100 */
[-C--:B------:R-:W-:Y:S01]  /*b2c0*/  FMUL.FTZ R5, R5, R31.reuse ;  /* 0x0000001f05057220 */ /* 0x080fe20000410000 */
[----:B------:R-:W-:Y:S02]  /*b2d0*/  HADD2.F32 R6, -RZ, R33.H1_H1 ;  /* 0x30000021ff067230 */ /* 0x000fe40000004100 */
[----:B------:R-:W-:Y:S01]  /*b2e0*/  FFMA.FTZ R47, R32, R31, -R47 ;  /* 0x0000001f202f7223 */ /* 0x000fe2000001082f */
[----:B------:R-:W-:-:S02]  /*b2f0*/  HADD2.F32 R37, -RZ, R37.H1_H1 ;  /* 0x30000025ff257230 */ /* 0x000fc40000004100 */
[----:B------:R-:W-:Y:S01]  /*b300*/  FFMA.FTZ R46, R32, R38, R5 ;  /* 0x00000026202e7223 */ /* 0x000fe20000010005 */
[----:B------:R-:W-:Y:S02]  /*b310*/  HADD2.F32 R33, -RZ, R33.H0_H0 ;  /* 0x20000021ff217230 */ /* 0x000fe40000004100 */
[C---:B------:R-:W-:Y:S01]  /*b320*/  FMUL.FTZ R34, R6.reuse, R41 ;  /* 0x0000002906227220 */ /* 0x040fe20000410000 */
[----:B------:R-:W-:Y:S01]  /*b330*/  F2FP.F16.E4M3.UNPACK_B R5, R39 ;  /* 0x00000027ff05723e */ /* 0x000fe200020006ff */
[-C--:B------:R-:W-:Y:S01]  /*b340*/  FMUL.FTZ R32, R6, R37.reuse ;  /* 0x0000002506207220 */ /* 0x080fe20000410000 */
[----:B------:R-:W-:Y:S01]  /*b350*/  F2FP.F16.E4M3.UNPACK_B R4, R4.H1 ;  /* 0x00000004ff04723e */ /* 0x000fe200030006ff */
[C---:B------:R-:W-:Y:S01]  /*b360*/  FFMA.FTZ R48, R33.reuse, R37, -R34 ;  /* 0x0000002521307223 */ /* 0x040fe20000010822 */
[----:B------:R-:W-:Y:S01]  /*b370*/  F2FP.F16.E4M3.UNPACK_B R31, R35 ;  /* 0x00000023ff1f723e */ /* 0x000fe200020006ff */
        /* <DEDUP_REMOVED lines=19> */
[--C-:B------:R-:W-:Y:S02]  /*b4b0*/  HADD2.F32 R31, -RZ, R39.reuse.H1_H1 ;  /* 0x30000027ff1f7230 */ /* 0x100fe40000004100 */
[----:B------:R-:W-:Y:S01]  /*b4c0*/  FFMA.FTZ R33, R3, R33, R4 ;  /* 0x0000002103217223 */ /* 0x000fe20000010004 */
[----:B------:R-:W-:Y:S02]  /*b4d0*/  HADD2.F32 R4, -RZ, R30.H1_H1 ;  /* 0x3000001eff047230 */ /* 0x000fe40000004100 */
[----:B------:R-:W-:-:S02]  /*b4e0*/  HADD2.F32 R32, -RZ, R39.H0_H0 ;  /* 0x20000027ff207230 */ /* 0x000fc40000004100 */
[----:B------:R-:W-:Y:S02]  /*b4f0*/  HADD2.F32 R3, -RZ, R7.H1_H1 ;  /* 0x30000007ff037230 */ /* 0x000fe40000004100 */
[C---:B------:R-:W-:Y:S01]  /*b500*/  FMUL.FTZ R40, R4.reuse, R5 ;  /* 0x0000000504287220 */ /* 0x040fe20000410000 */
[----:B------:R-:W-:Y:S02]  /*b510*/  HADD2.F32 R6, -RZ, R35.H0_H0 ;  /* 0x20000023ff067230 */ /* 0x000fe40000004100 */
[----:B------:R-:W-:Y:S01]  /*b520*/  FMUL.FTZ R35, R4, R31 ;  /* 0x0000001f04237220 */ /* 0x000fe20000410000 */
        /* <DEDUP_REMOVED lines=17> */
.L_x_1520:
[----:B------:R-:W-:Y:S05]  /*b640*/  BSYNC B1 ;  /* 0x0000000000017941 */ /* 0x000fea0003800000 */
.L_x_1519:
[----:B0-----:R-:W-:Y:S01]  /*b650*/  VIADD R3, R17, 0x40 ;  /* 0x0000004011037836 */ /* 0x001fe20000000000 */
[----:B------:R-:W-:Y:S04]  /*b660*/  BSSY B1, `(.L_x_1523) ;  /* 0x00000fa000017945 */ /* 0x000fe80003800000 */
[----:B------:R-:W-:-:S13]  /*b670*/  ISETP.GE.AND P0, PT, R3, R0, PT ;  /* 0x000000000300720c */ /* 0x000fda0003f06270 */
[----:B------:R-:W-:Y:S05]  /*b680*/  @P0 BRA `(.L_x_1524) ;  /* 0x0000000c00dc0947 */ /* 0x000fea0003800000 */
[----:B------:R-:W0:Y:S01]  /*b690*/  LDC R3, c[0x0][0x3f4] ;  /* 0x0000fd00ff037b82 */ /* 0x000e220000000800 */
        /* <DEDUP_REMOVED lines=10> */
[----:B------:R-:W-:-:S02]  /*b740*/  PRMT R3, R30, 0x7604, R3 ;  /* 0x000076041e037816 */ /* 0x000fc40000000003 */
[----:B------:R-:W-:Y:S02]  /*b750*/  LOP3.LUT R31, R27, 0xff, RZ, 0xc0, !PT ;  /* 0x000000ff1b1f7812 */ /* 0x000fe400078ec0ff */
[----:B------:R-:W-:Y:S02]  /*b760*/  LOP3.LUT R32, R32, 0xff, RZ, 0xc0, !PT ;  /* 0x000000ff20207812 */ /* 0x000fe400078ec0ff */
        /* <DEDUP_REMOVED lines=109> */
.L_x_1526:
[----:B------:R-:W-:Y:S05]  /*be40*/  BSYNC B2 ;  /* 0x0000000000027941 */ /* 0x000fea0003800000 */
.L_x_1525:
[----:B------:R-:W-:Y:S05]  /*be50*/  @P1 BRA `(.L_x_1524) ;  /* 0x0000000400e81947 */ /* 0x000fea0003800000 */
[----:B01--4-:R-:W0:Y:S01]  /*be60*/  LDS.128 R4, [R214+0x1e000] ;  /* 0x01e00000d6047984 */ /* 0x013e220000000c00 */
[----:B-----5:R-:W-:Y:S02]  /*be70*/  SHF.R.U32.HI R27, RZ, 0x8, R25 ;  /* 0x00000008ff1b7819 */ /* 0x020fe40000011619 */
[----:B------:R-:W-:Y:S02]  /*be80*/  SHF.R.U32.HI R32, RZ, 0x8, R21 ;  /* 0x00000008ff207819 */ /* 0x000fe40000011615 */
[----:B------:R-:W-:Y:S02]  /*be90*/  SHF.R.U32.HI R29, RZ, 0x8, R20 ;  /* 0x00000008ff1d7819 */ /* 0x000fe40000011614 */
[----:B------:R-:W-:Y:S02]  /*bea0*/  LOP3.LUT R28, R25, 0xff, RZ, 0xc0, !PT ;  /* 0x000000ff191c7812 */ /* 0x000fe400078ec0ff */
[----:B------:R-:W-:Y:S02]  /*beb0*/  LOP3.LUT R33, R21, 0xff, RZ, 0xc0, !PT ;  /* 0x000000ff15217812 */ /* 0x000fe400078ec0ff */
[----:B------:R-:W-:-:S02]  /*bec0*/  LOP3.LUT R27, R27, 0xff, RZ, 0xc0, !PT ;  /* 0x000000ff1b1b7812 */ /* 0x000fc400078ec0ff */
[----:B------:R-:W-:Y:S02]  /*bed0*/  LOP3.LUT R32, R32, 0xff, RZ, 0xc0, !PT ;  /* 0x000000ff20207812 */ /* 0x000fe400078ec0ff */
[----:B------:R-:W-:Y:S02]  /*bee0*/  SHF.R.U32.HI R3, RZ, 0x8, R24 ;  /* 0x00000008ff037819 */ /* 0x000fe40000011618 */
[----:B------:R-:W-:Y:S02]  /*bef0*/  LOP3.LUT R30, R29, 0xff, RZ, 0xc0, !PT ;  /* 0x000000ff1d1e7812 */ /* 0x000fe400078ec0ff */
[----:B------:R-:W-:Y:S02]  /*bf00*/  PRMT R29, R27, 0x7604, R28 ;  /* 0x000076041b1d7816 */ /* 0x000fe4000000001c */
[----:B------:R-:W-:Y:S02]  /*bf10*/  PRMT R33, R32, 0x7604, R33 ;  /* 0x0000760420217816 */ /* 0x000fe40000000021 */
[----:B------:R-:W-:-:S02]  /*bf20*/  SHF.R.U32.HI R28, RZ, 0x10, R25 ;  /* 0x00000010ff1c7819 */ /* 0x000fc40000011619 */
[----:B------:R-:W-:Y:S02]  /*bf30*/  SHF.R.U32.HI R32, RZ, 0x10, R21 ;  /* 0x00000010ff207819 */ /* 0x000fe40000011615 */
[----:B------:R-:W-:Y:S02]  /*bf40*/  LOP3.LUT R26, R24, 0xff, RZ, 0xc0, !PT ;  /* 0x000000ff181a7812 */ /* 0x000fe400078ec0ff */
[----:B------:R-:W-:Y:S02]  /*bf50*/  LOP3.LUT R3, R3, 0xff, RZ, 0xc0, !PT ;  /* 0x000000ff03037812 */ /* 0x000fe400078ec0ff */
[----:B------:R-:W-:Y:S02]  /*bf60*/  LOP3.LUT R28, R28, 0xff, RZ, 0xc0, !PT ;  /* 0x000000ff1c1c7812 */ /* 0x000fe400078ec0ff */
[----:B------:R-:W-:Y:S02]  /*bf70*/  LOP3.LUT R32, R32, 0xff, RZ, 0xc0, !PT ;  /* 0x000000ff20207812 */ /* 0x000fe400078ec0ff */
[----:B------:R-:W-:-:S02]  /*bf80*/  LOP3.LUT R31, R20, 0xff, RZ, 0xc0, !PT ;  /* 0x000000ff141f7812 */ /* 0x000fc400078ec0ff */
[----:B------:R-:W-:Y:S02]  /*bf90*/  PRMT R26, R3, 0x7604, R26 ;  /* 0x00007604031a7816 */ /* 0x000fe4000000001a */
[----:B------:R-:W-:Y:S02]  /*bfa0*/  SHF.R.U32.HI R3, RZ, 0x10, R24 ;  /* 0x00000010ff037819 */ /* 0x000fe40000011618 */
[----:B------:R-:W-:Y:S02]  /*bfb0*/  SHF.R.U32.HI R27, RZ, 0x10, R20 ;  /* 0x00000010ff1b7819 */ /* 0x000fe40000011614 */
[----:B------:R-:W-:Y:S02]  /*bfc0*/  PRMT R29, R28, 0x7054, R29 ;  /* 0x000070541c1d7816 */ /* 0x000fe4000000001d */
        /* <DEDUP_REMOVED lines=15> */
[----:B------:R-:W-:Y:S01]  /*c0c0*/  HADD2.F32 R32, -RZ, R30.H1_H1 ;  /* 0x3000001eff207230 */ /* 0x000fe20000004100 */
[----:B------:R-:W-:Y:S01]  /*c0d0*/  LOP3.LUT R27, R27, 0xff000000, R24, 0xf8, !PT ;  /* 0xff0000001b1b7812 */ /* 0x000fe200078ef818 */
[----:B------:R-:W-:Y:S01]  /*c0e0*/  HADD2.F32 R28, -RZ, R26.H1_H1 ;  /* 0x3000001aff1c7230 */ /* 0x000fe20000004100 */
        /* <DEDUP_REMOVED lines=81> */
.L_x_1524:
[----:B------:R-:W-:Y:S05]  /*c600*/  BSYNC B1 ;  /* 0x0000000000017941 */ /* 0x000fea0003800000 */
.L_x_1523:
[----:B------:R-:W-:-:S05]  /*c610*/  VIADD R3, R17, 0x60 ;  /* 0x0000006011037836 */ /* 0x000fca0000000000 */
        /* <DEDUP_REMOVED lines=9> */
[----:B------:R-:W-:Y:S02]  /*c6b0*/  SHF.R.U32.HI R26, RZ, 0x8, R15 ;  /* 0x00000008ff1a7819 */ /* 0x000fe4000001160f */
[----:B------:R-:W-:Y:S02]  /*c6c0*/  LOP3.LUT R21, R13, 0xff, RZ, 0xc0, !PT ;  /* 0x000000ff0d157812 */ /* 0x000fe400078ec0ff */
[----:B------:R-:W-:Y:S02]  /*c6d0*/  LOP3.LUT R27, R15, 0xff, RZ, 0xc0, !PT ;  /* 0x000000ff0f1b7812 */ /* 0x000fe400078ec0ff */
[----:B------:R-:W-:Y:S02]  /*c6e0*/  LOP3.LUT R20, R20, 0xff, RZ, 0xc0, !PT ;  /* 0x000000ff14147812 */ /* 0x000fe400078ec0ff */
[----:B------:R-:W-:-:S02]  /*c6f0*/  LOP3.LUT R26, R26, 0xff, RZ, 0xc0, !PT ;  /* 0x000000ff1a1a7812 */ /* 0x000fc400078ec0ff */
[----:B------:R-:W-:Y:S02]  /*c700*/  SHF.R.U32.HI R0, RZ, 0x8, R12 ;  /* 0x00000008ff007819 */ /* 0x000fe4000001160c */
[----:B------:R-:W-:Y:S02]  /*c710*/  SHF.R.U32.HI R24, RZ, 0x8, R14 ;  /* 0x00000008ff187819 */ /* 0x000fe4000001160e */
[----:B------:R-:W-:Y:S02]  /*c720*/  PRMT R21, R20, 0x7604, R21 ;  /* 0x0000760414157816 */ /* 0x000fe40000000015 */
[----:B------:R-:W-:Y:S02]  /*c730*/  PRMT R27, R26, 0x7604, R27 ;  /* 0x000076041a1b7816 */ /* 0x000fe4000000001b */
[----:B------:R-:W-:Y:S02]  /*c740*/  SHF.R.U32.HI R20, RZ, 0x10, R13 ;  /* 0x00000010ff147819 */ /* 0x000fe4000001160d */
[----:B------:R-:W-:-:S02]  /*c750*/  SHF.R.U32.HI R26, RZ, 0x10, R15 ;  /* 0x00000010ff1a7819 */ /* 0x000fc4000001160f */
        /* <DEDUP_REMOVED lines=21> */
[----:B------:R-:W-:Y:S01]  /*c8b0*/  HADD2.F32 R13, -RZ, R0.H1_H1 ;  /* 0x30000000ff0d7230 */ /* 0x000fe20000004100 */
[----:B------:R-:W-:Y:S01]  /*c8c0*/  LOP3.LUT R20, R3, 0xff000000, R12, 0xf8, !PT ;  /* 0xff00000003147812 */ /* 0x000fe200078ef80c */
[----:B------:R-:W-:Y:S01]  /*c8d0*/  HADD2.F32 R29, -RZ, R28.H1_H1 ;  /* 0x3000001cff1d7230 */ /* 0x000fe20000004100 */
[----:B------:R-:W-:Y:S01]  /*c8e0*/  LOP3.LUT R26, R25, 0xff000000, R14, 0xf8, !PT ;  /* 0xff000000191a7812 */ /* 0x000fe200078ef80e */
[----:B------:R-:W-:Y:S01]  /*c8f0*/  HADD2.F32 R25, -RZ, R24.H1_H1 ;  /* 0x30000018ff197230 */ /* 0x000fe20000004100 */
[----:B------:R-:W-:Y:S01]  /*c900*/  F2FP.F16.E4M3.UNPACK_B R3, R6 ;  /* 0x00000006ff03723e */ /* 0x000fe200020006ff */
[----:B------:R-:W-:Y:S01]  /*c910*/  HADD2.F32 R12, -RZ, R0.H0_H0 ;  /* 0x20000000ff0c7230 */ /* 0x000fe20000004100 */
[----:B------:R-:W-:Y:S01]  /*c920*/  F2FP.F16.E4M3.UNPACK_B R14, R7 ;  /* 0x00000007ff0e723e */ /* 0x000fe200020006ff */
[C---:B------:R-:W-:Y:S01]  /*c930*/  FMUL.FTZ R31, R13.reuse, R29 ;  /* 0x0000001d0d1f7220 */ /* 0x040fe20000410000 */
[----:B------:R-:W-:Y:S01]  /*c940*/  F2FP.F16.E4M3.UNPACK_B R15, R7.H1 ;  /* 0x00000007ff0f723e */ /* 0x000fe200030006ff */
[----:B------:R-:W-:Y:S01]  /*c950*/  FMUL.FTZ R30, R13, R25 ;  /* 0x000000190d1e7220 */ /* 0x000fe20000410000 */
[-C--:B------:R-:W-:Y:S01]  /*c960*/  F2FP.F16.E4M3.UNPACK_B R6, R5.reuse ;  /* 0x00000005ff06723e */ /* 0x080fe200020006ff */
[----:B------:R-:W-:Y:S01]  /*c970*/  HADD2.F32 R28, -RZ, R28.H0_H0 ;  /* 0x2000001cff1c7230 */ /* 0x000fe20000004100 */
[----:B------:R-:W-:Y:S01]  /*c980*/  F2FP.F16.E4M3.UNPACK_B R7, R5.H1 ;  /* 0x00000005ff07723e */ /* 0x000fe200030006ff */
[----:B------:R-:W-:Y:S01]  /*c990*/  HADD2.F32 R5, -RZ, R3.H1_H1 ;  /* 0x30000003ff057230 */ /* 0x000fe20000004100 */
[----:B------:R-:W-:Y:S01]  /*c9a0*/  F2FP.F16.E4M3.UNPACK_B R27, R27.H1 ;  /* 0x0000001bff1b723e */ /* 0x000fe200030006ff */
[----:B------:R-:W-:-:S02]  /*c9b0*/  HADD2.F32 R24, -RZ, R24.H0_H0 ;  /* 0x20000018ff187230 */ /* 0x000fc40000004100 */
[C---:B------:R-:W-:Y:S01]  /*c9c0*/  FFMA.FTZ R31, R12.reuse, R25, -R31 ;  /* 0x000000190c1f7223 */ /* 0x040fe2000001081f */
[----:B------:R-:W-:Y:S01]  /*c9d0*/  FFMA.FTZ R30, R12, R29, R30 ;  /* 0x0000001d0c1e7223 */ /* 0x000fe2000001001e */
[----:B------:R-:W-:Y:S01]  /*c9e0*/  HADD2.F32 R3, -RZ, R3.H0_H0 ;  /* 0x20000003ff037230 */ /* 0x000fe20000004100 */
[----:B------:R-:W-:Y:S01]  /*c9f0*/  F2FP.F16.E4M3.UNPACK_B R21, R21.H1 ;  /* 0x00000015ff15723e */ /* 0x000fe200030006ff */
[C---:B------:R-:W-:Y:S01]  /*ca00*/  FMUL.FTZ R12, R5.reuse, R28 ;  /* 0x0000001c050c7220 */ /* 0x040fe20000410000 */
[----:B------:R-:W-:Y:S01]  /*ca10*/  FMUL.FTZ R25, R5, R24 ;  /* 0x0000001805197220 */ /* 0x000fe20000410000 */
[--C-:B------:R-:W-:Y:S01]  /*ca20*/  HADD2.F32 R5, -RZ, R14.reuse.H1_H1 ;  /* 0x3000000eff057230 */ /* 0x100fe20000004100 */
[----:B------:R-:W-:Y:S01]  /*ca30*/  F2FP.F16.E4M3.UNPACK_B R0, R4 ;  /* 0x00000004ff00723e */ /* 0x000fe200020006ff */
[----:B------:R-:W-:Y:S02]  /*ca40*/  HADD2.F32 R13, -RZ, R27.H0_H0 ;  /* 0x2000001bff0d7230 */ /* 0x000fe40000004100 */
[C---:B------:R-:W-:Y:S01]  /*ca50*/  FFMA.FTZ R29, R3.reuse, R24, -R12 ;  /* 0x00000018031d7223 */ /* 0x040fe2000001080c */
[----:B------:R-:W-:Y:S01]  /*ca60*/  FFMA.FTZ R28, R3, R28, R25 ;  /* 0x0000001c031c7223 */ /* 0x000fe20000010019 */
[----:B------:R-:W-:Y:S01]  /*ca70*/  HADD2.F32 R12, -RZ, R21.H0_H0 ;  /* 0x20000015ff0c7230 */ /* 0x000fe20000004100 */
[----:B------:R-:W-:Y:S01]  /*ca80*/  F2FP.F16.E4M3.UNPACK_B R4, R4.H1 ;  /* 0x00000004ff04723e */ /* 0x000fe200030006ff */
[----:B------:R-:W-:-:S02]  /*ca90*/  HADD2.F32 R14, -RZ, R14.H0_H0 ;  /* 0x2000000eff0e7230 */ /* 0x000fc40000004100 */
[CC--:B------:R-:W-:Y:S01]  /*caa0*/  FMUL.FTZ R25, R5.reuse, R13.reuse ;  /* 0x0000000d05197220 */ /* 0x0c0fe20000410000 */
[----:B------:R-:W-:Y:S02]  /*cab0*/  HADD2.F32 R24, -RZ, R27.H1_H1 ;  /* 0x3000001bff187230 */ /* 0x000fe40000004100 */
[-C--:B------:R-:W-:Y:S01]  /*cac0*/  FMUL.FTZ R5, R5, R12.reuse ;  /* 0x0000000c05057220 */ /* 0x080fe20000410000 */
[----:B------:R-:W-:Y:S02]  /*cad0*/  HADD2.F32 R3, -RZ, R15.H1_H1 ;  /* 0x3000000fff037230 */ /* 0x000fe40000004100 */
[C---:B------:R-:W-:Y:S01]  /*cae0*/  FFMA.FTZ R27, R14.reuse, R12, -R25 ;  /* 0x0000000c0e1b7223 */ /* 0x040fe20000010819 */
[----:B------:R-:W-:Y:S02]  /*caf0*/  HADD2.F32 R12, -RZ, R21.H1_H1 ;  /* 0x30000015ff0c7230 */ /* 0x000fe40000004100 */
[----:B------:R-:W-:Y:S01]  /*cb00*/  FFMA.FTZ R32, R14, R13, R5 ;  /* 0x0000000d0e207223 */ /* 0x000fe20000010005 */
[----:B------:R-:W-:-:S02]  /*cb10*/  HADD2.F32 R15, -RZ, R15.H0_H0 ;  /* 0x2000000fff0f7230 */ /* 0x000fc40000004100 */
[C---:B------:R-:W-:Y:S01]  /*cb20*/  FMUL.FTZ R34, R3.reuse, R24 ;  /* 0x0000001803227220 */ /* 0x040fe20000410000 */
[----:B------:R-:W-:Y:S01]  /*cb30*/  F2FP.F16.E4M3.UNPACK_B R13, R26 ;  /* 0x0000001aff0d723e */ /* 0x000fe200020006ff */
[-C--:B------:R-:W-:Y:S01]  /*cb40*/  FMUL.FTZ R14, R3, R12.reuse ;  /* 0x0000000c030e7220 */ /* 0x080fe20000410000 */
[----:B------:R-:W-:Y:S02]  /*cb50*/  HADD2.F32 R5, -RZ, R4.H1_H1 ;  /* 0x30000004ff057230 */ /* 0x000fe40000004100 */
        /* <DEDUP_REMOVED lines=8> */
[C---:B------:R-:W-:Y:S01]  /*cbe0*/  FMUL.FTZ R15, R5.reuse, R21 ;  /* 0x00000015050f7220 */ /* 0x040fe20000410000 */
[----:B------:R-:W-:Y:S02]  /*cbf0*/  HADD2.F32 R3, -RZ, R0.H1_H1 ;  /* 0x30000000ff037230 */ /* 0x000fe40000004100 */
[----:B------:R-:W-:Y:S02]  /*cc00*/  HADD2.F32 R12, -RZ, R12.H0_H0 ;  /* 0x2000000cff0c7230 */ /* 0x000fe40000004100 */
[-C--:B------:R-:W-:Y:S01]  /*cc10*/  FMUL.FTZ R25, R5, R13.reuse ;  /* 0x0000000d05197220 */ /* 0x080fe20000410000 */
        /* <DEDUP_REMOVED lines=8> */
[----:B------:R-:W-:-:S02]  /*cca0*/  HADD2.F32 R4, -RZ, R20.H1_H1 ;  /* 0x30000014ff047230 */ /* 0x000fc40000004100 */
[--C-:B------:R-:W-:Y:S02]  /*ccb0*/  HADD2.F32 R3, -RZ, R7.reuse.H1_H1 ;  /* 0x30000007ff037230 */ /* 0x100fe40000004100 */
[--C-:B------:R-:W-:Y:S02]  /*ccc0*/  HADD2.F32 R12, -RZ, R26.reuse.H1_H1 ;  /* 0x3000001aff0c7230 */ /* 0x100fe40000004100 */
[----:B------:R-:W-:Y:S02]  /*ccd0*/  HADD2.F32 R13, -RZ, R26.H0_H0 ;  /* 0x2000001aff0d7230 */ /* 0x000fe40000004100 */
[C---:B------:R-:W-:Y:S01]  /*cce0*/  FMUL.FTZ R21, R3.reuse, R4 ;  /* 0x0000000403157220 */ /* 0x040fe20000410000 */
[----:B------:R-:W-:Y:S02]  /*ccf0*/  HADD2.F32 R0, -RZ, R6.H1_H1 ;  /* 0x30000006ff007230 */ /* 0x000fe40000004100 */
[----:B------:R-:W-:Y:S02]  /*cd00*/  HADD2.F32 R5, -RZ, R20.H0_H0 ;  /* 0x20000014ff057230 */ /* 0x000fe40000004100 */
[----:B------:R-:W-:Y:S01]  /*cd10*/  FMUL.FTZ R20, R3, R12 ;  /* 0x0000000c03147220 */ /* 0x000fe20000410000 */
[----:B------:R-:W-:-:S02]  /*cd20*/  HADD2.F32 R7, -RZ, R7.H0_H0 ;  /* 0x20000007ff077230 */ /* 0x000fc40000004100 */
[C---:B------:R-:W-:Y:S01]  /*cd30*/  FMUL.FTZ R3, R0.reuse, R13 ;  /* 0x0000000d00037220 */ /* 0x040fe20000410000 */
[----:B------:R-:W-:Y:S02]  /*cd40*/  HADD2.F32 R6, -RZ, R6.H0_H0 ;  /* 0x20000006ff067230 */ /* 0x000fe40000004100 */
[-C--:B------:R-:W-:Y:S01]  /*cd50*/  FMUL.FTZ R0, R0, R5.reuse ;  /* 0x0000000500007220 */ /* 0x080fe20000410000 */
[C---:B------:R-:W-:Y:S01]  /*cd60*/  FFMA.FTZ R20, R7.reuse, R4, -R20 ;  /* 0x0000000407147223 */ /* 0x040fe20000010814 */
[----:B------:R-:W-:Y:S01]  /*cd70*/  FFMA.FTZ R21, R7, R12, R21 ;  /* 0x0000000c07157223 */ /* 0x000fe20000010015 */
[C---:B------:R-:W-:Y:S01]  /*cd80*/  FFMA.FTZ R5, R6.reuse, R5, -R3 ;  /* 0x0000000506057223 */ /* 0x040fe20000010803 */
[----:B------:R-:W-:Y:S01]  /*cd90*/  FFMA.FTZ R0, R6, R13, R0 ;  /* 0x0000000d06007223 */ /* 0x000fe20000010000 */
[----:B------:R-:W-:Y:S02]  /*cda0*/  F2FP.SATFINITE.E4M3.F32.PACK_AB_MERGE_C R6, R30, R31, RZ ;  /* 0x0000001f1e06723e */ /* 0x000fe400048070ff */
[----:B------:R-:W-:-:S02]  /*cdb0*/  F2FP.SATFINITE.E4M3.F32.PACK_AB_MERGE_C R7, R33, R34, RZ ;  /* 0x000000222107723e */ /* 0x000fc400048070ff */
[----:B------:R-:W-:Y:S02]  /*cdc0*/  F2FP.SATFINITE.E4M3.F32.PACK_AB_MERGE_C R4, R25, R24, RZ ;  /* 0x000000181904723e */ /* 0x000fe400048070ff */
[----:B------:R-:W-:Y:S02]  /*cdd0*/  F2FP.SATFINITE.E4M3.F32.PACK_AB_MERGE_C R20, R21, R20, RZ ;  /* 0x000000141514723e */ /* 0x000fe400048070ff */
[----:B------:R-:W-:Y:S02]  /*cde0*/  F2FP.SATFINITE.E4M3.F32.PACK_AB_MERGE_C R6, R28, R29, R6 ;  /* 0x0000001d1c06723e */ /* 0x000fe40004807006 */
[----:B------:R-:W-:Y:S02]  /*cdf0*/  F2FP.SATFINITE.E4M3.F32.PACK_AB_MERGE_C R7, R32, R27, R7 ;  /* 0x0000001b2007723e */ /* 0x000fe40004807007 */
[----:B------:R-:W-:Y:S02]  /*ce00*/  F2FP.SATFINITE.E4M3.F32.PACK_AB_MERGE_C R4, R14, R15, R4 ;  /* 0x0000000f0e04723e */ /* 0x000fe40004807004 */
[----:B------:R-:W-:-:S05]  /*ce10*/  F2FP.SATFINITE.E4M3.F32.PACK_AB_MERGE_C R5, R0, R5, R20 ;  /* 0x000000050005723e */ /* 0x000fca0004807014 */
[----:B------:R0:W-:Y:S02]  /*ce20*/  STS.128 [R214+0x1b000], R4 ;  /* 0x01b00004d6007388 */ /* 0x0001e40000000c00 */
.L_x_1529:
[----:B------:R-:W-:Y:S05]  /*ce30*/  BSYNC B1 ;  /* 0x0000000000017941 */ /* 0x000fea0003800000 */
.L_x_1528:
[----:B------:R-:W-:Y:S05]  /*ce40*/  @P1 BRA `(.L_x_1527) ;  /* 0x00000050002c1947 */ /* 0x000fea0003800000 */
[----:B01--4-:R-:W0:Y:S01]  /*ce50*/  LDS.128 R4, [R214+0x1f000] ;  /* 0x01f00000d6047984 */ /* 0x013e220000000c00 */
[----:B-----5:R-:W-:Y:S02]  /*ce60*/  SHF.R.U32.HI R13, RZ, 0x8, R9 ;  /* 0x00000008ff0d7819 */ /* 0x020fe40000011609 */
[----:B------:R-:W-:Y:S02]  /*ce70*/  LOP3.LUT R12, R9, 0xff, RZ, 0xc0, !PT ;  /* 0x000000ff090c7812 */ /* 0x000fe400078ec0ff */
[----:B------:R-:W-:Y:S02]  /*ce80*/  LOP3.LUT R13, R13, 0xff, RZ, 0xc0, !PT ;  /* 0x000000ff0d0d7812 */ /* 0x000fe400078ec0ff */
[----:B------:R-:W-:Y:S02]  /*ce90*/  SHF.R.U32.HI R21, RZ, 0x8, R11 ;  /* 0x00000008ff157819 */ /* 0x000fe4000001160b */
[----:B------:R-:W-:Y:S02]  /*cea0*/  PRMT R12, R13, 0x7604, R12 ;  /* 0x000076040d0c7816 */ /* 0x000fe4000000000c */
[----:B------:R-:W-:-:S02]  /*ceb0*/  SHF.R.U32.HI R24, RZ, 0x10, R9 ;  /* 0x00000010ff187819 */ /* 0x000fc40000011609 */
[----:B------:R-:W-:Y:S02]  /*cec0*/  SHF.R.U32.HI R13, RZ, 0x8, R10 ;  /* 0x00000008ff0d7819 */ /* 0x000fe4000001160a */
[----:B------:R-:W-:Y:S02]  /*ced0*/  LOP3.LUT R14, R11, 0xff, RZ, 0xc0, !PT ;  /* 0x000000ff0b0e7812 */ /* 0x000fe400078ec0ff */
[----:B------:R-:W-:Y:S02]  /*cee0*/  LOP3.LUT R21, R21, 0xff, RZ, 0xc0, !PT ;  /* 0x000000ff15157812 */ /* 0x000fe400078ec0ff */
[----:B------:R-:W-:Y:S02]  /*cef0*/  SHF.R.U32.HI R20, RZ, 0x10, R11 ;  /* 0x00000010ff147819 */ /* 0x000fe4000001160b */
[----:B------:R-:W-:Y:S02]  /*cf00*/  SHF.R.U32.HI R3, RZ, 0x8, R8 ;  /* 0x00000008ff037819 */ /* 0x000fe40000011608 */
[----:B------:R-:W-:Y:S01]  /*cf10*/  LOP3.LUT R15, R13, 0xff, RZ, 0xc0, !PT ;  /* 0x000000ff0d0f7812 */ /* 0x000fe200078ec0ff */
[----:B------:R-:W-:Y:S01]  /*cf20*/  IMAD.U32 R13, R24, 0x10000, RZ ;  /* 0x00010000180d7824 */ /* 0x000fe200078e00ff */
[----:B------:R-:W-:Y:S01]  /*cf30*/  PRMT R14, R21, 0x7604, R14 ;  /* 0x00007604150e7816 */ /* 0x000fe2000000000e */
[----:B------:R-:W-:Y:S01]  /*cf40*/  IMAD.U32 R21, R20, 0x10000, RZ ;  /* 0x0001000014157824 */ /* 0x000fe200078e00ff */
[----:B------:R-:W-:-:S02]  /*cf50*/  LOP3.LUT R0, R8, 0xff, RZ, 0xc0, !PT ;  /* 0x000000ff08007812 */ /* 0x000fc400078ec0ff */
[----:B------:R-:W-:Y:S02]  /*cf60*/  LOP3.LUT R3, R3, 0xff, RZ, 0xc0, !PT ;  /* 0x000000ff03037812 */ /* 0x000fe400078ec0ff */
[----:B------:R-:W-:Y:S02]  /*cf70*/  LOP3.LUT R13, R12, 0xff0000, R13, 0xf8, !PT ;  /* 0x00ff00000c0d7812 */ /* 0x000fe400078ef80d */
[----:B------:R-:W-:Y:S02]  /*cf80*/  PRMT R3, R3, 0x7604, R0 ;  /* 0x0000760403037816 */ /* 0x000fe40000000000 */
[----:B------:R-:W-:Y:S02]  /*cf90*/  LOP3.LUT R0, R10, 0xff, RZ, 0xc0, !PT ;  /* 0x000000ff0a007812 */ /* 0x000fe400078ec0ff */
[----:B------:R-:W-:Y:S02]  /*cfa0*/  LOP3.LUT R21, R14, 0xff0000, R21, 0xf8, !PT ;  /* 0x00ff00000e157812 */ /* 0x000fe400078ef815 */
[----:B------:R-:W-:-:S02]  /*cfb0*/  PRMT R15, R15, 0x7604, R0 ;  /* 0x000076040f0f7816 */ /* 0x000fc40000000000 */
[----:B------:R-:W-:Y:S02]  /*cfc0*/  LOP3.LUT R21, R21, 0xff000000, R11, 0xf8, !PT ;  /* 0xff00000015157812 */ /* 0x000fe400078ef80b */
[----:B------:R-:W-:Y:S02]  /*cfd0*/  LOP3.LUT R13, R13, 0xff000000, R9, 0xf8, !PT ;  /* 0xff0000000d0d7812 */ /* 0x000fe400078ef809 */
[----:B------:R-:W-:Y:S02]  /*cfe0*/  LOP3.LUT R3, R3, 0xff0000, R8, 0xf8, !PT ;  /* 0x00ff000003037812 */ /* 0x000fe400078ef808 */
[----:B0-----:R-:W-:Y:S02]  /*cff0*/  F2FP.F16.E4M3.UNPACK_B R0, R6.H1 ;  /* 0x00000006ff00723e */ /* 0x001fe400030006ff */
[----:B------:R-:W-:Y:S02]  /*d000*/  LOP3.LUT R15, R15, 0xff0000, R10, 0xf8, !PT ;  /* 0x00ff00000f0f7812 */ /* 0x000fe400078ef80a */
[----:B------:R-:W-:Y:S01]  /*d010*/  F2FP.F16.E4M3.UNPACK_B R24, R21 ;  /* 0x00000015ff18723e */ /* 0x000fe200020006ff */
[----:B------:R-:W-:Y:S01]  /*d020*/  HADD2.F32 R9, -RZ, R0.H1_H1 ;  /* 0x30000000ff097230 */ /* 0x000fe20000004100 */
[----:B------:R-:W-:-:S02]  /*d030*/  F2FP.F16.E4M3.UNPACK_B R14, R13 ;  /* 0x0000000dff0e723e */ /* 0x000fc400020006ff */
        /* <DEDUP_REMOVED lines=86> */
[----:B------:R0:W-:Y:S01]  /*d5a0*/  STS.128 [R214+0x1f000], R4 ;  /* 0x01f00004d6007388 */ /* 0x0001e20000000c00 */
[----:B------:R-:W-:Y:S05]  /*d5b0*/  BRA `(.L_x_1527) ;  /* 0x0000004800507947 */ /* 0x000fea0003800000 */
.L_x_1500:
[----:B------:R-:W1:Y:S01]  /*d5c0*/  LDC R54, c[0x0][0x448] ;  /* 0x00011200ff367b82 */ /* 0x000e620000000800 */
[----:B------:R-:W-:Y:S01]  /*d5d0*/  IMAD.MOV.U32 R10, RZ, RZ, R24 ;  /* 0x000000ffff0a7224 */ /* 0x000fe200078e0018 */
[----:B------:R-:W-:Y:S01]  /*d5e0*/  ULDC.64 UR4, c[0x0][0x3f8] ;  /* 0x0000fe0000047ab9 */ /* 0x000fe20000000a00 */
[----:B------:R-:W-:Y:S01]  /*d5f0*/  IMAD.MOV.U32 R11, RZ, RZ, R49 ;  /* 0x000000ffff0b7224 */ /* 0x000fe200078e0031 */
[----:B------:R-:W-:Y:S01]  /*d600*/  ULDC.64 UR6, c[0x0][0x408] ;  /* 0x0001020000067ab9 */ /* 0x000fe20000000a00 */
[----:B------:R-:W-:Y:S01]  /*d610*/  ULDC.64 UR8, c[0x0][0x400] ;  /* 0x0001000000087ab9 */ /* 0x000fe20000000a00 */
[----:B------:R-:W-:Y:S02]  /*d620*/  SHF.R.S32.HI R56, RZ, 0x1f, R22 ;  /* 0x0000001fff387819 */ /* 0x000fe40000011416 */
[----:B-1----:R-:W-:-:S13]  /*d630*/  ISETP.NE.AND P0, PT, R54, 0x1, PT ;  /* 0x000000013600780c */ /* 0x002fda0003f05270 */
[----:B------:R-:W1:Y:S08]  /*d640*/  @P0 LDC R4, c[0x0][0x44c] ;  /* 0x00011300ff040b82 */ /* 0x000e700000000800 */
[----:B------:R-:W2:Y:S01]  /*d650*/  @P0 LDC R5, c[0x0][0x450] ;  /* 0x00011400ff050b82 */ /* 0x000ea20000000800 */
[----:B-1----:R-:W-:-:S05]  /*d660*/  @P0 IMAD.HI.U32 R4, R3, R4, RZ ;  /* 0x0000000403040227 */ /* 0x002fca00078e00ff */
[----:B--2---:R-:W-:Y:S01]  /*d670*/  @P0 SHF.R.U32.HI R3, RZ, R5, R4 ;  /* 0x00000005ff030219 */ /* 0x004fe20000011604 */
[----:B------:R-:W-:Y:S02]  /*d680*/  IMAD.MOV.U32 R4, RZ, RZ, R38 ;  /* 0x000000ffff047224 */ /* 0x000fe400078e0026 */
[----:B------:R-:W-:Y:S01]  /*d690*/  IMAD.MOV.U32 R5, RZ, RZ, R27 ;  /* 0x000000ffff057224 */ /* 0x000fe200078e001b */
[----:B------:R-:W-:Y:S01]  /*d6a0*/  SHF.R.S32.HI R6, RZ, 0x1f, R3 ;  /* 0x0000001fff067819 */ /* 0x000fe20000011403 */
[----:B------:R-:W-:-:S04]  /*d6b0*/  IMAD.WIDE.U32 R10, R3, UR4, R10 ;  /* 0x00000004030a7c25 */ /* 0x000fc8000f8e000a */
[----:B------:R-:W-:Y:S02]  /*d6c0*/  IMAD R8, R6, UR4, RZ ;  /* 0x0000000406087c24 */ /* 0x000fe4000f8e02ff */
[----:B------:R-:W-:-:S04]  /*d6d0*/  IMAD.WIDE.U32 R4, R3, UR6, R4 ;  /* 0x0000000603047c25 */ /* 0x000fc8000f8e0004 */
[----:B------:R-:W-:Y:S01]  /*d6e0*/  IMAD R6, R6, UR6, RZ ;  /* 0x0000000606067c24 */ /* 0x000fe2000f8e02ff */
[----:B------:R-:W-:Y:S01]  /*d6f0*/  IADD3 R57, P1, R4, UR8, RZ ;  /* 0x0000000804397c10 */ /* 0x000fe2000ff3e0ff */
[C---:B------:R-:W-:Y:S01]  /*d700*/  IMAD R7, R3.reuse, UR5, R8 ;  /* 0x0000000503077c24 */ /* 0x040fe2000f8e0208 */
[----:B------:R-:W-:Y:S01]  /*d710*/  ULDC.64 UR4, c[0x0][0x3e8] ;  /* 0x0000fa0000047ab9 */ /* 0x000fe20000000a00 */
[----:B------:R-:W-:Y:S01]  /*d720*/  IMAD R3, R3, UR7, R6 ;  /* 0x0000000703037c24 */ /* 0x000fe2000f8e0206 */
[----:B------:R-:W-:Y:S01]  /*d730*/  IADD3 R55, P0, R10, UR4, RZ ;  /* 0x000000040a377c10 */ /* 0x000fe2000ff1e0ff */
[----:B------:R-:W-:-:S03]  /*d740*/  UMOV UR4, 0xffffffff ;  /* 0xffffffff00047882 */ /* 0x000fc60000000000 */
[----:B------:R-:W-:Y:S02]  /*d750*/  IADD3.X R10, R11, UR5, R7, P0, !PT ;  /* 0x000000050b0a7c10 */ /* 0x000fe400087fe407 */
[----:B------:R-:W-:Y:S01]  /*d760*/  IADD3.X R52, R5, UR9, R3, P1, !PT ;  /* 0x0000000905347c10 */ /* 0x000fe20008ffe403 */
[----:B------:R-:W-:Y:S06]  /*d770*/  BRA.DIV UR4, `(.L_x_1530) ;  /* 0x000001e204347947 */ /* 0x000fec000b800000 */
[----:B------:R-:W1:Y:S01]  /*d780*/  LDC R53, c[0x0][0x3f4] ;  /* 0x0000fd00ff357b82 */ /* 0x000e620000000800 */
[----:B------:R-:W2:Y:S01]  /*d790*/  SHFL.IDX PT, R14, R57, RZ, 0x181f ;  /* 0x00181fff390e7589 */ /* 0x000ea200000e0000 */
[----:B------:R-:W-:-:S03]  /*d7a0*/  IMAD R54, R195, R54, RZ ;  /* 0x00000036c3367224 */ /* 0x000fc600078e02ff */
[----:B------:R-:W3:Y:S04]  /*d7b0*/  SHFL.IDX PT, R5, R55, RZ, 0x181f ;  /* 0x00181fff37057589 */ /* 0x000ee800000e0000 */
[----:B------:R-:W4:Y:S04]  /*d7c0*/  SHFL.IDX PT, R4, R52, RZ, 0x181f ;  /* 0x00181fff34047589 */ /* 0x000f2800000e0000 */
[----:B------:R-:W5:Y:S01]  /*d7d0*/  SHFL.IDX PT, R3, R10, RZ, 0x181f ;  /* 0x00181fff0a037589 */ /* 0x000f6200000e0000 */
[----:B-1----:R-:W-:-:S04]  /*d7e0*/  ISETP.GE.AND P0, PT, R22, R53, PT ;  /* 0x000000351600720c */ /* 0x002fc80003f06270 */
[----:B------:R-:W-:-:S13]  /*d7f0*/  ISETP.GE.OR P1, PT, R37, R54, P0 ;  /* 0x000000362500720c */ /* 0x000fda0000726670 */
[C---:B--2---:R-:W-:Y:S02]  /*d800*/  @!P1 IADD3 R24, P3, R22.reuse, R14, RZ ;  /* 0x0000000e16189210 */ /* 0x044fe40007f7e0ff */
[----:B---3--:R-:W-:-:S03]  /*d810*/  @!P1 IADD3 R6, P2, R22, R5, RZ ;  /* 0x0000000516069210 */ /* 0x008fc60007f5e0ff */
[--C-:B----4-:R-:W-:Y:S02]  /*d820*/  @!P1 IMAD.X R25, R4, 0x1, R56.reuse, P3 ;  /* 0x0000000104199824 */ /* 0x110fe400018e0638 */
[----:B-----5:R-:W-:Y:S02]  /*d830*/  @!P1 IMAD.X R5, R3, 0x1, R56, P2 ;  /* 0x0000000103059824 */ /* 0x020fe400010e0638 */
[----:B------:R-:W-:Y:S02]  /*d840*/  @!P1 IMAD.MOV.U32 R4, RZ, RZ, R6 ;  /* 0x000000ffff049224 */ /* 0x000fe400078e0006 */
[----:B------:R-:W2:Y:S04]  /*d850*/  @!P1 LD.E.128 R24, desc[UR46][R24.64] ;  /* 0x0000002e18189980 */ /* 0x000ea8000c101d00 */
[----:B------:R-:W3:Y:S04]  /*d860*/  @!P1 LD.E.128 R4, desc[UR46][R4.64] ;  /* 0x0000002e04049980 */ /* 0x000ee8000c101d00 */
[----:B------:R1:W4:Y:S04]  /*d870*/  SHFL.IDX PT, R3, R10, 0x1, 0x181f ;  /* 0x00381f000a037f89 */ /* 0x00032800000e0000 */
[----:B------:R1:W0:Y:S04]  /*d880*/  SHFL.IDX PT, R9, R55, 0x1, 0x181f ;  /* 0x00381f0037097f89 */ /* 0x00022800000e0000 */
[----:B------:R1:W0:Y:S04]  /*d890*/  SHFL.IDX PT, R8, R52, 0x1, 0x181f ;  /* 0x00381f0034087f89 */ /* 0x00022800000e0000 */
[----:B------:R1:W0:Y:S01]  /*d8a0*/  SHFL.IDX PT, R14, R57, 0x1, 0x181f ;  /* 0x00381f00390e7f89 */ /* 0x00022200000e0000 */
[----:B------:R-:W-:-:S02]  /*d8b0*/  CS2R R44, SRZ ;  /* 0x00000000002c7805 */ /* 0x000fc4000001ff00 */
[----:B------:R-:W-:Y:S02]  /*d8c0*/  CS2R R46, SRZ ;  /* 0x00000000002e7805 */ /* 0x000fe4000001ff00 */
[----:B------:R-:W-:Y:S02]  /*d8d0*/  CS2R R48, SRZ ;  /* 0x0000000000307805 */ /* 0x000fe4000001ff00 */
[----:B------:R-:W-:Y:S01]  /*d8e0*/  CS2R R50, SRZ ;  /* 0x0000000000327805 */ /* 0x000fe2000001ff00 */
[----:B--2---:R-:W-:Y:S02]  /*d8f0*/  @!P1 IMAD.MOV.U32 R48, RZ, RZ, R24 ;  /* 0x000000ffff309224 */ /* 0x004fe400078e0018 */
[----:B------:R-:W-:Y:S02]  /*d900*/  @!P1 IMAD.MOV.U32 R49, RZ, RZ, R25 ;  /* 0x000000ffff319224 */ /* 0x000fe400078e0019 */
[----:B---3--:R-:W-:Y:S02]  /*d910*/  @!P1 IMAD.MOV.U32 R44, RZ, RZ, R4 ;  /* 0x000000ffff2c9224 */ /* 0x008fe400078e0004 */
[----:B------:R-:W-:Y:S01]  /*d920*/  @!P1 IMAD.MOV.U32 R45, RZ, RZ, R5 ;  /* 0x000000ffff2d9224 */ /* 0x000fe200078e0005 */
[----:B------:R-:W-:Y:S01]  /*d930*/  CS2R R4, SRZ ;  /* 0x0000000000047805 */ /* 0x000fe2000001ff00 */
[----:B------:R-:W-:-:S02]  /*d940*/  @!P1 IMAD.MOV.U32 R46, RZ, RZ, R6 ;  /* 0x000000ffff2e9224 */ /* 0x000fc400078e0006 */
[----:B------:R-:W-:Y:S02]  /*d950*/  @!P1 IMAD.MOV.U32 R47, RZ, RZ, R7 ;  /* 0x000000ffff2f9224 */ /* 0x000fe400078e0007 */
[----:B------:R-:W-:Y:S02]  /*d960*/  @!P1 IMAD.MOV.U32 R50, RZ, RZ, R26 ;  /* 0x000000ffff329224 */ /* 0x000fe400078e001a */
[----:B01--4-:R-:W-:-:S07]  /*d970*/  @!P1 IMAD.MOV.U32 R51, RZ, RZ, R27 ;  /* 0x000000ffff339224 */ /* 0x013fce00078e001b */
.L_x_1850:
[----:B------:R-:W-:Y:S01]  /*d980*/  VIADD R7, R37, 0x20 ;  /* 0x0000002025077836 */ /* 0x000fe20000000000 */
[----:B------:R-:W-:Y:S01]  /*d990*/  BSSY B1, `(.L_x_1531) ;  /* 0x0000010000017945 */ /* 0x000fe20003800000 */
[----:B------:R-:W-:Y:S02]  /*d9a0*/  CS2R R28, SRZ ;  /* 0x00000000001c7805 */ /* 0x000fe4000001ff00 */
[----:B------:R-:W-:Y:S02]  /*d9b0*/  CS2R R30, SRZ ;  /* 0x00000000001e7805 */ /* 0x000fe4000001ff00 */
[----:B------:R-:W-:Y:S02]  /*d9c0*/  ISETP.GE.AND P1, PT, R7, R54, PT ;  /* 0x000000360700720c */ /* 0x000fe40003f26270 */
[----:B------:R-:W-:-:S11]  /*d9d0*/  CS2R R6, SRZ ;  /* 0x0000000000067805 */ /* 0x000fd6000001ff00 */
[----:B------:R-:W-:Y:S05]  /*d9e0*/  @P1 BRA `(.L_x_1532) ;  /* 0x0000000000281947 */ /* 0x000fea0003800000 */
[----:B------:R-:W-:Y:S02]  /*d9f0*/  CS2R R6, SRZ ;  /* 0x0000000000067805 */ /* 0x000fe4000001ff00 */
[----:B------:R-:W-:Y:S02]  /*da00*/  CS2R R28, SRZ ;  /* 0x00000000001c7805 */ /* 0x000fe4000001ff00 */
[----:B------:R-:W-:Y:S01]  /*da10*/  CS2R R30, SRZ ;  /* 0x00000000001e7805 */ /* 0x000fe2000001ff00 */
[----:B------:R-:W-:Y:S06]  /*da20*/  @P0 BRA `(.L_x_1532) ;  /* 0x0000000000180947 */ /* 0x000fec0003800000 */
[C---:B------:R-:W-:Y:S02]  /*da30*/  IADD3 R28, P1, R22.reuse, R9, RZ ;  /* 0x00000009161c7210 */ /* 0x040fe40007f3e0ff */
[----:B------:R-:W-:-:S03]  /*da40*/  IADD3 R4, P2, R22, R14, RZ ;  /* 0x0000000e16047210 */ /* 0x000fc60007f5e0ff */
[--C-:B------:R-:W-:Y:S02]  /*da50*/  IMAD.X R29, R3, 0x1, R56.reuse, P1 ;  /* 0x00000001031d7824 */ /* 0x100fe400008e0638 */
[----:B------:R-:W-:-:S04]  /*da60*/  IMAD.X R5, R8, 0x1, R56, P2 ;  /* 0x0000000108057824 */ /* 0x000fc800010e0638 */
[----:B------:R-:W5:Y:S04]  /*da70*/  LD.E.128 R28, desc[UR46][R28.64] ;  /* 0x0000002e1c1c7980 */ /* 0x000f68000c101d00 */
[----:B------:R-:W5:Y:S02]  /*da80*/  LD.E.128 R4, desc[UR46][R4.64] ;  /* 0x0000002e04047980 */ /* 0x000f64000c101d00 */
.L_x_1532:
[----:B------:R-:W-:Y:S05]  /*da90*/  BSYNC B1 ;  /* 0x0000000000017941 */ /* 0x000fea0003800000 */
.L_x_1531:
[----:B------:R-:W-:-:S03]  /*daa0*/  UMOV UR4, 0xffffffff ;  /* 0xffffffff00047882 */ /* 0x000fc60000000000 */
[----:B------:R-:W-:Y:S05]  /*dab0*/  BRA.DIV UR4, `(.L_x_1533) ;  /* 0x000001e204847947 */ /* 0x000fea000b800000 */
[----:B------:R-:W0:Y:S01]  /*dac0*/  SHFL.IDX PT, R9, R55, 0x2, 0x181f ;  /* 0x00581f0037097f89 */ /* 0x000e2200000e0000 */
[----:B------:R-:W-:-:S03]  /*dad0*/  VIADD R11, R37, 0x40 ;  /* 0x00000040250b7836 */ /* 0x000fc60000000000 */
[----:B------:R-:W1:Y:S02]  /*dae0*/  SHFL.IDX PT, R14, R57, 0x2, 0x181f ;  /* 0x00581f00390e7f89 */ /* 0x000e6400000e0000 */
[----:B------:R-:W-:Y:S02]  /*daf0*/  ISETP.GE.OR P1, PT, R11, R54, P0 ;  /* 0x000000360b00720c */ /* 0x000fe40000726670 */
[----:B------:R-:W2:Y:S04]  /*db00*/  SHFL.IDX PT, R3, R10, 0x2, 0x181f ;  /* 0x00581f000a037f89 */ /* 0x000ea800000e0000 */
[----:B------:R-:W3:Y:S07]  /*db10*/  SHFL.IDX PT, R8, R52, 0x2, 0x181f ;  /* 0x00581f0034087f89 */ /* 0x000eee00000e0000 */
[----:B0-----:R-:W-:-:S02]  /*db20*/  @!P1 IADD3 R24, P2, R22, R9, RZ ;  /* 0x0000000916189210 */ /* 0x001fc40007f5e0ff */
[----:B-1----:R-:W-:-:S03]  /*db30*/  @!P1 IADD3 R32, P3, R22, R14, RZ ;  /* 0x0000000e16209210 */ /* 0x002fc60007f7e0ff */
[--C-:B--2---:R-:W-:Y:S02]  /*db40*/  @!P1 IMAD.X R25, R3, 0x1, R56.reuse, P2 ;  /* 0x0000000103199824 */ /* 0x104fe400010e0638 */
[----:B---3--:R-:W-:-:S04]  /*db50*/  @!P1 IMAD.X R33, R8, 0x1, R56, P3 ;  /* 0x0000000108219824 */ /* 0x008fc800018e0638 */
[----:B------:R-:W2:Y:S04]  /*db60*/  @!P1 LD.E.128 R24, desc[UR46][R24.64] ;  /* 0x0000002e18189980 */ /* 0x000ea8000c101d00 */
[----:B------:R-:W3:Y:S01]  /*db70*/  @!P1 LD.E.128 R32, desc[UR46][R32.64] ;  /* 0x0000002e20209980 */ /* 0x000ee2000c101d00 */
[----:B------:R-:W-:Y:S02]  /*db80*/  CS2R R20, SRZ ;  /* 0x0000000000147805 */ /* 0x000fe4000001ff00 */
[----:B------:R-:W-:Y:S02]  /*db90*/  CS2R R38, SRZ ;  /* 0x0000000000267805 */ /* 0x000fe4000001ff00 */
[----:B------:R-:W-:Y:S01]  /*dba0*/  CS2R R40, SRZ ;  /* 0x0000000000287805 */ /* 0x000fe2000001ff00 */
[----:B------:R-:W0:Y:S01]  /*dbb0*/  SHFL.IDX PT, R55, R55, 0x3, 0x181f ;  /* 0x00781f0037377f89 */ /* 0x000e2200000e0000 */
[----:B------:R-:W-:-:S02]  /*dbc0*/  CS2R R42, SRZ ;  /* 0x00000000002a7805 */ /* 0x000fc4000001ff00 */
[----:B------:R-:W-:Y:S01]  /*dbd0*/  CS2R R8, SRZ ;  /* 0x0000000000087805 */ /* 0x000fe2000001ff00 */
[----:B------:R1:W4:Y:S04]  /*dbe0*/  SHFL.IDX PT, R3, R10, 0x3, 0x181f ;  /* 0x00781f000a037f89 */ /* 0x00032800000e0000 */
[----:B------:R-:W0:Y:S04]  /*dbf0*/  SHFL.IDX PT, R57, R57, 0x3, 0x181f ;  /* 0x00781f0039397f89 */ /* 0x000e2800000e0000 */
[----:B------:R-:W0:Y:S01]  /*dc00*/  SHFL.IDX PT, R52, R52, 0x3, 0x181f ;  /* 0x00781f0034347f89 */ /* 0x000e2200000e0000 */
[----:B--2---:R-:W-:-:S02]  /*dc10*/  @!P1 IMAD.MOV.U32 R20, RZ, RZ, R24 ;  /* 0x000000ffff149224 */ /* 0x004fc400078e0018 */
[----:B------:R-:W-:Y:S02]  /*dc20*/  @!P1 IMAD.MOV.U32 R21, RZ, RZ, R25 ;  /* 0x000000ffff159224 */ /* 0x000fe400078e0019 */
[----:B------:R-:W-:Y:S02]  /*dc30*/  @!P1 IMAD.MOV.U32 R38, RZ, RZ, R26 ;  /* 0x000000ffff269224 */ /* 0x000fe400078e001a */
[----:B------:R-:W-:Y:S02]  /*dc40*/  @!P1 IMAD.MOV.U32 R39, RZ, RZ, R27 ;  /* 0x000000ffff279224 */ /* 0x000fe400078e001b */
[----:B---3--:R-:W-:Y:S02]  /*dc50*/  @!P1 IMAD.MOV.U32 R40, RZ, RZ, R32 ;  /* 0x000000ffff289224 */ /* 0x008fe400078e0020 */
[----:B------:R-:W-:Y:S02]  /*dc60*/  @!P1 IMAD.MOV.U32 R41, RZ, RZ, R33 ;  /* 0x000000ffff299224 */ /* 0x000fe400078e0021 */
[----:B------:R-:W-:-:S02]  /*dc70*/  @!P1 IMAD.MOV.U32 R42, RZ, RZ, R34 ;  /* 0x000000ffff2a9224 */ /* 0x000fc400078e0022 */
[----:B01--4-:R-:W-:-:S07]  /*dc80*/  @!P1 IMAD.MOV.U32 R43, RZ, RZ, R35 ;  /* 0x000000ffff2b9224 */ /* 0x013fce00078e0023 */
.L_x_1860:
[----:B------:R-:W-:Y:S01]  /*dc90*/  VIADD R37, R37, 0x60 ;  /* 0x0000006025257836 */ /* 0x000fe20000000000 */
[----:B------:R-:W-:Y:S01]  /*dca0*/  BSSY B1, `(.L_x_1534) ;  /* 0x0000010000017945 */ /* 0x000fe20003800000 */
[----:B------:R-:W-:Y:S02]  /*dcb0*/  CS2R R10, SRZ ;  /* 0x00000000000a7805 */ /* 0x000fe4000001ff00 */
[----:B------:R-:W-:Y:S02]  /*dcc0*/  CS2R R12, SRZ ;  /* 0x00000000000c7805 */ /* 0x000fe4000001ff00 */
[----:B------:R-:W-:Y:S02]  /*dcd0*/  CS2R R14, SRZ ;  /* 0x00000000000e7805 */ /* 0x000fe4000001ff00 */
[----:B------:R-:W-:-:S13]  /*dce0*/  ISETP.GE.AND P1, PT, R37, R54, PT ;  /* 0x000000362500720c */ /* 0x000fda0003f26270 */
        /* <DEDUP_REMOVED lines=11> */
.L_x_1535:
[----:B------:R-:W-:Y:S05]  /*dda0*/  BSYNC B1 ;  /* 0x0000000000017941 */ /* 0x000fea0003800000 */
.L_x_1534:
[----:B------:R-:W-:Y:S01]  /*ddb0*/  ULEA.HI UR4, UR43, UR43, URZ, 0x1 ;  /* 0x0000002b2b047291 */ /* 0x000fe2000f8f083f */
[C---:B------:R-:W-:Y:S01]  /*ddc0*/  VIADD R37, R17.reuse, 0x40 ;  /* 0x0000004011257836 */ /* 0x040fe20000000000 */
[----:B------:R-:W-:Y:S01]  /*ddd0*/  VIADDMNMX R54, R54, -R199, 0x80, PT ;  /* 0x0000008036367446 */ /* 0x000fe200038009c7 */
[C---:B------:R-:W-:Y:S01]  /*dde0*/  VIADD R3, R17.reuse, 0x60 ;  /* 0x0000006011037836 */ /* 0x040fe20000000000 */
[----:B------:R-:W-:Y:S01]  /*ddf0*/  ULOP3.LUT UR4, UR4, 0xfffffffe, URZ, 0xc0, !UPT ;  /* 0xfffffffe04047892 */ /* 0x000fe2000f8ec03f */
[----:B------:R-:W-:Y:S01]  /*de00*/  BSSY B1, `(.L_x_1536) ;  /* 0x000000a000017945 */ /* 0x000fe20003800000 */
[-C--:B------:R-:W-:Y:S02]  /*de10*/  ISETP.GE.OR P3, PT, R17, R54.reuse, P0 ;  /* 0x000000361100720c */ /* 0x080fe40000766670 */
[----:B------:R-:W-:Y:S01]  /*de20*/  UIADD3 UR4, UR43, -UR4, URZ ;  /* 0x800000042b047290 */ /* 0x000fe2000fffe03f */
[-C--:B------:R-:W-:Y:S02]  /*de30*/  ISETP.GE.OR P2, PT, R219, R54.reuse, P0 ;  /* 0x00000036db00720c */ /* 0x080fe40000746670 */
[----:B------:R-:W-:-:S02]  /*de40*/  ISETP.GE.OR P1, PT, R37, R54, P0 ;  /* 0x000000362500720c */ /* 0x000fc40000726670 */
[----:B------:R-:W-:Y:S01]  /*de50*/  ISETP.GE.OR P0, PT, R3, R54, P0 ;  /* 0x000000360300720c */ /* 0x000fe20000706670 */
[----:B------:R-:W-:-:S05]  /*de60*/  IMAD.U32 R25, RZ, RZ, UR4 ;  /* 0x00000004ff197e24 */ /* 0x000fca000f8e00ff */
[----:B------:R-:W-:-:S04]  /*de70*/  SHF.L.U32 R25, R25, 0x1f, RZ ;  /* 0x0000001f19197819 */ /* 0x000fc800000006ff */
[----:B------:R-:W0:Y:S02]  /*de80*/  SYNCS.PHASECHK.TRANS64.TRYWAIT P4, [R16+URZ+0x28400], R25 ;  /* 0x02840019100075a7 */ /* 0x000e24000808017f */
[----:B0-----:R-:W-:Y:S05]  /*de90*/  @!P4 BRA `(.L_x_1537) ;  /* 0x000001e000a4c947 */ /* 0x001fea0003800000 */
.L_x_1861:
[----:B------:R-:W-:Y:S05]  /*dea0*/  BSYNC B1 ;  /* 0x0000000000017941 */ /* 0x000fea0003800000 */
.L_x_1536:
[----:B------:R-:W-:Y:S04]  /*deb0*/  BSSY B1, `(.L_x_1538) ;  /* 0x0000101000017945 */ /* 0x000fe80003800000 */
[----:B------:R-:W-:Y:S05]  /*dec0*/  @P3 BRA `(.L_x_1539) ;  /* 0x0000000c00fc3947 */ /* 0x000fea0003800000 */
[----:B------:R-:W-:Y:S02]  /*ded0*/  SHF.R.U32.HI R24, RZ, 0x8, R44 ;  /* 0x00000008ff187819 */ /* 0x000fe4000001162c */
[----:B------:R-:W-:Y:S02]  /*dee0*/  LOP3.LUT R26, R44, 0xff, RZ, 0xc0, !PT ;  /* 0x000000ff2c1a7812 */ /* 0x000fe400078ec0ff */
[----:B0-----:R-:W-:Y:S02]  /*def0*/  LOP3.LUT R25, R24, 0xff, RZ, 0xc0, !PT ;  /* 0x000000ff18197812 */ /* 0x001fe400078ec0ff */
[----:B------:R-:W-:Y:S02]  /*df00*/  LEA.HI R24, R53, R0, RZ, 0x1c ;  /* 0x0000000035187211 */ /* 0x000fe400078fe0ff */
[----:B------:R-:W-:Y:S02]  /*df10*/  PRMT R55, R25, 0x7604, R26 ;  /* 0x0000760419377816 */ /* 0x000fe4000000001a */
[----:B------:R-:W-:-:S02]  /*df20*/  SHF.R.S32.HI R25, RZ, 0x1f, R24 ;  /* 0x0000001fff197819 */ /* 0x000fc40000011418 */
[----:B------:R-:W-:Y:S02]  /*df30*/  SHF.R.U32.HI R27, RZ, 0x8, R45 ;  /* 0x00000008ff1b7819 */ /* 0x000fe4000001162d */
[----:B------:R-:W-:Y:S01]  /*df40*/  LEA.HI R25, R25, R24, RZ, 0x3 ;  /* 0x0000001819197211 */ /* 0x000fe200078f18ff */
[----:B------:R-:W-:Y:S01]  /*df50*/  IMAD.SHL.U32 R24, R24, 0x10, RZ ;  /* 0x0000001018187824 */ /* 0x000fe200078e00ff */
[----:B------:R-:W-:Y:S02]  /*df60*/  LOP3.LUT R32, R45, 0xff, RZ, 0xc0, !PT ;  /* 0x000000ff2d207812 */ /* 0x000fe400078ec0ff */
[----:B------:R-:W-:Y:S01]  /*df70*/  LOP3.LUT R27, R27, 0xff, RZ, 0xc0, !PT ;  /* 0x000000ff1b1b7812 */ /* 0x000fe200078ec0ff */
[----:B------:R-:W-:Y:S01]  /*df80*/  IMAD.SHL.U32 R25, R25, 0x800, RZ ;  /* 0x0000080019197824 */ /* 0x000fe200078e00ff */
[----:B------:R-:W-:Y:S02]  /*df90*/  SHF.R.U32.HI R26, RZ, 0x8, R46 ;  /* 0x00000008ff1a7819 */ /* 0x000fe4000001162e */
[----:B------:R-:W-:-:S02]  /*dfa0*/  SHF.R.U32.HI R33, RZ, 0x8, R47 ;  /* 0x00000008ff217819 */ /* 0x000fc4000001162f */
[----:B------:R-:W-:Y:S02]  /*dfb0*/  LOP3.LUT R24, R209, 0x70, R24, 0xf8, !PT ;  /* 0x00000070d1187812 */ /* 0x000fe400078ef818 */
[----:B------:R-:W-:Y:S02]  /*dfc0*/  SHF.R.U32.HI R54, RZ, 0x3, R209 ;  /* 0x00000003ff367819 */ /* 0x000fe400000116d1 */
[----:B------:R-:W-:Y:S02]  /*dfd0*/  PRMT R57, R27, 0x7604, R32 ;  /* 0x000076041b397816 */ /* 0x000fe40000000020 */
[----:B------:R-:W-:Y:S02]  /*dfe0*/  LOP3.LUT R27, R26, 0xff, RZ, 0xc0, !PT ;  /* 0x000000ff1a1b7812 */ /* 0x000fe400078ec0ff */
[----:B------:R-:W-:Y:S02]  /*dff0*/  LOP3.LUT R32, R46, 0xff, RZ, 0xc0, !PT ;  /* 0x000000ff2e207812 */ /* 0x000fe400078ec0ff */
[----:B------:R-:W-:-:S02]  /*e000*/  LOP3.LUT R34, R47, 0xff, RZ, 0xc0, !PT ;  /* 0x000000ff2f227812 */ /* 0x000fc400078ec0ff */
[----:B------:R-:W-:Y:S02]  /*e010*/  SHF.R.U32.HI R35, RZ, 0x8, R48 ;  /* 0x00000008ff237819 */ /* 0x000fe40000011630 */
[----:B------:R-:W-:Y:S02]  /*e020*/  LOP3.LUT R33, R33, 0xff, RZ, 0xc0, !PT ;  /* 0x000000ff21217812 */ /* 0x000fe400078ec0ff */
[----:B------:R-:W-:Y:S02]  /*e030*/  LOP3.LUT R26, R24, R54, RZ, 0x3c, !PT ;  /* 0x00000036181a7212 */ /* 0x000fe400078e3cff */
[----:B------:R-:W-:Y:S02]  /*e040*/  LOP3.LUT R24, R25, 0xffffc000, RZ, 0xc0, !PT ;  /* 0xffffc00019187812 */ /* 0x000fe400078ec0ff */
[----:B------:R-:W-:Y:S02]  /*e050*/  LOP3.LUT R52, R48, 0xff, RZ, 0xc0, !PT ;  /* 0x000000ff30347812 */ /* 0x000fe400078ec0ff */
[----:B------:R-:W-:-:S02]  /*e060*/  LOP3.LUT R35, R35, 0xff, RZ, 0xc0, !PT ;  /* 0x000000ff23237812 */ /* 0x000fc400078ec0ff */
[----:B------:R-:W-:Y:S02]  /*e070*/  PRMT R59, R27, 0x7604, R32 ;  /* 0x000076041b3b7816 */ /* 0x000fe40000000020 */
[----:B------:R-:W-:Y:S02]  /*e080*/  PRMT R61, R33, 0x7604, R34 ;  /* 0x00007604213d7816 */ /* 0x000fe40000000022 */
[----:B------:R-:W-:Y:S02]  /*e090*/  IADD3 R33, R26, R24, R213 ;  /* 0x000000181a217210 */ /* 0x000fe40007ffe0d5 */
[----:B------:R-:W-:Y:S01]  /*e0a0*/  SHF.R.U32.HI R32, RZ, 0x8, R49 ;  /* 0x00000008ff207819 */ /* 0x000fe20000011631 */
[----:B------:R-:W-:Y:S01]  /*e0b0*/  LDS.128 R24, [R214+0x18000] ;  /* 0x01800000d6187984 */ /* 0x000fe20000000c00 */
[----:B------:R-:W-:Y:S02]  /*e0c0*/  SHF.R.U32.HI R34, RZ, 0x8, R50 ;  /* 0x00000008ff227819 */ /* 0x000fe40000011632 */
[----:B------:R-:W-:Y:S01]  /*e0d0*/  PRMT R63, R35, 0x7604, R52 ;  /* 0x00007604233f7816 */ /* 0x000fe20000000034 */
[----:B------:R-:W-:Y:S01]  /*e0e0*/  IMAD.IADD R52, R16, 0x1, R33 ;  /* 0x0000000110347824 */ /* 0x000fe200078e0221 */
[----:B------:R-:W-:-:S02]  /*e0f0*/  LOP3.LUT R35, R49, 0xff, RZ, 0xc0, !PT ;  /* 0x000000ff31237812 */ /* 0x000fc400078ec0ff */
[----:B------:R-:W-:Y:S02]  /*e100*/  LOP3.LUT R32, R32, 0xff, RZ, 0xc0, !PT ;  /* 0x000000ff20207812 */ /* 0x000fe400078ec0ff */
[----:B------:R-:W-:Y:S02]  /*e110*/  LOP3.LUT R34, R34, 0xff, RZ, 0xc0, !PT ;  /* 0x000000ff22227812 */ /* 0x000fe400078ec0ff */
[----:B------:R-:W-:Y:S02]  /*e120*/  LOP3.LUT R65, R50, 0xff, RZ, 0xc0, !PT ;  /* 0x000000ff32417812 */ /* 0x000fe400078ec0ff */
[----:B------:R-:W-:Y:S02]  /*e130*/  PRMT R67, R32, 0x7604, R35 ;  /* 0x0000760420437816 */ /* 0x000fe40000000023 */
[----:B------:R-:W-:Y:S02]  /*e140*/  PRMT R69, R34, 0x7604, R65 ;  /* 0x0000760422457816 */ /* 0x000fe40000000041 */
[----:B------:R-:W0:Y:S01]  /*e150*/  LDS.128 R32, [R52+0x18000] ;  /* 0x0180000034207984 */ /* 0x000e220000000c00 */
[----:B------:R-:W-:-:S02]  /*e160*/  SHF.R.U32.HI R54, RZ, 0x8, R51 ;  /* 0x00000008ff367819 */ /* 0x000fc40000011633 */
[----:B------:R-:W-:Y:S02]  /*e170*/  SHF.R.U32.HI R56, RZ, 0x10, R45 ;  /* 0x00000010ff387819 */ /* 0x000fe4000001162d */
[----:B------:R-:W-:Y:S02]  /*e180*/  LOP3.LUT R71, R51, 0xff, RZ, 0xc0, !PT ;  /* 0x000000ff33477812 */ /* 0x000fe400078ec0ff */
[----:B------:R-:W-:Y:S02]  /*e190*/  LOP3.LUT R54, R54, 0xff, RZ, 0xc0, !PT ;  /* 0x000000ff36367812 */ /* 0x000fe400078ec0ff */
[----:B------:R-:W-:Y:S02]  /*e1a0*/  SHF.R.U32.HI R58, RZ, 0x10, R46 ;  /* 0x00000010ff3a7819 */ /* 0x000fe4000001162e */
[----:B------:R-:W-:Y:S02]  /*e1b0*/  LOP3.LUT R56, R56, 0xff, RZ, 0xc0, !PT ;  /* 0x000000ff38387812 */ /* 0x000fe400078ec0ff */
[----:B------:R-:W-:-:S02]  /*e1c0*/  PRMT R71, R54, 0x7604, R71 ;  /* 0x0000760436477816 */ /* 0x000fc40000000047 */
[----:B------:R-:W-:Y:S02]  /*e1d0*/  SHF.R.U32.HI R54, RZ, 0x10, R44 ;  /* 0x00000010ff367819 */ /* 0x000fe4000001162c */
[----:B------:R-:W-:Y:S02]  /*e1e0*/  LOP3.LUT R58, R58, 0xff, RZ, 0xc0, !PT ;  /* 0x000000ff3a3a7812 */ /* 0x000fe400078ec0ff */
[----:B------:R-:W-:Y:S02]  /*e1f0*/  PRMT R57, R56, 0x7054, R57 ;  /* 0x0000705438397816 */ /* 0x000fe40000000039 */
[----:B------:R-:W-:Y:S02]  /*e200*/  SHF.R.U32.HI R56, RZ, 0x10, R49 ;  /* 0x00000010ff387819 */ /* 0x000fe40000011631 */
[----:B------:R-:W-:Y:S02]  /*e210*/  LOP3.LUT R54, R54, 0xff, RZ, 0xc0, !PT ;  /* 0x000000ff36367812 */ /* 0x000fe400078ec0ff */
[----:B------:R-:W-:-:S02]  /*e220*/  PRMT R59, R58, 0x7054, R59 ;  /* 0x000070543a3b7816 */ /* 0x000fc4000000003b */
[----:B------:R-:W-:Y:S02]  /*e230*/  SHF.R.U32.HI R58, RZ, 0x10, R50 ;  /* 0x00000010ff3a7819 */ /* 0x000fe40000011632 */
[----:B------:R-:W-:Y:S02]  /*e240*/  LOP3.LUT R56, R56, 0xff, RZ, 0xc0, !PT ;  /* 0x000000ff38387812 */ /* 0x000fe400078ec0ff */
[----:B------:R-:W-:Y:S02]  /*e250*/  SHF.R.U32.HI R60, RZ, 0x10, R47 ;  /* 0x00000010ff3c7819 */ /* 0x000fe4000001162f */
[----:B------:R-:W-:Y:S02]  /*e260*/  PRMT R55, R54, 0x7054, R55 ;  /* 0x0000705436377816 */ /* 0x000fe40000000037 */
[----:B------:R-:W-:Y:S02]  /*e270*/  SHF.R.U32.HI R54, RZ, 0x10, R48 ;  /* 0x00000010ff367819 */ /* 0x000fe40000011630 */
[----:B------:R-:W-:-:S02]  /*e280*/  LOP3.LUT R58, R58, 0xff, RZ, 0xc0, !PT ;  /* 0x000000ff3a3a7812 */ /* 0x000fc400078ec0ff */
[----:B------:R-:W-:Y:S02]  /*e290*/  PRMT R67, R56, 0x7054, R67 ;  /* 0x0000705438437816 */ /* 0x000fe40000000043 */
[----:B------:R-:W-:Y:S02]  /*e2a0*/  LOP3.LUT R60, R60, 0xff, RZ, 0xc0, !PT ;  /* 0x000000ff3c3c7812 */ /* 0x000fe400078ec0ff */
[----:B------:R-:W-:Y:S02]  /*e2b0*/  LOP3.LUT R54, R54, 0xff, RZ, 0xc0, !PT ;  /* 0x000000ff36367812 */ /* 0x000fe400078ec0ff */
[----:B------:R-:W-:Y:S02]  /*e2c0*/  PRMT R69, R58, 0x7054, R69 ;  /* 0x000070543a457816 */ /* 0x000fe40000000045 */
[----:B------:R-:W-:Y:S02]  /*e2d0*/  LOP3.LUT R67, R67, 0xff000000, R49, 0xf8, !PT ;  /* 0xff00000043437812 */ /* 0x000fe400078ef831 */
[----:B------:R-:W-:-:S02]  /*e2e0*/  PRMT R61, R60, 0x7054, R61 ;  /* 0x000070543c3d7816 */ /* 0x000fc4000000003d */
[----:B------:R-:W-:Y:S02]  /*e2f0*/  LOP3.LUT R57, R57, 0xff000000, R45, 0xf8, !PT ;  /* 0xff00000039397812 */ /* 0x000fe400078ef82d */
[----:B------:R-:W-:Y:S02]  /*e300*/  SHF.R.U32.HI R60, RZ, 0x10, R51 ;  /* 0x00000010ff3c7819 */ /* 0x000fe40000011633 */
[----:B------:R-:W-:Y:S02]  /*e310*/  PRMT R65, R54, 0x7054, R63 ;  /* 0x0000705436417816 */ /* 0x000fe4000000003f */
[----:B------:R-:W-:Y:S02]  /*e320*/  LOP3.LUT R45, R69, 0xff000000, R50, 0xf8, !PT ;  /* 0xff000000452d7812 */ /* 0x000fe400078ef832 */
[----:B------:R-:W-:Y:S02]  /*e330*/  F2FP.F16.E4M3.UNPACK_B R66, R67 ;  /* 0x00000043ff42723e */ /* 0x000fe400020006ff */
[----:B0-----:R-:W-:-:S02]  /*e340*/  F2FP.F16.E4M3.UNPACK_B R50, R33 ;  /* 0x00000021ff32723e */ /* 0x001fc400020006ff */
[----:B------:R-:W-:Y:S01]  /*e350*/  LOP3.LUT R54, R55, 0xff000000, R44, 0xf8, !PT ;  /* 0xff00000037367812 */ /* 0x000fe200078ef82c */
[--C-:B------:R-:W-:Y:S01]  /*e360*/  HADD2.F32 R68, -RZ, R66.reuse.H0_H0 ;  /* 0x20000042ff447230 */ /* 0x100fe20000004100 */
[----:B------:R-:W-:Y:S01]  /*e370*/  LOP3.LUT R44, R59, 0xff000000, R46, 0xf8, !PT ;  /* 0xff0000003b2c7812 */ /* 0x000fe200078ef82e */
[----:B------:R-:W-:Y:S01]  /*e380*/  HADD2.F32 R69, -RZ, R66.H1_H1 ;  /* 0x30000042ff457230 */ /* 0x000fe20000004100 */
[----:B------:R-:W-:Y:S02]  /*e390*/  LOP3.LUT R63, R61, 0xff000000, R47, 0xf8, !PT ;  /* 0xff0000003d3f7812 */ /* 0x000fe400078ef82f */
[----:B------:R-:W-:Y:S02]  /*e3a0*/  LOP3.LUT R60, R60, 0xff, RZ, 0xc0, !PT ;  /* 0x000000ff3c3c7812 */ /* 0x000fe400078ec0ff */
[----:B------:R-:W-:Y:S02]  /*e3b0*/  LOP3.LUT R47, R65, 0xff000000, R48, 0xf8, !PT ;  /* 0xff000000412f7812 */ /* 0x000fe400078ef830 */
[----:B------:R-:W-:-:S02]  /*e3c0*/  F2FP.F16.E4M3.UNPACK_B R59, R57 ;  /* 0x00000039ff3b723e */ /* 0x000fc400020006ff */
[-C--:B------:R-:W-:Y:S02]  /*e3d0*/  F2FP.F16.E4M3.UNPACK_B R48, R25.reuse ;  /* 0x00000019ff30723e */ /* 0x080fe400020006ff */
[----:B------:R-:W-:Y:S01]  /*e3e0*/  F2FP.F16.E4M3.UNPACK_B R55, R25.H1 ;  /* 0x00000019ff37723e */ /* 0x000fe200030006ff */
[----:B------:R-:W-:Y:S01]  /*e3f0*/  HADD2.F32 R25, -RZ, R50.H0_H0 ;  /* 0x20000032ff197230 */ /* 0x000fe20000004100 */
[----:B------:R-:W-:Y:S01]  /*e400*/  PRMT R71, R60, 0x7054, R71 ;  /* 0x000070543c477816 */ /* 0x000fe20000000047 */
[--C-:B------:R-:W-:Y:S01]  /*e410*/  HADD2.F32 R60, -RZ, R59.reuse.H0_H0 ;  /* 0x2000003bff3c7230 */ /* 0x100fe20000004100 */
[-C--:B------:R-:W-:Y:S01]  /*e420*/  F2FP.F16.E4M3.UNPACK_B R61, R35.reuse ;  /* 0x00000023ff3d723e */ /* 0x080fe200020006ff */
[----:B------:R-:W-:Y:S01]  /*e430*/  HADD2.F32 R49, -RZ, R48.H0_H0 ;  /* 0x20000030ff317230 */ /* 0x000fe20000004100 */
[----:B------:R-:W-:Y:S01]  /*e440*/  F2FP.F16.E4M3.UNPACK_B R65, R35.H1 ;  /* 0x00000023ff41723e */ /* 0x000fe200030006ff */
[----:B------:R-:W-:Y:S01]  /*e450*/  HADD2.F32 R59, -RZ, R59.H1_H1 ;  /* 0x3000003bff3b7230 */ /* 0x000fe20000004100 */
[----:B------:R-:W-:-:S02]  /*e460*/  F2FP.F16.E4M3.UNPACK_B R35, R32 ;  /* 0x00000020ff23723e */ /* 0x000fc400020006ff */
[----:B------:R-:W-:Y:S01]  /*e470*/  F2FP.F16.E4M3.UNPACK_B R62, R32.H1 ;  /* 0x00000020ff3e723e */ /* 0x000fe200030006ff */
[C---:B------:R-:W-:Y:S01]  /*e480*/  FMUL.FTZ R32, R25.reuse, R68 ;  /* 0x0000004419207220 */ /* 0x040fe20000410000 */
[----:B------:R-:W-:Y:S01]  /*e490*/  F2FP.F16.E4M3.UNPACK_B R56, R33.H1 ;  /* 0x00000021ff38723e */ /* 0x000fe200030006ff */
[-C--:B------:R-:W-:Y:S01]  /*e4a0*/  FMUL.FTZ R33, R25, R60.reuse ;  /* 0x0000003c19217220 */ /* 0x080fe20000410000 */
[----:B------:R-:W-:Y:S01]  /*e4b0*/  F2FP.F16.E4M3.UNPACK_B R67, R67.H1 ;  /* 0x00000043ff43723e */ /* 0x000fe200030006ff */
[C---:B------:R-:W-:Y:S01]  /*e4c0*/  FFMA.FTZ R25, R49.reuse, R60, -R32 ;  /* 0x0000003c31197223 */ /* 0x040fe20000010820 */
[----:B------:R-:W-:Y:S01]  /*e4d0*/  F2FP.F16.E4M3.UNPACK_B R57, R57.H1 ;  /* 0x00000039ff39723e */ /* 0x000fe200030006ff */
[----:B------:R-:W-:Y:S02]  /*e4e0*/  HADD2.F32 R32, -RZ, R48.H1_H1 ;  /* 0x30000030ff207230 */ /* 0x000fe40000004100 */
[----:B------:R-:W-:Y:S01]  /*e4f0*/  FFMA.FTZ R33, R49, R68, R33 ;  /* 0x0000004431217223 */ /* 0x000fe20000010021 */
[----:B------:R-:W-:Y:S01]  /*e500*/  HADD2.F32 R48, -RZ, R50.H1_H1 ;  /* 0x30000032ff307230 */ /* 0x000fe20000004100 */
[----:B------:R-:W-:Y:S01]  /*e510*/  LOP3.LUT R71, R71, 0xff000000, R51, 0xf8, !PT ;  /* 0xff00000047477812 */ /* 0x000fe200078ef833 */
[----:B------:R-:W-:Y:S01]  /*e520*/  HADD2.F32 R66, -RZ, R67.H0_H0 ;  /* 0x20000043ff427230 */ /* 0x000fe20000004100 */
[----:B------:R-:W-:Y:S01]  /*e530*/  F2FP.F16.E4M3.UNPACK_B R58, R27 ;  /* 0x0000001bff3a723e */ /* 0x000fe200020006ff */
[----:B------:R-:W-:-:S02]  /*e540*/  HADD2.F32 R49, -RZ, R56.H0_H0 ;  /* 0x20000038ff317230 */ /* 0x000fc40000004100 */
[C---:B------:R-:W-:Y:S01]  /*e550*/  FMUL.FTZ R73, R48.reuse, R69 ;  /* 0x0000004530497220 */ /* 0x040fe20000410000 */
[----:B------:R-:W-:Y:S02]  /*e560*/  HADD2.F32 R60, -RZ, R57.H0_H0 ;  /* 0x20000039ff3c7230 */ /* 0x000fe40000004100 */
[-C--:B------:R-:W-:Y:S01]  /*e570*/  FMUL.FTZ R68, R48, R59.reuse ;  /* 0x0000003b30447220 */ /* 0x080fe20000410000 */
[----:B------:R-:W-:Y:S02]  /*e580*/  HADD2.F32 R50, -RZ, R55.H0_H0 ;  /* 0x20000037ff327230 */ /* 0x000fe40000004100 */
[C---:B------:R-:W-:Y:S01]  /*e590*/  FMUL.FTZ R75, R49.reuse, R66 ;  /* 0x00000042314b7220 */ /* 0x040fe20000410000 */
[C---:B------:R-:W-:Y:S01]  /*e5a0*/  FFMA.FTZ R48, R32.reuse, R59, -R73 ;  /* 0x0000003b20307223 */ /* 0x040fe20000010849 */
[-C--:B------:R-:W-:Y:S01]  /*e5b0*/  FMUL.FTZ R77, R49, R60.reuse ;  /* 0x0000003c314d7220 */ /* 0x080fe20000410000 */
[----:B------:R-:W-:Y:S01]  /*e5c0*/  FFMA.FTZ R32, R32, R69, R68 ;  /* 0x0000004520207223 */ /* 0x000fe20000010044 */
[----:B------:R-:W-:Y:S01]  /*e5d0*/  F2FP.F16.E4M3.UNPACK_B R69, R71 ;  /* 0x00000047ff45723e */ /* 0x000fe200020006ff */
[C---:B------:R-:W-:Y:S01]  /*e5e0*/  FFMA.FTZ R49, R50.reuse, R60, -R75 ;  /* 0x0000003c32317223 */ /* 0x040fe2000001084b */
[----:B------:R-:W-:Y:S01]  /*e5f0*/  FFMA.FTZ R50, R50, R66, R77 ;  /* 0x0000004232327223 */ /* 0x000fe2000001004d */
[----:B------:R-:W-:Y:S01]  /*e600*/  F2FP.F16.E4M3.UNPACK_B R66, R63 ;  /* 0x0000003fff42723e */ /* 0x000fe200020006ff */
[----:B------:R-:W-:Y:S01]  /*e610*/  HADD2.F32 R59, -RZ, R57.H1_H1 ;  /* 0x30000039ff3b7230 */ /* 0x000fe20000004100 */
[----:B------:R-:W-:Y:S01]  /*e620*/  F2FP.F16.E4M3.UNPACK_B R64, R27.H1 ;  /* 0x0000001bff40723e */ /* 0x000fe200030006ff */
[----:B------:R-:W-:Y:S01]  /*e630*/  HADD2.F32 R68, -RZ, R67.H1_H1 ;  /* 0x30000043ff447230 */ /* 0x000fe20000004100 */
[-C--:B------:R-:W-:Y:S01]  /*e640*/  F2FP.F16.E4M3.UNPACK_B R51, R24.reuse.H1 ;  /* 0x00000018ff33723e */ /* 0x080fe200030006ff */
[----:B------:R-:W-:Y:S01]  /*e650*/  HADD2.F32 R56, -RZ, R56.H1_H1 ;  /* 0x30000038ff387230 */ /* 0x000fe20000004100 */
[----:B------:R-:W-:Y:S01]  /*e660*/  F2FP.F16.E4M3.UNPACK_B R46, R24 ;  /* 0x00000018ff2e723e */ /* 0x000fe200020006ff */
[----:B------:R-:W-:Y:S01]  /*e670*/  HADD2.F32 R70, -RZ, R69.H0_H0 ;  /* 0x20000045ff467230 */ /* 0x000fe20000004100 */
[----:B------:R-:W-:Y:S01]  /*e680*/  F2FP.F16.E4M3.UNPACK_B R24, R26 ;  /* 0x0000001aff18723e */ /* 0x000fe200020006ff */
[----:B------:R-:W-:-:S02]  /*e690*/  HADD2.F32 R57, -RZ, R61.H0_H0 ;  /* 0x2000003dff397230 */ /* 0x000fc40000004100 */
[C---:B------:R-:W-:Y:S01]  /*e6a0*/  FMUL.FTZ R72, R56.reuse, R68 ;  /* 0x0000004438487220 */ /* 0x040fe20000410000 */
[----:B------:R-:W-:Y:S02]  /*e6b0*/  HADD2.F32 R67, -RZ, R66.H0_H0 ;  /* 0x20000042ff437230 */ /* 0x000fe40000004100 */
[----:B------:R-:W-:Y:S01]  /*e6c0*/  FMUL.FTZ R73, R56, R59 ;  /* 0x0000003b38497220 */ /* 0x000fe20000410000 */
[----:B------:R-:W-:Y:S02]  /*e6d0*/  HADD2.F32 R55, -RZ, R55.H1_H1 ;  /* 0x30000037ff377230 */ /* 0x000fe40000004100 */
[C---:B------:R-:W-:Y:S01]  /*e6e0*/  FMUL.FTZ R75, R57.reuse, R70 ;  /* 0x00000046394b7220 */ /* 0x040fe20000410000 */
[----:B------:R-:W-:Y:S02]  /*e6f0*/  HADD2.F32 R60, -RZ, R58.H0_H0 ;  /* 0x2000003aff3c7230 */ /* 0x000fe40000004100 */
[----:B------:R-:W-:Y:S01]  /*e700*/  FMUL.FTZ R77, R57, R67 ;  /* 0x00000043394d7220 */ /* 0x000fe20000410000 */
[----:B------:R-:W-:-:S02]  /*e710*/  HADD2.F32 R69, -RZ, R69.H1_H1 ;  /* 0x30000045ff457230 */ /* 0x000fc40000004100 */
[C---:B------:R-:W-:Y:S01]  /*e720*/  FFMA.FTZ R56, R55.reuse, R59, -R72 ;  /* 0x0000003b37387223 */ /* 0x040fe20000010848 */
[----:B------:R-:W-:Y:S01]  /*e730*/  F2FP.F16.E4M3.UNPACK_B R72, R71.H1 ;  /* 0x00000047ff48723e */ /* 0x000fe200030006ff */
[C---:B------:R-:W-:Y:S01]  /*e740*/  FFMA.FTZ R57, R60.reuse, R67, -R75 ;  /* 0x000000433c397223 */ /* 0x040fe2000001084b */
[----:B------:R-:W-:Y:S01]  /*e750*/  HADD2.F32 R67, -RZ, R66.H1_H1 ;  /* 0x30000042ff437230 */ /* 0x000fe20000004100 */
[----:B------:R-:W-:Y:S01]  /*e760*/  F2FP.F16.E4M3.UNPACK_B R66, R63.H1 ;  /* 0x0000003fff42723e */ /* 0x000fe200030006ff */
[----:B------:R-:W-:Y:S01]  /*e770*/  FFMA.FTZ R59, R55, R68, R73 ;  /* 0x00000044373b7223 */ /* 0x000fe20000010049 */
[----:B------:R-:W-:Y:S02]  /*e780*/  HADD2.F32 R61, -RZ, R61.H1_H1 ;  /* 0x3000003dff3d7230 */ /* 0x000fe40000004100 */
[----:B------:R-:W-:Y:S01]  /*e790*/  FFMA.FTZ R55, R60, R70, R77 ;  /* 0x000000463c377223 */ /* 0x000fe2000001004d */
[----:B------:R-:W-:Y:S01]  /*e7a0*/  HADD2.F32 R70, -RZ, R72.H0_H0 ;  /* 0x20000048ff467230 */ /* 0x000fe20000004100 */
[----:B------:R-:W-:Y:S01]  /*e7b0*/  F2FP.F16.E4M3.UNPACK_B R27, R26.H1 ;  /* 0x0000001aff1b723e */ /* 0x000fe200030006ff */
        /* <DEDUP_REMOVED lines=12> */
[----:B------:R-:W-:Y:S01]  /*e880*/  FFMA.FTZ R63, R63, R70, R73 ;  /* 0x000000463f3f7223 */ /* 0x000fe20000010049 */
[----:B------:R-:W-:Y:S01]  /*e890*/  HADD2.F32 R70, -RZ, R66.H1_H1 ;  /* 0x30000042ff467230 */ /* 0x000fe20000004100 */
[----:B------:R-:W-:Y:S01]  /*e8a0*/  F2FP.F16.E4M3.UNPACK_B R68, R54.H1 ;  /* 0x00000036ff44723e */ /* 0x000fe200030006ff */
[----:B------:R-:W-:Y:S02]  /*e8b0*/  HADD2.F32 R73, -RZ, R72.H1_H1 ;  /* 0x30000048ff497230 */ /* 0x000fe40000004100 */
[----:B------:R-:W-:Y:S01]  /*e8c0*/  FFMA.FTZ R58, R58, R69, R74 ;  /* 0x000000453a3a7223 */ /* 0x000fe2000001004a */
[----:B------:R-:W-:Y:S02]  /*e8d0*/  HADD2.F32 R66, -RZ, R64.H1_H1 ;  /* 0x30000040ff427230 */ /* 0x000fe40000004100 */
[----:B------:R-:W-:Y:S01]  /*e8e0*/  FMUL.FTZ R76, R65, R70 ;  /* 0x00000046414c7220 */ /* 0x000fe20000410000 */
[----:B------:R-:W-:-:S02]  /*e8f0*/  HADD2.F32 R72, -RZ, R71.H0_H0 ;  /* 0x20000047ff487230 */ /* 0x000fc40000004100 */
[----:B------:R-:W-:Y:S01]  /*e900*/  FMUL.FTZ R77, R65, R73 ;  /* 0x00000049414d7220 */ /* 0x000fe20000410000 */
[----:B------:R-:W-:Y:S01]  /*e910*/  HADD2.F32 R64, -RZ, R62.H0_H0 ;  /* 0x2000003eff407230 */ /* 0x000fe20000004100 */
[-C--:B------:R-:W-:Y:S01]  /*e920*/  F2FP.F16.E4M3.UNPACK_B R26, R34.reuse ;  /* 0x00000022ff1a723e */ /* 0x080fe200020006ff */
[----:B------:R-:W-:Y:S01]  /*e930*/  HADD2.F32 R69, -RZ, R68.H0_H0 ;  /* 0x20000044ff457230 */ /* 0x000fe20000004100 */
[----:B------:R-:W-:Y:S01]  /*e940*/  F2FP.F16.E4M3.UNPACK_B R34, R34.H1 ;  /* 0x00000022ff22723e */ /* 0x000fe200030006ff */
[----:B------:R-:W-:Y:S02]  /*e950*/  HADD2.F32 R67, -RZ, R51.H0_H0 ;  /* 0x20000033ff437230 */ /* 0x000fe40000004100 */
[C---:B------:R-:W-:Y:S01]  /*e960*/  FMUL.FTZ R74, R64.reuse, R72 ;  /* 0x00000048404a7220 */ /* 0x040fe20000410000 */
[----:B------:R-:W-:Y:S02]  /*e970*/  HADD2.F32 R71, -RZ, R71.H1_H1 ;  /* 0x30000047ff477230 */ /* 0x000fe40000004100 */
[----:B------:R-:W-:Y:S01]  /*e980*/  FMUL.FTZ R75, R64, R69 ;  /* 0x00000045404b7220 */ /* 0x000fe20000410000 */
[----:B------:R-:W-:-:S02]  /*e990*/  HADD2.F32 R62, -RZ, R62.H1_H1 ;  /* 0x3000003eff3e7230 */ /* 0x000fc40000004100 */
[C---:B------:R-:W-:Y:S01]  /*e9a0*/  FFMA.FTZ R65, R67.reuse, R69, -R74 ;  /* 0x0000004543417223 */ /* 0x040fe2000001084a */
[----:B------:R-:W-:Y:S02]  /*e9b0*/  HADD2.F32 R69, -RZ, R68.H1_H1 ;  /* 0x30000044ff457230 */ /* 0x000fe40000004100 */
[----:B------:R-:W-:Y:S01]  /*e9c0*/  FFMA.FTZ R64, R66, R70, -R77 ;  /* 0x0000004642407223 */ /* 0x000fe2000001084d */
[----:B------:R-:W-:Y:S01]  /*e9d0*/  FFMA.FTZ R67, R67, R72, R75 ;  /* 0x0000004843437223 */ /* 0x000fe2000001004b */
[----:B------:R-:W-:Y:S01]  /*e9e0*/  HADD2.F32 R51, -RZ, R51.H1_H1 ;  /* 0x30000033ff337230 */ /* 0x000fe20000004100 */
[----:B------:R-:W-:Y:S01]  /*e9f0*/  F2FP.F16.E4M3.UNPACK_B R70, R47 ;  /* 0x0000002fff46723e */ /* 0x000fe200020006ff */
[C---:B------:R-:W-:Y:S01]  /*ea00*/  FMUL.FTZ R72, R62.reuse, R71 ;  /* 0x000000473e487220 */ /* 0x040fe20000410000 */
[----:B------:R-:W-:Y:S01]  /*ea10*/  F2FP.F16.E4M3.UNPACK_B R68, R54 ;  /* 0x00000036ff44723e */ /* 0x000fe200020006ff */
[----:B------:R-:W-:Y:S01]  /*ea20*/  FMUL.FTZ R74, R62, R69 ;  /* 0x000000453e4a7220 */ /* 0x000fe20000410000 */
[----:B------:R-:W-:Y:S01]  /*ea30*/  FFMA.FTZ R66, R66, R73, R76 ;  /* 0x0000004942427223 */ /* 0x000fe2000001004c */
[----:B------:R-:W-:Y:S01]  /*ea40*/  FFMA.FTZ R76, R51, R69, -R72 ;  /* 0x00000045334c7223 */ /* 0x000fe20000010848 */
[----:B------:R-:W-:-:S02]  /*ea50*/  HADD2.F32 R62, -RZ, R70.H0_H0 ;  /* 0x20000046ff3e7230 */ /* 0x000fc40000004100 */
[----:B------:R-:W-:Y:S01]  /*ea60*/  FFMA.FTZ R78, R51, R71, R74 ;  /* 0x00000047334e7223 */ /* 0x000fe2000001004a */
[--C-:B------:R-:W-:Y:S01]  /*ea70*/  HADD2.F32 R54, -RZ, R35.reuse.H0_H0 ;  /* 0x20000023ff367230 */ /* 0x100fe20000004100 */
[----:B------:R-:W-:Y:S01]  /*ea80*/  F2FP.SATFINITE.E4M3.F32.PACK_AB_MERGE_C R49, R56, R49, RZ ;  /* 0x000000313831723e */ /* 0x000fe200048070ff */
[----:B------:R-:W-:Y:S01]  /*ea90*/  HADD2.F32 R51, -RZ, R68.H0_H0 ;  /* 0x20000044ff337230 */ /* 0x000fe20000004100 */
[----:B------:R-:W-:Y:S01]  /*eaa0*/  F2FP.SATFINITE.E4M3.F32.PACK_AB_MERGE_C R50, R59, R50, RZ ;  /* 0x000000323b32723e */ /* 0x000fe200048070ff */
[----:B------:R-:W-:Y:S02]  /*eab0*/  HADD2.F32 R47, -RZ, R46.H0_H0 ;  /* 0x2000002eff2f7230 */ /* 0x000fe40000004100 */
[C---:B------:R-:W-:Y:S01]  /*eac0*/  FMUL.FTZ R72, R54.reuse, R62 ;  /* 0x0000003e36487220 */ /* 0x040fe20000410000 */
[----:B------:R-:W-:Y:S02]  /*ead0*/  HADD2.F32 R70, -RZ, R70.H1_H1 ;  /* 0x30000046ff467230 */ /* 0x000fe40000004100 */
[----:B------:R-:W-:Y:S01]  /*eae0*/  FMUL.FTZ R74, R54, R51 ;  /* 0x00000033364a7220 */ /* 0x000fe20000410000 */
[----:B------:R-:W-:Y:S01]  /*eaf0*/  HADD2.F32 R35, -RZ, R35.H1_H1 ;  /* 0x30000023ff237230 */ /* 0x000fe20000004100 */
[----:B------:R-:W-:Y:S01]  /*eb00*/  F2FP.F16.E4M3.UNPACK_B R54, R45.H1 ;  /* 0x0000002dff36723e */ /* 0x000fe200030006ff */
[----:B------:R-:W-:-:S02]  /*eb10*/  HADD2.F32 R68, -RZ, R68.H1_H1 ;  /* 0x30000044ff447230 */ /* 0x000fc40000004100 */
[----:B------:R-:W-:Y:S01]  /*eb20*/  FFMA.FTZ R72, R47, R51, -R72 ;  /* 0x000000332f487223 */ /* 0x000fe20000010848 */
[----:B------:R-:W-:Y:S02]  /*eb30*/  HADD2.F32 R46, -RZ, R46.H1_H1 ;  /* 0x3000002eff2e7230 */ /* 0x000fe40000004100 */
[----:B------:R-:W-:Y:S01]  /*eb40*/  FMUL.FTZ R69, R35, R70 ;  /* 0x0000004623457220 */ /* 0x000fe20000410000 */
[----:B------:R-:W-:Y:S01]  /*eb50*/  FFMA.FTZ R74, R47, R62, R74 ;  /* 0x0000003e2f4a7223 */ /* 0x000fe2000001004a */
[----:B------:R-:W-:Y:S01]  /*eb60*/  F2FP.F16.E4M3.UNPACK_B R51, R44.H1 ;  /* 0x0000002cff33723e */ /* 0x000fe200030006ff */
[-C--:B------:R-:W-:Y:S01]  /*eb70*/  FMUL.FTZ R35, R35, R68.reuse ;  /* 0x0000004423237220 */ /* 0x080fe20000410000 */
[----:B------:R-:W-:Y:S02]  /*eb80*/  HADD2.F32 R62, -RZ, R54.H0_H0 ;  /* 0x20000036ff3e7230 */ /* 0x000fe40000004100 */
        /* <DEDUP_REMOVED lines=13> */
[----:B------:R-:W-:Y:S01]  /*ec60*/  HADD2.F32 R27, -RZ, R27.H1_H1 ;  /* 0x3000001bff1b7230 */ /* 0x000fe20000004100 */
[----:B------:R-:W-:Y:S01]  /*ec70*/  F2FP.SATFINITE.E4M3.F32.PACK_AB_MERGE_C R67, R78, R67, RZ ;  /* 0x000000434e43723e */ /* 0x000fe200048070ff */
[--C-:B------:R-:W-:Y:S02]  /*ec80*/  HADD2.F32 R35, -RZ, R44.reuse.H0_H0 ;  /* 0x2000002cff237230 */ /* 0x100fe40000004100 */
[CC--:B------:R-:W-:Y:S01]  /*ec90*/  FMUL.FTZ R46, R34.reuse, R54.reuse ;  /* 0x00000036222e7220 */ /* 0x0c0fe20000410000 */
[----:B------:R-:W-:Y:S01]  /*eca0*/  FMUL.FTZ R47, R34, R51 ;  /* 0x00000033222f7220 */ /* 0x000fe20000410000 */
[----:B------:R-:W-:Y:S01]  /*ecb0*/  F2FP.F16.E4M3.UNPACK_B R34, R45 ;  /* 0x0000002dff22723e */ /* 0x000fe200020006ff */
[----:B------:R-:W-:Y:S02]  /*ecc0*/  HADD2.F32 R45, -RZ, R44.H1_H1 ;  /* 0x3000002cff2d7230 */ /* 0x000fe40000004100 */
[C---:B------:R-:W-:Y:S01]  /*ecd0*/  FFMA.FTZ R75, R27.reuse, R51, -R46 ;  /* 0x000000331b4b7223 */ /* 0x040fe2000001082e */
[----:B------:R-:W-:Y:S01]  /*ece0*/  FFMA.FTZ R77, R27, R54, R47 ;  /* 0x000000361b4d7223 */ /* 0x000fe2000001002f */
[----:B------:R-:W-:Y:S01]  /*ecf0*/  HADD2.F32 R27, -RZ, R26.H0_H0 ;  /* 0x2000001aff1b7230 */ /* 0x000fe20000004100 */
[----:B------:R-:W-:Y:S01]  /*ed00*/  F2FP.SATFINITE.E4M3.F32.PACK_AB_MERGE_C R25, R48, R25, R49 ;  /* 0x000000193019723e */ /* 0x000fe20004807031 */
[--C-:B------:R-:W-:Y:S01]  /*ed10*/  HADD2.F32 R44, -RZ, R34.reuse.H0_H0 ;  /* 0x20000022ff2c7230 */ /* 0x100fe20000004100 */
[----:B------:R-:W-:Y:S01]  /*ed20*/  F2FP.SATFINITE.E4M3.F32.PACK_AB_MERGE_C R68, R75, R68, RZ ;  /* 0x000000444b44723e */ /* 0x000fe200048070ff */
[----:B------:R-:W-:Y:S01]  /*ed30*/  HADD2.F32 R47, -RZ, R34.H1_H1 ;  /* 0x30000022ff2f7230 */ /* 0x000fe20000004100 */
[----:B------:R-:W-:Y:S01]  /*ed40*/  F2FP.SATFINITE.E4M3.F32.PACK_AB_MERGE_C R70, R77, R70, RZ ;  /* 0x000000464d46723e */ /* 0x000fe200048070ff */
[----:B------:R-:W-:-:S02]  /*ed50*/  HADD2.F32 R34, -RZ, R26.H1_H1 ;  /* 0x3000001aff227230 */ /* 0x000fc40000004100 */
[CC--:B------:R-:W-:Y:S01]  /*ed60*/  FMUL.FTZ R51, R27.reuse, R44.reuse ;  /* 0x0000002c1b337220 */ /* 0x0c0fe20000410000 */
[--C-:B------:R-:W-:Y:S02]  /*ed70*/  HADD2.F32 R26, -RZ, R24.reuse.H0_H0 ;  /* 0x20000018ff1a7230 */ /* 0x100fe40000004100 */
[----:B------:R-:W-:Y:S01]  /*ed80*/  FMUL.FTZ R27, R27, R35 ;  /* 0x000000231b1b7220 */ /* 0x000fe20000410000 */
[----:B------:R-:W-:Y:S02]  /*ed90*/  HADD2.F32 R24, -RZ, R24.H1_H1 ;  /* 0x30000018ff187230 */ /* 0x000fe40000004100 */
[C---:B------:R-:W-:Y:S01]  /*eda0*/  FMUL.FTZ R73, R34.reuse, R47 ;  /* 0x0000002f22497220 */ /* 0x040fe20000410000 */
        /* <DEDUP_REMOVED lines=8> */
[----:B------:R-:W-:Y:S02]  /*ee30*/  F2FP.SATFINITE.E4M3.F32.PACK_AB_MERGE_C R27, R60, R57, R27 ;  /* 0x000000393c1b723e */ /* 0x000fe4000480701b */
[----:B------:R-:W-:Y:S02]  /*ee40*/  F2FP.SATFINITE.E4M3.F32.PACK_AB_MERGE_C R33, R32, R33, R50 ;  /* 0x000000212021723e */ /* 0x000fe40004807032 */
[----:B------:R-:W-:Y:S02]  /*ee50*/  F2FP.SATFINITE.E4M3.F32.PACK_AB_MERGE_C R24, R69, R72, R24 ;  /* 0x000000484518723e */ /* 0x000fe40004807018 */
[----:B------:R-:W-:-:S02]  /*ee60*/  F2FP.SATFINITE.E4M3.F32.PACK_AB_MERGE_C R26, R26, R51, R68 ;  /* 0x000000331a1a723e */ /* 0x000fc40004807044 */
[----:B------:R-:W-:Y:S02]  /*ee70*/  F2FP.SATFINITE.E4M3.F32.PACK_AB_MERGE_C R35, R58, R55, R35 ;  /* 0x000000373a23723e */ /* 0x000fe40004807023 */
[----:B------:R-:W-:Y:S01]  /*ee80*/  F2FP.SATFINITE.E4M3.F32.PACK_AB_MERGE_C R32, R71, R74, R67 ;  /* 0x0000004a4720723e */ /* 0x000fe20004807043 */
[----:B------:R1:W-:Y:S01]  /*ee90*/  STS.128 [R214+0x18000], R24 ;  /* 0x01800018d6007388 */ /* 0x0003e20000000c00 */
[----:B------:R-:W-:-:S05]  /*eea0*/  F2FP.SATFINITE.E4M3.F32.PACK_AB_MERGE_C R34, R47, R34, R70 ;  /* 0x000000222f22723e */ /* 0x000fca0004807046 */
[----:B------:R1:W-:Y:S02]  /*eeb0*/  STS.128 [R52+0x18000], R32 ;  /* 0x0180002034007388 */ /* 0x0003e40000000c00 */
.L_x_1539:
[----:B------:R-:W-:Y:S05]  /*eec0*/  BSYNC B1 ;  /* 0x0000000000017941 */ /* 0x000fea0003800000 */
.L_x_1538:
[----:B------:R-:W-:Y:S04]  /*eed0*/  BSSY B1, `(.L_x_1540) ;  /* 0x00000fa000017945 */ /* 0x000fe80003800000 */
[----:B------:R-:W-:Y:S05]  /*eee0*/  @P2 BRA `(.L_x_1541) ;  /* 0x0000000c00e02947 */ /* 0x000fea0003800000 */
[----:B------:R-:W2:Y:S01]  /*eef0*/  LDL R70, [R1+0xa0] ;  /* 0x0000a00001467983 */ /* 0x000ea20000100800 */
[----:B01---5:R-:W-:Y:S02]  /*ef00*/  SHF.R.U32.HI R25, RZ, 0x8, R28 ;  /* 0x00000008ff197819 */ /* 0x023fe4000001161c */
[----:B------:R-:W-:Y:S02]  /*ef10*/  LOP3.LUT R24, R28, 0xff, RZ, 0xc0, !PT ;  /* 0x000000ff1c187812 */ /* 0x000fe400078ec0ff */
[----:B------:R-:W-:Y:S02]  /*ef20*/  SHF.R.U32.HI R33, RZ, 0x8, R30 ;  /* 0x00000008ff217819 */ /* 0x000fe4000001161e */
[----:B------:R-:W-:Y:S02]  /*ef30*/  LOP3.LUT R25, R25, 0xff, RZ, 0xc0, !PT ;  /* 0x000000ff19197812 */ /* 0x000fe400078ec0ff */
[----:B------:R-:W-:Y:S02]  /*ef40*/  LEA.HI R34, R53, R0, RZ, 0x1c ;  /* 0x0000000035227211 */ /* 0x000fe400078fe0ff */
[----:B------:R-:W-:-:S02]  /*ef50*/  LOP3.LUT R32, R30, 0xff, RZ, 0xc0, !PT ;  /* 0x000000ff1e207812 */ /* 0x000fc400078ec0ff */
[----:B------:R-:W-:Y:S02]  /*ef60*/  LOP3.LUT R33, R33, 0xff, RZ, 0xc0, !PT ;  /* 0x000000ff21217812 */ /* 0x000fe400078ec0ff */
[----:B------:R-:W-:Y:S01]  /*ef70*/  PRMT R45, R25, 0x7604, R24 ;  /* 0x00007604192d7816 */ /* 0x000fe20000000018 */
[----:B------:R-:W-:Y:S01]  /*ef80*/  IMAD.SHL.U32 R24, R34, 0x10, RZ ;  /* 0x0000001022187824 */ /* 0x000fe200078e00ff */
[----:B------:R-:W-:Y:S02]  /*ef90*/  SHF.R.S32.HI R25, RZ, 0x1f, R34 ;  /* 0x0000001fff197819 */ /* 0x000fe40000011422 */
[----:B------:R-:W-:Y:S02]  /*efa0*/  PRMT R49, R33, 0x7604, R32 ;  /* 0x0000760421317816 */ /* 0x000fe40000000020 */
[----:B------:R-:W-:Y:S02]  /*efb0*/  LEA.HI R33, R25, R34, RZ, 0x3 ;  /* 0x0000002219217211 */ /* 0x000fe400078f18ff */
[----:B------:R-:W-:-:S02]  /*efc0*/  SHF.R.U32.HI R27, RZ, 0x8, R29 ;  /* 0x00000008ff1b7819 */ /* 0x000fc4000001161d */
[----:B------:R-:W-:Y:S01]  /*efd0*/  LOP3.LUT R24, R203, 0x70, R24, 0xf8, !PT ;  /* 0x00000070cb187812 */ /* 0x000fe200078ef818 */
[----:B------:R-:W-:Y:S01]  /*efe0*/  IMAD.SHL.U32 R34, R33, 0x800, RZ ;  /* 0x0000080021227824 */ /* 0x000fe200078e00ff */
[----:B------:R-:W-:Y:S02]  /*eff0*/  SHF.R.U32.HI R35, RZ, 0x3, R203 ;  /* 0x00000003ff237819 */ /* 0x000fe400000116cb */
[----:B------:R-:W-:Y:S02]  /*f000*/  LOP3.LUT R26, R29, 0xff, RZ, 0xc0, !PT ;  /* 0x000000ff1d1a7812 */ /* 0x000fe400078ec0ff */
[----:B------:R-:W-:Y:S02]  /*f010*/  LOP3.LUT R27, R27, 0xff, RZ, 0xc0, !PT ;  /* 0x000000ff1b1b7812 */ /* 0x000fe400078ec0ff */
[----:B------:R-:W-:Y:S02]  /*f020*/  LOP3.LUT R33, R24, R35, RZ, 0x3c, !PT ;  /* 0x0000002318217212 */ /* 0x000fe400078e3cff */
[----:B------:R-:W-:-:S02]  /*f030*/  LOP3.LUT R34, R34, 0xffffc000, RZ, 0xc0, !PT ;  /* 0xffffc00022227812 */ /* 0x000fc400078ec0ff */
[----:B------:R-:W-:Y:S02]  /*f040*/  PRMT R46, R27, 0x7604, R26 ;  /* 0x000076041b2e7816 */ /* 0x000fe4000000001a */
[----:B------:R-:W-:Y:S02]  /*f050*/  SHF.R.U32.HI R26, RZ, 0x8, R31 ;  /* 0x00000008ff1a7819 */ /* 0x000fe4000001161f */
[----:B------:R-:W-:Y:S02]  /*f060*/  SHF.R.U32.HI R32, RZ, 0x8, R4 ;  /* 0x00000008ff207819 */ /* 0x000fe40000011604 */
[----:B------:R-:W-:Y:S02]  /*f070*/  IADD3 R33, R33, R34, R212 ;  /* 0x0000002221217210 */ /* 0x000fe40007ffe0d4 */
[----:B------:R-:W-:Y:S02]  /*f080*/  LOP3.LUT R25, R31, 0xff, RZ, 0xc0, !PT ;  /* 0x000000ff1f197812 */ /* 0x000fe400078ec0ff */
[----:B------:R-:W-:Y:S01]  /*f090*/  LOP3.LUT R27, R4, 0xff, RZ, 0xc0, !PT ;  /* 0x000000ff041b7812 */ /* 0x000fe200078ec0ff */
[----:B------:R-:W-:Y:S01]  /*f0a0*/  IMAD.IADD R44, R16, 0x1, R33 ;  /* 0x00000001102c7824 */ /* 0x000fe200078e0221 */
[----:B------:R-:W-:-:S02]  /*f0b0*/  LOP3.LUT R26, R26, 0xff, RZ, 0xc0, !PT ;  /* 0x000000ff1a1a7812 */ /* 0x000fc400078ec0ff */
[----:B------:R-:W-:Y:S02]  /*f0c0*/  LOP3.LUT R32, R32, 0xff, RZ, 0xc0, !PT ;  /* 0x000000ff20207812 */ /* 0x000fe400078ec0ff */
[----:B------:R-:W-:Y:S02]  /*f0d0*/  PRMT R48, R26, 0x7604, R25 ;  /* 0x000076041a307816 */ /* 0x000fe40000000019 */
[----:B------:R-:W-:Y:S02]  /*f0e0*/  PRMT R55, R32, 0x7604, R27 ;  /* 0x0000760420377816 */ /* 0x000fe4000000001b */
[----:B------:R-:W0:Y:S01]  /*f0f0*/  LDS.128 R32, [R44+0x18000] ;  /* 0x018000002c207984 */ /* 0x000e220000000c00 */
[----:B------:R-:W-:Y:S02]  /*f100*/  SHF.R.U32.HI R57, RZ, 0x8, R7 ;  /* 0x00000008ff397819 */ /* 0x000fe40000011607 */
        /* <DEDUP_REMOVED lines=17> */
[----:B------:R-:W-:Y:S01]  /*f220*/  LOP3.LUT R45, R45, 0xff0000, R28, 0xf8, !PT ;  /* 0x00ff00002d2d7812 */ /* 0x000fe200078ef81c */
[----:B------:R-:W-:Y:S01]  /*f230*/  IMAD.U32 R51, R51, 0x10000, RZ ;  /* 0x0001000033337824 */ /* 0x000fe200078e00ff */
[----:B------:R-:W-:Y:S01]  /*f240*/  LOP3.LUT R57, R50, 0xff0000, R57, 0xf8, !PT ;  /* 0x00ff000032397812 */ /* 0x000fe200078ef839 */
[----:B------:R-:W-:Y:S01]  /*f250*/  IMAD.U32 R61, R61, 0x10000, RZ ;  /* 0x000100003d3d7824 */ /* 0x000fe200078e00ff */
[----:B------:R-:W-:-:S02]  /*f260*/  LOP3.LUT R47, R46, 0xff0000, R47, 0xf8, !PT ;  /* 0x00ff00002e2f7812 */ /* 0x000fc400078ef82f */
[----:B------:R-:W-:Y:S02]  /*f270*/  LOP3.LUT R51, R48, 0xff0000, R51, 0xf8, !PT ;  /* 0x00ff000030337812 */ /* 0x000fe400078ef833 */
[----:B------:R-:W-:Y:S02]  /*f280*/  LOP3.LUT R49, R49, 0xff0000, R30, 0xf8, !PT ;  /* 0x00ff000031317812 */ /* 0x000fe400078ef81e */
[----:B------:R-:W-:Y:S02]  /*f290*/  LOP3.LUT R55, R55, 0xff0000, R4, 0xf8, !PT ;  /* 0x00ff000037377812 */ /* 0x000fe400078ef804 */
[----:B------:R-:W-:Y:S02]  /*f2a0*/  LOP3.LUT R59, R59, 0xff0000, R6, 0xf8, !PT ;  /* 0x00ff00003b3b7812 */ /* 0x000fe400078ef806 */
[----:B------:R-:W-:Y:S02]  /*f2b0*/  LOP3.LUT R61, R54, 0xff0000, R61, 0xf8, !PT ;  /* 0x00ff0000363d7812 */ /* 0x000fe400078ef83d */
[----:B------:R-:W-:-:S02]  /*f2c0*/  LOP3.LUT R58, R57, 0xff000000, R5, 0xf8, !PT ;  /* 0xff000000393a7812 */ /* 0x000fc400078ef805 */
[----:B------:R-:W-:Y:S02]  /*f2d0*/  LOP3.LUT R45, R45, 0xff000000, R28, 0xf8, !PT ;  /* 0xff0000002d2d7812 */ /* 0x000fe400078ef81c */
[----:B------:R-:W-:Y:S02]  /*f2e0*/  LOP3.LUT R47, R47, 0xff000000, R29, 0xf8, !PT ;  /* 0xff0000002f2f7812 */ /* 0x000fe400078ef81d */
[----:B------:R-:W-:Y:S02]  /*f2f0*/  LOP3.LUT R54, R51, 0xff000000, R31, 0xf8, !PT ;  /* 0xff00000033367812 */ /* 0x000fe400078ef81f */
[----:B------:R-:W-:Y:S02]  /*f300*/  LOP3.LUT R28, R49, 0xff000000, R30, 0xf8, !PT ;  /* 0xff000000311c7812 */ /* 0x000fe400078ef81e */
[----:B------:R-:W-:Y:S02]  /*f310*/  LOP3.LUT R31, R55, 0xff000000, R4, 0xf8, !PT ;  /* 0xff000000371f7812 */ /* 0x000fe400078ef804 */
[----:B------:R-:W-:-:S02]  /*f320*/  LOP3.LUT R4, R59, 0xff000000, R6, 0xf8, !PT ;  /* 0xff0000003b047812 */ /* 0x000fc400078ef806 */
[----:B------:R-:W-:Y:S02]  /*f330*/  F2FP.F16.E4M3.UNPACK_B R59, R58 ;  /* 0x0000003aff3b723e */ /* 0x000fe400020006ff */
[-C--:B0-----:R-:W-:Y:S02]  /*f340*/  F2FP.F16.E4M3.UNPACK_B R48, R32.reuse ;  /* 0x00000020ff30723e */ /* 0x081fe400020006ff */
[----:B------:R-:W-:Y:S01]  /*f350*/  F2FP.F16.E4M3.UNPACK_B R55, R32.H1 ;  /* 0x00000020ff37723e */ /* 0x000fe200030006ff */
[--C-:B------:R-:W-:Y:S01]  /*f360*/  HADD2.F32 R60, -RZ, R59.reuse.H0_H0 ;  /* 0x2000003bff3c7230 */ /* 0x100fe20000004100 */
[-C--:B------:R-:W-:Y:S01]  /*f370*/  F2FP.F16.E4M3.UNPACK_B R51, R35.reuse ;  /* 0x00000023ff33723e */ /* 0x080fe200020006ff */
[----:B------:R-:W-:Y:S01]  /*f380*/  HADD2.F32 R59, -RZ, R59.H1_H1 ;  /* 0x3000003bff3b7230 */ /* 0x000fe20000004100 */
[----:B------:R-:W-:Y:S02]  /*f390*/  F2FP.F16.E4M3.UNPACK_B R57, R35.H1 ;  /* 0x00000023ff39723e */ /* 0x000fe400030006ff */
[----:B------:R-:W-:-:S02]  /*f3a0*/  F2FP.F16.E4M3.UNPACK_B R58, R58.H1 ;  /* 0x0000003aff3a723e */ /* 0x000fc400030006ff */
[----:B------:R-:W-:Y:S02]  /*f3b0*/  LOP3.LUT R61, R61, 0xff000000, R7, 0xf8, !PT ;  /* 0xff0000003d3d7812 */ /* 0x000fe400078ef807 */
[-C--:B------:R-:W-:Y:S02]  /*f3c0*/  F2FP.F16.E4M3.UNPACK_B R7, R34.reuse ;  /* 0x00000022ff07723e */ /* 0x080fe400020006ff */
[----:B------:R-:W-:Y:S02]  /*f3d0*/  F2FP.F16.E4M3.UNPACK_B R62, R61 ;  /* 0x0000003dff3e723e */ /* 0x000fe400020006ff */
[----:B------:R-:W-:-:S03]  /*f3e0*/  F2FP.F16.E4M3.UNPACK_B R34, R34.H1 ;  /* 0x00000022ff22723e */ /* 0x000fc600030006ff */
[--C-:B------:R-:W-:Y:S02]  /*f3f0*/  HADD2.F32 R64, -RZ, R62.reuse.H0_H0 ;  /* 0x2000003eff407230 */ /* 0x100fe40000004100 */
[----:B------:R-:W-:Y:S01]  /*f400*/  HADD2.F32 R62, -RZ, R62.H1_H1 ;  /* 0x3000003eff3e7230 */ /* 0x000fe20000004100 */
[----:B--2---:R-:W0:Y:S02]  /*f410*/  LDS.128 R24, [R70+0x18000] ;  /* 0x0180000046187984 */ /* 0x004e240000000c00 */
[-C--:B0-----:R-:W-:Y:S02]  /*f420*/  F2FP.F16.E4M3.UNPACK_B R29, R24.reuse ;  /* 0x00000018ff1d723e */ /* 0x081fe400020006ff */
[----:B------:R-:W-:Y:S02]  /*f430*/  F2FP.F16.E4M3.UNPACK_B R49, R24.H1 ;  /* 0x00000018ff31723e */ /* 0x000fe400030006ff */
[-C--:B------:R-:W-:Y:S02]  /*f440*/  F2FP.F16.E4M3.UNPACK_B R50, R27.reuse ;  /* 0x0000001bff32723e */ /* 0x080fe400020006ff */
[----:B------:R-:W-:-:S02]  /*f450*/  F2FP.F16.E4M3.UNPACK_B R56, R27.H1 ;  /* 0x0000001bff38723e */ /* 0x000fc400030006ff */
[----:B------:R-:W-:Y:S02]  /*f460*/  F2FP.F16.E4M3.UNPACK_B R24, R33 ;  /* 0x00000021ff18723e */ /* 0x000fe400020006ff */
[----:B------:R-:W-:Y:S02]  /*f470*/  F2FP.F16.E4M3.UNPACK_B R27, R47 ;  /* 0x0000002fff1b723e */ /* 0x000fe400020006ff */
[-C--:B------:R-:W-:Y:S01]  /*f480*/  F2FP.F16.E4M3.UNPACK_B R30, R25.reuse ;  /* 0x00000019ff1e723e */ /* 0x080fe200020006ff */
[----:B------:R-:W-:Y:S01]  /*f490*/  HADD2.F32 R6, -RZ, R24.H0_H0 ;  /* 0x20000018ff067230 */ /* 0x000fe20000004100 */
[----:B------:R-:W-:Y:S01]  /*f4a0*/  F2FP.F16.E4M3.UNPACK_B R46, R25.H1 ;  /* 0x00000019ff2e723e */ /* 0x000fe200030006ff */
[----:B------:R-:W-:Y:S01]  /*f4b0*/  HADD2.F32 R52, -RZ, R27.H0_H0 ;  /* 0x2000001bff347230 */ /* 0x000fe20000004100 */
[----:B------:R-:W-:Y:S01]  /*f4c0*/  F2FP.F16.E4M3.UNPACK_B R33, R33.H1 ;  /* 0x00000021ff21723e */ /* 0x000fe200030006ff */
[----:B------:R-:W-:Y:S02]  /*f4d0*/  HADD2.F32 R25, -RZ, R30.H0_H0 ;  /* 0x2000001eff197230 */ /* 0x000fe40000004100 */
[----:B------:R-:W-:Y:S01]  /*f4e0*/  FMUL.FTZ R32, R6, R60 ;  /* 0x0000003c06207220 */ /* 0x000fe20000410000 */
[----:B------:R-:W-:-:S02]  /*f4f0*/  HADD2.F32 R24, -RZ, R24.H1_H1 ;  /* 0x30000018ff187230 */ /* 0x000fc40000004100 */
[-C--:B------:R-:W-:Y:S01]  /*f500*/  FMUL.FTZ R35, R6, R52.reuse ;  /* 0x0000003406237220 */ /* 0x080fe20000410000 */
[----:B------:R-:W-:Y:S01]  /*f510*/  F2FP.F16.E4M3.UNPACK_B R47, R47.H1 ;  /* 0x0000002fff2f723e */ /* 0x000fe200030006ff */
[C---:B------:R-:W-:Y:S01]  /*f520*/  FFMA.FTZ R6, R25.reuse, R52, -R32 ;  /* 0x0000003419067223 */ /* 0x040fe20000010820 */
[----:B------:R-:W-:Y:S02]  /*f530*/  HADD2.F32 R30, -RZ, R30.H1_H1 ;  /* 0x3000001eff1e7230 */ /* 0x000fe40000004100 */
[----:B------:R-:W-:Y:S01]  /*f540*/  FFMA.FTZ R25, R25, R60, R35 ;  /* 0x0000003c19197223 */ /* 0x000fe20000010023 */
[----:B------:R-:W-:Y:S02]  /*f550*/  HADD2.F32 R35, -RZ, R27.H1_H1 ;  /* 0x3000001bff237230 */ /* 0x000fe40000004100 */
[----:B------:R-:W-:Y:S01]  /*f560*/  FMUL.FTZ R63, R24, R59 ;  /* 0x0000003b183f7220 */ /* 0x000fe20000410000 */
[----:B------:R-:W-:Y:S01]  /*f570*/  HADD2.F32 R60, -RZ, R58.H0_H0 ;  /* 0x2000003aff3c7230 */ /* 0x000fe20000004100 */
[----:B------:R-:W-:Y:S01]  /*f580*/  F2FP.F16.E4M3.UNPACK_B R5, R26 ;  /* 0x0000001aff05723e */ /* 0x000fe200020006ff */
[----:B------:R-:W-:-:S02]  /*f590*/  HADD2.F32 R27, -RZ, R33.H0_H0 ;  /* 0x20000021ff1b7230 */ /* 0x000fc40000004100 */
[----:B------:R-:W-:Y:S01]  /*f5a0*/  FMUL.FTZ R24, R24, R35 ;  /* 0x0000002318187220 */ /* 0x000fe20000410000 */
[--C-:B------:R-:W-:Y:S01]  /*f5b0*/  HADD2.F32 R52, -RZ, R47.reuse.H0_H0 ;  /* 0x2000002fff347230 */ /* 0x100fe20000004100 */
[----:B------:R-:W-:Y:S01]  /*f5c0*/  F2FP.F16.E4M3.UNPACK_B R26, R26.H1 ;  /* 0x0000001aff1a723e */ /* 0x000fe200030006ff */
[----:B------:R-:W-:Y:S02]  /*f5d0*/  HADD2.F32 R32, -RZ, R46.H0_H0 ;  /* 0x2000002eff207230 */ /* 0x000fe40000004100 */
[C---:B------:R-:W-:Y:S01]  /*f5e0*/  FMUL.FTZ R65, R27.reuse, R60 ;  /* 0x0000003c1b417220 */ /* 0x040fe20000410000 */
[C---:B------:R-:W-:Y:S01]  /*f5f0*/  FFMA.FTZ R24, R30.reuse, R59, R24 ;  /* 0x0000003b1e187223 */ /* 0x040fe20000010018 */
[----:B------:R-:W-:Y:S01]  /*f600*/  FMUL.FTZ R67, R27, R52 ;  /* 0x000000341b437220 */ /* 0x000fe20000410000 */
[----:B------:R-:W-:Y:S02]  /*f610*/  HADD2.F32 R59, -RZ, R58.H1_H1 ;  /* 0x3000003aff3b7230 */ /* 0x000fe40000004100 */
[----:B------:R-:W-:Y:S01]  /*f620*/  FFMA.FTZ R27, R30, R35, -R63 ;  /* 0x000000231e1b7223 */ /* 0x000fe2000001083f */
[----:B------:R-:W-:Y:S01]  /*f630*/  F2FP.F16.E4M3.UNPACK_B R58, R54 ;  /* 0x00000036ff3a723e */ /* 0x000fe200020006ff */
[----:B------:R-:W-:Y:S01]  /*f640*/  FFMA.FTZ R30, R32, R52, -R65 ;  /* 0x00000034201e7223 */ /* 0x000fe20000010841 */
[----:B------:R-:W-:-:S02]  /*f650*/  HADD2.F32 R52, -RZ, R47.H1_H1 ;  /* 0x3000002fff347230 */ /* 0x000fc40000004100 */
[----:B------:R-:W-:Y:S01]  /*f660*/  FFMA.FTZ R32, R32, R60, R67 ;  /* 0x0000003c20207223 */ /* 0x000fe20000010043 */
[----:B------:R-:W-:Y:S02]  /*f670*/  HADD2.F32 R33, -RZ, R33.H1_H1 ;  /* 0x30000021ff217230 */ /* 0x000fe40000004100 */
[----:B------:R-:W-:Y:S02]  /*f680*/  HADD2.F32 R47, -RZ, R51.H0_H0 ;  /* 0x20000033ff2f7230 */ /* 0x000fe40000004100 */
[----:B------:R-:W-:Y:S02]  /*f690*/  HADD2.F32 R60, -RZ, R58.H0_H0 ;  /* 0x2000003aff3c7230 */ /* 0x000fe40000004100 */
[C---:B------:R-:W-:Y:S01]  /*f6a0*/  FMUL.FTZ R63, R33.reuse, R59 ;  /* 0x0000003b213f7220 */ /* 0x040fe20000410000 */
[----:B------:R-:W-:Y:S02]  /*f6b0*/  HADD2.F32 R46, -RZ, R46.H1_H1 ;  /* 0x3000002eff2e7230 */ /* 0x000fe40000004100 */
[----:B------:R-:W-:Y:S01]  /*f6c0*/  FMUL.FTZ R66, R33, R52 ;  /* 0x0000003421427220 */ /* 0x000fe20000410000 */
[----:B------:R-:W-:-:S02]  /*f6d0*/  HADD2.F32 R35, -RZ, R50.H0_H0 ;  /* 0x20000032ff237230 */ /* 0x000fc40000004100 */
[C---:B------:R-:W-:Y:S01]  /*f6e0*/  FMUL.FTZ R68, R47.reuse, R64 ;  /* 0x000000402f447220 */ /* 0x040fe20000410000 */
[----:B------:R-:W-:Y:S01]  /*f6f0*/  FMUL.FTZ R65, R47, R60 ;  /* 0x0000003c2f417220 */ /* 0x000fe20000410000 */
[C---:B------:R-:W-:Y:S01]  /*f700*/  FFMA.FTZ R33, R46.reuse, R52, -R63 ;  /* 0x000000342e217223 */ /* 0x040fe2000001083f */
[----:B------:R-:W-:Y:S01]  /*f710*/  FFMA.FTZ R47, R46, R59, R66 ;  /* 0x0000003b2e2f7223 */ /* 0x000fe20000010042 */
[C---:B------:R-:W-:Y:S01]  /*f720*/  FFMA.FTZ R46, R35.reuse, R60, -R68 ;  /* 0x0000003c232e7223 */ /* 0x040fe20000010844 */
[----:B------:R-:W-:Y:S01]  /*f730*/  HADD2.F32 R59, -RZ, R58.H1_H1 ;  /* 0x3000003aff3b7230 */ /* 0x000fe20000004100 */
[----:B------:R-:W-:Y:S01]  /*f740*/  F2FP.F16.E4M3.UNPACK_B R60, R61.H1 ;  /* 0x0000003dff3c723e */ /* 0x000fe200030006ff */
[----:B------:R-:W-:Y:S01]  /*f750*/  HADD2.F32 R51, -RZ, R51.H1_H1 ;  /* 0x30000033ff337230 */ /* 0x000fe20000004100 */
[----:B------:R-:W-:Y:S01]  /*f760*/  F2FP.F16.E4M3.UNPACK_B R58, R54.H1 ;  /* 0x00000036ff3a723e */ /* 0x000fe200030006ff */
[----:B------:R-:W-:Y:S02]  /*f770*/  HADD2.F32 R52, -RZ, R57.H0_H0 ;  /* 0x20000039ff347230 */ /* 0x000fe40000004100 */
[----:B------:R-:W-:Y:S01]  /*f780*/  FFMA.FTZ R35, R35, R64, R65 ;  /* 0x0000004023237223 */ /* 0x000fe20000010041 */
        /* <DEDUP_REMOVED lines=8> */
[----:B------:R-:W-:Y:S01]  /*f810*/  F2FP.SATFINITE.E4M3.F32.PACK_AB_MERGE_C R32, R47, R32, RZ ;  /* 0x000000202f20723e */ /* 0x000fe200048070ff */
[----:B------:R-:W-:Y:S01]  /*f820*/  FFMA.FTZ R51, R50, R59, -R65 ;  /* 0x0000003b32337223 */ /* 0x000fe20000010841 */
[----:B------:R-:W-:-:S02]  /*f830*/  HADD2.F32 R65, -RZ, R60.H1_H1 ;  /* 0x3000003cff417230 */ /* 0x000fc40000004100 */
[C---:B------:R-:W-:Y:S01]  /*f840*/  FFMA.FTZ R52, R54.reuse, R61, -R69 ;  /* 0x0000003d36347223 */ /* 0x040fe20000010845 */
[----:B------:R-:W-:Y:S01]  /*f850*/  FFMA.FTZ R54, R54, R63, R64 ;  /* 0x0000003f36367223 */ /* 0x000fe20000010040 */
[----:B------:R-:W-:Y:S01]  /*f860*/  FFMA.FTZ R50, R50, R62, R67 ;  /* 0x0000003e32327223 */ /* 0x000fe20000010043 */
[----:B------:R-:W-:Y:S01]  /*f870*/  F2FP.F16.E4M3.UNPACK_B R63, R31.H1 ;  /* 0x0000001fff3f723e */ /* 0x000fe200030006ff */
[----:B------:R-:W-:Y:S01]  /*f880*/  HADD2.F32 R62, -RZ, R58.H1_H1 ;  /* 0x3000003aff3e7230 */ /* 0x000fe20000004100 */
[----:B------:R-:W-:Y:S01]  /*f890*/  F2FP.F16.E4M3.UNPACK_B R60, R45.H1 ;  /* 0x0000002dff3c723e */ /* 0x000fe200030006ff */
[----:B------:R-:W-:Y:S01]  /*f8a0*/  HADD2.F32 R58, -RZ, R57.H1_H1 ;  /* 0x30000039ff3a7230 */ /* 0x000fe20000004100 */
[----:B------:R-:W-:Y:S01]  /*f8b0*/  F2FP.SATFINITE.E4M3.F32.PACK_AB_MERGE_C R25, R24, R25, R32 ;  /* 0x000000191819723e */ /* 0x000fe20004807020 */
[----:B------:R-:W-:Y:S02]  /*f8c0*/  HADD2.F32 R64, -RZ, R63.H0_H0 ;  /* 0x2000003fff407230 */ /* 0x000fe40000004100 */
        /* <DEDUP_REMOVED lines=10> */
[----:B------:R-:W-:Y:S01]  /*f970*/  FFMA.FTZ R59, R59, R65, R58 ;  /* 0x000000413b3b7223 */ /* 0x000fe2000001003a */
[----:B------:R-:W-:Y:S02]  /*f980*/  HADD2.F32 R58, -RZ, R63.H1_H1 ;  /* 0x3000003fff3a7230 */ /* 0x000fe40000004100 */
[C---:B------:R-:W-:Y:S01]  /*f990*/  FFMA.FTZ R67, R56.reuse, R61, -R67 ;  /* 0x0000003d38437223 */ /* 0x040fe20000010843 */
[----:B------:R-:W-:Y:S01]  /*f9a0*/  HADD2.F32 R60, -RZ, R60.H1_H1 ;  /* 0x3000003cff3c7230 */ /* 0x000fe20000004100 */
[----:B------:R-:W-:Y:S01]  /*f9b0*/  F2FP.F16.E4M3.UNPACK_B R61, R31 ;  /* 0x0000001fff3d723e */ /* 0x000fe200020006ff */
[----:B------:R-:W-:Y:S01]  /*f9c0*/  FFMA.FTZ R69, R56, R64, R69 ;  /* 0x0000004038457223 */ /* 0x000fe20000010045 */
[----:B------:R-:W-:Y:S02]  /*f9d0*/  HADD2.F32 R49, -RZ, R49.H1_H1 ;  /* 0x30000031ff317230 */ /* 0x000fe40000004100 */
[C---:B------:R-:W-:Y:S01]  /*f9e0*/  FMUL.FTZ R64, R55.reuse, R58 ;  /* 0x0000003a37407220 */ /* 0x040fe20000410000 */
[----:B------:R-:W-:Y:S01]  /*f9f0*/  F2FP.F16.E4M3.UNPACK_B R56, R45 ;  /* 0x0000002dff38723e */ /* 0x000fe200020006ff */
[----:B------:R-:W-:Y:S01]  /*fa00*/  FMUL.FTZ R55, R55, R60 ;  /* 0x0000003c37377220 */ /* 0x000fe20000410000 */
[----:B------:R-:W-:-:S02]  /*fa10*/  HADD2.F32 R62, -RZ, R61.H0_H0 ;  /* 0x2000003dff3e7230 */ /* 0x000fc40000004100 */
[C---:B------:R-:W-:Y:S01]  /*fa20*/  FFMA.FTZ R66, R49.reuse, R60, -R64 ;  /* 0x0000003c31427223 */ /* 0x040fe20000010840 */
[----:B------:R-:W-:Y:S02]  /*fa30*/  HADD2.F32 R45, -RZ, R48.H0_H0 ;  /* 0x20000030ff2d7230 */ /* 0x000fe40000004100 */
[----:B------:R-:W-:Y:S01]  /*fa40*/  FFMA.FTZ R68, R49, R58, R55 ;  /* 0x0000003a31447223 */ /* 0x000fe20000010037 */
        /* <DEDUP_REMOVED lines=8> */
[----:B------:R-:W-:Y:S01]  /*fad0*/  HADD2.F32 R56, -RZ, R56.H1_H1 ;  /* 0x30000038ff387230 */ /* 0x000fe20000004100 */
[----:B------:R-:W-:Y:S01]  /*fae0*/  F2FP.F16.E4M3.UNPACK_B R45, R28.H1 ;  /* 0x0000001cff2d723e */ /* 0x000fe200030006ff */
[----:B------:R-:W-:Y:S02]  /*faf0*/  HADD2.F32 R29, -RZ, R29.H1_H1 ;  /* 0x3000001dff1d7230 */ /* 0x000fe40000004100 */
[C---:B------:R-:W-:Y:S01]  /*fb00*/  FMUL.FTZ R58, R48.reuse, R61 ;  /* 0x0000003d303a7220 */ /* 0x040fe20000410000 */
[----:B------:R-:W-:Y:S01]  /*fb10*/  FFMA.FTZ R64, R31, R62, R64 ;  /* 0x0000003e1f407223 */ /* 0x000fe20000010040 */
[-C--:B------:R-:W-:Y:S01]  /*fb20*/  FMUL.FTZ R48, R48, R56.reuse ;  /* 0x0000003830307220 */ /* 0x080fe20000410000 */
[----:B------:R-:W-:Y:S02]  /*fb30*/  HADD2.F32 R31, -RZ, R34.H0_H0 ;  /* 0x20000022ff1f7230 */ /* 0x000fe40000004100 */
        /* <DEDUP_REMOVED lines=9> */
[----:B------:R-:W-:Y:S01]  /*fbd0*/  HADD2.F32 R45, -RZ, R45.H1_H1 ;  /* 0x3000002dff2d7230 */ /* 0x000fe20000004100 */
[----:B------:R-:W-:Y:S01]  /*fbe0*/  F2FP.F16.E4M3.UNPACK_B R4, R4 ;  /* 0x00000004ff04723e */ /* 0x000fe200020006ff */
[----:B------:R-:W-:-:S02]  /*fbf0*/  HADD2.F32 R29, -RZ, R26.H0_H0 ;  /* 0x2000001aff1d7230 */ /* 0x000fc40000004100 */
[C---:B------:R-:W-:Y:S01]  /*fc00*/  FMUL.FTZ R31, R34.reuse, R49 ;  /* 0x00000031221f7220 */ /* 0x040fe20000410000 */
[----:B------:R-:W-:Y:S02]  /*fc10*/  HADD2.F32 R26, -RZ, R26.H1_H1 ;  /* 0x3000001aff1a7230 */ /* 0x000fe40000004100 */
[-C--:B------:R-:W-:Y:S01]  /*fc20*/  FMUL.FTZ R34, R34, R45.reuse ;  /* 0x0000002d22227220 */ /* 0x080fe20000410000 */
[----:B------:R-:W-:Y:S01]  /*fc30*/  F2FP.SATFINITE.E4M3.F32.PACK_AB_MERGE_C R54, R59, R54, RZ ;  /* 0x000000363b36723e */ /* 0x000fe200048070ff */
[C---:B------:R-:W-:Y:S01]  /*fc40*/  FFMA.FTZ R58, R29.reuse, R48, -R58 ;  /* 0x000000301d3a7223 */ /* 0x040fe2000001083a */
[----:B------:R-:W-:Y:S01]  /*fc50*/  FFMA.FTZ R62, R29, R56, R62 ;  /* 0x000000381d3e7223 */ /* 0x000fe2000001003e */
[C---:B------:R-:W-:Y:S01]  /*fc60*/  FFMA.FTZ R63, R26.reuse, R45, -R31 ;  /* 0x0000002d1a3f7223 */ /* 0x040fe2000001081f */
[----:B------:R-:W-:Y:S01]  /*fc70*/  FFMA.FTZ R49, R26, R49, R34 ;  /* 0x000000311a317223 */ /* 0x000fe20000010022 */
[--C-:B------:R-:W-:Y:S01]  /*fc80*/  HADD2.F32 R26, -RZ, R7.reuse.H0_H0 ;  /* 0x20000007ff1a7230 */ /* 0x100fe20000004100 */
[----:B------:R-:W-:Y:S01]  /*fc90*/  F2FP.SATFINITE.E4M3.F32.PACK_AB_MERGE_C R68, R68, R69, RZ ;  /* 0x000000454444723e */ /* 0x000fe200048070ff */
[----:B------:R-:W-:Y:S01]  /*fca0*/  HADD2.F32 R29, -RZ, R28.H0_H0 ;  /* 0x2000001cff1d7230 */ /* 0x000fe20000004100 */
[----:B------:R-:W-:Y:S01]  /*fcb0*/  F2FP.SATFINITE.E4M3.F32.PACK_AB_MERGE_C R58, R63, R58, RZ ;  /* 0x0000003a3f3a723e */ /* 0x000fe200048070ff */
[--C-:B------:R-:W-:Y:S01]  /*fcc0*/  HADD2.F32 R31, -RZ, R4.reuse.H0_H0 ;  /* 0x20000004ff1f7230 */ /* 0x100fe20000004100 */
[----:B------:R-:W-:Y:S01]  /*fcd0*/  F2FP.SATFINITE.E4M3.F32.PACK_AB_MERGE_C R49, R49, R62, RZ ;  /* 0x0000003e3131723e */ /* 0x000fe200048070ff */
[----:B------:R-:W-:Y:S01]  /*fce0*/  HADD2.F32 R34, -RZ, R4.H1_H1 ;  /* 0x30000004ff227230 */ /* 0x000fe20000004100 */
[----:B------:R-:W-:Y:S01]  /*fcf0*/  F2FP.SATFINITE.E4M3.F32.PACK_AB_MERGE_C R24, R61, R64, R68 ;  /* 0x000000403d18723e */ /* 0x000fe20004807044 */
[----:B------:R-:W-:-:S02]  /*fd00*/  HADD2.F32 R7, -RZ, R7.H1_H1 ;  /* 0x30000007ff077230 */ /* 0x000fc40000004100 */
[C---:B------:R-:W-:Y:S01]  /*fd10*/  FMUL.FTZ R45, R26.reuse, R31 ;  /* 0x0000001f1a2d7220 */ /* 0x040fe20000410000 */
[----:B------:R-:W-:Y:S02]  /*fd20*/  HADD2.F32 R28, -RZ, R28.H1_H1 ;  /* 0x3000001cff1c7230 */ /* 0x000fe40000004100 */
[-C--:B------:R-:W-:Y:S01]  /*fd30*/  FMUL.FTZ R26, R26, R29.reuse ;  /* 0x0000001d1a1a7220 */ /* 0x080fe20000410000 */
[--C-:B------:R-:W-:Y:S02]  /*fd40*/  HADD2.F32 R4, -RZ, R5.reuse.H0_H0 ;  /* 0x20000005ff047230 */ /* 0x100fe40000004100 */
[C---:B------:R-:W-:Y:S01]  /*fd50*/  FMUL.FTZ R48, R7.reuse, R34 ;  /* 0x0000002207307220 */ /* 0x040fe20000410000 */
[----:B------:R-:W-:Y:S02]  /*fd60*/  HADD2.F32 R5, -RZ, R5.H1_H1 ;  /* 0x30000005ff057230 */ /* 0x000fe40000004100 */
        /* <DEDUP_REMOVED lines=14> */
[----:B------:R2:W-:Y:S04]  /*fe50*/  STS.128 [R70+0x18000], R4 ;  /* 0x0180000446007388 */ /* 0x0005e80000000c00 */
[----:B------:R2:W-:Y:S02]  /*fe60*/  STS.128 [R44+0x18000], R24 ;  /* 0x018000182c007388 */ /* 0x0005e40000000c00 */
.L_x_1541:
[----:B------:R-:W-:Y:S05]  /*fe70*/  BSYNC B1 ;  /* 0x0000000000017941 */ /* 0x000fea0003800000 */
.L_x_1540:
[----:B------:R-:W-:Y:S04]  /*fe80*/  BSSY B1, `(.L_x_1542) ;  /* 0x0000108000017945 */ /* 0x000fe80003800000 */
[----:B------:R-:W-:Y:S05]  /*fe90*/  @P1 BRA `(.L_x_1543) ;  /* 0x0000001000181947 */ /* 0x000fea0003800000 */
[----:B------:R-:W3:Y:S01]  /*fea0*/  LDL R63, [R1+0x9c] ;  /* 0x00009c00013f7983 */ /* 0x000ee20000100800 */
[----:B012---:R-:W-:Y:S01]  /*feb0*/  LEA.HI R25, R53, R0, RZ, 0x1c ;  /* 0x0000000035197211 */ /* 0x007fe200078fe0ff */
[----:B-----5:R-:W-:Y:S01]  /*fec0*/  IMAD.SHL.U32 R5, R37, 0x80, RZ ;  /* 0x0000008025057824 */ /* 0x020fe200078e00ff */
[----:B------:R-:W-:Y:S02]  /*fed0*/  SHF.R.S32.HI R4, RZ, 0x1f, R37 ;  /* 0x0000001fff047819 */ /* 0x000fe40000011425 */
[----:B------:R-:W-:Y:S01]  /*fee0*/  SHF.R.U32.HI R7, RZ, 0x8, R21 ;  /* 0x00000008ff077819 */ /* 0x000fe20000011615 */
[----:B------:R-:W-:Y:S01]  /*fef0*/  IMAD.SHL.U32 R26, R25, 0x10, RZ ;  /* 0x00000010191a7824 */ /* 0x000fe200078e00ff */
[----:B------:R-:W-:Y:S02]  /*ff00*/  SHF.R.S32.HI R28, RZ, 0x1f, R25 ;  /* 0x0000001fff1c7819 */ /* 0x000fe40000011419 */
[----:B------:R-:W-:Y:S02]  /*ff10*/  LEA.HI R37, R4, R37, RZ, 0x3 ;  /* 0x0000002504257211 */ /* 0x000fe400078f18ff */
[----:B------:R-:W-:-:S02]  /*ff20*/  SHF.R.U32.HI R4, RZ, 0x8, R20 ;  /* 0x00000008ff047819 */ /* 0x000fc40000011614 */
[----:B------:R-:W-:Y:S01]  /*ff30*/  LOP3.LUT R24, R21, 0xff, RZ, 0xc0, !PT ;  /* 0x000000ff15187812 */ /* 0x000fe200078ec0ff */
[----:B------:R-:W-:Y:S01]  /*ff40*/  IMAD.SHL.U32 R37, R37, 0x80, RZ ;  /* 0x0000008025257824 */ /* 0x000fe200078e00ff */
[----:B------:R-:W-:Y:S02]  /*ff50*/  LOP3.LUT R27, R5, 0x380, RZ, 0xc0, !PT ;  /* 0x00000380051b7812 */ /* 0x000fe400078ec0ff */
[----:B------:R-:W-:Y:S02]  /*ff60*/  LOP3.LUT R7, R7, 0xff, RZ, 0xc0, !PT ;  /* 0x000000ff07077812 */ /* 0x000fe400078ec0ff */
[----:B------:R-:W-:Y:S02]  /*ff70*/  LEA.HI R28, R28, R25, RZ, 0x3 ;  /* 0x000000191c1c7211 */ /* 0x000fe400078f18ff */
[----:B------:R-:W-:Y:S02]  /*ff80*/  LOP3.LUT R5, R4, 0xff, RZ, 0xc0, !PT ;  /* 0x000000ff04057812 */ /* 0x000fe400078ec0ff */
[----:B------:R-:W-:Y:S01]  /*ff90*/  LOP3.LUT R4, R27, 0x70, R26, 0xf8, !PT ;  /* 0x000000701b047812 */ /* 0x000fe200078ef81a */
[----:B------:R-:W-:Y:S01]  /*ffa0*/  IMAD.SHL.U32 R28, R28, 0x800, RZ ;  /* 0x000008001c1c7824 */ /* 0x000fe200078e00ff */
[----:B------:R-:W-:-:S02]  /*ffb0*/  PRMT R32, R7, 0x7604, R24 ;  /* 0x0000760407207816 */ /* 0x000fc40000000018 */
[----:B------:R-:W-:Y:S02]  /*ffc0*/  SHF.R.U32.HI R27, RZ, 0x3, R27 ;  /* 0x00000003ff1b7819 */ /* 0x000fe4000001161b */
[----:B------:R-:W-:Y:S02]  /*ffd0*/  SHF.R.U32.HI R7, RZ, 0x8, R39 ;  /* 0x00000008ff077819 */ /* 0x000fe40000011627 */
[----:B------:R-:W-:Y:S02]  /*ffe0*/  SHF.R.U32.HI R25, RZ, 0x8, R40 ;  /* 0x00000008ff197819 */ /* 0x000fe40000011628 */
[----:B------:R-:W-:Y:S02]  /*fff0*/  LOP3.LUT R4, R4, R27, RZ, 0x3c, !PT ;  /* 0x0000001b04047212 */ /* 0x000fe400078e3cff */
[----:B------:R-:W-:Y:S02]  /*10000*/  LOP3.LUT R24, R39, 0xff, RZ, 0xc0, !PT ;  /* 0x000000ff27187812 */ /* 0x000fe400078ec0ff */
[----:B------:R-:W-:-:S02]  /*10010*/  LOP3.LUT R26, R40, 0xff, RZ, 0xc0, !PT ;  /* 0x000000ff281a7812 */ /* 0x000fc400078ec0ff */
[----:B------:R-:W-:Y:S02]  /*10020*/  LOP3.LUT R7, R7, 0xff, RZ, 0xc0, !PT ;  /* 0x000000ff07077812 */ /* 0x000fe400078ec0ff */
[----:B------:R-:W-:Y:S02]  /*10030*/  LOP3.LUT R25, R25, 0xff, RZ, 0xc0, !PT ;  /* 0x000000ff19197812 */ /* 0x000fe400078ec0ff */
[----:B------:R-:W-:Y:S02]  /*10040*/  LOP3.LUT R29, R37, 0xfffffc00, RZ, 0xc0, !PT ;  /* 0xfffffc00251d7812 */ /* 0x000fe400078ec0ff */
[----:B------:R-:W-:Y:S02]  /*10050*/  LOP3.LUT R27, R28, 0xffffc000, RZ, 0xc0, !PT ;  /* 0xffffc0001c1b7812 */ /* 0x000fe400078ec0ff */
[----:B------:R-:W-:Y:S02]  /*10060*/  LOP3.LUT R6, R20, 0xff, RZ, 0xc0, !PT ;  /* 0x000000ff14067812 */ /* 0x000fe400078ec0ff */
[----:B------:R-:W-:-:S02]  /*10070*/  PRMT R44, R7, 0x7604, R24 ;  /* 0x00007604072c7816 */ /* 0x000fc40000000018 */
[----:B------:R-:W-:Y:S02]  /*10080*/  PRMT R37, R25, 0x7604, R26 ;  /* 0x0000760419257816 */ /* 0x000fe4000000001a */
[----:B------:R-:W-:Y:S02]  /*10090*/  IADD3 R25, R4, R27, R29 ;  /* 0x0000001b04197210 */ /* 0x000fe40007ffe01d */
[----:B------:R-:W-:Y:S02]  /*100a0*/  SHF.R.U32.HI R24, RZ, 0x8, R41 ;  /* 0x00000008ff187819 */ /* 0x000fe40000011629 */
[----:B------:R-:W-:Y:S01]  /*100b0*/  SHF.R.U32.HI R26, RZ, 0x8, R42 ;  /* 0x00000008ff1a7819 */ /* 0x000fe2000001162a */
[----:B------:R-:W-:Y:S01]  /*100c0*/  IMAD.IADD R28, R16, 0x1, R25 ;  /* 0x00000001101c7824 */ /* 0x000fe200078e0219 */
[----:B------:R-:W-:Y:S02]  /*100d0*/  PRMT R30, R5, 0x7604, R6 ;  /* 0x00007604051e7816 */ /* 0x000fe40000000006 */
        /* <DEDUP_REMOVED lines=9> */
[----:B------:R-:W0:Y:S01]  /*10170*/  LDS.128 R24, [R28+0x18000] ;  /* 0x018000001c187984 */ /* 0x000e220000000c00 */
[----:B------:R-:W-:Y:S02]  /*10180*/  PRMT R34, R5, 0x7604, R6 ;  /* 0x0000760405227816 */ /* 0x000fe40000000006 */
[----:B------:R-:W-:Y:S02]  /*10190*/  SHF.R.U32.HI R31, RZ, 0x8, R43 ;  /* 0x00000008ff1f7819 */ /* 0x000fe4000001162b */
[----:B------:R-:W-:Y:S02]  /*101a0*/  LOP3.LUT R46, R43, 0xff, RZ, 0xc0, !PT ;  /* 0x000000ff2b2e7812 */ /* 0x000fe400078ec0ff */
[----:B------:R-:W-:-:S02]  /*101b0*/  LOP3.LUT R31, R31, 0xff, RZ, 0xc0, !PT ;  /* 0x000000ff1f1f7812 */ /* 0x000fc400078ec0ff */
[----:B------:R-:W-:Y:S02]  /*101c0*/  SHF.R.U32.HI R29, RZ, 0x10, R20 ;  /* 0x00000010ff1d7819 */ /* 0x000fe40000011614 */
[----:B------:R-:W-:Y:S02]  /*101d0*/  PRMT R49, R31, 0x7604, R46 ;  /* 0x000076041f317816 */ /* 0x000fe4000000002e */
[----:B------:R-:W-:Y:S02]  /*101e0*/  SHF.R.U32.HI R31, RZ, 0x10, R21 ;  /* 0x00000010ff1f7819 */ /* 0x000fe40000011615 */
[----:B------:R-:W-:Y:S02]  /*101f0*/  SHF.R.U32.HI R35, RZ, 0x10, R39 ;  /* 0x00000010ff237819 */ /* 0x000fe40000011627 */
[----:B------:R-:W-:Y:S02]  /*10200*/  LOP3.LUT R31, R31, 0xff, RZ, 0xc0, !PT ;  /* 0x000000ff1f1f7812 */ /* 0x000fe400078ec0ff */
[----:B------:R-:W-:-:S02]  /*10210*/  SHF.R.U32.HI R33, RZ, 0x10, R38 ;  /* 0x00000010ff217819 */ /* 0x000fc40000011626 */
[----:B------:R-:W-:Y:S02]  /*10220*/  LOP3.LUT R29, R29, 0xff, RZ, 0xc0, !PT ;  /* 0x000000ff1d1d7812 */ /* 0x000fe400078ec0ff */
[----:B------:R-:W-:Y:S02]  /*10230*/  LOP3.LUT R35, R35, 0xff, RZ, 0xc0, !PT ;  /* 0x000000ff23237812 */ /* 0x000fe400078ec0ff */
[----:B------:R-:W-:Y:S02]  /*10240*/  PRMT R31, R31, 0x7054, R32 ;  /* 0x000070541f1f7816 */ /* 0x000fe40000000020 */
[----:B------:R-:W-:Y:S02]  /*10250*/  SHF.R.U32.HI R32, RZ, 0x10, R41 ;  /* 0x00000010ff207819 */ /* 0x000fe40000011629 */
[----:B------:R-:W-:Y:S02]  /*10260*/  LOP3.LUT R33, R33, 0xff, RZ, 0xc0, !PT ;  /* 0x000000ff21217812 */ /* 0x000fe400078ec0ff */
[----:B------:R-:W-:-:S02]  /*10270*/  PRMT R29, R29, 0x7054, R30 ;  /* 0x000070541d1d7816 */ /* 0x000fc4000000001e */
[----:B------:R-:W-:Y:S02]  /*10280*/  PRMT R35, R35, 0x7054, R44 ;  /* 0x0000705423237816 */ /* 0x000fe4000000002c */
[----:B------:R-:W-:Y:S02]  /*10290*/  SHF.R.U32.HI R30, RZ, 0x10, R40 ;  /* 0x00000010ff1e7819 */ /* 0x000fe40000011628 */
[----:B------:R-:W-:Y:S02]  /*102a0*/  SHF.R.U32.HI R44, RZ, 0x10, R43 ;  /* 0x00000010ff2c7819 */ /* 0x000fe4000001162b */
[----:B------:R-:W-:Y:S02]  /*102b0*/  LOP3.LUT R32, R32, 0xff, RZ, 0xc0, !PT ;  /* 0x000000ff20207812 */ /* 0x000fe400078ec0ff */
[----:B------:R-:W-:Y:S02]  /*102c0*/  PRMT R33, R33, 0x7054, R34 ;  /* 0x0000705421217816 */ /* 0x000fe40000000022 */
[----:B------:R-:W-:-:S02]  /*102d0*/  SHF.R.U32.HI R34, RZ, 0x10, R42 ;  /* 0x00000010ff227819 */ /* 0x000fc4000001162a */
[----:B------:R-:W-:Y:S02]  /*102e0*/  LOP3.LUT R30, R30, 0xff, RZ, 0xc0, !PT ;  /* 0x000000ff1e1e7812 */ /* 0x000fe400078ec0ff */
[----:B------:R-:W-:Y:S02]  /*102f0*/  LOP3.LUT R44, R44, 0xff, RZ, 0xc0, !PT ;  /* 0x000000ff2c2c7812 */ /* 0x000fe400078ec0ff */
[----:B------:R-:W-:Y:S02]  /*10300*/  PRMT R45, R32, 0x7054, R45 ;  /* 0x00007054202d7816 */ /* 0x000fe4000000002d */
[----:B------:R-:W-:Y:S02]  /*10310*/  LOP3.LUT R34, R34, 0xff, RZ, 0xc0, !PT ;  /* 0x000000ff22227812 */ /* 0x000fe400078ec0ff */
[----:B------:R-:W-:Y:S02]  /*10320*/  PRMT R37, R30, 0x7054, R37 ;  /* 0x000070541e257816 */ /* 0x000fe40000000025 */
[----:B------:R-:W-:-:S02]  /*10330*/  PRMT R51, R44, 0x7054, R49 ;  /* 0x000070542c337816 */ /* 0x000fc40000000031 */
[----:B------:R-:W-:Y:S02]  /*10340*/  LOP3.LUT R49, R45, 0xff000000, R41, 0xf8, !PT ;  /* 0xff0000002d317812 */ /* 0x000fe400078ef829 */
[----:B------:R-:W-:Y:S02]  /*10350*/  PRMT R47, R34, 0x7054, R47 ;  /* 0x00007054222f7816 */ /* 0x000fe4000000002f */
[----:B------:R-:W-:Y:S02]  /*10360*/  LOP3.LUT R44, R31, 0xff000000, R21, 0xf8, !PT ;  /* 0xff0000001f2c7812 */ /* 0x000fe400078ef815 */
[----:B------:R-:W-:Y:S02]  /*10370*/  LOP3.LUT R34, R37, 0xff000000, R40, 0xf8, !PT ;  /* 0xff00000025227812 */ /* 0x000fe400078ef828 */
[----:B------:R-:W-:Y:S02]  /*10380*/  F2FP.F16.E4M3.UNPACK_B R50, R49 ;  /* 0x00000031ff32723e */ /* 0x000fe400020006ff */
[----:B0-----:R-:W-:-:S02]  /*10390*/  F2FP.F16.E4M3.UNPACK_B R37, R25 ;  /* 0x00000019ff25723e */ /* 0x001fc400020006ff */
[----:B------:R-:W-:Y:S01]  /*103a0*/  LOP3.LUT R46, R35, 0xff000000, R39, 0xf8, !PT ;  /* 0xff000000232e7812 */ /* 0x000fe200078ef827 */
[--C-:B------:R-:W-:Y:S01]  /*103b0*/  HADD2.F32 R52, -RZ, R50.reuse.H0_H0 ;  /* 0x20000032ff347230 */ /* 0x100fe20000004100 */
[----:B------:R-:W-:Y:S01]  /*103c0*/  F2FP.F16.E4M3.UNPACK_B R40, R44 ;  /* 0x0000002cff28723e */ /* 0x000fe200020006ff */
[----:B------:R-:W-:Y:S01]  /*103d0*/  HADD2.F32 R50, -RZ, R50.H1_H1 ;  /* 0x30000032ff327230 */ /* 0x000fe20000004100 */
[----:B------:R-:W-:Y:S02]  /*103e0*/  LOP3.LUT R29, R29, 0xff000000, R20, 0xf8, !PT ;  /* 0xff0000001d1d7812 */ /* 0x000fe400078ef814 */
[----:B------:R-:W-:Y:S01]  /*103f0*/  LOP3.LUT R21, R47, 0xff000000, R42, 0xf8, !PT ;  /* 0xff0000002f157812 */ /* 0x000fe200078ef82a */
[--C-:B------:R-:W-:Y:S01]  /*10400*/  HADD2.F32 R42, -RZ, R40.reuse.H0_H0 ;  /* 0x20000028ff2a7230 */ /* 0x100fe20000004100 */
[----:B------:R-:W-:Y:S01]  /*10410*/  LOP3.LUT R20, R33, 0xff000000, R38, 0xf8, !PT ;  /* 0xff00000021147812 */ /* 0x000fe200078ef826 */
[----:B------:R-:W-:Y:S01]  /*10420*/  HADD2.F32 R40, -RZ, R40.H1_H1 ;  /* 0x30000028ff287230 */ /* 0x000fe20000004100 */
[----:B------:R-:W-:-:S02]  /*10430*/  LOP3.LUT R54, R51, 0xff000000, R43, 0xf8, !PT ;  /* 0xff00000033367812 */ /* 0x000fc400078ef82b */
[-C--:B------:R-:W-:Y:S02]  /*10440*/  F2FP.F16.E4M3.UNPACK_B R33, R24.reuse ;  /* 0x00000018ff21723e */ /* 0x080fe400020006ff */
[----:B------:R-:W-:Y:S02]  /*10450*/  F2FP.F16.E4M3.UNPACK_B R47, R24.H1 ;  /* 0x00000018ff2f723e */ /* 0x000fe400030006ff */
[----:B------:R-:W-:Y:S02]  /*10460*/  F2FP.F16.E4M3.UNPACK_B R38, R25.H1 ;  /* 0x00000019ff26723e */ /* 0x000fe400030006ff */
[----:B------:R-:W-:Y:S02]  /*10470*/  F2FP.F16.E4M3.UNPACK_B R51, R49.H1 ;  /* 0x00000031ff33723e */ /* 0x000fe400030006ff */
[----:B------:R-:W-:Y:S02]  /*10480*/  F2FP.F16.E4M3.UNPACK_B R44, R44.H1 ;  /* 0x0000002cff2c723e */ /* 0x000fe400030006ff */
[-C--:B------:R-:W-:Y:S01]  /*10490*/  F2FP.F16.E4M3.UNPACK_B R43, R27.reuse ;  /* 0x0000001bff2b723e */ /* 0x080fe200020006ff */
[--C-:B------:R-:W-:Y:S01]  /*104a0*/  HADD2.F32 R49, -RZ, R51.reuse.H0_H0 ;  /* 0x20000033ff317230 */ /* 0x100fe20000004100 */
[----:B------:R-:W-:Y:S01]  /*104b0*/  F2FP.F16.E4M3.UNPACK_B R48, R27.H1 ;  /* 0x0000001bff30723e */ /* 0x000fe200030006ff */
[----:B------:R-:W-:Y:S01]  /*104c0*/  HADD2.F32 R51, -RZ, R51.H1_H1 ;  /* 0x30000033ff337230 */ /* 0x000fe20000004100 */
[----:B------:R-:W-:Y:S01]  /*104d0*/  F2FP.F16.E4M3.UNPACK_B R27, R26.H1 ;  /* 0x0000001aff1b723e */ /* 0x000fe200030006ff */
[----:B---3--:R-:W0:Y:S02]  /*104e0*/  LDS.128 R4, [R63+0x18000] ;  /* 0x018000003f047984 */ /* 0x008e240000000c00 */
[----:B0-----:R-:W-:-:S02]  /*104f0*/  F2FP.F16.E4M3.UNPACK_B R30, R5 ;  /* 0x00000005ff1e723e */ /* 0x001fc400020006ff */
[----:B------:R-:W-:Y:S01]  /*10500*/  F2FP.F16.E4M3.UNPACK_B R35, R5.H1 ;  /* 0x00000005ff23723e */ /* 0x000fe200030006ff */
[--C-:B------:R-:W-:Y:S01]  /*10510*/  HADD2.F32 R5, -RZ, R37.reuse.H0_H0 ;  /* 0x20000025ff057230 */ /* 0x100fe20000004100 */
[-C--:B------:R-:W-:Y:S01]  /*10520*/  F2FP.F16.E4M3.UNPACK_B R39, R7.reuse ;  /* 0x00000007ff27723e */ /* 0x080fe200020006ff */
[--C-:B------:R-:W-:Y:S01]  /*10530*/  HADD2.F32 R31, -RZ, R30.reuse.H0_H0 ;  /* 0x2000001eff1f7230 */ /* 0x100fe20000004100 */
[----:B------:R-:W-:Y:S01]  /*10540*/  F2FP.F16.E4M3.UNPACK_B R45, R7.H1 ;  /* 0x00000007ff2d723e */ /* 0x000fe200030006ff */
[----:B------:R-:W-:Y:S02]  /*10550*/  HADD2.F32 R37, -RZ, R37.H1_H1 ;  /* 0x30000025ff257230 */ /* 0x000fe40000004100 */
[C---:B------:R-:W-:Y:S01]  /*10560*/  FMUL.FTZ R24, R5.reuse, R52 ;  /* 0x0000003405187220 */ /* 0x040fe20000410000 */
[----:B------:R-:W-:Y:S01]  /*10570*/  FMUL.FTZ R25, R5, R42 ;  /* 0x0000002a05197220 */ /* 0x000fe20000410000 */
[----:B------:R-:W-:Y:S01]  /*10580*/  HADD2.F32 R30, -RZ, R30.H1_H1 ;  /* 0x3000001eff1e7230 */ /* 0x000fe20000004100 */
[----:B------:R-:W-:Y:S01]  /*10590*/  F2FP.F16.E4M3.UNPACK_B R32, R4 ;  /* 0x00000004ff20723e */ /* 0x000fe200020006ff */
[----:B------:R-:W-:Y:S01]  /*105a0*/  FFMA.FTZ R5, R31, R42, -R24 ;  /* 0x0000002a1f057223 */ /* 0x000fe20000010818 */
[----:B------:R-:W-:-:S02]  /*105b0*/  HADD2.F32 R24, -RZ, R38.H0_H0 ;  /* 0x20000026ff187230 */ /* 0x000fc40000004100 */
[----:B------:R-:W-:Y:S01]  /*105c0*/  FFMA.FTZ R25, R31, R52, R25 ;  /* 0x000000341f197223 */ /* 0x000fe20000010019 */
[----:B------:R-:W-:Y:S02]  /*105d0*/  HADD2.F32 R42, -RZ, R44.H0_H0 ;  /* 0x2000002cff2a7230 */ /* 0x000fe40000004100 */
[C---:B------:R-:W-:Y:S01]  /*105e0*/  FMUL.FTZ R55, R37.reuse, R50 ;  /* 0x0000003225377220 */ /* 0x040fe20000410000 */
[----:B------:R-:W-:Y:S02]  /*105f0*/  HADD2.F32 R31, -RZ, R35.H0_H0 ;  /* 0x20000023ff1f7230 */ /* 0x000fe40000004100 */
[----:B------:R-:W-:Y:S01]  /*10600*/  FMUL.FTZ R37, R37, R40 ;  /* 0x0000002825257220 */ /* 0x000fe20000410000 */
[----:B------:R-:W-:Y:S01]  /*10610*/  F2FP.F16.E4M3.UNPACK_B R41, R4.H1 ;  /* 0x00000004ff29723e */ /* 0x000fe200030006ff */
[CC--:B------:R-:W-:Y:S01]  /*10620*/  FMUL.FTZ R52, R24.reuse, R49.reuse ;  /* 0x0000003118347220 */ /* 0x0c0fe20000410000 */
[----:B------:R-:W-:Y:S01]  /*10630*/  F2FP.F16.E4M3.UNPACK_B R4, R6 ;  /* 0x00000006ff04723e */ /* 0x000fe200020006ff */
[----:B------:R-:W-:Y:S01]  /*10640*/  FMUL.FTZ R56, R24, R42 ;  /* 0x0000002a18387220 */ /* 0x000fe20000410000 */
[----:B------:R-:W-:Y:S01]  /*10650*/  F2FP.F16.E4M3.UNPACK_B R7, R6.H1 ;  /* 0x00000006ff07723e */ /* 0x000fe200030006ff */
[C---:B------:R-:W-:Y:S01]  /*10660*/  FFMA.FTZ R24, R30.reuse, R50, R37 ;  /* 0x000000321e187223 */ /* 0x040fe20000010025 */
[----:B------:R-:W-:Y:S01]  /*10670*/  F2FP.F16.E4M3.UNPACK_B R6, R26 ;  /* 0x0000001aff06723e */ /* 0x000fe200020006ff */
[----:B------:R-:W-:Y:S01]  /*10680*/  FFMA.FTZ R26, R30, R40, -R55 ;  /* 0x000000281e1a7223 */ /* 0x000fe20000010837 */
[C---:B------:R-:W-:Y:S01]  /*10690*/  FFMA.FTZ R30, R31.reuse, R42, -R52 ;  /* 0x0000002a1f1e7223 */ /* 0x040fe20000010834 */
[----:B------:R-:W-:Y:S01]  /*106a0*/  F2FP.F16.E4M3.UNPACK_B R50, R54 ;  /* 0x00000036ff32723e */ /* 0x000fe200020006ff */
[----:B------:R-:W-:Y:S01]  /*106b0*/  FFMA.FTZ R31, R31, R49, R56 ;  /* 0x000000311f1f7223 */ /* 0x000fe20000010038 */
[-C--:B------:R-:W-:Y:S01]  /*106c0*/  F2FP.F16.E4M3.UNPACK_B R42, R46.reuse ;  /* 0x0000002eff2a723e */ /* 0x080fe200020006ff */
[----:B------:R-:W-:Y:S01]  /*106d0*/  HADD2.F32 R38, -RZ, R38.H1_H1 ;  /* 0x30000026ff267230 */ /* 0x000fe20000004100 */
[----:B------:R-:W-:Y:S01]  /*106e0*/  F2FP.F16.E4M3.UNPACK_B R46, R46.H1 ;  /* 0x0000002eff2e723e */ /* 0x000fe200030006ff */
[----:B------:R-:W-:-:S02]  /*106f0*/  HADD2.F32 R49, -RZ, R44.H1_H1 ;  /* 0x3000002cff317230 */ /* 0x000fc40000004100 */
[----:B------:R-:W-:Y:S02]  /*10700*/  HADD2.F32 R40, -RZ, R35.H1_H1 ;  /* 0x30000023ff287230 */ /* 0x000fe40000004100 */
[C---:B------:R-:W-:Y:S01]  /*10710*/  FMUL.FTZ R55, R38.reuse, R51 ;  /* 0x0000003326377220 */ /* 0x040fe20000410000 */
[----:B------:R-:W-:Y:S02]  /*10720*/  HADD2.F32 R52, -RZ, R50.H0_H0 ;  /* 0x20000032ff347230 */ /* 0x000fe40000004100 */
[----:B------:R-:W-:Y:S01]  /*10730*/  FMUL.FTZ R38, R38, R49 ;  /* 0x0000003126267220 */ /* 0x000fe20000410000 */
[----:B------:R-:W-:Y:S02]  /*10740*/  HADD2.F32 R35, -RZ, R43.H0_H0 ;  /* 0x2000002bff237230 */ /* 0x000fe40000004100 */
[----:B------:R-:W-:Y:S02]  /*10750*/  HADD2.F32 R44, -RZ, R42.H0_H0 ;  /* 0x2000002aff2c7230 */ /* 0x000fe40000004100 */
[----:B------:R-:W-:-:S02]  /*10760*/  HADD2.F32 R37, -RZ, R39.H0_H0 ;  /* 0x20000027ff257230 */ /* 0x000fc40000004100 */
[C---:B------:R-:W-:Y:S01]  /*10770*/  FMUL.FTZ R56, R35.reuse, R52 ;  /* 0x0000003423387220 */ /* 0x040fe20000410000 */
[----:B------:R-:W-:Y:S02]  /*10780*/  HADD2.F32 R43, -RZ, R43.H1_H1 ;  /* 0x3000002bff2b7230 */ /* 0x000fe40000004100 */
[----:B------:R-:W-:Y:S01]  /*10790*/  FMUL.FTZ R57, R35, R44 ;  /* 0x0000002c23397220 */ /* 0x000fe20000410000 */
[C---:B------:R-:W-:Y:S01]  /*107a0*/  FFMA.FTZ R35, R40.reuse, R49, -R55 ;  /* 0x0000003128237223 */ /* 0x040fe20000010837 */
[----:B------:R-:W-:Y:S01]  /*107b0*/  FFMA.FTZ R40, R40, R51, R38 ;  /* 0x0000003328287223 */ /* 0x000fe20000010026 */
[----:B------:R-:W-:Y:S01]  /*107c0*/  F2FP.F16.E4M3.UNPACK_B R51, R54.H1 ;  /* 0x00000036ff33723e */ /* 0x000fe200030006ff */
[C---:B------:R-:W-:Y:S01]  /*107d0*/  FFMA.FTZ R38, R37.reuse, R44, -R56 ;  /* 0x0000002c25267223 */ /* 0x040fe20000010838 */
[----:B------:R-:W-:Y:S01]  /*107e0*/  FFMA.FTZ R37, R37, R52, R57 ;  /* 0x0000003425257223 */ /* 0x000fe20000010039 */
[----:B------:R-:W-:Y:S01]  /*107f0*/  HADD2.F32 R49, -RZ, R42.H1_H1 ;  /* 0x3000002aff317230 */ /* 0x000fe20000004100 */
[----:B------:R-:W-:Y:S01]  /*10800*/  F2FP.SATFINITE.E4M3.F32.PACK_AB_MERGE_C R30, R35, R30, RZ ;  /* 0x0000001e231e723e */ /* 0x000fe200048070ff */
[----:B------:R-:W-:Y:S01]  /*10810*/  HADD2.F32 R52, -RZ, R50.H1_H1 ;  /* 0x30000032ff347230 */ /* 0x000fe20000004100 */
[----:B------:R-:W-:Y:S01]  /*10820*/  F2FP.SATFINITE.E4M3.F32.PACK_AB_MERGE_C R31, R40, R31, RZ ;  /* 0x0000001f281f723e */ /* 0x000fe200048070ff */
[----:B------:R-:W-:Y:S01]  /*10830*/  HADD2.F32 R42, -RZ, R39.H1_H1 ;  /* 0x30000027ff2a7230 */ /* 0x000fe20000004100 */
[----:B------:R-:W-:Y:S01]  /*10840*/  F2FP.SATFINITE.E4M3.F32.PACK_AB_MERGE_C R5, R26, R5, R30 ;  /* 0x000000051a05723e */ /* 0x000fe2000480701e */
[----:B------:R-:W-:-:S02]  /*10850*/  HADD2.F32 R54, -RZ, R51.H0_H0 ;  /* 0x20000033ff367230 */ /* 0x000fc40000004100 */
[C---:B------:R-:W-:Y:S01]  /*10860*/  FMUL.FTZ R55, R43.reuse, R52 ;  /* 0x000000342b377220 */ /* 0x040fe20000410000 */
[----:B------:R-:W-:Y:S02]  /*10870*/  HADD2.F32 R39, -RZ, R48.H0_H0 ;  /* 0x20000030ff277230 */ /* 0x000fe40000004100 */
[----:B------:R-:W-:Y:S01]  /*10880*/  FMUL.FTZ R43, R43, R49 ;  /* 0x000000312b2b7220 */ /* 0x000fe20000410000 */
[----:B------:R-:W-:Y:S01]  /*10890*/  HADD2.F32 R50, -RZ, R46.H0_H0 ;  /* 0x2000002eff327230 */ /* 0x000fe20000004100 */
[----:B------:R-:W-:Y:S01]  /*108a0*/  F2FP.SATFINITE.E4M3.F32.PACK_AB_MERGE_C R25, R24, R25, R31 ;  /* 0x000000191819723e */ /* 0x000fe2000480701f */
[----:B------:R-:W-:Y:S02]  /*108b0*/  HADD2.F32 R44, -RZ, R45.H0_H0 ;  /* 0x2000002dff2c7230 */ /* 0x000fe40000004100 */
[C---:B------:R-:W-:Y:S01]  /*108c0*/  FMUL.FTZ R57, R39.reuse, R54 ;  /* 0x0000003627397220 */ /* 0x040fe20000410000 */
[----:B------:R-:W-:Y:S02]  /*108d0*/  HADD2.F32 R56, -RZ, R51.H1_H1 ;  /* 0x30000033ff387230 */ /* 0x000fe40000004100 */
[----:B------:R-:W-:Y:S01]  /*108e0*/  FMUL.FTZ R59, R39, R50 ;  /* 0x00000032273b7220 */ /* 0x000fe20000410000 */
[C---:B------:R-:W-:Y:S01]  /*108f0*/  FFMA.FTZ R39, R42.reuse, R49, -R55 ;  /* 0x000000312a277223 */ /* 0x040fe20000010837 */
[----:B------:R-:W-:Y:S01]  /*10900*/  FFMA.FTZ R42, R42, R52, R43 ;  /* 0x000000342a2a7223 */ /* 0x000fe2000001002b */
[C---:B------:R-:W-:Y:S01]  /*10910*/  FFMA.FTZ R43, R44.reuse, R50, -R57 ;  /* 0x000000322c2b7223 */ /* 0x040fe20000010839 */
[----:B------:R-:W-:Y:S01]  /*10920*/  FFMA.FTZ R44, R44, R54, R59 ;  /* 0x000000362c2c7223 */ /* 0x000fe2000001003b */
[----:B------:R-:W-:Y:S01]  /*10930*/  F2FP.F16.E4M3.UNPACK_B R54, R34.H1 ;  /* 0x00000022ff36723e */ /* 0x000fe200030006ff */
[----:B------:R-:W-:Y:S01]  /*10940*/  HADD2.F32 R49, -RZ, R48.H1_H1 ;  /* 0x30000030ff317230 */ /* 0x000fe20000004100 */
[----:B------:R-:W-:Y:S01]  /*10950*/  F2FP.F16.E4M3.UNPACK_B R50, R29.H1 ;  /* 0x0000001dff32723e */ /* 0x000fe200030006ff */
[----:B------:R-:W-:-:S02]  /*10960*/  HADD2.F32 R52, -RZ, R46.H1_H1 ;  /* 0x3000002eff347230 */ /* 0x000fc40000004100 */
[----:B------:R-:W-:Y:S02]  /*10970*/  HADD2.F32 R55, -RZ, R54.H0_H0 ;  /* 0x20000036ff377230 */ /* 0x000fe40000004100 */
[C---:B------:R-:W-:Y:S01]  /*10980*/  FMUL.FTZ R57, R49.reuse, R56 ;  /* 0x0000003831397220 */ /* 0x040fe20000410000 */
[----:B------:R-:W-:Y:S02]  /*10990*/  HADD2.F32 R48, -RZ, R47.H0_H0 ;  /* 0x2000002fff307230 */ /* 0x000fe40000004100 */
[----:B------:R-:W-:Y:S01]  /*109a0*/  FMUL.FTZ R49, R49, R52 ;  /* 0x0000003431317220 */ /* 0x000fe20000410000 */
[----:B------:R-:W-:Y:S02]  /*109b0*/  HADD2.F32 R51, -RZ, R50.H0_H0 ;  /* 0x20000032ff337230 */ /* 0x000fe40000004100 */
[----:B------:R-:W-:Y:S02]  /*109c0*/  HADD2.F32 R46, -RZ, R45.H1_H1 ;  /* 0x3000002dff2e7230 */ /* 0x000fe40000004100 */
[----:B------:R-:W-:Y:S01]  /*109d0*/  FMUL.FTZ R58, R48, R55 ;  /* 0x00000037303a7220 */ /* 0x000fe20000410000 */
[----:B------:R-:W-:-:S02]  /*109e0*/  HADD2.F32 R45, -RZ, R41.H0_H0 ;  /* 0x20000029ff2d7230 */ /* 0x000fc40000004100 */
[-C--:B------:R-:W-:Y:S01]  /*109f0*/  FMUL.FTZ R48, R48, R51.reuse ;  /* 0x0000003330307220 */ /* 0x080fe20000410000 */
[----:B------:R-:W-:Y:S02]  /*10a00*/  HADD2.F32 R54, -RZ, R54.H1_H1 ;  /* 0x30000036ff367230 */ /* 0x000fe40000004100 */
[C---:B------:R-:W-:Y:S01]  /*10a10*/  FFMA.FTZ R61, R46.reuse, R56, R49 ;  /* 0x000000382e3d7223 */ /* 0x040fe20000010031 */
[----:B------:R-:W-:Y:S02]  /*10a20*/  HADD2.F32 R47, -RZ, R47.H1_H1 ;  /* 0x3000002fff2f7230 */ /* 0x000fe40000004100 */
[----:B------:R-:W-:Y:S01]  /*10a30*/  FFMA.FTZ R62, R46, R52, -R57 ;  /* 0x000000342e3e7223 */ /* 0x000fe20000010839 */
[----:B------:R-:W-:Y:S02]  /*10a40*/  HADD2.F32 R50, -RZ, R50.H1_H1 ;  /* 0x30000032ff327230 */ /* 0x000fe40000004100 */
[C---:B------:R-:W-:Y:S01]  /*10a50*/  FFMA.FTZ R58, R45.reuse, R51, -R58 ;  /* 0x000000332d3a7223 */ /* 0x040fe2000001083a */
[----:B------:R-:W-:Y:S01]  /*10a60*/  FFMA.FTZ R56, R45, R55, R48 ;  /* 0x000000372d387223 */ /* 0x000fe20000010030 */
[----:B------:R-:W-:Y:S01]  /*10a70*/  F2FP.F16.E4M3.UNPACK_B R46, R34 ;  /* 0x00000022ff2e723e */ /* 0x000fe200020006ff */
[----:B------:R-:W-:Y:S01]  /*10a80*/  HADD2.F32 R41, -RZ, R41.H1_H1 ;  /* 0x30000029ff297230 */ /* 0x000fe20000004100 */
[----:B------:R-:W-:Y:S01]  /*10a90*/  F2FP.F16.E4M3.UNPACK_B R45, R29 ;  /* 0x0000001dff2d723e */ /* 0x000fe200020006ff */
[C---:B------:R-:W-:Y:S01]  /*10aa0*/  FMUL.FTZ R48, R47.reuse, R54 ;  /* 0x000000362f307220 */ /* 0x040fe20000410000 */
[----:B------:R-:W-:Y:S01]  /*10ab0*/  FMUL.FTZ R29, R47, R50 ;  /* 0x000000322f1d7220 */ /* 0x000fe20000410000 */
[----:B------:R-:W-:-:S02]  /*10ac0*/  HADD2.F32 R47, -RZ, R46.H0_H0 ;  /* 0x2000002eff2f7230 */ /* 0x000fc40000004100 */
[----:B------:R-:W-:Y:S02]  /*10ad0*/  HADD2.F32 R34, -RZ, R33.H0_H0 ;  /* 0x20000021ff227230 */ /* 0x000fe40000004100 */
[C---:B------:R-:W-:Y:S01]  /*10ae0*/  FFMA.FTZ R57, R41.reuse, R50, -R48 ;  /* 0x0000003229397223 */ /* 0x040fe20000010830 */
[----:B------:R-:W-:Y:S01]  /*10af0*/  FFMA.FTZ R59, R41, R54, R29 ;  /* 0x00000036293b7223 */ /* 0x000fe2000001001d */
[----:B------:R-:W-:Y:S02]  /*10b00*/  HADD2.F32 R41, -RZ, R45.H0_H0 ;  /* 0x2000002dff297230 */ /* 0x000fe40000004100 */
        /* <DEDUP_REMOVED lines=9> */
[----:B------:R-:W-:Y:S01]  /*10ba0*/  FFMA.FTZ R47, R29, R47, R34 ;  /* 0x0000002f1d2f7223 */ /* 0x000fe20000010022 */
[C---:B------:R-:W-:Y:S01]  /*10bb0*/  FMUL.FTZ R51, R33.reuse, R46 ;  /* 0x0000002e21337220 */ /* 0x040fe20000410000 */
[----:B------:R-:W-:Y:S01]  /*10bc0*/  F2FP.F16.E4M3.UNPACK_B R29, R20.H1 ;  /* 0x00000014ff1d723e */ /* 0x000fe200030006ff */
[-C--:B------:R-:W-:Y:S01]  /*10bd0*/  FMUL.FTZ R55, R33, R45.reuse ;  /* 0x0000002d21377220 */ /* 0x080fe20000410000 */
[----:B------:R-:W-:Y:S02]  /*10be0*/  HADD2.F32 R48, -RZ, R41.H0_H0 ;  /* 0x20000029ff307230 */ /* 0x000fe40000004100 */
[----:B------:R-:W-:Y:S01]  /*10bf0*/  FFMA.FTZ R50, R32, R45, -R51 ;  /* 0x0000002d20327223 */ /* 0x000fe20000010833 */
[----:B------:R-:W-:-:S02]  /*10c00*/  HADD2.F32 R33, -RZ, R27.H0_H0 ;  /* 0x2000001bff217230 */ /* 0x000fc40000004100 */
[----:B------:R-:W-:Y:S01]  /*10c10*/  FFMA.FTZ R52, R32, R46, R55 ;  /* 0x0000002e20347223 */ /* 0x000fe20000010037 */
[--C-:B------:R-:W-:Y:S01]  /*10c20*/  HADD2.F32 R32, -RZ, R29.reuse.H0_H0 ;  /* 0x2000001dff207230 */ /* 0x100fe20000004100 */
[----:B------:R-:W-:Y:S01]  /*10c30*/  F2FP.F16.E4M3.UNPACK_B R20, R20 ;  /* 0x00000014ff14723e */ /* 0x000fe200020006ff */
[----:B------:R-:W-:Y:S02]  /*10c40*/  HADD2.F32 R34, -RZ, R29.H1_H1 ;  /* 0x3000001dff227230 */ /* 0x000fe40000004100 */
[C---:B------:R-:W-:Y:S01]  /*10c50*/  FMUL.FTZ R54, R33.reuse, R48 ;  /* 0x0000003021367220 */ /* 0x040fe20000410000 */
[----:B------:R-:W-:Y:S02]  /*10c60*/  HADD2.F32 R29, -RZ, R7.H0_H0 ;  /* 0x20000007ff1d7230 */ /* 0x000fe40000004100 */
[----:B------:R-:W-:Y:S01]  /*10c70*/  FMUL.FTZ R60, R33, R32 ;  /* 0x00000020213c7220 */ /* 0x000fe20000410000 */
[----:B------:R-:W-:Y:S01]  /*10c80*/  HADD2.F32 R46, -RZ, R41.H1_H1 ;  /* 0x30000029ff2e7230 */ /* 0x000fe20000004100 */
[----:B------:R-:W-:Y:S01]  /*10c90*/  F2FP.SATFINITE.E4M3.F32.PACK_AB_MERGE_C R56, R59, R56, RZ ;  /* 0x000000383b38723e */ /* 0x000fe200048070ff */
[----:B------:R-:W-:-:S02]  /*10ca0*/  HADD2.F32 R27, -RZ, R27.H1_H1 ;  /* 0x3000001bff1b7230 */ /* 0x000fc40000004100 */
[C---:B------:R-:W-:Y:S01]  /*10cb0*/  FFMA.FTZ R54, R29.reuse, R32, -R54 ;  /* 0x000000201d367223 */ /* 0x040fe20000010836 */
[----:B------:R-:W-:Y:S02]  /*10cc0*/  HADD2.F32 R7, -RZ, R7.H1_H1 ;  /* 0x30000007ff077230 */ /* 0x000fe40000004100 */
[----:B------:R-:W-:Y:S01]  /*10cd0*/  FFMA.FTZ R60, R29, R48, R60 ;  /* 0x000000301d3c7223 */ /* 0x000fe2000001003c */
[----:B------:R-:W-:Y:S01]  /*10ce0*/  F2FP.F16.E4M3.UNPACK_B R29, R21 ;  /* 0x00000015ff1d723e */ /* 0x000fe200020006ff */
[C---:B------:R-:W-:Y:S01]  /*10cf0*/  FMUL.FTZ R32, R27.reuse, R46 ;  /* 0x0000002e1b207220 */ /* 0x040fe20000410000 */
[-C--:B------:R-:W-:Y:S01]  /*10d00*/  FMUL.FTZ R27, R27, R34.reuse ;  /* 0x000000221b1b7220 */ /* 0x080fe20000410000 */
[--C-:B------:R-:W-:Y:S01]  /*10d10*/  HADD2.F32 R21, -RZ, R20.reuse.H0_H0 ;  /* 0x20000014ff157230 */ /* 0x100fe20000004100 */
[----:B------:R-:W-:Y:S01]  /*10d20*/  F2FP.SATFINITE.E4M3.F32.PACK_AB_MERGE_C R24, R52, R47, R56 ;  /* 0x0000002f3418723e */ /* 0x000fe20004807038 */
[C---:B------:R-:W-:Y:S01]  /*10d30*/  FFMA.FTZ R45, R7.reuse, R34, -R32 ;  /* 0x00000022072d7223 */ /* 0x040fe20000010820 */
[----:B------:R-:W-:Y:S01]  /*10d40*/  FFMA.FTZ R51, R7, R46, R27 ;  /* 0x0000002e07337223 */ /* 0x000fe2000001001b */
[----:B------:R-:W-:-:S02]  /*10d50*/  HADD2.F32 R27, -RZ, R20.H1_H1 ;  /* 0x30000014ff1b7230 */ /* 0x000fc40000004100 */
[--C-:B------:R-:W-:Y:S01]  /*10d60*/  HADD2.F32 R32, -RZ, R29.reuse.H0_H0 ;  /* 0x2000001dff207230 */ /* 0x100fe20000004100 */
[----:B------:R-:W-:Y:S01]  /*10d70*/  F2FP.SATFINITE.E4M3.F32.PACK_AB_MERGE_C R45, R45, R54, RZ ;  /* 0x000000362d2d723e */ /* 0x000fe200048070ff */
[--C-:B------:R-:W-:Y:S01]  /*10d80*/  HADD2.F32 R7, -RZ, R6.reuse.H0_H0 ;  /* 0x20000006ff077230 */ /* 0x100fe20000004100 */
[----:B------:R-:W-:Y:S01]  /*10d90*/  F2FP.SATFINITE.E4M3.F32.PACK_AB_MERGE_C R51, R51, R60, RZ ;  /* 0x0000003c3333723e */ /* 0x000fe200048070ff */
[----:B------:R-:W-:Y:S02]  /*10da0*/  HADD2.F32 R29, -RZ, R29.H1_H1 ;  /* 0x3000001dff1d7230 */ /* 0x000fe40000004100 */
[----:B------:R-:W-:Y:S02]  /*10db0*/  HADD2.F32 R20, -RZ, R6.H1_H1 ;  /* 0x30000006ff147230 */ /* 0x000fe40000004100 */
[C---:B------:R-:W-:Y:S01]  /*10dc0*/  FMUL.FTZ R33, R7.reuse, R32 ;  /* 0x0000002007217220 */ /* 0x040fe20000410000 */
[--C-:B------:R-:W-:Y:S02]  /*10dd0*/  HADD2.F32 R6, -RZ, R4.reuse.H0_H0 ;  /* 0x20000004ff067230 */ /* 0x100fe40000004100 */
[----:B------:R-:W-:Y:S01]  /*10de0*/  FMUL.FTZ R7, R7, R21 ;  /* 0x0000001507077220 */ /* 0x000fe20000410000 */
[----:B------:R-:W-:-:S02]  /*10df0*/  HADD2.F32 R4, -RZ, R4.H1_H1 ;  /* 0x30000004ff047230 */ /* 0x000fc40000004100 */
[C---:B------:R-:W-:Y:S01]  /*10e00*/  FMUL.FTZ R41, R20.reuse, R29 ;  /* 0x0000001d14297220 */ /* 0x040fe20000410000 */
[----:B------:R-:W-:Y:S01]  /*10e10*/  FMUL.FTZ R20, R20, R27 ;  /* 0x0000001b14147220 */ /* 0x000fe20000410000 */
[C---:B------:R-:W-:Y:S01]  /*10e20*/  FFMA.FTZ R33, R6.reuse, R21, -R33 ;  /* 0x0000001506217223 */ /* 0x040fe20000010821 */
[----:B------:R-:W-:Y:S01]  /*10e30*/  FFMA.FTZ R32, R6, R32, R7 ;  /* 0x0000002006207223 */ /* 0x000fe20000010007 */
[C---:B------:R-:W-:Y:S01]  /*10e40*/  FFMA.FTZ R6, R4.reuse, R27, -R41 ;  /* 0x0000001b04067223 */ /* 0x040fe20000010829 */
[----:B------:R-:W-:Y:S01]  /*10e50*/  FFMA.FTZ R29, R4, R29, R20 ;  /* 0x0000001d041d7223 */ /* 0x000fe20000010014 */
[----:B------:R-:W-:Y:S02]  /*10e60*/  F2FP.SATFINITE.E4M3.F32.PACK_AB_MERGE_C R7, R62, R43, RZ ;  /* 0x0000002b3e07723e */ /* 0x000fe400048070ff */
[----:B------:R-:W-:Y:S02]  /*10e70*/  F2FP.SATFINITE.E4M3.F32.PACK_AB_MERGE_C R4, R57, R58, RZ ;  /* 0x0000003a3904723e */ /* 0x000fe400048070ff */
[----:B------:R-:W-:-:S02]  /*10e80*/  F2FP.SATFINITE.E4M3.F32.PACK_AB_MERGE_C R27, R61, R44, RZ ;  /* 0x0000002c3d1b723e */ /* 0x000fc400048070ff */
[----:B------:R-:W-:Y:S02]  /*10e90*/  F2FP.SATFINITE.E4M3.F32.PACK_AB_MERGE_C R7, R39, R38, R7 ;  /* 0x000000262707723e */ /* 0x000fe40004807007 */
[----:B------:R-:W-:Y:S02]  /*10ea0*/  F2FP.SATFINITE.E4M3.F32.PACK_AB_MERGE_C R4, R50, R49, R4 ;  /* 0x000000313204723e */ /* 0x000fe40004807004 */
[----:B------:R-:W-:Y:S02]  /*10eb0*/  F2FP.SATFINITE.E4M3.F32.PACK_AB_MERGE_C R6, R6, R33, R45 ;  /* 0x000000210606723e */ /* 0x000fe4000480702d */
[----:B------:R-:W-:Y:S02]  /*10ec0*/  F2FP.SATFINITE.E4M3.F32.PACK_AB_MERGE_C R27, R42, R37, R27 ;  /* 0x000000252a1b723e */ /* 0x000fe4000480701b */
[----:B------:R-:W-:Y:S01]  /*10ed0*/  F2FP.SATFINITE.E4M3.F32.PACK_AB_MERGE_C R26, R29, R32, R51 ;  /* 0x000000201d1a723e */ /* 0x000fe20004807033 */
[----:B------:R3:W-:Y:S04]  /*10ee0*/  STS.128 [R63+0x18000], R4 ;  /* 0x018000043f007388 */ /* 0x0007e80000000c00 */
[----:B------:R3:W-:Y:S02]  /*10ef0*/  STS.128 [R28+0x18000], R24 ;  /* 0x018000181c007388 */ /* 0x0007e40000000c00 */
.L_x_1543:
[----:B------:R-:W-:Y:S05]  /*10f00*/  BSYNC B1 ;  /* 0x0000000000017941 */ /* 0x000fea0003800000 */
.L_x_1542:
[----:B------:R-:W-:Y:S05]  /*10f10*/  @P0 BRA `(.L_x_1527) ;  /* 0x0000000c00f80947 */ /* 0x000fea0003800000 */
[----:B------:R-:W4:Y:S01]  /*10f20*/  LDL R47, [R1+0x98] ;  /* 0x00009800012f7983 */ /* 0x000f220000100800 */
[----:B--23-5:R-:W-:Y:S01]  /*10f30*/  SHF.R.S32.HI R4, RZ, 0x1f, R3 ;  /* 0x0000001fff047819 */ /* 0x02cfe20000011403 */
[----:B------:R-:W-:Y:S01]  /*10f40*/  IMAD.SHL.U32 R21, R3, 0x80, RZ ;  /* 0x0000008003157824 */ /* 0x000fe200078e00ff */
[----:B------:R-:W-:Y:S02]  /*10f50*/  LEA.HI R53, R53, R0, RZ, 0x1c ;  /* 0x0000000035357211 */ /* 0x000fe400078fe0ff */
[----:B-1----:R-:W-:Y:S02]  /*10f60*/  LEA.HI R26, R4, R3, RZ, 0x3 ;  /* 0x00000003041a7211 */ /* 0x002fe400078f18ff */
[----:B------:R-:W-:Y:S02]  /*10f70*/  SHF.R.S32.HI R4, RZ, 0x1f, R53 ;  /* 0x0000001fff047819 */ /* 0x000fe40000011435 */
[----:B------:R-:W-:Y:S01]  /*10f80*/  SHF.R.U32.HI R0, RZ, 0x8, R12 ;  /* 0x00000008ff007819 */ /* 0x000fe2000001160c */
[----:B------:R-:W-:Y:S01]  /*10f90*/  IMAD.SHL.U32 R26, R26, 0x80, RZ ;  /* 0x000000801a1a7824 */ /* 0x000fe200078e00ff */
[----:B0-----:R-:W-:Y:S01]  /*10fa0*/  LEA.HI R25, R4, R53, RZ, 0x3 ;  /* 0x0000003504197211 */ /* 0x001fe200078f18ff */
[----:B------:R-:W-:Y:S01]  /*10fb0*/  IMAD.SHL.U32 R53, R53, 0x10, RZ ;  /* 0x0000001035357824 */ /* 0x000fe200078e00ff */
[----:B------:R-:W-:-:S02]  /*10fc0*/  LOP3.LUT R3, R12, 0xff, RZ, 0xc0, !PT ;  /* 0x000000ff0c037812 */ /* 0x000fc400078ec0ff */
[----:B------:R-:W-:Y:S01]  /*10fd0*/  LOP3.LUT R4, R0, 0xff, RZ, 0xc0, !PT ;  /* 0x000000ff00047812 */ /* 0x000fe200078ec0ff */
[----:B------:R-:W-:Y:S01]  /*10fe0*/  IMAD.SHL.U32 R25, R25, 0x800, RZ ;  /* 0x0000080019197824 */ /* 0x000fe200078e00ff */
[----:B------:R-:W-:Y:S02]  /*10ff0*/  LOP3.LUT R28, R21, 0x380, RZ, 0xc0, !PT ;  /* 0x00000380151c7812 */ /* 0x000fe400078ec0ff */
[----:B------:R-:W-:Y:S02]  /*11000*/  PRMT R21, R4, 0x7604, R3 ;  /* 0x0000760404157816 */ /* 0x000fe40000000003 */
[----:B------:R-:W-:Y:S02]  /*11010*/  SHF.R.U32.HI R4, RZ, 0x8, R15 ;  /* 0x00000008ff047819 */ /* 0x000fe4000001160f */
[----:B------:R-:W-:Y:S02]  /*11020*/  LOP3.LUT R0, R28, 0x70, R53, 0xf8, !PT ;  /* 0x000000701c007812 */ /* 0x000fe400078ef835 */
[----:B------:R-:W-:-:S02]  /*11030*/  SHF.R.U32.HI R27, RZ, 0x3, R28 ;  /* 0x00000003ff1b7819 */ /* 0x000fc4000001161c */
[----:B------:R-:W-:Y:S02]  /*11040*/  SHF.R.U32.HI R6, RZ, 0x8, R13 ;  /* 0x00000008ff067819 */ /* 0x000fe4000001160d */
[----:B------:R-:W-:Y:S02]  /*11050*/  SHF.R.U32.HI R20, RZ, 0x8, R14 ;  /* 0x00000008ff147819 */ /* 0x000fe4000001160e */
[----:B------:R-:W-:Y:S02]  /*11060*/  LOP3.LUT R3, R15, 0xff, RZ, 0xc0, !PT ;  /* 0x000000ff0f037812 */ /* 0x000fe400078ec0ff */
[----:B------:R-:W-:Y:S02]  /*11070*/  LOP3.LUT R4, R4, 0xff, RZ, 0xc0, !PT ;  /* 0x000000ff04047812 */ /* 0x000fe400078ec0ff */
[----:B------:R-:W-:Y:S02]  /*11080*/  LOP3.LUT R0, R0, R27, RZ, 0x3c, !PT ;  /* 0x0000001b00007212 */ /* 0x000fe400078e3cff */
[----:B------:R-:W-:-:S02]  /*11090*/  LOP3.LUT R26, R26, 0xfffffc00, RZ, 0xc0, !PT ;  /* 0xfffffc001a1a7812 */ /* 0x000fc400078ec0ff */
[----:B------:R-:W-:Y:S02]  /*110a0*/  LOP3.LUT R25, R25, 0xffffc000, RZ, 0xc0, !PT ;  /* 0xffffc00019197812 */ /* 0x000fe400078ec0ff */
[----:B------:R-:W-:Y:S02]  /*110b0*/  LOP3.LUT R5, R13, 0xff, RZ, 0xc0, !PT ;  /* 0x000000ff0d057812 */ /* 0x000fe400078ec0ff */
[----:B------:R-:W-:Y:S02]  /*110c0*/  LOP3.LUT R7, R14, 0xff, RZ, 0xc0, !PT ;  /* 0x000000ff0e077812 */ /* 0x000fe400078ec0ff */
[----:B------:R-:W-:Y:S02]  /*110d0*/  LOP3.LUT R6, R6, 0xff, RZ, 0xc0, !PT ;  /* 0x000000ff06067812 */ /* 0x000fe400078ec0ff */
[----:B------:R-:W-:Y:S02]  /*110e0*/  LOP3.LUT R24, R20, 0xff, RZ, 0xc0, !PT ;  /* 0x000000ff14187812 */ /* 0x000fe400078ec0ff */
[----:B------:R-:W-:-:S02]  /*110f0*/  PRMT R28, R4, 0x7604, R3 ;  /* 0x00007604041c7816 */ /* 0x000fc40000000003 */
[----:B------:R-:W-:Y:S02]  /*11100*/  IADD3 R3, R0, R25, R26 ;  /* 0x0000001900037210 */ /* 0x000fe40007ffe01a */
[----:B------:R-:W-:Y:S02]  /*11110*/  PRMT R20, R6, 0x7604, R5 ;  /* 0x0000760406147816 */ /* 0x000fe40000000005 */
[----:B------:R-:W-:Y:S01]  /*11120*/  PRMT R29, R24, 0x7604, R7 ;  /* 0x00007604181d7816 */ /* 0x000fe20000000007 */
[----:B------:R-:W-:Y:S01]  /*11130*/  IMAD.IADD R0, R16, 0x1, R3 ;  /* 0x0000000110007824 */ /* 0x000fe200078e0203 */
[----:B------:R-:W-:Y:S02]  /*11140*/  SHF.R.U32.HI R6, RZ, 0x8, R8 ;  /* 0x00000008ff067819 */ /* 0x000fe40000011608 */
[----:B------:R-:W-:Y:S02]  /*11150*/  SHF.R.U32.HI R24, RZ, 0x8, R9 ;  /* 0x00000008ff187819 */ /* 0x000fe40000011609 */
[----:B------:R-:W-:-:S02]  /*11160*/  LOP3.LUT R5, R8, 0xff, RZ, 0xc0, !PT ;  /* 0x000000ff08057812 */ /* 0x000fc400078ec0ff */
[----:B------:R-:W-:Y:S02]  /*11170*/  LOP3.LUT R6, R6, 0xff, RZ, 0xc0, !PT ;  /* 0x000000ff06067812 */ /* 0x000fe400078ec0ff */
[----:B------:R-:W-:Y:S02]  /*11180*/  LOP3.LUT R3, R24, 0xff, RZ, 0xc0, !PT ;  /* 0x000000ff18037812 */ /* 0x000fe400078ec0ff */
[----:B------:R-:W0:Y:S01]  /*11190*/  LDS.128 R24, [R0+0x18000] ;  /* 0x0180000000187984 */ /* 0x000e220000000c00 */
[----:B------:R-:W-:Y:S02]  /*111a0*/  PRMT R33, R6, 0x7604, R5 ;  /* 0x0000760406217816 */ /* 0x000fe40000000005 */
[----:B------:R-:W-:Y:S02]  /*111b0*/  SHF.R.U32.HI R35, RZ, 0x8, R11 ;  /* 0x00000008ff237819 */ /* 0x000fe4000001160b */
[----:B------:R-:W-:Y:S02]  /*111c0*/  LOP3.LUT R34, R11, 0xff, RZ, 0xc0, !PT ;  /* 0x000000ff0b227812 */ /* 0x000fe400078ec0ff */
[----:B------:R-:W-:-:S02]  /*111d0*/  LOP3.LUT R35, R35, 0xff, RZ, 0xc0, !PT ;  /* 0x000000ff23237812 */ /* 0x000fc400078ec0ff */
[----:B------:R-:W-:Y:S02]  /*111e0*/  LOP3.LUT R30, R9, 0xff, RZ, 0xc0, !PT ;  /* 0x000000ff091e7812 */ /* 0x000fe400078ec0ff */
[----:B------:R-:W-:Y:S02]  /*111f0*/  SHF.R.U32.HI R32, RZ, 0x8, R10 ;  /* 0x00000008ff207819 */ /* 0x000fe4000001160a */
[----:B------:R-:W-:Y:S02]  /*11200*/  PRMT R34, R35, 0x7604, R34 ;  /* 0x0000760423227816 */ /* 0x000fe40000000022 */
[----:B------:R-:W-:Y:S02]  /*11210*/  LOP3.LUT R31, R10, 0xff, RZ, 0xc0, !PT ;  /* 0x000000ff0a1f7812 */ /* 0x000fe400078ec0ff */
[----:B------:R-:W-:Y:S02]  /*11220*/  LOP3.LUT R32, R32, 0xff, RZ, 0xc0, !PT ;  /* 0x000000ff20207812 */ /* 0x000fe400078ec0ff */
[----:B------:R-:W-:-:S02]  /*11230*/  PRMT R30, R3, 0x7604, R30 ;  /* 0x00007604031e7816 */ /* 0x000fc4000000001e */
[----:B------:R-:W-:Y:S02]  /*11240*/  SHF.R.U32.HI R35, RZ, 0x10, R9 ;  /* 0x00000010ff237819 */ /* 0x000fe40000011609 */
[----:B------:R-:W-:Y:S02]  /*11250*/  SHF.R.U32.HI R3, RZ, 0x10, R13 ;  /* 0x00000010ff037819 */ /* 0x000fe4000001160d */
[----:B------:R-:W-:Y:S01]  /*11260*/  SHF.R.U32.HI R39, RZ, 0x10, R11 ;  /* 0x00000010ff277819 */ /* 0x000fe2000001160b */
[----:B------:R-:W-:Y:S01]  /*11270*/  IMAD.U32 R35, R35, 0x10000, RZ ;  /* 0x0001000023237824 */ /* 0x000fe200078e00ff */
[----:B------:R-:W-:Y:S01]  /*11280*/  PRMT R37, R32, 0x7604, R31 ;  /* 0x0000760420257816 */ /* 0x000fe2000000001f */
[----:B------:R-:W-:Y:S01]  /*11290*/  IMAD.U32 R3, R3, 0x10000, RZ ;  /* 0x0001000003037824 */ /* 0x000fe200078e00ff */
[----:B------:R-:W-:Y:S01]  /*112a0*/  SHF.R.U32.HI R31, RZ, 0x10, R15 ;  /* 0x00000010ff1f7819 */ /* 0x000fe2000001160f */
[----:B------:R-:W-:Y:S01]  /*112b0*/  IMAD.U32 R39, R39, 0x10000, RZ ;  /* 0x0001000027277824 */ /* 0x000fe200078e00ff */
[----:B------:R-:W-:-:S02]  /*112c0*/  LOP3.LUT R21, R21, 0xff0000, R12, 0xf8, !PT ;  /* 0x00ff000015157812 */ /* 0x000fc400078ef80c */
[----:B------:R-:W-:Y:S01]  /*112d0*/  LOP3.LUT R35, R30, 0xff0000, R35, 0xf8, !PT ;  /* 0x00ff00001e237812 */ /* 0x000fe200078ef823 */
[----:B------:R-:W-:Y:S01]  /*112e0*/  IMAD.U32 R31, R31, 0x10000, RZ ;  /* 0x000100001f1f7824 */ /* 0x000fe200078e00ff */
        /* <DEDUP_REMOVED lines=13> */
[----:B------:R-:W-:Y:S02]  /*113c0*/  F2FP.F16.E4M3.UNPACK_B R37, R21 ;  /* 0x00000015ff25723e */ /* 0x000fe400020006ff */
[----:B0-----:R-:W-:Y:S02]  /*113d0*/  F2FP.F16.E4M3.UNPACK_B R11, R25 ;  /* 0x00000019ff0b723e */ /* 0x001fe400020006ff */
[----:B------:R-:W-:Y:S01]  /*113e0*/  F2FP.F16.E4M3.UNPACK_B R14, R13 ;  /* 0x0000000dff0e723e */ /* 0x000fe200020006ff */
[--C-:B------:R-:W-:Y:S01]  /*113f0*/  HADD2.F32 R40, -RZ, R37.reuse.H0_H0 ;  /* 0x20000025ff287230 */ /* 0x100fe20000004100 */
[-C--:B------:R-:W-:Y:S01]  /*11400*/  F2FP.F16.E4M3.UNPACK_B R33, R27.reuse ;  /* 0x0000001bff21723e */ /* 0x080fe200020006ff */
[----:B------:R-:W-:Y:S01]  /*11410*/  HADD2.F32 R37, -RZ, R37.H1_H1 ;  /* 0x30000025ff257230 */ /* 0x000fe20000004100 */
[----:B------:R-:W-:Y:S01]  /*11420*/  F2FP.F16.E4M3.UNPACK_B R35, R27.H1 ;  /* 0x0000001bff23723e */ /* 0x000fe200030006ff */
[----:B------:R-:W-:Y:S01]  /*11430*/  HADD2.F32 R32, -RZ, R14.H0_H0 ;  /* 0x2000000eff207230 */ /* 0x000fe20000004100 */
[----:B------:R-:W-:-:S02]  /*11440*/  F2FP.F16.E4M3.UNPACK_B R27, R24 ;  /* 0x00000018ff1b723e */ /* 0x000fc400020006ff */
[----:B------:R-:W-:Y:S02]  /*11450*/  F2FP.F16.E4M3.UNPACK_B R34, R24.H1 ;  /* 0x00000018ff22723e */ /* 0x000fe400030006ff */
[----:B------:R-:W-:Y:S02]  /*11460*/  F2FP.F16.E4M3.UNPACK_B R25, R25.H1 ;  /* 0x00000019ff19723e */ /* 0x000fe400030006ff */
[----:B------:R-:W-:Y:S01]  /*11470*/  LOP3.LUT R38, R31, 0xff000000, R15, 0xf8, !PT ;  /* 0xff0000001f267812 */ /* 0x000fe200078ef80f */
[----:B----4-:R-:W0:Y:S02]  /*11480*/  LDS.128 R4, [R47+0x18000] ;  /* 0x018000002f047984 */ /* 0x010e240000000c00 */
[-C--:B0-----:R-:W-:Y:S02]  /*11490*/  F2FP.F16.E4M3.UNPACK_B R10, R5.reuse ;  /* 0x00000005ff0a723e */ /* 0x081fe400020006ff */
[----:B------:R-:W-:Y:S01]  /*114a0*/  F2FP.F16.E4M3.UNPACK_B R20, R5.H1 ;  /* 0x00000005ff14723e */ /* 0x000fe200030006ff */
[--C-:B------:R-:W-:Y:S01]  /*114b0*/  HADD2.F32 R5, -RZ, R11.reuse.H0_H0 ;  /* 0x2000000bff057230 */ /* 0x100fe20000004100 */
[-C--:B------:R-:W-:Y:S01]  /*114c0*/  F2FP.F16.E4M3.UNPACK_B R30, R7.reuse ;  /* 0x00000007ff1e723e */ /* 0x080fe200020006ff */
[----:B------:R-:W-:Y:S01]  /*114d0*/  HADD2.F32 R9, -RZ, R10.H0_H0 ;  /* 0x2000000aff097230 */ /* 0x000fe20000004100 */
[----:B------:R-:W-:Y:S01]  /*114e0*/  F2FP.F16.E4M3.UNPACK_B R31, R7.H1 ;  /* 0x00000007ff1f723e */ /* 0x000fe200030006ff */
[----:B------:R-:W-:-:S02]  /*114f0*/  HADD2.F32 R11, -RZ, R11.H1_H1 ;  /* 0x3000000bff0b7230 */ /* 0x000fc40000004100 */
[C---:B------:R-:W-:Y:S01]  /*11500*/  FMUL.FTZ R24, R5.reuse, R40 ;  /* 0x0000002805187220 */ /* 0x040fe20000410000 */
[----:B------:R-:W-:Y:S01]  /*11510*/  FMUL.FTZ R39, R5, R32 ;  /* 0x0000002005277220 */ /* 0x000fe20000410000 */
[----:B------:R-:W-:Y:S02]  /*11520*/  F2FP.F16.E4M3.UNPACK_B R29, R4.H1 ;  /* 0x00000004ff1d723e */ /* 0x000fe400030006ff */
[C---:B------:R-:W-:Y:S01]  /*11530*/  FFMA.FTZ R5, R9.reuse, R32, -R24 ;  /* 0x0000002009057223 */ /* 0x040fe20000010818 */
[----:B------:R-:W-:Y:S01]  /*11540*/  FFMA.FTZ R9, R9, R40, R39 ;  /* 0x0000002809097223 */ /* 0x000fe20000010027 */
[----:B------:R-:W-:Y:S01]  /*11550*/  F2FP.F16.E4M3.UNPACK_B R39, R21.H1 ;  /* 0x00000015ff27723e */ /* 0x000fe200030006ff */
[----:B------:R-:W-:Y:S01]  /*11560*/  HADD2.F32 R24, -RZ, R14.H1_H1 ;  /* 0x3000000eff187230 */ /* 0x000fe20000004100 */
[----:B------:R-:W-:Y:S01]  /*11570*/  F2FP.F16.E4M3.UNPACK_B R21, R13.H1 ;  /* 0x0000000dff15723e */ /* 0x000fe200030006ff */
[----:B------:R-:W-:Y:S02]  /*11580*/  HADD2.F32 R14, -RZ, R10.H1_H1 ;  /* 0x3000000aff0e7230 */ /* 0x000fe40000004100 */
[----:B------:R-:W-:Y:S01]  /*11590*/  FMUL.FTZ R43, R11, R37 ;  /* 0x000000250b2b7220 */ /* 0x000fe20000410000 */
[----:B------:R-:W-:-:S02]  /*115a0*/  HADD2.F32 R40, -RZ, R39.H0_H0 ;  /* 0x20000027ff287230 */ /* 0x000fc40000004100 */
[----:B------:R-:W-:Y:S01]  /*115b0*/  FMUL.FTZ R42, R11, R24 ;  /* 0x000000180b2a7220 */ /* 0x000fe20000410000 */
[----:B------:R-:W-:Y:S01]  /*115c0*/  HADD2.F32 R10, -RZ, R25.H0_H0 ;  /* 0x20000019ff0a7230 */ /* 0x000fe20000004100 */
[----:B------:R-:W-:Y:S01]  /*115d0*/  F2FP.F16.E4M3.UNPACK_B R15, R4 ;  /* 0x00000004ff0f723e */ /* 0x000fe200020006ff */
[----:B------:R-:W-:Y:S01]  /*115e0*/  HADD2.F32 R32, -RZ, R21.H0_H0 ;  /* 0x20000015ff207230 */ /* 0x000fe20000004100 */
[----:B------:R-:W-:Y:S01]  /*115f0*/  F2FP.F16.E4M3.UNPACK_B R4, R6 ;  /* 0x00000006ff04723e */ /* 0x000fe200020006ff */
[--C-:B------:R-:W-:Y:S02]  /*11600*/  HADD2.F32 R13, -RZ, R20.reuse.H0_H0 ;  /* 0x20000014ff0d7230 */ /* 0x100fe40000004100 */
[C---:B------:R-:W-:Y:S01]  /*11610*/  FMUL.FTZ R44, R10.reuse, R40 ;  /* 0x000000280a2c7220 */ /* 0x040fe20000410000 */
[----:B------:R-:W-:Y:S02]  /*11620*/  HADD2.F32 R39, -RZ, R39.H1_H1 ;  /* 0x30000027ff277230 */ /* 0x000fe40000004100 */
[----:B------:R-:W-:Y:S01]  /*11630*/  FMUL.FTZ R45, R10, R32 ;  /* 0x000000200a2d7220 */ /* 0x000fe20000410000 */
[C---:B------:R-:W-:Y:S01]  /*11640*/  FFMA.FTZ R10, R14.reuse, R24, -R43 ;  /* 0x000000180e0a7223 */ /* 0x040fe2000001082b */
[----:B------:R-:W-:Y:S01]  /*11650*/  FFMA.FTZ R14, R14, R37, R42 ;  /* 0x000000250e0e7223 */ /* 0x000fe2000001002a */
[----:B------:R-:W-:Y:S01]  /*11660*/  F2FP.F16.E4M3.UNPACK_B R42, R41 ;  /* 0x00000029ff2a723e */ /* 0x000fe200020006ff */
[----:B------:R-:W-:-:S02]  /*11670*/  HADD2.F32 R24, -RZ, R20.H1_H1 ;  /* 0x30000014ff187230 */ /* 0x000fc40000004100 */
[C---:B------:R-:W-:Y:S01]  /*11680*/  FFMA.FTZ R11, R13.reuse, R32, -R44 ;  /* 0x000000200d0b7223 */ /* 0x040fe2000001082c */
[----:B------:R-:W-:Y:S01]  /*11690*/  HADD2.F32 R20, -RZ, R25.H1_H1 ;  /* 0x30000019ff147230 */ /* 0x000fe20000004100 */
[----:B------:R-:W-:Y:S01]  /*116a0*/  F2FP.F16.E4M3.UNPACK_B R32, R38 ;  /* 0x00000026ff20723e */ /* 0x000fe200020006ff */
[----:B------:R-:W-:Y:S02]  /*116b0*/  HADD2.F32 R37, -RZ, R21.H1_H1 ;  /* 0x30000015ff257230 */ /* 0x000fe40000004100 */
[----:B------:R-:W-:Y:S01]  /*116c0*/  FFMA.FTZ R13, R13, R40, R45 ;  /* 0x000000280d0d7223 */ /* 0x000fe2000001002d */
[----:B------:R-:W-:Y:S02]  /*116d0*/  HADD2.F32 R44, -RZ, R42.H0_H0 ;  /* 0x2000002aff2c7230 */ /* 0x000fe40000004100 */
[C---:B------:R-:W-:Y:S01]  /*116e0*/  FMUL.FTZ R43, R20.reuse, R39 ;  /* 0x00000027142b7220 */ /* 0x040fe20000410000 */
[----:B------:R-:W-:Y:S02]  /*116f0*/  HADD2.F32 R21, -RZ, R33.H0_H0 ;  /* 0x20000021ff157230 */ /* 0x000fe40000004100 */
[----:B------:R-:W-:Y:S01]  /*11700*/  FMUL.FTZ R46, R20, R37 ;  /* 0x00000025142e7220 */ /* 0x000fe20000410000 */
[----:B------:R-:W-:Y:S01]  /*11710*/  HADD2.F32 R40, -RZ, R32.H0_H0 ;  /* 0x20000020ff287230 */ /* 0x000fe20000004100 */
[----:B------:R-:W-:Y:S01]  /*11720*/  F2FP.F16.E4M3.UNPACK_B R41, R41.H1 ;  /* 0x00000029ff29723e */ /* 0x000fe200030006ff */
[----:B------:R-:W-:-:S02]  /*11730*/  HADD2.F32 R25, -RZ, R30.H0_H0 ;  /* 0x2000001eff197230 */ /* 0x000fc40000004100 */
[C---:B------:R-:W-:Y:S01]  /*11740*/  FMUL.FTZ R48, R21.reuse, R44 ;  /* 0x0000002c15307220 */ /* 0x040fe20000410000 */
[C---:B------:R-:W-:Y:S01]  /*11750*/  FFMA.FTZ R20, R24.reuse, R37, -R43 ;  /* 0x0000002518147223 */ /* 0x040fe2000001082b */
[----:B------:R-:W-:Y:S01]  /*11760*/  F2FP.F16.E4M3.UNPACK_B R38, R38.H1 ;  /* 0x00000026ff26723e */ /* 0x000fe200030006ff */
[----:B------:R-:W-:Y:S01]  /*11770*/  FFMA.FTZ R24, R24, R39, R46 ;  /* 0x0000002718187223 */ /* 0x000fe2000001002e */
[----:B------:R-:W-:Y:S02]  /*11780*/  HADD2.F32 R39, -RZ, R32.H1_H1 ;  /* 0x30000020ff277230 */ /* 0x000fe40000004100 */
[-C--:B------:R-:W-:Y:S01]  /*11790*/  FMUL.FTZ R45, R21, R40.reuse ;  /* 0x00000028152d7220 */ /* 0x080fe20000410000 */
[----:B------:R-:W-:Y:S02]  /*117a0*/  HADD2.F32 R43, -RZ, R42.H1_H1 ;  /* 0x3000002aff2b7230 */ /* 0x000fe40000004100 */
[----:B------:R-:W-:Y:S01]  /*117b0*/  FFMA.FTZ R21, R25, R40, -R48 ;  /* 0x0000002819157223 */ /* 0x000fe20000010830 */
[----:B------:R-:W-:-:S02]  /*117c0*/  HADD2.F32 R32, -RZ, R30.H1_H1 ;  /* 0x3000001eff207230 */ /* 0x000fc40000004100 */
[----:B------:R-:W-:Y:S01]  /*117d0*/  FFMA.FTZ R25, R25, R44, R45 ;  /* 0x0000002c19197223 */ /* 0x000fe2000001002d */
[----:B------:R-:W-:Y:S01]  /*117e0*/  HADD2.F32 R30, -RZ, R33.H1_H1 ;  /* 0x30000021ff1e7230 */ /* 0x000fe20000004100 */
[----:B------:R-:W-:Y:S01]  /*117f0*/  F2FP.F16.E4M3.UNPACK_B R7, R6.H1 ;  /* 0x00000006ff07723e */ /* 0x000fe200030006ff */
[----:B------:R-:W-:Y:S01]  /*11800*/  HADD2.F32 R42, -RZ, R41.H0_H0 ;  /* 0x20000029ff2a7230 */ /* 0x000fe20000004100 */
[----:B------:R-:W-:Y:S01]  /*11810*/  F2FP.F16.E4M3.UNPACK_B R6, R26 ;  /* 0x0000001aff06723e */ /* 0x000fe200020006ff */
[----:B------:R-:W-:Y:S02]  /*11820*/  HADD2.F32 R37, -RZ, R35.H0_H0 ;  /* 0x20000023ff257230 */ /* 0x000fe40000004100 */
[C---:B------:R-:W-:Y:S01]  /*11830*/  FMUL.FTZ R45, R30.reuse, R43 ;  /* 0x0000002b1e2d7220 */ /* 0x040fe20000410000 */
[----:B------:R-:W-:Y:S02]  /*11840*/  HADD2.F32 R40, -RZ, R38.H0_H0 ;  /* 0x20000026ff287230 */ /* 0x000fe40000004100 */
[----:B------:R-:W-:Y:S01]  /*11850*/  FMUL.FTZ R44, R30, R39 ;  /* 0x000000271e2c7220 */ /* 0x000fe20000410000 */
[----:B------:R-:W-:-:S02]  /*11860*/  HADD2.F32 R33, -RZ, R31.H0_H0 ;  /* 0x2000001fff217230 */ /* 0x000fc40000004100 */
[C---:B------:R-:W-:Y:S01]  /*11870*/  FMUL.FTZ R46, R37.reuse, R42 ;  /* 0x0000002a252e7220 */ /* 0x040fe20000410000 */
[C---:B------:R-:W-:Y:S01]  /*11880*/  FFMA.FTZ R30, R32.reuse, R39, -R45 ;  /* 0x00000027201e7223 */ /* 0x040fe2000001082d */
[----:B------:R-:W-:Y:S01]  /*11890*/  FMUL.FTZ R37, R37, R40 ;  /* 0x0000002825257220 */ /* 0x000fe20000410000 */
[----:B------:R-:W-:Y:S01]  /*118a0*/  F2FP.F16.E4M3.UNPACK_B R39, R28.H1 ;  /* 0x0000001cff27723e */ /* 0x000fe200030006ff */
[----:B------:R-:W-:Y:S01]  /*118b0*/  FFMA.FTZ R32, R32, R43, R44 ;  /* 0x0000002b20207223 */ /* 0x000fe2000001002c */
[C---:B------:R-:W-:Y:S01]  /*118c0*/  FFMA.FTZ R43, R33.reuse, R40, -R46 ;  /* 0x00000028212b7223 */ /* 0x040fe2000001082e */
[----:B------:R-:W-:Y:S01]  /*118d0*/  FFMA.FTZ R45, R33, R42, R37 ;  /* 0x0000002a212d7223 */ /* 0x000fe20000010025 */
[----:B------:R-:W-:Y:S01]  /*118e0*/  HADD2.F32 R42, -RZ, R38.H1_H1 ;  /* 0x30000026ff2a7230 */ /* 0x000fe20000004100 */
[----:B------:R-:W-:Y:S01]  /*118f0*/  F2FP.F16.E4M3.UNPACK_B R38, R12.H1 ;  /* 0x0000000cff26723e */ /* 0x000fe200030006ff */
[----:B------:R-:W-:Y:S01]  /*11900*/  HADD2.F32 R37, -RZ, R35.H1_H1 ;  /* 0x30000023ff257230 */ /* 0x000fe20000004100 */
[----:B------:R-:W-:Y:S01]  /*11910*/  F2FP.F16.E4M3.UNPACK_B R26, R26.H1 ;  /* 0x0000001aff1a723e */ /* 0x000fe200030006ff */
[----:B------:R-:W-:Y:S01]  /*11920*/  HADD2.F32 R44, -RZ, R39.H0_H0 ;  /* 0x20000027ff2c7230 */ /* 0x000fe20000004100 */
[----:B------:R-:W-:Y:S01]  /*11930*/  F2FP.SATFINITE.E4M3.F32.PACK_AB_MERGE_C R11, R20, R11, RZ ;  /* 0x0000000b140b723e */ /* 0x000fe200048070ff */
[----:B------:R-:W-:Y:S01]  /*11940*/  HADD2.F32 R35, -RZ, R34.H0_H0 ;  /* 0x20000022ff237230 */ /* 0x000fe20000004100 */
[----:B------:R-:W-:Y:S01]  /*11950*/  F2FP.SATFINITE.E4M3.F32.PACK_AB_MERGE_C R13, R24, R13, RZ ;  /* 0x0000000d180d723e */ /* 0x000fe200048070ff */
[----:B------:R-:W-:Y:S01]  /*11960*/  HADD2.F32 R40, -RZ, R38.H0_H0 ;  /* 0x20000026ff287230 */ /* 0x000fe20000004100 */
[----:B------:R-:W-:Y:S01]  /*11970*/  F2FP.SATFINITE.E4M3.F32.PACK_AB_MERGE_C R5, R10, R5, R11 ;  /* 0x000000050a05723e */ /* 0x000fe2000480700b */
[----:B------:R-:W-:-:S02]  /*11980*/  HADD2.F32 R46, -RZ, R41.H1_H1 ;  /* 0x30000029ff2e7230 */ /* 0x000fc40000004100 */
[C---:B------:R-:W-:Y:S01]  /*11990*/  FMUL.FTZ R48, R35.reuse, R44 ;  /* 0x0000002c23307220 */ /* 0x040fe20000410000 */
[----:B------:R-:W-:Y:S02]  /*119a0*/  HADD2.F32 R33, -RZ, R31.H1_H1 ;  /* 0x3000001fff217230 */ /* 0x000fe40000004100 */
[----:B------:R-:W-:Y:S01]  /*119b0*/  FMUL.FTZ R35, R35, R40 ;  /* 0x0000002823237220 */ /* 0x000fe20000410000 */
[----:B------:R-:W-:Y:S02]  /*119c0*/  HADD2.F32 R31, -RZ, R29.H0_H0 ;  /* 0x2000001dff1f7230 */ /* 0x000fe40000004100 */
[C---:B------:R-:W-:Y:S01]  /*119d0*/  FMUL.FTZ R50, R37.reuse, R46 ;  /* 0x0000002e25327220 */ /* 0x040fe20000410000 */
[----:B------:R-:W-:Y:S02]  /*119e0*/  HADD2.F32 R39, -RZ, R39.H1_H1 ;  /* 0x30000027ff277230 */ /* 0x000fe40000004100 */
[----:B------:R-:W-:Y:S01]  /*119f0*/  FMUL.FTZ R37, R37, R42 ;  /* 0x0000002a25257220 */ /* 0x000fe20000410000 */
[----:B------:R-:W-:-:S02]  /*11a00*/  HADD2.F32 R34, -RZ, R34.H1_H1 ;  /* 0x30000022ff227230 */ /* 0x000fc40000004100 */
[C---:B------:R-:W-:Y:S01]  /*11a10*/  FFMA.FTZ R48, R31.reuse, R40, -R48 ;  /* 0x000000281f307223 */ /* 0x040fe20000010830 */
[----:B------:R-:W-:Y:S02]  /*11a20*/  HADD2.F32 R38, -RZ, R38.H1_H1 ;  /* 0x30000026ff267230 */ /* 0x000fe40000004100 */
[----:B------:R-:W-:Y:S01]  /*11a30*/  FFMA.FTZ R44, R31, R44, R35 ;  /* 0x0000002c1f2c7223 */ /* 0x000fe20000010023 */
[----:B------:R-:W-:Y:S01]  /*11a40*/  F2FP.F16.E4M3.UNPACK_B R31, R12 ;  /* 0x0000000cff1f723e */ /* 0x000fe200020006ff */
[C---:B------:R-:W-:Y:S01]  /*11a50*/  FFMA.FTZ R50, R33.reuse, R42, -R50 ;  /* 0x0000002a21327223 */ /* 0x040fe20000010832 */
        /* <DEDUP_REMOVED lines=10> */
[----:B------:R-:W-:Y:S01]  /*11b00*/  F2FP.SATFINITE.E4M3.F32.PACK_AB_MERGE_C R45, R46, R45, RZ ;  /* 0x0000002d2e2d723e */ /* 0x000fe200048070ff */
[----:B------:R-:W-:Y:S01]  /*11b10*/  HADD2.F32 R29, -RZ, R31.H0_H0 ;  /* 0x2000001fff1d7230 */ /* 0x000fe20000004100 */
[----:B------:R-:W-:Y:S01]  /*11b20*/  F2FP.SATFINITE.E4M3.F32.PACK_AB_MERGE_C R9, R14, R9, R13 ;  /* 0x000000090e09723e */ /* 0x000fe2000480700d */
[----:B------:R-:W-:Y:S02]  /*11b30*/  HADD2.F32 R34, -RZ, R33.H1_H1 ;  /* 0x30000021ff227230 */ /* 0x000fe40000004100 */
[----:B------:R-:W-:Y:S01]  /*11b40*/  FMUL.FTZ R37, R28, R35 ;  /* 0x000000231c257220 */ /* 0x000fe20000410000 */
[----:B------:R-:W-:-:S02]  /*11b50*/  HADD2.F32 R27, -RZ, R27.H1_H1 ;  /* 0x3000001bff1b7230 */ /* 0x000fc40000004100 */
[-C--:B------:R-:W-:Y:S01]  /*11b60*/  FMUL.FTZ R33, R28, R29.reuse ;  /* 0x0000001d1c217220 */ /* 0x080fe20000410000 */
[----:B------:R-:W-:Y:S02]  /*11b70*/  HADD2.F32 R28, -RZ, R31.H1_H1 ;  /* 0x3000001fff1c7230 */ /* 0x000fe40000004100 */
[C---:B------:R-:W-:Y:S01]  /*11b80*/  FFMA.FTZ R37, R12.reuse, R29, -R37 ;  /* 0x0000001d0c257223 */ /* 0x040fe20000010825 */
[----:B------:R-:W-:Y:S01]  /*11b90*/  HADD2.F32 R15, -RZ, R15.H1_H1 ;  /* 0x3000000fff0f7230 */ /* 0x000fe20000004100 */
[----:B------:R-:W-:Y:S01]  /*11ba0*/  F2FP.F16.E4M3.UNPACK_B R29, R8.H1 ;  /* 0x00000008ff1d723e */ /* 0x000fe200030006ff */
[----:B------:R-:W-:Y:S01]  /*11bb0*/  FFMA.FTZ R33, R12, R35, R33 ;  /* 0x000000230c217223 */ /* 0x000fe20000010021 */
[C---:B------:R-:W-:Y:S01]  /*11bc0*/  FMUL.FTZ R38, R27.reuse, R34 ;  /* 0x000000221b267220 */ /* 0x040fe20000410000 */
[----:B------:R-:W-:Y:S01]  /*11bd0*/  F2FP.F16.E4M3.UNPACK_B R12, R3.H1 ;  /* 0x00000003ff0c723e */ /* 0x000fe200030006ff */
[----:B------:R-:W-:Y:S01]  /*11be0*/  FMUL.FTZ R35, R27, R28 ;  /* 0x0000001c1b237220 */ /* 0x000fe20000410000 */
[----:B------:R-:W-:-:S02]  /*11bf0*/  HADD2.F32 R31, -RZ, R29.H0_H0 ;  /* 0x2000001dff1f7230 */ /* 0x000fc40000004100 */
[C---:B------:R-:W-:Y:S01]  /*11c00*/  FFMA.FTZ R38, R15.reuse, R28, -R38 ;  /* 0x0000001c0f267223 */ /* 0x040fe20000010826 */
[----:B------:R-:W-:Y:S02]  /*11c10*/  HADD2.F32 R27, -RZ, R26.H0_H0 ;  /* 0x2000001aff1b7230 */ /* 0x000fe40000004100 */
        /* <DEDUP_REMOVED lines=8> */
[----:B------:R-:W-:Y:S01]  /*11ca0*/  F2FP.SATFINITE.E4M3.F32.PACK_AB_MERGE_C R11, R32, R25, R45 ;  /* 0x00000019200b723e */ /* 0x000fe2000480702d */
[----:B------:R-:W-:-:S02]  /*11cb0*/  HADD2.F32 R26, -RZ, R26.H1_H1 ;  /* 0x3000001aff1a7230 */ /* 0x000fc40000004100 */
[C---:B------:R-:W-:Y:S01]  /*11cc0*/  FFMA.FTZ R35, R12.reuse, R15, -R35 ;  /* 0x0000000f0c237223 */ /* 0x040fe20000010823 */
[----:B------:R-:W-:Y:S02]  /*11cd0*/  HADD2.F32 R7, -RZ, R7.H1_H1 ;  /* 0x30000007ff077230 */ /* 0x000fe40000004100 */
[----:B------:R-:W-:Y:S01]  /*11ce0*/  FFMA.FTZ R31, R12, R31, R27 ;  /* 0x0000001f0c1f7223 */ /* 0x000fe2000001001b */
[----:B------:R-:W-:Y:S01]  /*11cf0*/  F2FP.F16.E4M3.UNPACK_B R12, R8 ;  /* 0x00000008ff0c723e */ /* 0x000fe200020006ff */
[CC--:B------:R-:W-:Y:S01]  /*11d00*/  FMUL.FTZ R40, R26.reuse, R29.reuse ;  /* 0x0000001d1a287220 */ /* 0x0c0fe20000410000 */
[-C--:B------:R-:W-:Y:S01]  /*11d10*/  FMUL.FTZ R26, R26, R28.reuse ;  /* 0x0000001c1a1a7220 */ /* 0x080fe20000410000 */
[----:B------:R-:W-:Y:S02]  /*11d20*/  HADD2.F32 R8, -RZ, R3.H0_H0 ;  /* 0x20000003ff087230 */ /* 0x000fe40000004100 */
[C---:B------:R-:W-:Y:S01]  /*11d30*/  FFMA.FTZ R40, R7.reuse, R28, -R40 ;  /* 0x0000001c07287223 */ /* 0x040fe20000010828 */
[----:B------:R-:W-:Y:S01]  /*11d40*/  FFMA.FTZ R42, R7, R29, R26 ;  /* 0x0000001d072a7223 */ /* 0x000fe2000001001a */
[----:B------:R-:W-:-:S02]  /*11d50*/  HADD2.F32 R26, -RZ, R12.H0_H0 ;  /* 0x2000000cff1a7230 */ /* 0x000fc40000004100 */
[----:B------:R-:W-:Y:S01]  /*11d60*/  HADD2.F32 R7, -RZ, R6.H0_H0 ;  /* 0x20000006ff077230 */ /* 0x000fe20000004100 */
[----:B------:R-:W-:Y:S01]  /*11d70*/  F2FP.SATFINITE.E4M3.F32.PACK_AB_MERGE_C R35, R40, R35, RZ ;  /* 0x000000232823723e */ /* 0x000fe200048070ff */
[----:B------:R-:W-:Y:S01]  /*11d80*/  HADD2.F32 R15, -RZ, R3.H1_H1 ;  /* 0x30000003ff0f7230 */ /* 0x000fe20000004100 */
[----:B------:R-:W-:Y:S01]  /*11d90*/  F2FP.SATFINITE.E4M3.F32.PACK_AB_MERGE_C R31, R42, R31, RZ ;  /* 0x0000001f2a1f723e */ /* 0x000fe200048070ff */
[----:B------:R-:W-:Y:S02]  /*11da0*/  HADD2.F32 R27, -RZ, R12.H1_H1 ;  /* 0x3000000cff1b7230 */ /* 0x000fe40000004100 */
[C---:B------:R-:W-:Y:S01]  /*11db0*/  FMUL.FTZ R12, R7.reuse, R26 ;  /* 0x0000001a070c7220 */ /* 0x040fe20000410000 */
[----:B------:R-:W-:Y:S02]  /*11dc0*/  HADD2.F32 R6, -RZ, R6.H1_H1 ;  /* 0x30000006ff067230 */ /* 0x000fe40000004100 */
[----:B------:R-:W-:Y:S01]  /*11dd0*/  FMUL.FTZ R7, R7, R8 ;  /* 0x0000000807077220 */ /* 0x000fe20000410000 */
[----:B------:R-:W-:-:S02]  /*11de0*/  HADD2.F32 R3, -RZ, R4.H0_H0 ;  /* 0x20000004ff037230 */ /* 0x000fc40000004100 */
[----:B------:R-:W-:Y:S02]  /*11df0*/  HADD2.F32 R4, -RZ, R4.H1_H1 ;  /* 0x30000004ff047230 */ /* 0x000fe40000004100 */
[C---:B------:R-:W-:Y:S01]  /*11e00*/  FMUL.FTZ R29, R6.reuse, R27 ;  /* 0x0000001b061d7220 */ /* 0x040fe20000410000 */
        /* <DEDUP_REMOVED lines=11> */
[----:B------:R-:W-:Y:S02]  /*11ec0*/  F2FP.SATFINITE.E4M3.F32.PACK_AB_MERGE_C R8, R34, R33, R8 ;  /* 0x000000212208723e */ /* 0x000fe40004807008 */
[----:B------:R-:W-:Y:S01]  /*11ed0*/  F2FP.SATFINITE.E4M3.F32.PACK_AB_MERGE_C R10, R28, R3, R31 ;  /* 0x000000031c0a723e */ /* 0x000fe2000480701f */
[----:B------:R0:W-:Y:S04]  /*11ee0*/  STS.128 [R47+0x18000], R4 ;  /* 0x018000042f007388 */ /* 0x0001e80000000c00 */
[----:B------:R0:W-:Y:S02]  /*11ef0*/  STS.128 [R0+0x18000], R8 ;  /* 0x0180000800007388 */ /* 0x0001e40000000c00 */
.L_x_1527:
[----:B------:R-:W-:Y:S05]  /*11f00*/  BSYNC B0 ;  /* 0x0000000000007941 */ /* 0x000fea0003800000 */
.L_x_1499:
[----:B------:R-:W-:Y:S01]  /*11f10*/  @!PT LDS RZ, [RZ] ;  /* 0x00000000fffff984 */ /* 0x000fe20000000800 */
[----:B------:R-:W-:Y:S01]  /*11f20*/  @!PT LDS RZ, [RZ] ;  /* 0x00000000fffff984 */ /* 0x000fe20000000800 */
[----:B------:R-:W-:Y:S01]  /*11f30*/  @!PT LDS RZ, [RZ] ;  /* 0x00000000fffff984 */ /* 0x000fe20000000800 */
[----:B------:R-:W-:Y:S01]  /*11f40*/  @!PT LDS RZ, [RZ] ;  /* 0x00000000fffff984 */ /* 0x000fe20000000800 */
[----:B------:R1:W-:Y:S06]  /*11f50*/  MEMBAR.ALL.CTA ;  /* 0x0000000000007992 */ /* 0x0003ec0000008000 */
[----:B-1----:R-:W1:Y:S01]  /*11f60*/  FENCE.VIEW.ASYNC.S ;  /* 0x00000000000073c6 */ /* 0x002e620000000000 */
[----:B------:R-:W-:Y:S05]  /*11f70*/  WARPSYNC.ALL ;  /* 0x0000000000007948 */ /* 0x000fea0003800000 */
[----:B-1----:R-:W-:Y:S06]  /*11f80*/  BAR.SYNC.DEFER_BLOCKING 0xd, 0x100 ;  /* 0x0344000000007b1d */ /* 0x002fec0000010000 */
.L_x_1497:
[----:B0-----:R-:W-:-:S05]  /*11f90*/  IMAD.U32 R0, RZ, RZ, UR45 ;  /* 0x0000002dff007e24 */ /* 0x001fca000f8e00ff */
[----:B------:R-:W-:-:S13]  /*11fa0*/  ISETP.NE.AND P0, PT, R0, 0x3, PT ;  /* 0x000000030000780c */ /* 0x000fda0003f05270 */
[----:B------:R-:W-:Y:S05]  /*11fb0*/  @!P0 BRA `(.L_x_1544) ;  /* 0x0000000000048947 */ /* 0x000fea0003800000 */
[----:B------:R-:W-:Y:S01]  /*11fc0*/  BPT.TRAP 0x1 ;  /* 0x000000040000795c */ /* 0x000fe20000300000 */
.L_x_1544:
[----:B-----5:R-:W-:Y:S01]  /*11fd0*/  IMAD R13, R200, 0x8, R16 ;  /* 0x00000008c80d7824 */ /* 0x020fe200078e0210 */
[----:B------:R-:W-:-:S04]  /*11fe0*/  SHF.L.U32 R0, R193, 0x1f, RZ ;  /* 0x0000001fc1007819 */ /* 0x000fc800000006ff */
[----:B------:R0:W0:Y:S01]  /*11ff0*/  SYNCS.PHASECHK.TRANS64.TRYWAIT P2, [R13+URZ+0x28430], R0 ;  /* 0x028430000d0075a7 */ /* 0x000022000804017f */
[----:B------:R-:W-:Y:S05]  /*12000*/  @!P0 BRA `(.L_x_1545) ;  /* 0x0000000000048947 */ /* 0x000fea0003800000 */
[----:B------:R-:W-:Y:S01]  /*12010*/  BPT.TRAP 0x1 ;  /* 0x000000040000795c */ /* 0x000fe20000300000 */
.L_x_1545:
[----:B-12---:R-:W1:Y:S02]  /*12020*/  S2R R3, SR_TID.X ;  /* 0x0000000000037919 */ /* 0x006e640000002100 */
[----:B-1----:R-:W-:-:S04]  /*12030*/  LOP3.LUT R3, R3, 0x7f, RZ, 0xc0, !PT ;  /* 0x0000007f03037812 */ /* 0x002fc800078ec0ff */
[----:B------:R-:W-:Y:S01]  /*12040*/  ISETP.NE.AND P1, PT, R3, RZ, PT ;  /* 0x000000ff0300720c */ /* 0x000fe20003f25270 */
[----:B0-----:R-:W-:-:S12]  /*12050*/  @P2 BRA `(.L_x_1546) ;  /* 0x0000000000082947 */ /* 0x001fd80003800000 */
[----:B------:R-:W0:Y:S02]  /*12060*/  SYNCS.PHASECHK.TRANS64.TRYWAIT P2, [R13+URZ+0x28430], R0 ;  /* 0x028430000d0075a7 */ /* 0x000e24000804017f */
[----:B0-----:R-:W-:Y:S05]  /*12070*/  @!P2 BRA `(.L_x_1547) ;  /* 0x000001a00040a947 */ /* 0x001fea0003800000 */
.L_x_1546:
[----:B------:R-:W-:Y:S05]  /*12080*/  WARPSYNC.ALL ;  /* 0x0000000000007948 */ /* 0x000fea0003800000 */
[----:B0-----:R-:W-:Y:S01]  /*12090*/  VIADD R0, R16, 0x20000 ;  /* 0x0002000010007836 */ /* 0x001fe20000000000 */
[----:B------:R-:W-:Y:S01]  /*120a0*/  R2UR UR12, R36 ;  /* 0x00000000240c72ca */ /* 0x000fe200000e0000 */
[----:B---34-:R-:W-:Y:S01]  /*120b0*/  IMAD.MOV.U32 R7, RZ, RZ, 0x40000040 ;  /* 0x40000040ff077424 */ /* 0x018fe200078e00ff */
[----:B------:R-:W-:Y:S01]  /*120c0*/  UMOV UR13, 0x40000040 ;  /* 0x40000040000d7882 */ /* 0x000fe20000000000 */
[----:B------:R-:W-:Y:S01]  /*120d0*/  IMAD.MOV.U32 R9, RZ, RZ, 0x40000040 ;  /* 0x40000040ff097424 */ /* 0x000fe200078e00ff */
[----:B------:R-:W-:Y:S01]  /*120e0*/  SHF.R.U32.HI R0, RZ, 0x4, R0 ;  /* 0x00000004ff007819 */ /* 0x000fe20000011600 */
[----:B------:R-:W-:Y:S01]  /*120f0*/  UMOV UR9, 0x40000040 ;  /* 0x4000004000097882 */ /* 0x000fe20000000000 */
[----:B------:R-:W-:Y:S01]  /*12100*/  UMOV UR5, 0x40000040 ;  /* 0x4000004000057882 */ /* 0x000fe20000000000 */
[----:B------:R-:W-:Y:S01]  /*12110*/  UMOV UR17, 0x40000040 ;  /* 0x4000004000117882 */ /* 0x000fe20000000000 */
[----:B------:R-:W-:Y:S01]  /*12120*/  LOP3.LUT R0, R0, 0x3fff, RZ, 0xc0, !PT ;  /* 0x00003fff00007812 */ /* 0x000fe200078ec0ff */
[----:B------:R-:W-:Y:S01]  /*12130*/  UMOV UR21, 0x40000040 ;  /* 0x4000004000157882 */ /* 0x000fe20000000000 */
[----:B------:R-:W2:Y:S01]  /*12140*/  LDL.LU R12, [R1] ;  /* 0x00000000010c7983 */ /* 0x000ea20000300800 */
[----:B------:R-:W-:Y:S01]  /*12150*/  R2UR UR15, R7 ;  /* 0x00000000070f72ca */ /* 0x000fe200000e0000 */
[----:B------:R-:W-:Y:S01]  /*12160*/  WARPGROUP.ARRIVE ;  /* 0x00000000000079c5 */ /* 0x000fe20000000000 */
[----:B------:R-:W-:Y:S01]  /*12170*/  LOP3.LUT R4, R0, 0x10000, RZ, 0xfc, !PT ;  /* 0x0001000000047812 */ /* 0x000fe200078efcff */
[----:B------:R-:W-:Y:S01]  /*12180*/  ULOP3.LUT UR12, UR12, 0x10000, URZ, 0xfc, !UPT ;  /* 0x000100000c0c7892 */ /* 0x000fe2000f8efc3f */
[----:B------:R-:W-:Y:S01]  /*12190*/  R2UR UR11, R9 ;  /* 0x00000000090b72ca */ /* 0x000fe200000e0000 */
[----:B------:R-:W-:Y:S01]  /*121a0*/  IMAD.MOV.U32 R9, RZ, RZ, 0x40000040 ;  /* 0x40000040ff097424 */ /* 0x000fe200078e00ff */
[----:B------:R-:W-:Y:S01]  /*121b0*/  UMOV UR25, 0x40000040 ;  /* 0x4000004000197882 */ /* 0x000fe20000000000 */
[----:B------:R-:W-:Y:S01]  /*121c0*/  IMAD R6, R200, 0x400, R4 ;  /* 0x00000400c8067824 */ /* 0x000fe200078e0204 */
[----:B------:R-:W-:Y:S01]  /*121d0*/  UIADD3 UR8, UR12, 0x2, URZ ;  /* 0x000000020c087890 */ /* 0x000fe2000fffe03f */
[----:B------:R-:W-:Y:S01]  /*121e0*/  IMAD.MOV.U32 R7, RZ, RZ, 0x40000040 ;  /* 0x40000040ff077424 */ /* 0x000fe200078e00ff */
[----:B------:R-:W-:Y:S01]  /*121f0*/  R2UR UR7, R9 ;  /* 0x00000000090772ca */ /* 0x000fe200000e0000 */
[C---:B------:R-:W-:Y:S01]  /*12200*/  VIADD R8, R6.reuse, 0x2 ;  /* 0x0000000206087836 */ /* 0x040fe20000000000 */
[----:B------:R-:W-:Y:S01]  /*12210*/  R2UR UR14, R6 ;  /* 0x00000000060e72ca */ /* 0x000fe200000e0000 */
[----:B------:R-:W-:Y:S01]  /*12220*/  UIADD3 UR4, UR12, 0x4, URZ ;  /* 0x000000040c047890 */ /* 0x000fe2000fffe03f */
[----:B------:R-:W-:Y:S01]  /*12230*/  IMAD.MOV.U32 R9, RZ, RZ, 0x40000040 ;  /* 0x40000040ff097424 */ /* 0x000fe200078e00ff */
[----:B------:R-:W-:Y:S01]  /*12240*/  UIADD3 UR16, UR12, 0x6, URZ ;  /* 0x000000060c107890 */ /* 0x000fe2000fffe03f */
[----:B------:R-:W-:Y:S01]  /*12250*/  R2UR UR10, R8 ;  /* 0x00000000080a72ca */ /* 0x000fe200000e0000 */
[----:B------:R-:W-:Y:S01]  /*12260*/  VIADD R8, R6, 0x4 ;  /* 0x0000000406087836 */ /* 0x000fe20000000000 */
[----:B------:R-:W-:Y:S01]  /*12270*/  UIADD3 UR20, UR12, 0x400, URZ ;  /* 0x000004000c147890 */ /* 0x000fe2000fffe03f */
[----:B------:R-:W-:Y:S01]  /*12280*/  R2UR UR19, R9 ;  /* 0x00000000091372ca */ /* 0x000fe200000e0000 */
[----:B------:R-:W-:Y:S01]  /*12290*/  IMAD.MOV.U32 R9, RZ, RZ, 0x40000040 ;  /* 0x40000040ff097424 */ /* 0x000fe200078e00ff */
[----:B------:R-:W-:Y:S01]  /*122a0*/  UIADD3 UR24, UR12, 0x402, URZ ;  /* 0x000004020c187890 */ /* 0x000fe2000fffe03f */
[----:B------:R-:W-:Y:S01]  /*122b0*/  R2UR UR6, R8 ;  /* 0x00000000080672ca */ /* 0x000fe200000e0000 */
[----:B------:R-:W-:Y:S01]  /*122c0*/  VIADD R8, R6, 0x6 ;  /* 0x0000000606087836 */ /* 0x000fe20000000000 */
[----:B------:R-:W-:-:S02]  /*122d0*/  UIADD3 UR28, UR12, 0x404, URZ ;  /* 0x000004040c1c7890 */ /* 0x000fc4000fffe03f */
[----:B------:R-:W-:Y:S01]  /*122e0*/  QGMMA.64x64x32.F32.E4M3.E4M3 R24, gdesc[UR12], RZ, !UPT, gsb0 ;  /* 0x00e000000c1879f3 */ /* 0x000fe2000c0008ff */
[----:B------:R-:W-:Y:S01]  /*122f0*/  R2UR UR23, R9 ;  /* 0x00000000091772ca */ /* 0x000fe200000e0000 */
[----:B------:R-:W-:Y:S01]  /*12300*/  IMAD.MOV.U32 R9, RZ, RZ, 0x40000040 ;  /* 0x40000040ff097424 */ /* 0x000fe200078e00ff */
[----:B------:R-:W-:Y:S01]  /*12310*/  R2UR UR18, R8 ;  /* 0x00000000081272ca */ /* 0x000fe200000e0000 */
[----:B------:R-:W-:Y:S01]  /*12320*/  VIADD R8, R6, 0x200 ;  /* 0x0000020006087836 */ /* 0x000fe20000000000 */
[----:B------:R-:W-:Y:S01]  /*12330*/  UMOV UR29, 0x40000040 ;  /* 0x40000040001d7882 */ /* 0x000fe20000000000 */
[----:B------:R-:W-:Y:S01]  /*12340*/  R2UR UR35, R7 ;  /* 0x00000000072372ca */ /* 0x000fe200000e0000 */
[----:B------:R-:W-:Y:S01]  /*12350*/  UIADD3 UR32, UR12, 0x406, URZ ;  /* 0x000004060c207890 */ /* 0x000fe2000fffe03f */
[----:B------:R-:W-:Y:S01]  /*12360*/  R2UR UR27, R9 ;  /* 0x00000000091b72ca */ /* 0x000fe200000e0000 */
[----:B------:R-:W-:Y:S01]  /*12370*/  IMAD.MOV.U32 R9, RZ, RZ, 0x40000040 ;  /* 0x40000040ff097424 */ /* 0x000fe200078e00ff */
[----:B------:R-:W-:Y:S01]  /*12380*/  R2UR UR22, R8 ;  /* 0x00000000081672ca */ /* 0x000fe200000e0000 */
[----:B------:R-:W-:Y:S01]  /*12390*/  VIADD R8, R6, 0x202 ;  /* 0x0000020206087836 */ /* 0x000fe20000000000 */
[----:B------:R-:W0:Y:S01]  /*123a0*/  LDC R205, c[0x0][0x448] ;  /* 0x00011200ffcd7b82 */ /* 0x000e220000000800 */
[----:B------:R-:W-:Y:S01]  /*123b0*/  UMOV UR33, 0x40000040 ;  /* 0x4000004000217882 */ /* 0x000fe20000000000 */
[----:B------:R-:W-:Y:S01]  /*123c0*/  R2UR UR31, R9 ;  /* 0x00000000091f72ca */ /* 0x000fe200000e0000 */
[----:B------:R-:W-:Y:S01]  /*123d0*/  IMAD.IADD R0, R202, 0x1, R199 ;  /* 0x00000001ca007824 */ /* 0x000fe200078e02c7 */
[----:B------:R-:W-:Y:S01]  /*123e0*/  R2UR UR26, R8 ;  /* 0x00000000081a72ca */ /* 0x000fe200000e0000 */
[----:B------:R-:W-:Y:S01]  /*123f0*/  VIADD R8, R6, 0x204 ;  /* 0x0000020406087836 */ /* 0x000fe20000000000 */
[----:B------:R-:W-:Y:S01]  /*12400*/  LEA R14, R164, 0xffffffc0, 0x6 ;  /* 0xffffffc0a40e7811 */ /* 0x000fe200078e30ff */
[----:B------:R-:W-:Y:S01]  /*12410*/  VIADD R6, R6, 0x206 ;  /* 0x0000020606067836 */ /* 0x000fe20000000000 */
[----:B------:R-:W1:Y:S01]  /*12420*/  LDC.64 R10, c[0x0][0x9e0] ;  /* 0x00027800ff0a7b82 */ /* 0x000e620000000a00 */
[----:B------:R-:W-:Y:S01]  /*12430*/  IMAD.MOV.U32 R5, RZ, RZ, R0 ;  /* 0x000000ffff057224 */ /* 0x000fe200078e0000 */
[----:B------:R-:W-:-:S02]  /*12440*/  R2UR UR30, R8 ;  /* 0x00000000081e72ca */ /* 0x000fc400000e0000 */
[----:B------:R-:W-:Y:S02]  /*12450*/  R2UR UR34, R6 ;  /* 0x00000000062272ca */ /* 0x000fe400000e0000 */
[----:B0-----:R-:W-:-:S13]  /*12460*/  ISETP.NE.AND P2, PT, R205, 0x1, PT ;  /* 0x00000001cd00780c */ /* 0x001fda0003f45270 */
[----:B------:R-:W0:Y:S08]  /*12470*/  @P2 LDC R3, c[0x0][0x44c] ;  /* 0x00011300ff032b82 */ /* 0x000e300000000800 */
[----:B------:R-:W3:Y:S01]  /*12480*/  @P2 LDC R6, c[0x0][0x450] ;  /* 0x00011400ff062b82 */ /* 0x000ee20000000800 */
[----:B0-----:R-:W-:Y:S01]  /*12490*/  @P2 IMAD.HI.U32 R3, R0, R3, RZ ;  /* 0x0000000300032227 */ /* 0x001fe200078e00ff */
[----:B------:R-:W-:-:S02]  /*124a0*/  WARPGROUP.DEPBAR.LE gsb0, 0x0 ;  /* 0x00008000000079c5 */ /* 0x000fc40000010000 */
[----:B------:R-:W-:Y:S01]  /*124b0*/  WARPGROUP.ARRIVE ;  /* 0x00000000000079c5 */ /* 0x000fe20000000000 */
[----:B------:R-:W-:Y:S01]  /*124c0*/  @!P1 VIADD R0, R13, 0x28440 ;  /* 0x000284400d009836 */ /* 0x000fe20000000000 */
[----:B---3--:R-:W-:Y:S01]  /*124d0*/  @P2 SHF.R.U32.HI R5, RZ, R6, R3 ;  /* 0x00000006ff052219 */ /* 0x008fe20000011603 */
[----:B------:R-:W-:-:S03]  /*124e0*/  IMAD.MOV.U32 R3, RZ, RZ, -0x40 ;  /* 0xffffffc0ff037424 */ /* 0x000fc600078e00ff */
[----:B------:R-:W-:Y:S01]  /*124f0*/  QGMMA.64x64x32.F32.E4M3.E4M3 R24, gdesc[UR8], R24, gsb0 ;  /* 0x00e00000081879f3 */ /* 0x000fe20008000818 */
[----:B------:R-:W-:Y:S01]  /*12500*/  @!P1 PRMT R0, RZ, 0x654, R0 ;  /* 0x00000654ff009816 */ /* 0x000fe20000000000 */
[----:B------:R-:W0:Y:S01]  /*12510*/  SHFL.IDX PT, R58, R5, RZ, 0x1c1f ;  /* 0x001c1fff053a7589 */ /* 0x000e2200000e0000 */
[----:B------:R-:W-:-:S05]  /*12520*/  IMAD R57, R164, R3, 0x40 ;  /* 0x00000040a4397424 */ /* 0x000fca00078e0203 */
[----:B------:R-:W-:Y:S01]  /*12530*/  IADD3 R20, -R196, R197, R57 ;  /* 0x000000c5c4147210 */ /* 0x000fe20007ffe139 */
[----:B------:R-:W-:Y:S02]  /*12540*/  WARPGROUP.DEPBAR.LE gsb0, 0x0 ;  /* 0x00008000000079c5 */ /* 0x000fe40000010000 */
[----:B------:R-:W-:-:S06]  /*12550*/  WARPGROUP.ARRIVE ;  /* 0x00000000000079c5 */ /* 0x000fcc0000000000 */
[----:B------:R-:W-:Y:S01]  /*12560*/  QGMMA.64x64x32.F32.E4M3.E4M3 R24, gdesc[UR4], R24, gsb0 ;  /* 0x00e00000041879f3 */ /* 0x000fe20008000818 */
[----:B------:R-:W-:Y:S02]  /*12570*/  ULDC UR6, c[0x0][0x9dc] ;  /* 0x0002770000067ab9 */ /* 0x000fe40000000800 */
[----:B------:R-:W-:-:S05]  /*12580*/  IMAD.U32 R8, RZ, RZ, UR6 ;  /* 0x00000006ff087e24 */ /* 0x000fca000f8e00ff */
[----:B------:R-:W-:Y:S01]  /*12590*/  LOP3.LUT R6, RZ, R8, RZ, 0x33, !PT ;  /* 0x00000008ff067212 */ /* 0x000fe200078e33ff */
[----:B------:R-:W-:Y:S02]  /*125a0*/  WARPGROUP.DEPBAR.LE gsb0, 0x0 ;  /* 0x00008000000079c5 */ /* 0x000fe40000010000 */
[----:B------:R-:W-:-:S06]  /*125b0*/  WARPGROUP.ARRIVE ;  /* 0x00000000000079c5 */ /* 0x000fcc0000000000 */
[----:B------:R-:W-:Y:S01]  /*125c0*/  QGMMA.64x64x32.F32.E4M3.E4M3 R24, gdesc[UR16], R24, gsb0 ;  /* 0x00e00000101879f3 */ /* 0x000fe20008000818 */
[----:B--2---:R-:W-:-:S04]  /*125d0*/  LOP3.LUT R12, R12, 0xfffffff7, RZ, 0xc0, !PT ;  /* 0xfffffff70c0c7812 */ /* 0x004fc800078ec0ff */
[----:B------:R-:W-:Y:S02]  /*125e0*/  @P2 LOP3.LUT R12, R12, 0x8, RZ, 0xfc, !PT ;  /* 0x000000080c0c2812 */ /* 0x000fe400078efcff */
[----:B-1----:R-:W-:Y:S02]  /*125f0*/  ISETP.GE.AND P2, PT, R11, 0x1, PT ;  /* 0x000000010b00780c */ /* 0x002fe40003f46270 */
[----:B------:R-:W-:-:S11]  /*12600*/  LOP3.LUT R12, R12, 0xfffffffb, RZ, 0xc0, !PT ;  /* 0xfffffffb0c0c7812 */ /* 0x000fd600078ec0ff */
[----:B------:R-:W-:-:S05]  /*12610*/  @P2 LOP3.LUT R12, R12, 0x4, RZ, 0xfc, !PT ;  /* 0x000000040c0c2812 */ /* 0x000fca00078efcff */
[----:B------:R1:W-:Y:S01]  /*12620*/  STL [R1], R12 ;  /* 0x0000000c01007387 */ /* 0x0003e20000100800 */
        /* <DEDUP_REMOVED lines=14> */
[----:B--2---:R-:W-:-:S04]  /*12710*/  IADD3 R0, -R196, 0x1, R57 ;  /* 0x00000001c4007810 */ /* 0x004fc80007ffe139 */
[----:B------:R-:W-:-:S05]  /*12720*/  IADD3 R3, -R195, R0, R197 ;  /* 0x00000000c3037210 */ /* 0x000fca0007ffe1c5 */
[C---:B------:R-:W-:Y:S02]  /*12730*/  IMAD.IADD R59, R3.reuse, 0x1, R10 ;  /* 0x00000001033b7824 */ /* 0x040fe400078e020a */
[----:B------:R-:W-:-:S03]  /*12740*/  IMAD.IADD R56, R3, 0x1, R6 ;  /* 0x0000000103387824 */ /* 0x000fc600078e0206 */
[----:B0-----:R-:W-:Y:S01]  /*12750*/  VIADDMNMX R0, R58, R59, R20, PT ;  /* 0x0000003b3a007246 */ /* 0x001fe20003800114 */
[----:B-1----:R-:W-:Y:S01]  /*12760*/  IMAD.IADD R12, R56, 0x1, R58 ;  /* 0x00000001380c7824 */ /* 0x002fe200078e023a */
[----:B------:R-:W-:Y:S06]  /*12770*/  @!P2 BRA `(.L_x_1548) ;  /* 0x000000000050a947 */ /* 0x000fec0003800000 */
[----:B------:R-:W-:Y:S01]  /*12780*/  IADD3 R3, -R195, R197, R58 ;  /* 0x000000c5c3037210 */ /* 0x000fe20007ffe13a */
[----:B------:R-:W-:Y:S03]  /*12790*/  BSSY B0, `(.L_x_1549) ;  /* 0x000000e000007945 */ /* 0x000fe60003800000 */
        /* <DEDUP_REMOVED lines=9> */
.L_x_1550:
[----:B------:R-:W-:-:S13]  /*12830*/  ISETP.NE.AND P2, PT, R11, 0x1, PT ;  /* 0x000000010b00780c */ /* 0x000fda0003f45270 */
[----:B------:R-:W0:Y:S02]  /*12840*/  @P2 LDC.64 R6, c[0x0][0x9e8] ;  /* 0x00027a00ff062b82 */ /* 0x000e240000000a00 */
[----:B0-----:R-:W-:-:S05]  /*12850*/  @P2 IMAD.HI.U32 R6, R3, R6, RZ ;  /* 0x0000000603062227 */ /* 0x001fca00078e00ff */
[----:B------:R-:W-:-:S07]  /*12860*/  @P2 SHF.R.U32.HI R3, RZ, R7, R6 ;  /* 0x00000007ff032219 */ /* 0x000fce0000011606 */
.L_x_1551:
[----:B------:R-:W-:Y:S05]  /*12870*/  BSYNC B0 ;  /* 0x0000000000007941 */ /* 0x000fea0003800000 */
.L_x_1549:
[----:B------:R-:W-:-:S04]  /*12880*/  IMAD R3, R3, R11, -R14 ;  /* 0x0000000b03037224 */ /* 0x000fc800078e0a0e */
[----:B------:R-:W-:-:S05]  /*12890*/  IMAD.IADD R3, R3, 0x1, -R196 ;  /* 0x0000000103037824 */ /* 0x000fca00078e0ac4 */
[----:B------:R-:W-:Y:S02]  /*128a0*/  VIMNMX R12, R12, R3, !PT ;  /* 0x000000030c0c7248 */ /* 0x000fe40007fe0100 */
[----:B------:R-:W-:-:S07]  /*128b0*/  VIADDMNMX R0, R3, R11, R0, PT ;  /* 0x0000000b03007246 */ /* 0x000fce0003800100 */
.L_x_1548:
[C---:B------:R-:W-:Y:S01]  /*128c0*/  ISETP.GE.AND P2, PT, R57.reuse, 0x2, PT ;  /* 0x000000023900780c */ /* 0x040fe20003f46270 */
[----:B------:R-:W0:Y:S01]  /*128d0*/  SHFL.IDX PT, R6, R5, 0x1, 0x1c1f ;  /* 0x003c1f0005067f89 */ /* 0x000e2200000e0000 */
[C---:B------:R-:W-:Y:S02]  /*128e0*/  ISETP.GE.AND P6, PT, R57.reuse, 0x9, PT ;  /* 0x000000093900780c */ /* 0x040fe40003fc6270 */
[----:B------:R-:W-:Y:S02]  /*128f0*/  ISETP.GT.AND P3, PT, R12, 0x1, !P2 ;  /* 0x000000010c00780c */ /* 0x000fe40005764270 */
[C---:B------:R-:W-:Y:S02]  /*12900*/  ISETP.GE.AND P4, PT, R57.reuse, 0xa, PT ;  /* 0x0000000a3900780c */ /* 0x040fe40003f86270 */
[----:B------:R-:W-:Y:S02]  /*12910*/  ISETP.LT.OR P3, PT, R0, 0x2, P3 ;  /* 0x000000020000780c */ /* 0x000fe40001f61670 */
[----:B------:R-:W-:-:S02]  /*12920*/  ISETP.GE.AND P5, PT, R57, 0x1, PT ;  /* 0x000000013900780c */ /* 0x000fc40003fa6270 */
[----:B------:R-:W-:Y:S02]  /*12930*/  FSEL R69, R25, -INF , !P3 ;  /* 0xff80000019457808 */ /* 0x000fe40005800000 */
[----:B------:R-:W-:-:S04]  /*12940*/  ISETP.GT.AND P3, PT, R12, 0x8, !P6 ;  /* 0x000000080c00780c */ /* 0x000fc80007764270 */
[----:B------:R-:W-:-:S04]  /*12950*/  ISETP.LT.OR P3, PT, R0, 0x9, P3 ;  /* 0x000000090000780c */ /* 0x000fc80001f61670 */
        /* <DEDUP_REMOVED lines=24> */
[----:B------:R-:W-:Y:S02]  /*12ae0*/  ISETP.GE.AND P4, PT, R57, 0x21, PT ;  /* 0x000000213900780c */ /* 0x000fe40003f86270 */
        /* <DEDUP_REMOVED lines=28> */
[----:B------:R-:W-:-:S04]  /*12cb0*/  ISETP.LT.OR P3, PT, R0, 0x32, P3 ;  /* 0x000000320000780c */ /* 0x000fc80001f61670 */
[----:B------:R-:W-:Y:S02]  /*12cc0*/  FSEL R49, R49, -INF , !P3 ;  /* 0xff80000031317808 */ /* 0x000fe40005800000 */
[----:B------:R-:W-:-:S04]  /*12cd0*/  ISETP.GE.AND P3, PT, R57, 0x39, PT ;  /* 0x000000393900780c */ /* 0x000fc80003f66270 */
[----:B------:R-:W-:-:S04]  /*12ce0*/  ISETP.GT.AND P4, PT, R12, 0x38, !P3 ;  /* 0x000000380c00780c */ /* 0x000fc80005f84270 */
[----:B------:R-:W-:-:S04]  /*12cf0*/  ISETP.LT.OR P4, PT, R0, 0x39, P4 ;  /* 0x000000390000780c */ /* 0x000fc80002781670 */
[----:B------:R-:W-:Y:S02]  /*12d00*/  FSEL R25, R52, -INF , !P4 ;  /* 0xff80000034197808 */ /* 0x000fe40006000000 */
[----:B------:R-:W-:-:S04]  /*12d10*/  ISETP.GT.AND P4, PT, R12, RZ, !P5 ;  /* 0x000000ff0c00720c */ /* 0x000fc80006f84270 */
[----:B------:R-:W-:-:S04]  /*12d20*/  ISETP.LT.OR P4, PT, R0, 0x1, P4 ;  /* 0x000000010000780c */ /* 0x000fc80002781670 */
[----:B------:R-:W-:Y:S02]  /*12d30*/  FSEL R71, R24, -INF , !P4 ;  /* 0xff80000018477808 */ /* 0x000fe40006000000 */
[----:B------:R-:W-:-:S04]  /*12d40*/  ISETP.GE.AND P4, PT, R57, 0x3a, PT ;  /* 0x0000003a3900780c */ /* 0x000fc80003f86270 */
[----:B------:R-:W-:Y:S02]  /*12d50*/  P2R R24, PR, RZ, 0x10 ;  /* 0x00000010ff187803 */ /* 0x000fe40000000000 */
[----:B------:R-:W-:Y:S01]  /*12d60*/  ISETP.GT.AND P4, PT, R12, 0x39, !P4 ;  /* 0x000000390c00780c */ /* 0x000fe20006784270 */
[----:B0-----:R-:W-:-:S03]  /*12d70*/  IMAD.IADD R12, R56, 0x1, R6 ;  /* 0x00000001380c7824 */ /* 0x001fc600078e0206 */
[----:B------:R-:W-:Y:S02]  /*12d80*/  ISETP.LT.OR P4, PT, R0, 0x3a, P4 ;  /* 0x0000003a0000780c */ /* 0x000fe40002781670 */
[----:B------:R-:W-:Y:S02]  /*12d90*/  VIADDMNMX R0, R6, R59, R20, PT ;  /* 0x0000003b06007246 */ /* 0x000fe40003800114 */
[----:B------:R-:W-:Y:S02]  /*12da0*/  FSEL R53, R53, -INF , !P4 ;  /* 0xff80000035357808 */ /* 0x000fe40006000000 */
[----:B------:R-:W-:-:S13]  /*12db0*/  ISETP.GE.AND P4, PT, R11, 0x1, PT ;  /* 0x000000010b00780c */ /* 0x000fda0003f86270 */
[----:B------:R-:W-:Y:S05]  /*12dc0*/  @!P4 BRA `(.L_x_1552) ;  /* 0x000000000050c947 */ /* 0x000fea0003800000 */
        /* <DEDUP_REMOVED lines=11> */
.L_x_1554:
[----:B------:R-:W-:-:S13]  /*12e80*/  ISETP.NE.AND P4, PT, R11, 0x1, PT ;  /* 0x000000010b00780c */ /* 0x000fda0003f85270 */
[----:B------:R-:W0:Y:S02]  /*12e90*/  @P4 LDC.64 R6, c[0x0][0x9e8] ;  /* 0x00027a00ff064b82 */ /* 0x000e240000000a00 */
[----:B0-----:R-:W-:-:S05]  /*12ea0*/  @P4 IMAD.HI.U32 R6, R5, R6, RZ ;  /* 0x0000000605064227 */ /* 0x001fca00078e00ff */
[----:B------:R-:W-:-:S07]  /*12eb0*/  @P4 SHF.R.U32.HI R5, RZ, R7, R6 ;  /* 0x00000007ff054219 */ /* 0x000fce0000011606 */
.L_x_1555:
[----:B------:R-:W-:Y:S05]  /*12ec0*/  BSYNC B0 ;  /* 0x0000000000007941 */ /* 0x000fea0003800000 */
.L_x_1553:
[----:B------:R-:W-:-:S04]  /*12ed0*/  IMAD R5, R5, R11, -R14 ;  /* 0x0000000b05057224 */ /* 0x000fc800078e0a0e */
[----:B------:R-:W-:-:S05]  /*12ee0*/  IMAD.IADD R5, R5, 0x1, -R196 ;  /* 0x0000000105057824 */ /* 0x000fca00078e0ac4 */
[----:B------:R-:W-:Y:S02]  /*12ef0*/  VIMNMX R12, R12, R5, !PT ;  /* 0x000000050c0c7248 */ /* 0x000fe40007fe0100 */
[----:B------:R-:W-:-:S07]  /*12f00*/  VIADDMNMX R0, R5, R11, R0, PT ;  /* 0x0000000b05007246 */ /* 0x000fce0003800100 */
.L_x_1552:
[----:B------:R-:W-:Y:S02]  /*12f10*/  ISETP.GT.AND P2, PT, R12, 0x1, !P2 ;  /* 0x000000010c00780c */ /* 0x000fe40005744270 */
[----:B------:R-:W-:Y:S02]  /*12f20*/  FMNMX.FTZ R6, R71, R69, !PT ;  /* 0x0000004547067209 */ /* 0x000fe40007810000 */
[----:B------:R-:W-:Y:S02]  /*12f30*/  ISETP.LT.OR P2, PT, R0, 0x2, P2 ;  /* 0x000000020000780c */ /* 0x000fe40001741670 */
        /* <DEDUP_REMOVED lines=21> */
[----:B------:R-:W-:Y:S02]  /*13090*/  FMNMX.FTZ R6, R45, R6, !PT ;  /* 0x000000062d067209 */ /* 0x000fe40007810000 */
[----:B------:R-:W-:Y:S02]  /*130a0*/  FSEL R35, R35, -INF , !P2 ;  /* 0xff80000023237808 */ /* 0x000fe40005000000 */
[----:B------:R-:W-:Y:S02]  /*130b0*/  ISETP.NE.AND P2, PT, R58, RZ, PT ;  /* 0x000000ff3a00720c */ /* 0x000fe40003f45270 */
[----:B------:R-:W-:Y:S02]  /*130c0*/  FMNMX.FTZ R6, R21, R6, !PT ;  /* 0x0000000615067209 */ /* 0x000fe40007810000 */
[----:B------:R-:W-:Y:S02]  /*130d0*/  ISETP.GT.AND P2, PT, R12, 0x18, !P2 ;  /* 0x000000180c00780c */ /* 0x000fe40005744270 */
[----:B------:R-:W-:-:S02]  /*130e0*/  FMNMX.FTZ R6, R49, R6, !PT ;  /* 0x0000000631067209 */ /* 0x000fc40007810000 */
[----:B------:R-:W-:Y:S02]  /*130f0*/  ISETP.LT.OR P2, PT, R0, 0x19, P2 ;  /* 0x000000190000780c */ /* 0x000fe40001741670 */
[----:B------:R-:W-:Y:S02]  /*13100*/  FMNMX.FTZ R6, R25, R6, !PT ;  /* 0x0000000619067209 */ /* 0x000fe40007810000 */
[----:B------:R-:W-:Y:S02]  /*13110*/  FSEL R57, R38, -INF , !P2 ;  /* 0xff80000026397808 */ /* 0x000fe40005000000 */
[----:B------:R-:W-:Y:S02]  /*13120*/  ISETP.NE.AND P2, PT, R36, RZ, PT ;  /* 0x000000ff2400720c */ /* 0x000fe40003f45270 */
[----:B------:R-:W-:Y:S02]  /*13130*/  FMNMX.FTZ R14, R53, R6, !PT ;  /* 0x00000006350e7209 */ /* 0x000fe40007810000 */
[----:B------:R-:W-:-:S02]  /*13140*/  ISETP.GT.AND P2, PT, R12, 0x19, !P2 ;  /* 0x000000190c00780c */ /* 0x000fc40005744270 */
[----:B------:R-:W-:Y:S01]  /*13150*/  ISETP.GT.AND P6, PT, R12, 0x8, !P6 ;  /* 0x000000080c00780c */ /* 0x000fe200077c4270 */
[----:B------:R-:W0:Y:S01]  /*13160*/  SHFL.BFLY PT, R5, R14, 0x2, 0x1f ;  /* 0x0c401f000e057f89 */ /* 0x000e2200000e0000 */
[C---:B------:R-:W-:Y:S02]  /*13170*/  ISETP.LT.OR P2, PT, R0.reuse, 0x1a, P2 ;  /* 0x0000001a0000780c */ /* 0x040fe40001741670 */
[----:B------:R-:W-:Y:S02]  /*13180*/  ISETP.LT.OR P6, PT, R0, 0x9, P6 ;  /* 0x000000090000780c */ /* 0x000fe400037c1670 */
[----:B------:R-:W-:Y:S02]  /*13190*/  FSEL R39, R39, -INF , !P2 ;  /* 0xff80000027277808 */ /* 0x000fe40005000000 */
[----:B------:R-:W-:Y:S02]  /*131a0*/  ISETP.NE.AND P2, PT, R60, RZ, PT ;  /* 0x000000ff3c00720c */ /* 0x000fe40003f45270 */
[----:B------:R-:W-:-:S02]  /*131b0*/  FSEL R7, R30, -INF , !P6 ;  /* 0xff8000001e077808 */ /* 0x000fc40007000000 */
[----:B------:R-:W-:Y:S02]  /*131c0*/  ISETP.GT.AND P2, PT, R12, 0x20, !P2 ;  /* 0x000000200c00780c */ /* 0x000fe40005744270 */
[----:B------:R-:W-:Y:S02]  /*131d0*/  ISETP.NE.AND P6, PT, R62, RZ, PT ;  /* 0x000000ff3e00720c */ /* 0x000fe40003fc5270 */
[----:B------:R-:W-:Y:S02]  /*131e0*/  ISETP.LT.OR P2, PT, R0, 0x21, P2 ;  /* 0x000000210000780c */ /* 0x000fe40001741670 */
[----:B------:R-:W-:Y:S02]  /*131f0*/  ISETP.NE.AND P4, PT, R48, RZ, PT ;  /* 0x000000ff3000720c */ /* 0x000fe40003f85270 */
[----:B------:R-:W-:Y:S02]  /*13200*/  FSEL R59, R42, -INF , !P2 ;  /* 0xff8000002a3b7808 */ /* 0x000fe40005000000 */
[----:B------:R-:W-:-:S02]  /*13210*/  ISETP.NE.AND P2, PT, R40, RZ, PT ;  /* 0x000000ff2800720c */ /* 0x000fc40003f45270 */
[C---:B------:R-:W-:Y:S02]  /*13220*/  ISETP.GT.AND P5, PT, R12.reuse, RZ, !P5 ;  /* 0x000000ff0c00720c */ /* 0x040fe40006fa4270 */
[----:B------:R-:W-:Y:S02]  /*13230*/  ISETP.GT.AND P2, PT, R12, 0x21, !P2 ;  /* 0x000000210c00780c */ /* 0x000fe40005744270 */
[----:B0-----:R-:W-:Y:S02]  /*13240*/  FMNMX.FTZ R20, R14, R5, !PT ;  /* 0x000000050e147209 */ /* 0x001fe40007810000 */
[C---:B------:R-:W-:Y:S02]  /*13250*/  ISETP.LT.OR P2, PT, R0.reuse, 0x22, P2 ;  /* 0x000000220000780c */ /* 0x040fe40001741670 */
[----:B------:R-:W-:Y:S01]  /*13260*/  ISETP.LT.OR P5, PT, R0, 0x1, P5 ;  /* 0x000000010000780c */ /* 0x000fe20002fa1670 */
[----:B------:R-:W0:Y:S01]  /*13270*/  SHFL.BFLY PT, R5, R20, 0x1, 0x1f ;  /* 0x0c201f0014057f89 */ /* 0x000e2200000e0000 */
[----:B------:R-:W-:-:S02]  /*13280*/  FSEL R43, R43, -INF , !P2 ;  /* 0xff8000002b2b7808 */ /* 0x000fc40005000000 */
[----:B------:R-:W-:Y:S02]  /*13290*/  ISETP.NE.AND P2, PT, R61, RZ, PT ;  /* 0x000000ff3d00720c */ /* 0x000fe40003f45270 */
[----:B------:R-:W-:Y:S02]  /*132a0*/  FSEL R26, R26, -INF , !P5 ;  /* 0xff8000001a1a7808 */ /* 0x000fe40006800000 */
[C---:B------:R-:W-:Y:S02]  /*132b0*/  ISETP.GT.AND P2, PT, R12.reuse, 0x28, !P2 ;  /* 0x000000280c00780c */ /* 0x040fe40005744270 */
[----:B------:R-:W-:Y:S02]  /*132c0*/  ISETP.GT.AND P3, PT, R12, 0x38, !P3 ;  /* 0x000000380c00780c */ /* 0x000fe40005f64270 */
[C---:B------:R-:W-:Y:S02]  /*132d0*/  ISETP.LT.OR P2, PT, R0.reuse, 0x29, P2 ;  /* 0x000000290000780c */ /* 0x040fe40001741670 */
[----:B------:R-:W-:-:S02]  /*132e0*/  ISETP.LT.OR P3, PT, R0, 0x39, P3 ;  /* 0x000000390000780c */ /* 0x000fc40001f61670 */
[----:B------:R-:W-:Y:S02]  /*132f0*/  FSEL R61, R46, -INF , !P2 ;  /* 0xff8000002e3d7808 */ /* 0x000fe40005000000 */
[----:B------:R-:W-:-:S04]  /*13300*/  ISETP.NE.AND P2, PT, R44, RZ, PT ;  /* 0x000000ff2c00720c */ /* 0x000fc80003f45270 */
[----:B------:R-:W-:Y:S02]  /*13310*/  ISETP.GT.AND P2, PT, R12, 0x29, !P2 ;  /* 0x000000290c00780c */ /* 0x000fe40005744270 */
[----:B0-----:R-:W-:Y:S02]  /*13320*/  FMNMX.FTZ R5, R20, R5, !PT ;  /* 0x0000000514057209 */ /* 0x001fe40007810000 */
[----:B------:R-:W-:-:S03]  /*13330*/  ISETP.LT.OR P2, PT, R0, 0x2a, P2 ;  /* 0x0000002a0000780c */ /* 0x000fc60001741670 */
[----:B------:R-:W-:Y:S01]  /*13340*/  FFMA.FTZ R6, R2, R5, -8 ;  /* 0xc100000002067423 */ /* 0x000fe20000010005 */
[----:B------:R-:W-:Y:S02]  /*13350*/  FSEL R47, R47, -INF , !P2 ;  /* 0xff8000002f2f7808 */ /* 0x000fe40005000000 */
[----:B------:R-:W-:-:S04]  /*13360*/  ISETP.GT.AND P2, PT, R12, 0x30, !P6 ;  /* 0x000000300c00780c */ /* 0x000fc80007744270 */
[----:B------:R-:W-:-:S04]  /*13370*/  ISETP.LT.OR P2, PT, R0, 0x31, P2 ;  /* 0x000000310000780c */ /* 0x000fc80001741670 */
[----:B------:R-:W-:Y:S02]  /*13380*/  FSEL R63, R50, -INF , !P2 ;  /* 0xff800000323f7808 */ /* 0x000fe40005000000 */
[----:B------:R-:W-:Y:S02]  /*13390*/  ISETP.GT.AND P2, PT, R12, 0x31, !P4 ;  /* 0x000000310c00780c */ /* 0x000fe40006744270 */
[----:B------:R-:W-:Y:S02]  /*133a0*/  ISETP.NE.AND P4, PT, R24, RZ, PT ;  /* 0x000000ff1800720c */ /* 0x000fe40003f85270 */
[----:B------:R-:W-:-:S04]  /*133b0*/  ISETP.LT.OR P2, PT, R0, 0x32, P2 ;  /* 0x000000320000780c */ /* 0x000fc80001741670 */
[----:B------:R-:W-:Y:S02]  /*133c0*/  FSEL R51, R51, -INF , !P2 ;  /* 0xff80000033337808 */ /* 0x000fe40005000000 */
[----:B------:R-:W-:-:S04]  /*133d0*/  FSETP.NEU.FTZ.AND P2, PT, R5, -INF , PT ;  /* 0xff8000000500780b */ /* 0x000fc80003f5d000 */
[----:B------:R-:W-:Y:S02]  /*133e0*/  FSEL R24, R6, RZ, P2 ;  /* 0x000000ff06187208 */ /* 0x000fe40001000000 */
[----:B------:R-:W-:Y:S02]  /*133f0*/  FMNMX.FTZ R6, R26, R27, !PT ;  /* 0x0000001b1a067209 */ /* 0x000fe40007810000 */
[----:B------:R-:W-:Y:S01]  /*13400*/  ISETP.GT.AND P2, PT, R12, 0x39, !P4 ;  /* 0x000000390c00780c */ /* 0x000fe20006744270 */
[----:B------:R-:W-:-:S01]  /*13410*/  FFMA.FTZ R12, R2, R69, -R24 ;  /* 0x00000045020c7223 */ /* 0x000fc20000010818 */
[----:B------:R-:W-:Y:S01]  /*13420*/  FMNMX.FTZ R6, R7, R6, !PT ;  /* 0x0000000607067209 */ /* 0x000fe20007810000 */
[----:B------:R-:W-:-:S01]  /*13430*/  FFMA.FTZ R33, R2, R33, -R24 ;  /* 0x0000002102217223 */ /* 0x000fc20000010818 */
[----:B------:R-:W-:Y:S01]  /*13440*/  ISETP.LT.OR P2, PT, R0, 0x3a, P2 ;  /* 0x0000003a0000780c */ /* 0x000fe20001741670 */
[----:B------:R-:W-:-:S01]  /*13450*/  FFMA.FTZ R0, R2, R65, -R24 ;  /* 0x0000004102007223 */ /* 0x000fc20000010818 */
[----:B------:R-:W-:Y:S01]  /*13460*/  FMNMX.FTZ R6, R31, R6, !PT ;  /* 0x000000061f067209 */ /* 0x000fe20007810000 */
[----:B------:R-:W-:-:S01]  /*13470*/  FFMA.FTZ R14, R2, R71, -R24 ;  /* 0x00000047020e7223 */ /* 0x000fc20000010818 */
[----:B------:R-:W-:Y:S01]  /*13480*/  FSEL R69, R54, -INF , !P3 ;  /* 0xff80000036457808 */ /* 0x000fe20005800000 */
[----:B------:R-:W-:Y:S01]  /*13490*/  MUFU.EX2 R71, R12 ;  /* 0x0000000c00477308 */ /* 0x000fe20000000800 */
[----:B------:R-:W-:Y:S01]  /*134a0*/  FMNMX.FTZ R6, R29, R6, !PT ;  /* 0x000000061d067209 */ /* 0x000fe20007810000 */
[C-C-:B------:R-:W-:Y:S01]  /*134b0*/  FFMA.FTZ R67, R2.reuse, R67, -R24.reuse ;  /* 0x0000004302437223 */ /* 0x140fe20000010818 */
[----:B------:R-:W-:Y:S01]  /*134c0*/  FSEL R55, R55, -INF , !P2 ;  /* 0xff80000037377808 */ /* 0x000fe20005000000 */
[C-C-:B------:R-:W-:Y:S01]  /*134d0*/  FFMA.FTZ R3, R2.reuse, R3, -R24.reuse ;  /* 0x0000000302037223 */ /* 0x140fe20000010818 */
[----:B------:R-:W-:Y:S01]  /*134e0*/  FMNMX.FTZ R6, R35, R6, !PT ;  /* 0x0000000623067209 */ /* 0x000fe20007810000 */
[C-C-:B------:R-:W-:Y:S01]  /*134f0*/  FFMA.FTZ R9, R2.reuse, R9, -R24.reuse ;  /* 0x0000000902097223 */ /* 0x140fe20000010818 */
[----:B------:R-:W-:-:S01]  /*13500*/  FFMA.FTZ R37, R2, R37, -R24 ;  /* 0x0000002502257223 */ /* 0x000fc20000010818 */
[----:B------:R-:W-:Y:S01]  /*13510*/  MUFU.EX2 R12, R33 ;  /* 0x00000021000c7308 */ /* 0x000fe20000000800 */
[----:B------:R-:W-:Y:S01]  /*13520*/  FMNMX.FTZ R6, R57, R6, !PT ;  /* 0x0000000639067209 */ /* 0x000fe20007810000 */
[C-C-:B------:R-:W-:Y:S01]  /*13530*/  FFMA.FTZ R15, R2.reuse, R15, -R24.reuse ;  /* 0x0000000f020f7223 */ /* 0x140fe20000010818 */
[----:B------:R-:W-:Y:S01]  /*13540*/  ISETP.NE.AND P4, PT, R205, 0x1, PT ;  /* 0x00000001cd00780c */ /* 0x000fe20003f85270 */
[C-C-:B------:R-:W-:Y:S01]  /*13550*/  FFMA.FTZ R45, R2.reuse, R45, -R24.reuse ;  /* 0x0000002d022d7223 */ /* 0x140fe20000010818 */
[----:B------:R-:W-:Y:S01]  /*13560*/  FMNMX.FTZ R6, R39, R6, !PT ;  /* 0x0000000627067209 */ /* 0x000fe20007810000 */
[C-C-:B------:R-:W-:Y:S01]  /*13570*/  FFMA.FTZ R13, R2.reuse, R13, -R24.reuse ;  /* 0x0000000d020d7223 */ /* 0x140fe20000010818 */
[----:B------:R-:W-:-:S01]  /*13580*/  FFMA.FTZ R41, R2, R41, -R24 ;  /* 0x0000002902297223 */ /* 0x000fc20000010818 */
[----:B------:R-:W0:Y:S01]  /*13590*/  MUFU.EX2 R14, R14 ;  /* 0x0000000e000e7308 */ /* 0x000e220000000800 */
[----:B------:R-:W-:Y:S01]  /*135a0*/  FMNMX.FTZ R6, R59, R6, !PT ;  /* 0x000000063b067209 */ /* 0x000fe20007810000 */
[C-C-:B------:R-:W-:Y:S01]  /*135b0*/  FFMA.FTZ R21, R2.reuse, R21, -R24.reuse ;  /* 0x0000001502157223 */ /* 0x140fe20000010818 */
[----:B------:R-:W-:-:S01]  /*135c0*/  FFMA.FTZ R49, R2, R49, -R24 ;  /* 0x0000003102317223 */ /* 0x000fc20000010818 */
[C-C-:B------:R-:W-:Y:S01]  /*135d0*/  FFMA.FTZ R25, R2.reuse, R25, -R24.reuse ;  /* 0x0000001902197223 */ /* 0x140fe20000010818 */
[----:B------:R-:W-:Y:S01]  /*135e0*/  FMNMX.FTZ R6, R43, R6, !PT ;  /* 0x000000062b067209 */ /* 0x000fe20007810000 */
[----:B------:R-:W-:-:S02]  /*135f0*/  FFMA.FTZ R24, R2, R53, -R24 ;  /* 0x0000003502187223 */ /* 0x000fc40000010818 */
[----:B------:R-:W-:Y:S01]  /*13600*/  MUFU.EX2 R67, R67 ;  /* 0x0000004300437308 */ /* 0x000fe20000000800 */
[----:B------:R-:W-:-:S04]  /*13610*/  FMNMX.FTZ R6, R61, R6, !PT ;  /* 0x000000063d067209 */ /* 0x000fc80007810000 */
[----:B------:R-:W-:-:S03]  /*13620*/  FMNMX.FTZ R6, R47, R6, !PT ;  /* 0x000000062f067209 */ /* 0x000fc60007810000 */
[----:B------:R-:W-:Y:S01]  /*13630*/  MUFU.EX2 R0, R0 ;  /* 0x0000000000007308 */ /* 0x000fe20000000800 */
[----:B------:R-:W-:Y:S01]  /*13640*/  FMNMX.FTZ R6, R63, R6, !PT ;  /* 0x000000063f067209 */ /* 0x000fe20007810000 */
[----:B0-----:R-:W-:-:S03]  /*13650*/  FADD.FTZ R44, R14, R71 ;  /* 0x000000470e2c7221 */ /* 0x001fc60000010000 */
[----:B------:R-:W-:-:S03]  /*13660*/  FMNMX.FTZ R6, R51, R6, !PT ;  /* 0x0000000633067209 */ /* 0x000fc60007810000 */
[----:B------:R-:W-:Y:S01]  /*13670*/  MUFU.EX2 R3, R3 ;  /* 0x0000000300037308 */ /* 0x000fe20000000800 */
[----:B------:R-:W-:-:S04]  /*13680*/  FMNMX.FTZ R6, R69, R6, !PT ;  /* 0x0000000645067209 */ /* 0x000fc80007810000 */
[----:B------:R-:W-:-:S03]  /*13690*/  FMNMX.FTZ R6, R55, R6, !PT ;  /* 0x0000000637067209 */ /* 0x000fc60007810000 */
[----:B------:R-:W-:Y:S02]  /*136a0*/  MUFU.EX2 R9, R9 ;  /* 0x0000000900097308 */ /* 0x000fe40000000800 */
[----:B------:R-:W0:Y:S06]  /*136b0*/  SHFL.BFLY PT, R65, R6, 0x2, 0x1f ;  /* 0x0c401f0006417f89 */ /* 0x000e2c00000e0000 */
[----:B------:R-:W-:Y:S08]  /*136c0*/  MUFU.EX2 R20, R37 ;  /* 0x0000002500147308 */ /* 0x000ff00000000800 */
[----:B------:R-:W-:Y:S08]  /*136d0*/  MUFU.EX2 R15, R15 ;  /* 0x0000000f000f7308 */ /* 0x000ff00000000800 */
[----:B------:R-:W-:Y:S01]  /*136e0*/  MUFU.EX2 R30, R45 ;  /* 0x0000002d001e7308 */ /* 0x000fe20000000800 */
[----:B0-----:R-:W-:-:S05]  /*136f0*/  FMNMX.FTZ R65, R6, R65, !PT ;  /* 0x0000004106417209 */ /* 0x001fca0007810000 */
[----:B------:R-:W0:Y:S02]  /*13700*/  SHFL.BFLY PT, R6, R65, 0x1, 0x1f ;  /* 0x0c201f0041067f89 */ /* 0x000e2400000e0000 */
[----:B------:R-:W-:Y:S08]  /*13710*/  MUFU.EX2 R13, R13 ;  /* 0x0000000d000d7308 */ /* 0x000ff00000000800 */
[----:B------:R-:W-:Y:S08]  /*13720*/  MUFU.EX2 R28, R41 ;  /* 0x00000029001c7308 */ /* 0x000ff00000000800 */
[----:B------:R-:W-:Y:S01]  /*13730*/  MUFU.EX2 R25, R25 ;  /* 0x0000001900197308 */ /* 0x000fe20000000800 */
[----:B0-----:R-:W-:-:S07]  /*13740*/  FMNMX.FTZ R6, R65, R6, !PT ;  /* 0x0000000641067209 */ /* 0x001fce0007810000 */
[----:B------:R-:W-:Y:S01]  /*13750*/  MUFU.EX2 R24, R24 ;  /* 0x0000001800187308 */ /* 0x000fe20000000800 */
[----:B------:R-:W-:Y:S01]  /*13760*/  FSETP.NEU.FTZ.AND P2, PT, R6, -INF , PT ;  /* 0xff8000000600780b */ /* 0x000fe20003f5d000 */
[----:B------:R-:W-:-:S06]  /*13770*/  FFMA.FTZ R33, R2, R6, -8 ;  /* 0xc100000002217423 */ /* 0x000fcc0000010006 */
[----:B------:R-:W-:Y:S01]  /*13780*/  MUFU.EX2 R21, R21 ;  /* 0x0000001500157308 */ /* 0x000fe20000000800 */
[----:B------:R-:W-:-:S05]  /*13790*/  FSEL R34, R33, RZ, P2 ;  /* 0x000000ff21227208 */ /* 0x000fca0001000000 */
[C-C-:B------:R-:W-:Y:S01]  /*137a0*/  FFMA.FTZ R26, R2.reuse, R26, -R34.reuse ;  /* 0x0000001a021a7223 */ /* 0x140fe20000010822 */
[----:B------:R-:W-:-:S01]  /*137b0*/  FFMA.FTZ R27, R2, R27, -R34 ;  /* 0x0000001b021b7223 */ /* 0x000fc20000010822 */
[C-C-:B------:R-:W-:Y:S01]  /*137c0*/  FFMA.FTZ R7, R2.reuse, R7, -R34.reuse ;  /* 0x0000000702077223 */ /* 0x140fe20000010822 */
[----:B------:R-:W-:-:S01]  /*137d0*/  FFMA.FTZ R31, R2, R31, -R34 ;  /* 0x0000001f021f7223 */ /* 0x000fc20000010822 */
[C-C-:B------:R-:W-:Y:S01]  /*137e0*/  FFMA.FTZ R29, R2.reuse, R29, -R34.reuse ;  /* 0x0000001d021d7223 */ /* 0x140fe20000010822 */
[----:B------:R-:W-:-:S01]  /*137f0*/  FFMA.FTZ R35, R2, R35, -R34 ;  /* 0x0000002302237223 */ /* 0x000fc20000010822 */
[----:B------:R-:W-:Y:S01]  /*13800*/  MUFU.EX2 R26, R26 ;  /* 0x0000001a001a7308 */ /* 0x000fe20000000800 */
[----:B------:R-:W-:-:S01]  /*13810*/  FFMA.FTZ R57, R2, R57, -R34 ;  /* 0x0000003902397223 */ /* 0x000fc20000010822 */
[C-C-:B------:R-:W-:Y:S01]  /*13820*/  FFMA.FTZ R39, R2.reuse, R39, -R34.reuse ;  /* 0x0000002702277223 */ /* 0x140fe20000010822 */
[----:B------:R-:W-:-:S01]  /*13830*/  FFMA.FTZ R59, R2, R59, -R34 ;  /* 0x0000003b023b7223 */ /* 0x000fc20000010822 */
[C-C-:B------:R-:W-:Y:S01]  /*13840*/  FFMA.FTZ R43, R2.reuse, R43, -R34.reuse ;  /* 0x0000002b022b7223 */ /* 0x140fe20000010822 */
[----:B------:R-:W-:-:S01]  /*13850*/  FFMA.FTZ R61, R2, R61, -R34 ;  /* 0x0000003d023d7223 */ /* 0x000fc20000010822 */
[C-C-:B------:R-:W-:Y:S01]  /*13860*/  FFMA.FTZ R47, R2.reuse, R47, -R34.reuse ;  /* 0x0000002f022f7223 */ /* 0x140fe20000010822 */
[----:B------:R-:W-:-:S01]  /*13870*/  FFMA.FTZ R63, R2, R63, -R34 ;  /* 0x0000003f023f7223 */ /* 0x000fc20000010822 */
[----:B------:R-:W0:Y:S01]  /*13880*/  MUFU.EX2 R27, R27 ;  /* 0x0000001b001b7308 */ /* 0x000e220000000800 */
[----:B------:R-:W-:-:S01]  /*13890*/  FFMA.FTZ R51, R2, R51, -R34 ;  /* 0x0000003302337223 */ /* 0x000fc20000010822 */
[C-C-:B------:R-:W-:Y:S01]  /*138a0*/  FFMA.FTZ R69, R2.reuse, R69, -R34.reuse ;  /* 0x0000004502457223 */ /* 0x140fe20000010822 */
[----:B------:R-:W-:-:S05]  /*138b0*/  FFMA.FTZ R34, R2, R55, -R34 ;  /* 0x0000003702227223 */ /* 0x000fca0000010822 */
[----:B------:R-:W1:Y:S08]  /*138c0*/  MUFU.EX2 R7, R7 ;  /* 0x0000000700077308 */ /* 0x000e700000000800 */
[----:B------:R2:W3:Y:S01]  /*138d0*/  MUFU.EX2 R36, R31 ;  /* 0x0000001f00247308 */ /* 0x0004e20000000800 */
[----:B0-----:R-:W-:-:S07]  /*138e0*/  FADD.FTZ R46, R26, R27 ;  /* 0x0000001b1a2e7221 */ /* 0x001fce0000010000 */
[----:B------:R-:W0:Y:S01]  /*138f0*/  MUFU.EX2 R29, R29 ;  /* 0x0000001d001d7308 */ /* 0x000e220000000800 */
[----:B--2---:R-:W-:-:S01]  /*13900*/  FADD.FTZ R31, R67, R44 ;  /* 0x0000002c431f7221 */ /* 0x004fc20000010000 */
[----:B------:R-:W-:-:S03]  /*13910*/  F2FP.SATFINITE.E4M3.F32.PACK_AB_MERGE_C R67, R0, R67, RZ ;  /* 0x000000430043723e */ /* 0x000fc600048070ff */
[----:B------:R-:W-:Y:S01]  /*13920*/  FADD.FTZ R0, R0, R31 ;  /* 0x0000001f00007221 */ /* 0x000fe20000010000 */
[----:B-1----:R-:W-:-:S01]  /*13930*/  FADD.FTZ R31, R7, R46 ;  /* 0x0000002e071f7221 */ /* 0x002fc20000010000 */
[----:B------:R-:W-:Y:S01]  /*13940*/  F2FP.SATFINITE.E4M3.F32.PACK_AB_MERGE_C R188, R71, R14, R67 ;  /* 0x0000000e47bc723e */ /* 0x000fe20004807043 */
[----:B------:R1:W2:Y:S01]  /*13950*/  MUFU.EX2 R38, R35 ;  /* 0x0000002300267308 */ /* 0x0002a20000000800 */
[----:B------:R-:W-:-:S01]  /*13960*/  FADD.FTZ R33, R3, R0 ;  /* 0x0000000003217221 */ /* 0x000fc20000010000 */
[C---:B---3--:R-:W-:Y:S01]  /*13970*/  FADD.FTZ R0, R36.reuse, R31 ;  /* 0x0000001f24007221 */ /* 0x048fe20000010000 */
[----:B------:R-:W3:Y:S01]  /*13980*/  @P4 LDC R46, c[0x0][0x44c] ;  /* 0x00011300ff2e4b82 */ /* 0x000ee20000000800 */
[----:B------:R-:W-:Y:S01]  /*13990*/  F2FP.SATFINITE.E4M3.F32.PACK_AB_MERGE_C R7, R36, R7, RZ ;  /* 0x000000072407723e */ /* 0x000fe200048070ff */
[----:B------:R-:W-:-:S03]  /*139a0*/  FADD.FTZ R14, R12, R33 ;  /* 0x000000210c0e7221 */ /* 0x000fc60000010000 */
[----:B------:R-:W4:Y:S01]  /*139b0*/  MUFU.EX2 R57, R57 ;  /* 0x0000003900397308 */ /* 0x000f220000000800 */
[----:B-1----:R-:W-:Y:S01]  /*139c0*/  F2FP.SATFINITE.E4M3.F32.PACK_AB_MERGE_C R35, R20, R9, RZ ;  /* 0x000000091423723e */ /* 0x002fe200048070ff */
[----:B------:R-:W-:Y:S01]  /*139d0*/  FADD.FTZ R9, R9, R14 ;  /* 0x0000000e09097221 */ /* 0x000fe20000010000 */
[----:B------:R-:W-:Y:S02]  /*139e0*/  F2FP.SATFINITE.E4M3.F32.PACK_AB_MERGE_C R14, R30, R15, RZ ;  /* 0x0000000f1e0e723e */ /* 0x000fe400048070ff */
[----:B------:R-:W-:Y:S01]  /*139f0*/  F2FP.SATFINITE.E4M3.F32.PACK_AB_MERGE_C R190, R12, R3, R35 ;  /* 0x000000030cbe723e */ /* 0x000fe20004807023 */
[----:B0-----:R-:W-:-:S01]  /*13a00*/  FADD.FTZ R3, R29, R0 ;  /* 0x000000001d037221 */ /* 0x001fc20000010000 */
[----:B------:R-:W-:Y:S01]  /*13a10*/  FADD.FTZ R20, R20, R9 ;  /* 0x0000000914147221 */ /* 0x000fe20000010000 */
[----:B------:R-:W0:Y:S01]  /*13a20*/  MUFU.EX2 R40, R39 ;  /* 0x0000002700287308 */ /* 0x000e220000000800 */
[----:B------:R-:W1:Y:S01]  /*13a30*/  @P4 LDC R9, c[0x0][0x450] ;  /* 0x00011400ff094b82 */ /* 0x000e620000000800 */
[----:B--2---:R-:W-:-:S01]  /*13a40*/  FADD.FTZ R12, R38, R3 ;  /* 0x00000003260c7221 */ /* 0x004fc20000010000 */
[----:B------:R-:W-:Y:S01]  /*13a50*/  F2FP.SATFINITE.E4M3.F32.PACK_AB_MERGE_C R184, R28, R13, R14 ;  /* 0x0000000d1cb8723e */ /* 0x000fe2000480700e */
[----:B------:R-:W-:-:S01]  /*13a60*/  FADD.FTZ R13, R13, R20 ;  /* 0x000000140d0d7221 */ /* 0x000fc20000010000 */
[----:B------:R-:W-:Y:S01]  /*13a70*/  F2FP.SATFINITE.E4M3.F32.PACK_AB_MERGE_C R189, R27, R26, R7 ;  /* 0x0000001a1bbd723e */ /* 0x000fe20004807007 */
[----:B------:R-:W-:Y:S01]  /*13a80*/  IMAD.MOV.U32 R14, RZ, RZ, R199 ;  /* 0x000000ffff0e7224 */ /* 0x000fe200078e00c7 */
[----:B------:R-:W-:Y:S01]  /*13a90*/  F2FP.SATFINITE.E4M3.F32.PACK_AB_MERGE_C R7, R24, R25, RZ ;  /* 0x000000191807723e */ /* 0x000fe200048070ff */
[----:B------:R-:W2:Y:S01]  /*13aa0*/  MUFU.EX2 R59, R59 ;  /* 0x0000003b003b7308 */ /* 0x000ea20000000800 */
[----:B----4-:R-:W-:-:S01]  /*13ab0*/  FADD.FTZ R3, R57, R12 ;  /* 0x0000000c39037221 */ /* 0x010fc20000010000 */
[----:B------:R-:W-:Y:S01]  /*13ac0*/  FADD.FTZ R28, R28, R13 ;  /* 0x0000000d1c1c7221 */ /* 0x000fe20000010000 */
[----:B---3--:R-:W-:-:S04]  /*13ad0*/  @P4 IMAD.HI.U32 R46, R199, R46, RZ ;  /* 0x0000002ec72e4227 */ /* 0x008fc800078e00ff */
[----:B------:R-:W-:Y:S01]  /*13ae0*/  FADD.FTZ R15, R15, R28 ;  /* 0x0000001c0f0f7221 */ /* 0x000fe20000010000 */
[----:B------:R-:W3:Y:S01]  /*13af0*/  MUFU.EX2 R42, R43 ;  /* 0x0000002b002a7308 */ /* 0x000ee20000000800 */
[----:B0-----:R-:W-:-:S02]  /*13b00*/  FADD.FTZ R12, R40, R3 ;  /* 0x00000003280c7221 */ /* 0x001fc40000010000 */
[----:B------:R-:W-:Y:S01]  /*13b10*/  FADD.FTZ R30, R30, R15 ;  /* 0x0000000f1e1e7221 */ /* 0x000fe20000010000 */
[----:B------:R-:W-:-:S04]  /*13b20*/  F2FP.SATFINITE.E4M3.F32.PACK_AB_MERGE_C R40, R40, R57, RZ ;  /* 0x000000392828723e */ /* 0x000fc800048070ff */
[----:B------:R-:W-:Y:S01]  /*13b30*/  F2FP.SATFINITE.E4M3.F32.PACK_AB_MERGE_C R191, R38, R29, R40 ;  /* 0x0000001d26bf723e */ /* 0x000fe20004807028 */
[----:B------:R-:W0:Y:S01]  /*13b40*/  MUFU.EX2 R61, R61 ;  /* 0x0000003d003d7308 */ /* 0x000e220000000800 */
[----:B--2---:R-:W-:-:S01]  /*13b50*/  FADD.FTZ R3, R59, R12 ;  /* 0x0000000c3b037221 */ /* 0x004fc20000010000 */
[----:B-1----:R-:W-:Y:S02]  /*13b60*/  @P4 SHF.R.U32.HI R14, RZ, R9, R46 ;  /* 0x00000009ff0e4219 */ /* 0x002fe4000001162e */
[----:B------:R-:W-:-:S03]  /*13b70*/  ISETP.GE.AND P4, PT, R11, 0x1, PT ;  /* 0x000000010b00780c */ /* 0x000fc60003f86270 */
[----:B------:R-:W-:Y:S01]  /*13b80*/  IMAD.IADD R165, R165, 0x1, R14 ;  /* 0x00000001a5a57824 */ /* 0x000fe200078e020e */
[----:B------:R-:W1:Y:S01]  /*13b90*/  MUFU.EX2 R44, R47 ;  /* 0x0000002f002c7308 */ /* 0x000e620000000800 */
[----:B---3--:R-:W-:-:S02]  /*13ba0*/  FADD.FTZ R12, R42, R3 ;  /* 0x000000032a0c7221 */ /* 0x008fc40000010000 */
[----:B------:R-:W-:-:S05]  /*13bb0*/  IMAD.IADD R10, R165, 0x1, R10 ;  /* 0x00000001a50a7824 */ /* 0x000fca00078e020a */
[----:B------:R-:W2:Y:S01]  /*13bc0*/  MUFU.EX2 R32, R49 ;  /* 0x0000003100207308 */ /* 0x000ea20000000800 */
[----:B0-----:R-:W-:-:S07]  /*13bd0*/  FADD.FTZ R3, R61, R12 ;  /* 0x0000000c3d037221 */ /* 0x001fce0000010000 */
[----:B------:R-:W0:Y:S01]  /*13be0*/  MUFU.EX2 R63, R63 ;  /* 0x0000003f003f7308 */ /* 0x000e220000000800 */
[C---:B-1----:R-:W-:Y:S01]  /*13bf0*/  F2FP.SATFINITE.E4M3.F32.PACK_AB_MERGE_C R61, R44.reuse, R61, RZ ;  /* 0x0000003d2c3d723e */ /* 0x042fe200048070ff */
[----:B------:R-:W-:-:S03]  /*13c00*/  FADD.FTZ R44, R44, R3 ;  /* 0x000000032c2c7221 */ /* 0x000fc60000010000 */
[----:B------:R-:W-:-:S03]  /*13c10*/  F2FP.SATFINITE.E4M3.F32.PACK_AB_MERGE_C R185, R42, R59, R61 ;  /* 0x0000003b2ab9723e */ /* 0x000fc6000480703d */
[----:B------:R-:W1:Y:S01]  /*13c20*/  MUFU.EX2 R0, R51 ;  /* 0x0000003300007308 */ /* 0x000e620000000800 */
[----:B--2---:R-:W-:Y:S01]  /*13c30*/  F2FP.SATFINITE.E4M3.F32.PACK_AB_MERGE_C R186, R32, R21, R7 ;  /* 0x0000001520ba723e */ /* 0x004fe20004807007 */
[----:B------:R-:W-:-:S04]  /*13c40*/  FADD.FTZ R21, R21, R30 ;  /* 0x0000001e15157221 */ /* 0x000fc80000010000 */
[----:B------:R-:W-:Y:S02]  /*13c50*/  FADD.FTZ R32, R32, R21 ;  /* 0x0000001520207221 */ /* 0x000fe40000010000 */
[----:B------:R-:W-:Y:S01]  /*13c60*/  MUFU.EX2 R69, R69 ;  /* 0x0000004500457308 */ /* 0x000fe20000000800 */
[----:B0-----:R-:W-:-:S07]  /*13c70*/  FADD.FTZ R3, R63, R44 ;  /* 0x0000002c3f037221 */ /* 0x001fce0000010000 */
[----:B------:R-:W0:Y:S01]  /*13c80*/  MUFU.EX2 R34, R34 ;  /* 0x0000002200227308 */ /* 0x000e220000000800 */
[----:B-1----:R-:W-:-:S01]  /*13c90*/  FADD.FTZ R12, R0, R3 ;  /* 0x00000003000c7221 */ /* 0x002fc20000010000 */
[----:B------:R-:W-:-:S04]  /*13ca0*/  FADD.FTZ R3, R25, R32 ;  /* 0x0000002019037221 */ /* 0x000fc80000010000 */
[----:B------:R-:W-:Y:S01]  /*13cb0*/  FADD.FTZ R3, R24, R3 ;  /* 0x0000000318037221 */ /* 0x000fe20000010000 */
[----:B0-----:R-:W-:Y:S01]  /*13cc0*/  F2FP.SATFINITE.E4M3.F32.PACK_AB_MERGE_C R7, R34, R69, RZ ;  /* 0x000000452207723e */ /* 0x001fe200048070ff */
[----:B------:R-:W-:-:S03]  /*13cd0*/  FADD.FTZ R69, R69, R12 ;  /* 0x0000000c45457221 */ /* 0x000fc60000010000 */
[----:B------:R-:W-:Y:S01]  /*13ce0*/  F2FP.SATFINITE.E4M3.F32.PACK_AB_MERGE_C R187, R0, R63, R7 ;  /* 0x0000003f00bb723e */ /* 0x000fe20004807007 */
[----:B------:R-:W-:-:S01]  /*13cf0*/  FADD.FTZ R0, R34, R69 ;  /* 0x0000004522007221 */ /* 0x000fc20000010000 */
[----:B------:R-:W-:Y:S01]  /*13d00*/  VIADD R7, R164, 0xfffffffe ;  /* 0xfffffffea4077836 */ /* 0x000fe20000000000 */
        /* <DEDUP_REMOVED lines=12> */
.L_x_1558:
[----:B------:R-:W-:-:S13]  /*13dd0*/  ISETP.NE.AND P2, PT, R11, 0x1, PT ;  /* 0x000000010b00780c */ /* 0x000fda0003f45270 */
[----:B------:R-:W0:Y:S02]  /*13de0*/  @P2 LDC.64 R12, c[0x0][0x9e8] ;  /* 0x00027a00ff0c2b82 */ /* 0x000e240000000a00 */
[----:B0-----:R-:W-:-:S05]  /*13df0*/  @P2 IMAD.HI.U32 R12, R9, R12, RZ ;  /* 0x0000000c090c2227 */ /* 0x001fca00078e00ff */
[----:B------:R-:W-:-:S07]  /*13e00*/  @P2 SHF.R.U32.HI R9, RZ, R13, R12 ;  /* 0x0000000dff092219 */ /* 0x000fce000001160c */
.L_x_1559:
[----:B------:R-:W-:Y:S05]  /*13e10*/  BSYNC B0 ;  /* 0x0000000000007941 */ /* 0x000fea0003800000 */
.L_x_1557:
[----:B------:R-:W-:-:S05]  /*13e20*/  IMAD R9, R9, R11, R11 ;  /* 0x0000000b09097224 */ /* 0x000fca00078e020b */
[----:B------:R-:W-:-:S07]  /*13e30*/  VIMNMX R10, R10, R9, PT ;  /* 0x000000090a0a7248 */ /* 0x000fce0003fe0100 */
.L_x_1556:
[----:B------:R-:W-:Y:S01]  /*13e40*/  SHF.R.S32.HI R9, RZ, 0x1f, R10 ;  /* 0x0000001fff097819 */ /* 0x000fe2000001140a */
[----:B------:R-:W-:Y:S01]  /*13e50*/  ULDC UR49, c[0x0][0x9e4] ;  /* 0x0002790000317ab9 */ /* 0x000fe20000000800 */
[----:B------:R-:W-:Y:S01]  /*13e60*/  ULDC UR48, c[0x0][0x9e4] ;  /* 0x0002790000307ab9 */ /* 0x000fe20000000800 */
[----:B------:R-:W-:Y:S01]  /*13e70*/  ULDC UR50, c[0x0][0x9dc] ;  /* 0x0002770000327ab9 */ /* 0x000fe20000000800 */
[----:B------:R-:W-:Y:S01]  /*13e80*/  LEA.HI R9, R9, R10, RZ, 0x6 ;  /* 0x0000000a09097211 */ /* 0x000fe200078f30ff */
[----:B------:R-:W-:Y:S01]  /*13e90*/  ULDC UR52, c[0x0][0x9dc] ;  /* 0x0002770000347ab9 */ /* 0x000fe20000000800 */
[----:B------:R-:W-:Y:S01]  /*13ea0*/  ULDC UR53, c[0x0][0x9e0] ;  /* 0x0002780000357ab9 */ /* 0x000fe20000000800 */
[----:B------:R-:W-:Y:S01]  /*13eb0*/  ULDC UR51, c[0x0][0x9e0] ;  /* 0x0002780000337ab9 */ /* 0x000fe20000000800 */
[----:B------:R-:W-:Y:S02]  /*13ec0*/  SHF.R.S32.HI R9, RZ, 0x6, R9 ;  /* 0x00000006ff097819 */ /* 0x000fe40000011409 */
[----:B------:R-:W-:-:S02]  /*13ed0*/  CS2R R24, SRZ ;  /* 0x0000000000187805 */ /* 0x000fc4000001ff00 */
[----:B------:R-:W-:Y:S02]  /*13ee0*/  CS2R R26, SRZ ;  /* 0x00000000001a7805 */ /* 0x000fe4000001ff00 */
[----:B------:R-:W-:Y:S02]  /*13ef0*/  CS2R R28, SRZ ;  /* 0x00000000001c7805 */ /* 0x000fe4000001ff00 */
[----:B------:R-:W-:Y:S02]  /*13f00*/  VIMNMX R12, R204, R9, !PT ;  /* 0x00000009cc0c7248 */ /* 0x000fe40007fe0100 */
[----:B------:R-:W-:Y:S02]  /*13f10*/  CS2R R30, SRZ ;  /* 0x00000000001e7805 */ /* 0x000fe4000001ff00 */
[----:B------:R-:W-:Y:S02]  /*13f20*/  CS2R R32, SRZ ;  /* 0x0000000000207805 */ /* 0x000fe4000001ff00 */
[----:B------:R-:W-:-:S02]  /*13f30*/  CS2R R34, SRZ ;  /* 0x0000000000227805 */ /* 0x000fc4000001ff00 */
[----:B------:R-:W-:Y:S02]  /*13f40*/  ISETP.GE.AND P2, PT, R7, R12, PT ;  /* 0x0000000c0700720c */ /* 0x000fe40003f46270 */
        /* <DEDUP_REMOVED lines=123> */
.L_x_1579:
[----:B------:R-:W-:Y:S01]  /*14700*/  VIADD R13, R200, 0x1 ;  /* 0x00000001c80d7836 */ /* 0x000fe20000000000 */
[----:B------:R-:W-:Y:S05]  /*14710*/  YIELD ;  /* 0x0000000000007946 */ /* 0x000fea0003800000 */
[----:B------:R-:W-:-:S04]  /*14720*/  ISETP.NE.AND P2, PT, R13, 0x2, PT ;  /* 0x000000020d00780c */ /* 0x000fc80003f45270 */
[----:B------:R-:W-:Y:S02]  /*14730*/  SEL R13, R13, RZ, P2 ;  /* 0x000000ff0d0d7207 */ /* 0x000fe40001000000 */
[----:B------:R-:W-:Y:S02]  /*14740*/  SEL R14, RZ, 0x1, P2 ;  /* 0x00000001ff0e7807 */ /* 0x000fe40001000000 */
[----:B------:R-:W-:Y:S02]  /*14750*/  ISETP.NE.AND P2, PT, R201, RZ, PT ;  /* 0x000000ffc900720c */ /* 0x000fe40003f45270 */
[----:B------:R-:W-:-:S11]  /*14760*/  LOP3.LUT R14, R193, R14, RZ, 0x3c, !PT ;  /* 0x0000000ec10e7212 */ /* 0x000fd600078e3cff */
[----:B------:R-:W-:Y:S05]  /*14770*/  @P2 BRA `(.L_x_1561) ;  /* 0x0000000000302947 */ /* 0x000fea0003800000 */
[----:B------:R-:W-:Y:S05]  /*14780*/  @!P0 BRA `(.L_x_1562) ;  /* 0x0000000000048947 */ /* 0x000fea0003800000 */
[----:B------:R-:W-:Y:S01]  /*14790*/  BPT.TRAP 0x1 ;  /* 0x000000040000795c */ /* 0x000fe20000300000 */
.L_x_1562:
[----:B------:R-:W-:Y:S01]  /*147a0*/  IMAD R8, R13, 0x8, R16 ;  /* 0x000000080d087824 */ /* 0x000fe200078e0210 */
[----:B------:R-:W-:-:S04]  /*147b0*/  SHF.L.U32 R9, R14, 0x1f, RZ ;  /* 0x0000001f0e097819 */ /* 0x000fc800000006ff */
[----:B------:R0:W1:Y:S01]  /*147c0*/  SYNCS.PHASECHK.TRANS64.TRYWAIT P3, [R8+URZ+0x28430], R9 ;  /* 0x02843009080075a7 */ /* 0x000062000806017f */
[----:B------:R-:W-:Y:S05]  /*147d0*/  @!P0 BRA `(.L_x_1563) ;  /* 0x0000000000048947 */ /* 0x000fea0003800000 */
[----:B------:R-:W-:Y:S01]  /*147e0*/  BPT.TRAP 0x1 ;  /* 0x000000040000795c */ /* 0x000fe20000300000 */
.L_x_1563:
[----:B------:R-:W-:Y:S04]  /*147f0*/  BSSY B0, `(.L_x_1561) ;  /* 0x0000004000007945 */ /* 0x000fe80003800000 */
[----:B-1----:R-:W-:Y:S05]  /*14800*/  @P3 BRA `(.L_x_1564) ;  /* 0x0000000000083947 */ /* 0x002fea0003800000 */
[----:B------:R-:W1:Y:S02]  /*14810*/  SYNCS.PHASECHK.TRANS64.TRYWAIT P3, [R8+URZ+0x28430], R9 ;  /* 0x02843009080075a7 */ /* 0x000e64000806017f */
[----:B-1----:R-:W-:Y:S05]  /*14820*/  @!P3 BRA `(.L_x_1565) ;  /* 0x000001780068b947 */ /* 0x002fea0003800000 */
.L_x_1564:
[----:B------:R-:W-:Y:S05]  /*14830*/  BSYNC B0 ;  /* 0x0000000000007941 */ /* 0x000fea0003800000 */
.L_x_1561:
[----:B01----:R-:W0:Y:S01]  /*14840*/  S2R R8, SR_TID.X ;  /* 0x0000000000087919 */ /* 0x003e220000002100 */
[----:B------:R-:W-:Y:S05]  /*14850*/  WARPSYNC.ALL ;  /* 0x0000000000007948 */ /* 0x000fea0003800000 */
[----:B------:R-:W-:Y:S02]  /*14860*/  IMAD.MOV.U32 R153, RZ, RZ, 0x40000040 ;  /* 0x40000040ff997424 */ /* 0x000fe400078e00ff */
[----:B------:R-:W-:Y:S02]  /*14870*/  IMAD.MOV.U32 R21, RZ, RZ, 0x40000040 ;  /* 0x40000040ff157424 */ /* 0x000fe400078e00ff */
[----:B------:R-:W-:Y:S01]  /*14880*/  IMAD.MOV.U32 R11, RZ, RZ, 0x40000040 ;  /* 0x40000040ff0b7424 */ /* 0x000fe200078e00ff */
[----:B------:R-:W-:-:S02]  /*14890*/  R2UR UR7, R153 ;  /* 0x00000000990772ca */ /* 0x000fc400000e0000 */
[----:B------:R-:W-:Y:S02]  /*148a0*/  R2UR UR31, R153 ;  /* 0x00000000991f72ca */ /* 0x000fe400000e0000 */
[----:B------:R-:W-:Y:S02]  /*148b0*/  R2UR UR11, R21 ;  /* 0x00000000150b72ca */ /* 0x000fe400000e0000 */
[----:B------:R-:W-:Y:S02]  /*148c0*/  R2UR UR19, R11 ;  /* 0x000000000b1372ca */ /* 0x000fe400000e0000 */
[----:B------:R-:W-:Y:S02]  /*148d0*/  R2UR UR23, R21 ;  /* 0x00000000151772ca */ /* 0x000fe400000e0000 */
[----:B------:R-:W-:Y:S02]  /*148e0*/  R2UR UR27, R11 ;  /* 0x000000000b1b72ca */ /* 0x000fe400000e0000 */
[----:B0-----:R-:W-:Y:S01]  /*148f0*/  SHF.R.U32.HI R10, RZ, 0x7, R8 ;  /* 0x00000007ff0a7819 */ /* 0x001fe20000011608 */
[----:B------:R-:W-:-:S04]  /*14900*/  IMAD R8, R13, 0x400, R4 ;  /* 0x000004000d087824 */ /* 0x000fc800078e0204 */
[----:B------:R-:W-:Y:S01]  /*14910*/  VIADD R9, R10, 0x8 ;  /* 0x000000080a097836 */ /* 0x000fe20000000000 */
[C---:B------:R-:W-:Y:S01]  /*14920*/  R2UR UR14, R8.reuse ;  /* 0x00000000080e72ca */ /* 0x040fe200000e0000 */
[C---:B------:R-:W-:Y:S02]  /*14930*/  VIADD R152, R8.reuse, 0x4 ;  /* 0x0000000408987836 */ /* 0x040fe40000000000 */
[C---:B------:R-:W-:Y:S01]  /*14940*/  VIADD R20, R8.reuse, 0x2 ;  /* 0x0000000208147836 */ /* 0x040fe20000000000 */
[----:B------:R0:W-:Y:S01]  /*14950*/  BAR.SYNC.DEFER_BLOCKING R9, 0x100 ;  /* 0x000400090000751d */ /* 0x0001e20000010000 */
[----:B------:R-:W-:Y:S01]  /*14960*/  VIADD R10, R8, 0x6 ;  /* 0x00000006080a7836 */ /* 0x000fe20000000000 */
[----:B------:R-:W-:Y:S01]  /*14970*/  R2UR UR6, R152 ;  /* 0x00000000980672ca */ /* 0x000fe200000e0000 */
[----:B------:R-:W-:Y:S01]  /*14980*/  VIADD R152, R8, 0x204 ;  /* 0x0000020408987836 */ /* 0x000fe20000000000 */
[----:B------:R-:W-:Y:S01]  /*14990*/  R2UR UR10, R20 ;  /* 0x00000000140a72ca */ /* 0x000fe200000e0000 */
[----:B------:R-:W-:Y:S01]  /*149a0*/  VIADD R20, R8, 0x200 ;  /* 0x0000020008147836 */ /* 0x000fe20000000000 */
[----:B------:R-:W-:Y:S01]  /*149b0*/  R2UR UR18, R10 ;  /* 0x000000000a1272ca */ /* 0x000fe200000e0000 */
[----:B------:R-:W-:Y:S01]  /*149c0*/  VIADD R10, R8, 0x202 ;  /* 0x00000202080a7836 */ /* 0x000fe20000000000 */
[----:B------:R-:W-:Y:S01]  /*149d0*/  R2UR UR30, R152 ;  /* 0x00000000981e72ca */ /* 0x000fe200000e0000 */
[----:B0-----:R-:W-:Y:S01]  /*149e0*/  IMAD.MOV.U32 R9, RZ, RZ, 0x40000040 ;  /* 0x40000040ff097424 */ /* 0x001fe200078e00ff */
[----:B------:R-:W-:Y:S01]  /*149f0*/  R2UR UR22, R20 ;  /* 0x00000000141672ca */ /* 0x000fe200000e0000 */
[----:B------:R-:W-:Y:S01]  /*14a00*/  VIADD R8, R8, 0x206 ;  /* 0x0000020608087836 */ /* 0x000fe20000000000 */
[----:B------:R-:W-:-:S02]  /*14a10*/  R2UR UR26, R10 ;  /* 0x000000000a1a72ca */ /* 0x000fc400000e0000 */
[C---:B------:R-:W-:Y:S02]  /*14a20*/  R2UR UR15, R9.reuse ;  /* 0x00000000090f72ca */ /* 0x040fe400000e0000 */
[----:B------:R-:W-:Y:S02]  /*14a30*/  R2UR UR34, R8 ;  /* 0x00000000082272ca */ /* 0x000fe400000e0000 */
[----:B------:R-:W-:Y:S01]  /*14a40*/  R2UR UR35, R9 ;  /* 0x00000000092372ca */ /* 0x000fe200000e0000 */
[----:B------:R-:W-:-:S08]  /*14a50*/  WARPGROUP.ARRIVE ;  /* 0x00000000000079c5 */ /* 0x000fd00000000000 */
        /* <DEDUP_REMOVED lines=23> */
[----:B------:R-:W-:Y:S05]  /*14bd0*/  @P2 BRA `(.L_x_1566) ;  /* 0x0000000000282947 */ /* 0x000fea0003800000 */
[----:B------:R-:W-:Y:S05]  /*14be0*/  @!P0 BRA `(.L_x_1567) ;  /* 0x0000000000048947 */ /* 0x000fea0003800000 */
[----:B------:R-:W-:Y:S01]  /*14bf0*/  BPT.TRAP 0x1 ;  /* 0x000000040000795c */ /* 0x000fe20000300000 */
.L_x_1567:
[----:B------:R-:W-:Y:S01]  /*14c00*/  SHF.L.U32 R8, R193, 0x1f, RZ ;  /* 0x0000001fc1087819 */ /* 0x000fe200000006ff */
[----:B------:R-:W-:-:S04]  /*14c10*/  IMAD R9, R200, 0x8, R16 ;  /* 0x00000008c8097824 */ /* 0x000fc800078e0210 */
[----:B------:R0:W1:Y:S01]  /*14c20*/  SYNCS.PHASECHK.TRANS64.TRYWAIT P2, [R9+URZ+0x28450], R8 ;  /* 0x02845008090075a7 */ /* 0x000062000804017f */
[----:B------:R-:W-:Y:S05]  /*14c30*/  @!P0 BRA `(.L_x_1568) ;  /* 0x0000000000048947 */ /* 0x000fea0003800000 */
[----:B------:R-:W-:Y:S01]  /*14c40*/  BPT.TRAP 0x1 ;  /* 0x000000040000795c */ /* 0x000fe20000300000 */
.L_x_1568:
[----:B-1----:R-:W-:Y:S05]  /*14c50*/  @P2 BRA `(.L_x_1566) ;  /* 0x0000000000082947 */ /* 0x002fea0003800000 */
[----:B------:R-:W1:Y:S02]  /*14c60*/  SYNCS.PHASECHK.TRANS64.TRYWAIT P2, [R9+URZ+0x28450], R8 ;  /* 0x02845008090075a7 */ /* 0x000e64000804017f */
[----:B-1----:R-:W-:Y:S05]  /*14c70*/  @!P2 BRA `(.L_x_1569) ;  /* 0x000001740068a947 */ /* 0x002fea0003800000 */
.L_x_1566:
[----:B01----:R-:W-:Y:S01]  /*14c80*/  VIADD R8, R16, 0x8000 ;  /* 0x0000800010087836 */ /* 0x003fe20000000000 */
[----:B------:R-:W2:Y:S01]  /*14c90*/  LDL R193, [R1] ;  /* 0x0000000001c17983 */ /* 0x000ea20000100800 */
[----:B------:R-:W-:Y:S01]  /*14ca0*/  IMAD.MOV.U32 R9, RZ, RZ, -0x7fffffe0 ;  /* 0x80000020ff097424 */ /* 0x000fe200078e00ff */
[----:B------:R-:W-:Y:S05]  /*14cb0*/  WARPSYNC.ALL ;  /* 0x0000000000007948 */ /* 0x000fea0003800000 */
[----:B------:R-:W-:Y:S01]  /*14cc0*/  SHF.R.U32.HI R8, RZ, 0x4, R8 ;  /* 0x00000004ff087819 */ /* 0x000fe20000011608 */
[----:B------:R-:W-:Y:S01]  /*14cd0*/  WARPGROUP.ARRIVE ;  /* 0x00000000000079c5 */ /* 0x000fe20000000000 */
[----:B------:R-:W-:Y:S01]  /*14ce0*/  R2UR UR7, R9 ;  /* 0x00000000090772ca */ /* 0x000fe200000e0000 */
[----:B------:R-:W-:Y:S01]  /*14cf0*/  IMAD.MOV.U32 R9, RZ, RZ, -0x7fffffe0 ;  /* 0x80000020ff097424 */ /* 0x000fe200078e00ff */
[----:B------:R-:W-:-:S03]  /*14d00*/  LOP3.LUT R8, R8, 0x3fff, RZ, 0xc0, !PT ;  /* 0x00003fff08087812 */ /* 0x000fc600078ec0ff */
[----:B------:R-:W0:Y:S01]  /*14d10*/  S2R R10, SR_TID.X ;  /* 0x00000000000a7919 */ /* 0x000e220000002100 */
[----:B------:R-:W-:Y:S01]  /*14d20*/  ISETP.NE.AND P2, PT, R205, 0x1, PT ;  /* 0x00000001cd00780c */ /* 0x000fe20003f45270 */
[----:B------:R-:W-:Y:S01]  /*14d30*/  IMAD.IADD R15, R202, 0x1, R199 ;  /* 0x00000001ca0f7824 */ /* 0x000fe200078e02c7 */
[----:B------:R-:W-:-:S05]  /*14d40*/  LOP3.LUT R8, R8, 0x10000, RZ, 0xfc, !PT ;  /* 0x0001000008087812 */ /* 0x000fca00078efcff */
[----:B------:R-:W-:-:S05]  /*14d50*/  IMAD R8, R200, 0x400, R8 ;  /* 0x00000400c8087824 */ /* 0x000fca00078e0208 */
[C---:B------:R-:W-:Y:S01]  /*14d60*/  R2UR UR6, R8.reuse ;  /* 0x00000000080672ca */ /* 0x040fe200000e0000 */
[----:B------:R-:W-:-:S12]  /*14d70*/  VIADD R8, R8, 0x2 ;  /* 0x0000000208087836 */ /* 0x000fd80000000000 */
[----:B------:R-:W-:Y:S01]  /*14d80*/  QGMMA.64x256x32.F32.E4M3.E4M3 R24, R188, gdesc[UR4], R24, gsb0 ;  /* 0x03e00004bc187df3 */ /* 0x000fe20008000818 */
[----:B------:R-:W-:Y:S02]  /*14d90*/  R2UR UR6, R8 ;  /* 0x00000000080672ca */ /* 0x000fe400000e0000 */
[----:B------:R-:W-:Y:S01]  /*14da0*/  R2UR UR7, R9 ;  /* 0x00000000090772ca */ /* 0x000fe200000e0000 */
[----:B------:R-:W1:Y:S01]  /*14db0*/  @P2 LDC R8, c[0x0][0x450] ;  /* 0x00011400ff082b82 */ /* 0x000e620000000800 */
[----:B0-----:R-:W-:-:S07]  /*14dc0*/  SHF.R.U32.HI R10, RZ, 0x7, R10 ;  /* 0x00000007ff0a7819 */ /* 0x001fce000001160a */
[----:B------:R-:W0:Y:S02]  /*14dd0*/  @P2 LDC R9, c[0x0][0x44c] ;  /* 0x00011300ff092b82 */ /* 0x000e240000000800 */
[----:B0-----:R-:W-:-:S05]  /*14de0*/  @P2 IMAD.HI.U32 R9, R15, R9, RZ ;  /* 0x000000090f092227 */ /* 0x001fca00078e00ff */
[----:B-1----:R-:W-:Y:S01]  /*14df0*/  @P2 SHF.R.U32.HI R15, RZ, R8, R9 ;  /* 0x00000008ff0f2219 */ /* 0x002fe20000011609 */
[----:B------:R-:W-:Y:S01]  /*14e00*/  @!P1 IMAD R8, R13, 0x8, R16 ;  /* 0x000000080d089824 */ /* 0x000fe200078e0210 */
[----:B------:R-:W-:-:S03]  /*14e10*/  IADD3 R9, -R10, 0xb, RZ ;  /* 0x0000000b0a097810 */ /* 0x000fc60007ffe1ff */
[----:B------:R-:W-:-:S05]  /*14e20*/  @!P1 VIADD R8, R8, 0x28440 ;  /* 0x0002844008089836 */ /* 0x000fca0000000000 */
[----:B------:R-:W-:Y:S02]  /*14e30*/  @!P1 PRMT R8, RZ, 0x654, R8 ;  /* 0x00000654ff089816 */ /* 0x000fe40000000008 */
[----:B--2---:R-:W-:Y:S01]  /*14e40*/  LOP3.LUT P3, RZ, R193, 0x4, RZ, 0xc0, !PT ;  /* 0x00000004c1ff7812 */ /* 0x004fe2000786c0ff */
[----:B------:R-:W-:Y:S02]  /*14e50*/  WARPGROUP.DEPBAR.LE gsb0, 0x0 ;  /* 0x00008000000079c5 */ /* 0x000fe40000010000 */
[----:B------:R-:W-:-:S06]  /*14e60*/  WARPGROUP.ARRIVE ;  /* 0x00000000000079c5 */ /* 0x000fcc0000000000 */
[----:B------:R-:W-:Y:S03]  /*14e70*/  QGMMA.64x256x32.F32.E4M3.E4M3 R24, R184, gdesc[UR4], R24, gsb0 ;  /* 0x03e00004b8187df3 */ /* 0x000fe60008000818 */
[----:B------:R-:W-:Y:S02]  /*14e80*/  WARPGROUP.DEPBAR.LE gsb0, 0x0 ;  /* 0x00008000000079c5 */ /* 0x000fe40000010000 */
[----:B------:R-:W0:Y:S01]  /*14e90*/  SHFL.IDX PT, R186, R15, RZ, 0x1c1f ;  /* 0x001c1fff0fba7589 */ /* 0x000e2200000e0000 */
[----:B------:R1:W-:Y:S06]  /*14ea0*/  BAR.ARV R9, 0x100 ;  /* 0x000400090000751d */ /* 0x0003ec0000002000 */
[----:B------:R2:W-:Y:S01]  /*14eb0*/  @!P1 SYNCS.ARRIVE.TRANS64.RED.A1T0 RZ, [R8+URZ], RZ ;  /* 0x000000ff08ff99a7 */ /* 0x0005e2000810043f */
[----:B-1----:R-:W-:-:S05]  /*14ec0*/  IMAD.SHL.U32 R9, R7, 0x40, RZ ;  /* 0x0000004007097824 */ /* 0x002fca00078e00ff */
[----:B------:R-:W-:Y:S01]  /*14ed0*/  IADD3 R21, -R196, 0x1, -R9 ;  /* 0x00000001c4157810 */ /* 0x000fe20007ffe909 */
[----:B--2---:R-:W-:-:S03]  /*14ee0*/  IMAD.U32 R8, RZ, RZ, UR50 ;  /* 0x00000032ff087e24 */ /* 0x004fc6000f8e00ff */
[----:B------:R-:W-:Y:S02]  /*14ef0*/  IADD3 R21, -R195, R21, R197 ;  /* 0x00000015c3157210 */ /* 0x000fe40007ffe1c5 */
[----:B------:R-:W-:-:S05]  /*14f00*/  LOP3.LUT R20, RZ, R8, RZ, 0x33, !PT ;  /* 0x00000008ff147212 */ /* 0x000fca00078e33ff */
[----:B------:R-:W-:Y:S02]  /*14f10*/  IMAD.IADD R20, R20, 0x1, R21 ;  /* 0x0000000114147824 */ /* 0x000fe400078e0215 */
[----:B------:R-:W-:Y:S02]  /*14f20*/  VIADD R21, R21, UR53 ;  /* 0x0000003515157c36 */ /* 0x000fe40008000000 */
[--C-:B0-----:R-:W-:Y:S02]  /*14f30*/  IMAD.IADD R185, R20, 0x1, R186.reuse ;  /* 0x0000000114b97824 */ /* 0x101fe400078e02ba */
[----:B------:R-:W-:Y:S01]  /*14f40*/  IMAD.IADD R184, R21, 0x1, R186 ;  /* 0x0000000115b87824 */ /* 0x000fe200078e02ba */
[----:B------:R-:W-:Y:S06]  /*14f50*/  @!P3 BRA `(.L_x_1570) ;  /* 0x000000000058b947 */ /* 0x000fec0003800000 */
[----:B------:R-:W-:Y:S01]  /*14f60*/  IADD3 R186, -R195, R197, R186 ;  /* 0x000000c5c3ba7210 */ /* 0x000fe20007ffe1ba */
[----:B------:R-:W-:Y:S03]  /*14f70*/  BSSY B0, `(.L_x_1571) ;  /* 0x0000010000007945 */ /* 0x000fe60003800000 */
        /* <DEDUP_REMOVED lines=10> */
.L_x_1572:
[----:B------:R-:W-:-:S05]  /*15020*/  IMAD.U32 R187, RZ, RZ, UR49 ;  /* 0x00000031ffbb7e24 */ /* 0x000fca000f8e00ff */
[----:B------:R-:W-:-:S13]  /*15030*/  ISETP.NE.AND P2, PT, R187, 0x1, PT ;  /* 0x00000001bb00780c */ /* 0x000fda0003f45270 */
[----:B------:R-:W0:Y:S02]  /*15040*/  @P2 LDC.64 R10, c[0x0][0x9e8] ;  /* 0x00027a00ff0a2b82 */ /* 0x000e240000000a00 */
[----:B0-----:R-:W-:-:S05]  /*15050*/  @P2 IMAD.HI.U32 R10, R186, R10, RZ ;  /* 0x0000000aba0a2227 */ /* 0x001fca00078e00ff */
[----:B------:R-:W-:-:S07]  /*15060*/  @P2 SHF.R.U32.HI R186, RZ, R11, R10 ;  /* 0x0000000bffba2219 */ /* 0x000fce000001160a */
.L_x_1573:
[----:B------:R-:W-:Y:S05]  /*15070*/  BSYNC B0 ;  /* 0x0000000000007941 */ /* 0x000fea0003800000 */
.L_x_1571:
[----:B------:R-:W-:-:S04]  /*15080*/  IMAD R186, R186, R187, -R9 ;  /* 0x000000bbbaba7224 */ /* 0x000fc800078e0a09 */
[----:B------:R-:W-:-:S05]  /*15090*/  IMAD.IADD R186, R186, 0x1, -R196 ;  /* 0x00000001baba7824 */ /* 0x000fca00078e0ac4 */
[----:B------:R-:W-:Y:S02]  /*150a0*/  VIMNMX R185, R185, R186, !PT ;  /* 0x000000bab9b97248 */ /* 0x000fe40007fe0100 */
[----:B------:R-:W-:-:S07]  /*150b0*/  VIADDMNMX R184, R186, R187, R184, PT ;  /* 0x000000bbbab87246 */ /* 0x000fce00038001b8 */
.L_x_1570:
[----:B------:R-:W-:Y:S01]  /*150c0*/  ISETP.GT.AND P5, PT, R7, -0x1, PT ;  /* 0xffffffff0700780c */ /* 0x000fe20003fa4270 */
[----:B------:R-:W0:Y:S03]  /*150d0*/  SHFL.IDX PT, R15, R15, 0x1, 0x1c1f ;  /* 0x003c1f000f0f7f89 */ /* 0x000e2600000e0000 */
[----:B------:R-:W-:-:S04]  /*150e0*/  ISETP.GT.AND P2, PT, R185, RZ, P5 ;  /* 0x000000ffb900720c */ /* 0x000fc80002f44270 */
[----:B------:R-:W-:-:S04]  /*150f0*/  ISETP.LT.OR P2, PT, R184, 0x1, P2 ;  /* 0x00000001b800780c */ /* 0x000fc80001741670 */
[----:B------:R-:W-:Y:S02]  /*15100*/  FSEL R152, R152, -INF , !P2 ;  /* 0xff80000098987808 */ /* 0x000fe40005000000 */
[----:B------:R-:W-:-:S04]  /*15110*/  ISETP.GT.AND P2, PT, R185, 0x1, P5 ;  /* 0x00000001b900780c */ /* 0x000fc80002f44270 */
[----:B------:R-:W-:-:S04]  /*15120*/  ISETP.LT.OR P2, PT, R184, 0x2, P2 ;  /* 0x00000002b800780c */ /* 0x000fc80001741670 */
[----:B------:R-:W-:Y:S02]  /*15130*/  FSEL R153, R153, -INF , !P2 ;  /* 0xff80000099997808 */ /* 0x000fe40005000000 */
[----:B------:R-:W-:Y:S01]  /*15140*/  ISETP.GT.AND P2, PT, R185, 0x8, P5 ;  /* 0x00000008b900780c */ /* 0x000fe20002f44270 */
[--C-:B0-----:R-:W-:Y:S02]  /*15150*/  IMAD.IADD R21, R21, 0x1, R15.reuse ;  /* 0x0000000115157824 */ /* 0x101fe400078e020f */
[----:B------:R-:W-:Y:S01]  /*15160*/  IMAD.IADD R20, R20, 0x1, R15 ;  /* 0x0000000114147824 */ /* 0x000fe200078e020f */
[----:B------:R-:W-:-:S04]  /*15170*/  ISETP.LT.OR P2, PT, R184, 0x9, P2 ;  /* 0x00000009b800780c */ /* 0x000fc80001741670 */
[----:B------:R-:W-:Y:S02]  /*15180*/  FSEL R156, R156, -INF , !P2 ;  /* 0xff8000009c9c7808 */ /* 0x000fe40005000000 */
[----:B------:R-:W-:-:S04]  /*15190*/  ISETP.GT.AND P2, PT, R185, 0x9, P5 ;  /* 0x00000009b900780c */ /* 0x000fc80002f44270 */
        /* <DEDUP_REMOVED lines=37> */
[----:B------:R-:W-:Y:S01]  /*153f0*/  FSEL R181, R181, -INF , !P2 ;  /* 0xff800000b5b57808 */ /* 0x000fe20005000000 */
[----:B------:R-:W-:Y:S08]  /*15400*/  @!P3 BRA `(.L_x_1574) ;  /* 0x000000000058b947 */ /* 0x000ff00003800000 */
        /* <DEDUP_REMOVED lines=12> */
.L_x_1576:
[----:B------:R-:W-:-:S05]  /*154d0*/  IMAD.U32 R184, RZ, RZ, UR49 ;  /* 0x00000031ffb87e24 */ /* 0x000fca000f8e00ff */
[----:B------:R-:W-:-:S13]  /*154e0*/  ISETP.NE.AND P2, PT, R184, 0x1, PT ;  /* 0x00000001b800780c */ /* 0x000fda0003f45270 */
[----:B------:R-:W0:Y:S02]  /*154f0*/  @P2 LDC.64 R10, c[0x0][0x9e8] ;  /* 0x00027a00ff0a2b82 */ /* 0x000e240000000a00 */
[----:B0-----:R-:W-:-:S05]  /*15500*/  @P2 IMAD.HI.U32 R10, R15, R10, RZ ;  /* 0x0000000a0f0a2227 */ /* 0x001fca00078e00ff */
[----:B------:R-:W-:-:S07]  /*15510*/  @P2 SHF.R.U32.HI R15, RZ, R11, R10 ;  /* 0x0000000bff0f2219 */ /* 0x000fce000001160a */
.L_x_1577:
[----:B------:R-:W-:Y:S05]  /*15520*/  BSYNC B0 ;  /* 0x0000000000007941 */ /* 0x000fea0003800000 */
.L_x_1575:
[----:B------:R-:W-:-:S04]  /*15530*/  IMAD R9, R15, R184, -R9 ;  /* 0x000000b80f097224 */ /* 0x000fc800078e0a09 */
[----:B------:R-:W-:-:S05]  /*15540*/  IMAD.IADD R9, R9, 0x1, -R196 ;  /* 0x0000000109097824 */ /* 0x000fca00078e0ac4 */
[----:B------:R-:W-:Y:S02]  /*15550*/  VIMNMX R20, R20, R9, !PT ;  /* 0x0000000914147248 */ /* 0x000fe40007fe0100 */
[----:B------:R-:W-:-:S07]  /*15560*/  VIADDMNMX R21, R9, R184, R21, PT ;  /* 0x000000b809157246 */ /* 0x000fce0003800115 */
.L_x_1574:
[C---:B------:R-:W-:Y:S02]  /*15570*/  ISETP.GT.AND P2, PT, R20.reuse, 0x1, P5 ;  /* 0x000000011400780c */ /* 0x040fe40002f44270 */
[----:B------:R-:W-:Y:S02]  /*15580*/  LOP3.LUT R193, R193, 0xfffeffff, RZ, 0xc0, !PT ;  /* 0xfffeffffc1c17812 */ /* 0x000fe400078ec0ff */
[----:B------:R-:W-:Y:S02]  /*15590*/  ISETP.LT.OR P2, PT, R21, 0x2, P2 ;  /* 0x000000021500780c */ /* 0x000fe40001741670 */
[----:B------:R-:W-:Y:S02]  /*155a0*/  @P0 LOP3.LUT R193, R193, 0x10000, RZ, 0xfc, !PT ;  /* 0x00010000c1c10812 */ /* 0x000fe400078efcff */
[----:B------:R-:W-:Y:S02]  /*155b0*/  FSEL R155, R155, -INF , !P2 ;  /* 0xff8000009b9b7808 */ /* 0x000fe40005000000 */
[----:B------:R-:W-:-:S02]  /*155c0*/  ISETP.GT.AND P2, PT, R20, 0x8, P5 ;  /* 0x000000081400780c */ /* 0x000fc40002f44270 */
[----:B------:R-:W-:Y:S02]  /*155d0*/  LOP3.LUT R193, R193, 0xffff7fff, RZ, 0xc0, !PT ;  /* 0xffff7fffc1c17812 */ /* 0x000fe400078ec0ff */
[----:B------:R-:W-:Y:S02]  /*155e0*/  ISETP.LT.OR P2, PT, R21, 0x9, P2 ;  /* 0x000000091500780c */ /* 0x000fe40001741670 */
[----:B------:R-:W-:Y:S02]  /*155f0*/  @P1 LOP3.LUT R193, R193, 0x8000, RZ, 0xfc, !PT ;  /* 0x00008000c1c11812 */ /* 0x000fe400078efcff */
[----:B------:R-:W-:Y:S02]  /*15600*/  FSEL R158, R158, -INF , !P2 ;  /* 0xff8000009e9e7808 */ /* 0x000fe40005000000 */
[C---:B------:R-:W-:Y:S01]  /*15610*/  ISETP.GT.AND P2, PT, R20.reuse, 0x9, P5 ;  /* 0x000000091400780c */ /* 0x040fe20002f44270 */
[----:B------:R-:W-:Y:S01]  /*15620*/  STL [R1], R193 ;  /* 0x000000c101007387 */ /* 0x000fe20000100800 */
[----:B------:R-:W-:-:S02]  /*15630*/  ISETP.GT.AND P1, PT, R20, RZ, P5 ;  /* 0x000000ff1400720c */ /* 0x000fc40002f24270 */
[C---:B------:R-:W-:Y:S02]  /*15640*/  ISETP.LT.OR P2, PT, R21.reuse, 0xa, P2 ;  /* 0x0000000a1500780c */ /* 0x040fe40001741670 */
[----:B------:R-:W-:Y:S02]  /*15650*/  ISETP.LT.OR P1, PT, R21, 0x1, P1 ;  /* 0x000000011500780c */ /* 0x000fe40000f21670 */
[----:B------:R-:W-:Y:S02]  /*15660*/  FSEL R159, R159, -INF , !P2 ;  /* 0xff8000009f9f7808 */ /* 0x000fe40005000000 */
[----:B------:R-:W-:Y:S02]  /*15670*/  ISETP.GT.AND P2, PT, R20, 0x10, P5 ;  /* 0x000000101400780c */ /* 0x000fe40002f44270 */
[----:B------:R-:W-:Y:S02]  /*15680*/  FSEL R154, R154, -INF , !P1 ;  /* 0xff8000009a9a7808 */ /* 0x000fe40004800000 */
[----:B------:R-:W-:-:S02]  /*15690*/  ISETP.LT.OR P2, PT, R21, 0x11, P2 ;  /* 0x000000111500780c */ /* 0x000fc40001741670 */
[----:B------:R-:W-:Y:S02]  /*156a0*/  FMNMX.FTZ R9, R152, R5, !PT ;  /* 0x0000000598097209 */ /* 0x000fe40007810000 */
[----:B------:R-:W-:Y:S02]  /*156b0*/  FSEL R162, R162, -INF , !P2 ;  /* 0xff800000a2a27808 */ /* 0x000fe40005000000 */
[----:B------:R-:W-:Y:S02]  /*156c0*/  ISETP.GT.AND P2, PT, R20, 0x11, P5 ;  /* 0x000000111400780c */ /* 0x000fe40002f44270 */
[----:B------:R-:W-:Y:S02]  /*156d0*/  FMNMX.FTZ R11, R154, R6, !PT ;  /* 0x000000069a0b7209 */ /* 0x000fe40007810000 */
[----:B------:R-:W-:Y:S02]  /*156e0*/  ISETP.LT.OR P2, PT, R21, 0x12, P2 ;  /* 0x000000121500780c */ /* 0x000fe40001741670 */
[----:B------:R-:W-:-:S02]  /*156f0*/  FMNMX.FTZ R9, R153, R9, !PT ;  /* 0x0000000999097209 */ /* 0x000fc40007810000 */
[----:B------:R-:W-:Y:S02]  /*15700*/  FSEL R163, R163, -INF , !P2 ;  /* 0xff800000a3a37808 */ /* 0x000fe40005000000 */
[----:B------:R-:W-:Y:S02]  /*15710*/  ISETP.GT.AND P2, PT, R20, 0x18, P5 ;  /* 0x000000181400780c */ /* 0x000fe40002f44270 */
[----:B------:R-:W-:Y:S02]  /*15720*/  FMNMX.FTZ R11, R155, R11, !PT ;  /* 0x0000000b9b0b7209 */ /* 0x000fe40007810000 */
[----:B------:R-:W-:Y:S02]  /*15730*/  ISETP.LT.OR P2, PT, R21, 0x19, P2 ;  /* 0x000000191500780c */ /* 0x000fe40001741670 */
[----:B------:R-:W-:Y:S02]  /*15740*/  FMNMX.FTZ R9, R156, R9, !PT ;  /* 0x000000099c097209 */ /* 0x000fe40007810000 */
[----:B------:R-:W-:-:S02]  /*15750*/  FSEL R166, R166, -INF , !P2 ;  /* 0xff800000a6a67808 */ /* 0x000fc40005000000 */
[----:B------:R-:W-:Y:S02]  /*15760*/  ISETP.GT.AND P2, PT, R20, 0x19, P5 ;  /* 0x000000191400780c */ /* 0x000fe40002f44270 */
[----:B------:R-:W-:Y:S02]  /*15770*/  FMNMX.FTZ R11, R158, R11, !PT ;  /* 0x0000000b9e0b7209 */ /* 0x000fe40007810000 */
[----:B------:R-:W-:Y:S02]  /*15780*/  ISETP.LT.OR P2, PT, R21, 0x1a, P2 ;  /* 0x0000001a1500780c */ /* 0x000fe40001741670 */
[----:B------:R-:W-:Y:S02]  /*15790*/  FMNMX.FTZ R9, R157, R9, !PT ;  /* 0x000000099d097209 */ /* 0x000fe40007810000 */
[----:B------:R-:W-:Y:S02]  /*157a0*/  FSEL R167, R167, -INF , !P2 ;  /* 0xff800000a7a77808 */ /* 0x000fe40005000000 */
[----:B------:R-:W-:-:S02]  /*157b0*/  ISETP.GT.AND P2, PT, R20, 0x20, P5 ;  /* 0x000000201400780c */ /* 0x000fc40002f44270 */
[----:B------:R-:W-:Y:S02]  /*157c0*/  FMNMX.FTZ R11, R159, R11, !PT ;  /* 0x0000000b9f0b7209 */ /* 0x000fe40007810000 */
[----:B------:R-:W-:Y:S02]  /*157d0*/  ISETP.LT.OR P2, PT, R21, 0x21, P2 ;  /* 0x000000211500780c */ /* 0x000fe40001741670 */
[----:B------:R-:W-:Y:S02]  /*157e0*/  FMNMX.FTZ R9, R160, R9, !PT ;  /* 0x00000009a0097209 */ /* 0x000fe40007810000 */
[----:B------:R-:W-:Y:S02]  /*157f0*/  FMNMX.FTZ R11, R162, R11, !PT ;  /* 0x0000000ba20b7209 */ /* 0x000fe40007810000 */
[----:B------:R-:W-:Y:S02]  /*15800*/  FSEL R170, R170, -INF , !P2 ;  /* 0xff800000aaaa7808 */ /* 0x000fe40005000000 */
[----:B------:R-:W-:-:S02]  /*15810*/  ISETP.GT.AND P2, PT, R20, 0x21, P5 ;  /* 0x000000211400780c */ /* 0x000fc40002f44270 */
[----:B------:R-:W-:Y:S02]  /*15820*/  FMNMX.FTZ R9, R161, R9, !PT ;  /* 0x00000009a1097209 */ /* 0x000fe40007810000 */
[----:B------:R-:W-:Y:S02]  /*15830*/  FMNMX.FTZ R11, R163, R11, !PT ;  /* 0x0000000ba30b7209 */ /* 0x000fe40007810000 */
[----:B------:R-:W-:Y:S02]  /*15840*/  ISETP.LT.OR P2, PT, R21, 0x22, P2 ;  /* 0x000000221500780c */ /* 0x000fe40001741670 */
[----:B------:R-:W-:Y:S02]  /*15850*/  FMNMX.FTZ R9, R164, R9, !PT ;  /* 0x00000009a4097209 */ /* 0x000fe40007810000 */
[----:B------:R-:W-:Y:S02]  /*15860*/  FMNMX.FTZ R11, R166, R11, !PT ;  /* 0x0000000ba60b7209 */ /* 0x000fe40007810000 */
[----:B------:R-:W-:-:S02]  /*15870*/  FSEL R171, R171, -INF , !P2 ;  /* 0xff800000abab7808 */ /* 0x000fc40005000000 */
[----:B------:R-:W-:Y:S02]  /*15880*/  FMNMX.FTZ R9, R165, R9, !PT ;  /* 0x00000009a5097209 */ /* 0x000fe40007810000 */
[----:B------:R-:W-:Y:S02]  /*15890*/  ISETP.GT.AND P2, PT, R20, 0x28, P5 ;  /* 0x000000281400780c */ /* 0x000fe40002f44270 */
[----:B------:R-:W-:Y:S02]  /*158a0*/  FMNMX.FTZ R11, R167, R11, !PT ;  /* 0x0000000ba70b7209 */ /* 0x000fe40007810000 */
[----:B------:R-:W-:Y:S02]  /*158b0*/  FMNMX.FTZ R9, R168, R9, !PT ;  /* 0x00000009a8097209 */ /* 0x000fe40007810000 */
[----:B------:R-:W-:Y:S02]  /*158c0*/  ISETP.LT.OR P2, PT, R21, 0x29, P2 ;  /* 0x000000291500780c */ /* 0x000fe40001741670 */
[----:B------:R-:W-:-:S02]  /*158d0*/  ISETP.GT.AND P4, PT, R20, 0x29, P5 ;  /* 0x000000291400780c */ /* 0x000fc40002f84270 */
[----:B------:R-:W-:Y:S02]  /*158e0*/  FMNMX.FTZ R11, R170, R11, !PT ;  /* 0x0000000baa0b7209 */ /* 0x000fe40007810000 */
[----:B------:R-:W-:Y:S02]  /*158f0*/  FMNMX.FTZ R9, R169, R9, !PT ;  /* 0x00000009a9097209 */ /* 0x000fe40007810000 */
[----:B------:R-:W-:Y:S02]  /*15900*/  FSEL R174, R174, -INF , !P2 ;  /* 0xff800000aeae7808 */ /* 0x000fe40005000000 */
[----:B------:R-:W-:Y:S02]  /*15910*/  ISETP.GT.AND P6, PT, R20, 0x30, P5 ;  /* 0x000000301400780c */ /* 0x000fe40002fc4270 */
[----:B------:R-:W-:Y:S02]  /*15920*/  ISETP.LT.OR P0, PT, R21, 0x2a, P4 ;  /* 0x0000002a1500780c */ /* 0x000fe40002701670 */
[----:B------:R-:W-:-:S02]  /*15930*/  FMNMX.FTZ R11, R171, R11, !PT ;  /* 0x0000000bab0b7209 */ /* 0x000fc40007810000 */
[----:B------:R-:W-:Y:S02]  /*15940*/  FMNMX.FTZ R9, R172, R9, !PT ;  /* 0x00000009ac097209 */ /* 0x000fe40007810000 */
[----:B------:R-:W-:Y:S02]  /*15950*/  ISETP.GT.AND P3, PT, R20, 0x31, P5 ;  /* 0x000000311400780c */ /* 0x000fe40002f64270 */
[----:B------:R-:W-:Y:S02]  /*15960*/  ISETP.LT.OR P4, PT, R21, 0x31, P6 ;  /* 0x000000311500780c */ /* 0x000fe40003781670 */
[----:B------:R-:W-:Y:S02]  /*15970*/  FSEL R175, R175, -INF , !P0 ;  /* 0xff800000afaf7808 */ /* 0x000fe40004000000 */
[----:B------:R-:W-:Y:S02]  /*15980*/  FMNMX.FTZ R11, R174, R11, !PT ;  /* 0x0000000bae0b7209 */ /* 0x000fe40007810000 */
[----:B------:R-:W-:-:S02]  /*15990*/  FMNMX.FTZ R9, R173, R9, !PT ;  /* 0x00000009ad097209 */ /* 0x000fc40007810000 */
[----:B------:R-:W-:Y:S02]  /*159a0*/  ISETP.GT.AND P2, PT, R20, 0x38, P5 ;  /* 0x000000381400780c */ /* 0x000fe40002f44270 */
[----:B------:R-:W-:Y:S02]  /*159b0*/  ISETP.LT.OR P3, PT, R21, 0x32, P3 ;  /* 0x000000321500780c */ /* 0x000fe40001f61670 */
[----:B------:R-:W-:Y:S02]  /*159c0*/  FSEL R178, R178, -INF , !P4 ;  /* 0xff800000b2b27808 */ /* 0x000fe40006000000 */
[----:B------:R-:W-:Y:S02]  /*159d0*/  FMNMX.FTZ R11, R175, R11, !PT ;  /* 0x0000000baf0b7209 */ /* 0x000fe40007810000 */
[----:B------:R-:W-:Y:S02]  /*159e0*/  FMNMX.FTZ R9, R176, R9, !PT ;  /* 0x00000009b0097209 */ /* 0x000fe40007810000 */
[----:B------:R-:W-:-:S02]  /*159f0*/  ISETP.GT.AND P5, PT, R20, 0x39, P5 ;  /* 0x000000391400780c */ /* 0x000fc40002fa4270 */
[----:B------:R-:W-:Y:S02]  /*15a00*/  ISETP.LT.OR P2, PT, R21, 0x39, P2 ;  /* 0x000000391500780c */ /* 0x000fe40001741670 */
[----:B------:R-:W-:Y:S02]  /*15a10*/  FSEL R179, R179, -INF , !P3 ;  /* 0xff800000b3b37808 */ /* 0x000fe40005800000 */
[----:B------:R-:W-:Y:S02]  /*15a20*/  FMNMX.FTZ R11, R178, R11, !PT ;  /* 0x0000000bb20b7209 */ /* 0x000fe40007810000 */
[----:B------:R-:W-:Y:S02]  /*15a30*/  FMNMX.FTZ R9, R177, R9, !PT ;  /* 0x00000009b1097209 */ /* 0x000fe40007810000 */
[----:B------:R-:W-:Y:S02]  /*15a40*/  ISETP.LT.OR P5, PT, R21, 0x3a, P5 ;  /* 0x0000003a1500780c */ /* 0x000fe40002fa1670 */
[----:B------:R-:W-:-:S02]  /*15a50*/  FSEL R182, R182, -INF , !P2 ;  /* 0xff800000b6b67808 */ /* 0x000fc40005000000 */
[----:B------:R-:W-:Y:S02]  /*15a60*/  FMNMX.FTZ R11, R179, R11, !PT ;  /* 0x0000000bb30b7209 */ /* 0x000fe40007810000 */
[----:B------:R-:W-:Y:S02]  /*15a70*/  FMNMX.FTZ R9, R180, R9, !PT ;  /* 0x00000009b4097209 */ /* 0x000fe40007810000 */
[----:B------:R-:W-:Y:S02]  /*15a80*/  FSEL R183, R183, -INF , !P5 ;  /* 0xff800000b7b77808 */ /* 0x000fe40006800000 */
[----:B------:R-:W-:Y:S02]  /*15a90*/  FMNMX.FTZ R11, R182, R11, !PT ;  /* 0x0000000bb60b7209 */ /* 0x000fe40007810000 */
[----:B------:R-:W-:Y:S02]  /*15aa0*/  FMNMX.FTZ R9, R181, R9, !PT ;  /* 0x00000009b5097209 */ /* 0x000fe40007810000 */
[----:B------:R-:W-:-:S02]  /*15ab0*/  FMNMX.FTZ R11, R183, R11, !PT ;  /* 0x0000000bb70b7209 */ /* 0x000fc40007810000 */
[C---:B------:R-:W-:Y:S01]  /*15ac0*/  LOP3.LUT P0, RZ, R193.reuse, 0x10000, RZ, 0xc0, !PT ;  /* 0x00010000c1ff7812 */ /* 0x040fe2000780c0ff */
[----:B------:R-:W0:Y:S01]  /*15ad0*/  SHFL.BFLY PT, R10, R9, 0x2, 0x1f ;  /* 0x0c401f00090a7f89 */ /* 0x000e2200000e0000 */
[----:B------:R-:W-:-:S03]  /*15ae0*/  LOP3.LUT P1, RZ, R193, 0x8000, RZ, 0xc0, !PT ;  /* 0x00008000c1ff7812 */ /* 0x000fc6000782c0ff */
[----:B------:R-:W1:Y:S01]  /*15af0*/  SHFL.BFLY PT, R15, R11, 0x2, 0x1f ;  /* 0x0c401f000b0f7f89 */ /* 0x000e6200000e0000 */
[----:B0-----:R-:W-:Y:S02]  /*15b00*/  FMNMX.FTZ R9, R9, R10, !PT ;  /* 0x0000000a09097209 */ /* 0x001fe40007810000 */
[----:B-1----:R-:W-:-:S03]  /*15b10*/  FMNMX.FTZ R11, R11, R15, !PT ;  /* 0x0000000f0b0b7209 */ /* 0x002fc60007810000 */
[----:B------:R-:W0:Y:S04]  /*15b20*/  SHFL.BFLY PT, R10, R9, 0x1, 0x1f ;  /* 0x0c201f00090a7f89 */ /* 0x000e2800000e0000 */
[----:B------:R-:W1:Y:S01]  /*15b30*/  SHFL.BFLY PT, R15, R11, 0x1, 0x1f ;  /* 0x0c201f000b0f7f89 */ /* 0x000e6200000e0000 */
[----:B0-----:R-:W-:Y:S02]  /*15b40*/  FMNMX.FTZ R9, R9, R10, !PT ;  /* 0x0000000a09097209 */ /* 0x001fe40007810000 */
[----:B-1----:R-:W-:Y:S02]  /*15b50*/  FMNMX.FTZ R15, R11, R15, !PT ;  /* 0x0000000f0b0f7209 */ /* 0x002fe40007810000 */
[----:B------:R-:W-:Y:S02]  /*15b60*/  FSETP.NEU.FTZ.AND P6, PT, R9, -INF , PT ;  /* 0xff8000000900780b */ /* 0x000fe40003fdd000 */
[----:B------:R-:W-:-:S02]  /*15b70*/  FSETP.NEU.FTZ.AND P2, PT, R15, -INF , PT ;  /* 0xff8000000f00780b */ /* 0x000fc40003f5d000 */
[----:B------:R-:W-:Y:S02]  /*15b80*/  FSEL R10, R9, RZ, P6 ;  /* 0x000000ff090a7208 */ /* 0x000fe40003000000 */
[----:B------:R-:W-:-:S03]  /*15b90*/  FSEL R11, R15, RZ, P2 ;  /* 0x000000ff0f0b7208 */ /* 0x000fc60001000000 */
[----:B------:R-:W-:Y:S01]  /*15ba0*/  FADD.FTZ R5, -R10, R5 ;  /* 0x000000050a057221 */ /* 0x000fe20000010100 */
[----:B------:R-:W-:-:S01]  /*15bb0*/  FFMA.FTZ R10, R2, R9, -8 ;  /* 0xc1000000020a7423 */ /* 0x000fc20000010009 */
[----:B------:R-:W-:Y:S01]  /*15bc0*/  FADD.FTZ R6, -R11, R6 ;  /* 0x000000060b067221 */ /* 0x000fe20000010100 */
[----:B------:R-:W-:-:S01]  /*15bd0*/  FFMA.FTZ R11, R2, R15, -8 ;  /* 0xc1000000020b7423 */ /* 0x000fc2000001000f */
[----:B------:R-:W-:Y:S02]  /*15be0*/  FMUL.FTZ R5, R2, R5 ;  /* 0x0000000502057220 */ /* 0x000fe40000410000 */
[----:B------:R-:W-:Y:S01]  /*15bf0*/  FSEL R10, R10, RZ, P6 ;  /* 0x000000ff0a0a7208 */ /* 0x000fe20003000000 */
[C---:B------:R-:W-:Y:S01]  /*15c00*/  FMUL.FTZ R6, R2.reuse, R6 ;  /* 0x0000000602067220 */ /* 0x040fe20000410000 */
[----:B------:R-:W-:Y:S02]  /*15c10*/  FSEL R11, R11, RZ, P2 ;  /* 0x000000ff0b0b7208 */ /* 0x000fe40001000000 */
        /* <DEDUP_REMOVED lines=8> */
[----:B------:R-:W0:Y:S01]  /*15ca0*/  MUFU.EX2 R152, R152 ;  /* 0x0000009800987308 */ /* 0x000e220000000800 */
        /* <DEDUP_REMOVED lines=15> */
[----:B------:R-:W1:Y:S01]  /*15da0*/  MUFU.EX2 R6, R6 ;  /* 0x0000000600067308 */ /* 0x000e620000000800 */
[----:B0-----:R-:W-:-:S01]  /*15db0*/  FFMA.FTZ R3, R5, R3, R152 ;  /* 0x0000000305037223 */ /* 0x001fc20000010098 */
        /* <DEDUP_REMOVED lines=11> */
[----:B------:R-:W-:-:S03]  /*15e70*/  FFMA.FTZ R11, R2, R183, -R11 ;  /* 0x000000b7020b7223 */ /* 0x000fc6000001080b */
        /* <DEDUP_REMOVED lines=60> */
[----:B------:R-:W-:Y:S06]  /*16240*/  @!P0 BRA `(.L_x_1578) ;  /* 0x0000000000048947 */ /* 0x000fec0003800000 */
[----:B------:R-:W-:Y:S01]  /*16250*/  BPT.TRAP 0x1 ;  /* 0x000000040000795c */ /* 0x000fe20000300000 */
.L_x_1578:
[----:B------:R-:W-:Y:S01]  /*16260*/  IMAD R20, R200, 0x8, R16 ;  /* 0x00000008c8147824 */ /* 0x000fe200078e0210 */
[----:B------:R-:W-:Y:S01]  /*16270*/  ISETP.GT.AND P2, PT, R7, R12, PT ;  /* 0x0000000c0700720c */ /* 0x000fe20003f44270 */
[----:B------:R-:W-:Y:S01]  /*16280*/  IMAD.U32 R21, RZ, RZ, UR42 ;  /* 0x0000002aff157e24 */ /* 0x000fe2000f8e00ff */
        /* <DEDUP_REMOVED lines=17> */
[-C--:B------:R-:W-:Y:S01]  /*163a0*/  FMUL.FTZ R37, R37, R5.reuse ;  /* 0x0000000525257220 */ /* 0x080fe20000410000 */
        /* <DEDUP_REMOVED lines=140> */
[----:B------:R-:W-:Y:S02]  /*16c70*/  IMAD.MOV.U32 R186, RZ, RZ, R176 ;  /* 0x000000ffffba7224 */ /* 0x000fe400078e00b0 */
[----:B------:R-:W-:Y:S01]  /*16c80*/  IMAD.MOV.U32 R187, RZ, RZ, R178 ;  /* 0x000000ffffbb7224 */ /* 0x000fe200078e00b2 */
[----:B0-----:R-:W-:Y:S06]  /*16c90*/  @P2 BRA `(.L_x_1579) ;  /* 0xffffffd800982947 */ /* 0x001fec000383ffff */
[----:B------:R-:W-:Y:S02]  /*16ca0*/  IMAD.MOV.U32 R6, RZ, RZ, R15 ;  /* 0x000000ffff067224 */ /* 0x000fe400078e000f */
[----:B------:R-:W-:Y:S02]  /*16cb0*/  IMAD.MOV.U32 R5, RZ, RZ, R9 ;  /* 0x000000ffff057224 */ /* 0x000fe400078e0009 */
[----:B------:R-:W-:Y:S02]  /*16cc0*/  IMAD.MOV.U32 R200, RZ, RZ, R13 ;  /* 0x000000ffffc87224 */ /* 0x000fe400078e000d */
[----:B------:R-:W-:-:S07]  /*16cd0*/  IMAD.MOV.U32 R193, RZ, RZ, R14 ;  /* 0x000000ffffc17224 */ /* 0x000fce00078e000e */
.L_x_1560:
[----:B------:R-:W2:Y:S01]  /*16ce0*/  LDL.LU R13, [R1] ;  /* 0x00000000010d7983 */ /* 0x000ea20000300800 */
[----:B------:R-:W0:Y:S01]  /*16cf0*/  LDC R9, c[0x0][0x448] ;  /* 0x00011200ff097b82 */ /* 0x000e220000000800 */
[----:B------:R-:W-:-:S07]  /*16d00*/  VIADD R10, R199, 0x7f ;  /* 0x0000007fc70a7836 */ /* 0x000fce0000000000 */
[----:B------:R-:W1:Y:S01]  /*16d10*/  LDC R12, c[0x0][0x9e4] ;  /* 0x00027900ff0c7b82 */ /* 0x000e620000000800 */
[----:B0-----:R-:W-:-:S13]  /*16d20*/  ISETP.NE.AND P2, PT, R9, 0x1, PT ;  /* 0x000000010900780c */ /* 0x001fda0003f45270 */
[----:B------:R-:W0:Y:S08]  /*16d30*/  @P2 LDC R11, c[0x0][0x44c] ;  /* 0x00011300ff0b2b82 */ /* 0x000e300000000800 */
[----:B------:R-:W3:Y:S01]  /*16d40*/  @P2 LDC R9, c[0x0][0x450] ;  /* 0x00011400ff092b82 */ /* 0x000ee20000000800 */
[----:B0-----:R-:W-:-:S05]  /*16d50*/  @P2 IMAD.HI.U32 R11, R10, R11, RZ ;  /* 0x0000000b0a0b2227 */ /* 0x001fca00078e00ff */
[----:B---3--:R-:W-:Y:S02]  /*16d60*/  @P2 SHF.R.U32.HI R10, RZ, R9, R11 ;  /* 0x00000009ff0a2219 */ /* 0x008fe4000001160b */
[----:B------:R-:W-:-:S05]  /*16d70*/  IADD3 R11, R197, 0x1, -R195 ;  /* 0x00000001c50b7810 */ /* 0x000fca0007ffe8c3 */
[----:B------:R-:W-:-:S04]  /*16d80*/  IMAD.IADD R11, R10, 0x1, R11 ;  /* 0x000000010a0b7824 */ /* 0x000fc800078e020b */
[----:B------:R-:W-:Y:S01]  /*16d90*/  IMAD.IADD R10, R11, 0x1, -R8 ;  /* 0x000000010b0a7824 */ /* 0x000fe200078e0a08 */
[----:B--2---:R-:W-:-:S04]  /*16da0*/  LOP3.LUT R13, R13, 0xfffffffb, RZ, 0xc0, !PT ;  /* 0xfffffffb0d0d7812 */ /* 0x004fc800078ec0ff */
[----:B------:R-:W-:Y:S02]  /*16db0*/  @P2 LOP3.LUT R13, R13, 0x4, RZ, 0xfc, !PT ;  /* 0x000000040d0d2812 */ /* 0x000fe400078efcff */
[----:B-1----:R-:W-:Y:S02]  /*16dc0*/  ISETP.GE.AND P2, PT, R12, 0x1, PT ;  /* 0x000000010c00780c */ /* 0x002fe40003f46270 */
[----:B------:R-:W-:-:S11]  /*16dd0*/  LOP3.LUT R13, R13, 0xfffffff7, RZ, 0xc0, !PT ;  /* 0xfffffff70d0d7812 */ /* 0x000fd600078ec0ff */
[----:B------:R-:W-:-:S05]  /*16de0*/  @P2 LOP3.LUT R13, R13, 0x8, RZ, 0xfc, !PT ;  /* 0x000000080d0d2812 */ /* 0x000fca00078efcff */
[----:B------:R0:W-:Y:S01]  /*16df0*/  STL [R1], R13 ;  /* 0x0000000d01007387 */ /* 0x0001e20000100800 */
[----:B------:R-:W-:Y:S05]  /*16e00*/  @!P2 BRA `(.L_x_1580) ;  /* 0x000000000044a947 */ /* 0x000fea0003800000 */
[----:B------:R-:W-:Y:S01]  /*16e10*/  ISETP.GT.AND P2, PT, R11, -0x1, PT ;  /* 0xffffffff0b00780c */ /* 0x000fe20003f44270 */
[----:B------:R-:W-:-:S12]  /*16e20*/  BSSY B0, `(.L_x_1581) ;  /* 0x000000d000007945 */ /* 0x000fd80003800000 */
[----:B------:R-:W-:Y:S05]  /*16e30*/  @P2 BRA `(.L_x_1582) ;  /* 0x00000000001c2947 */ /* 0x000fea0003800000 */
[----:B------:R-:W-:Y:S02]  /*16e40*/  ISETP.NE.AND P2, PT, R12, 0x1, PT ;  /* 0x000000010c00780c */ /* 0x000fe40003f45270 */
[----:B------:R-:W-:-:S11]  /*16e50*/  LOP3.LUT R11, RZ, R11, RZ, 0x33, !PT ;  /* 0x0000000bff0b7212 */ /* 0x000fd600078e33ff */
[----:B------:R-:W1:Y:S02]  /*16e60*/  @P2 LDC.64 R8, c[0x0][0x9e8] ;  /* 0x00027a00ff082b82 */ /* 0x000e640000000a00 */
[----:B-1----:R-:W-:-:S05]  /*16e70*/  @P2 IMAD.HI.U32 R8, R11, R8, RZ ;  /* 0x000000080b082227 */ /* 0x002fca00078e00ff */
[----:B------:R-:W-:-:S04]  /*16e80*/  @P2 SHF.R.U32.HI R11, RZ, R9, R8 ;  /* 0x00000009ff0b2219 */ /* 0x000fc80000011608 */
[----:B------:R-:W-:Y:S01]  /*16e90*/  LOP3.LUT R11, RZ, R11, RZ, 0x33, !PT ;  /* 0x0000000bff0b7212 */ /* 0x000fe200078e33ff */
[----:B------:R-:W-:Y:S06]  /*16ea0*/  BRA `(.L_x_1583) ;  /* 0x0000000000107947 */ /* 0x000fec0003800000 */
.L_x_1582:
[----:B------:R-:W-:-:S13]  /*16eb0*/  ISETP.NE.AND P2, PT, R12, 0x1, PT ;  /* 0x000000010c00780c */ /* 0x000fda0003f45270 */
[----:B------:R-:W1:Y:S02]  /*16ec0*/  @P2 LDC.64 R8, c[0x0][0x9e8] ;  /* 0x00027a00ff082b82 */ /* 0x000e640000000a00 */
[----:B-1----:R-:W-:-:S05]  /*16ed0*/  @P2 IMAD.HI.U32 R8, R11, R8, RZ ;  /* 0x000000080b082227 */ /* 0x002fca00078e00ff */
[----:B------:R-:W-:-:S07]  /*16ee0*/  @P2 SHF.R.U32.HI R11, RZ, R9, R8 ;  /* 0x00000009ff0b2219 */ /* 0x000fce0000011608 */
.L_x_1583:
[----:B------:R-:W-:Y:S05]  /*16ef0*/  BSYNC B0 ;  /* 0x0000000000007941 */ /* 0x000fea0003800000 */
.L_x_1581:
[----:B------:R-:W-:-:S05]  /*16f00*/  IMAD R11, R11, R12, RZ ;  /* 0x0000000c0b0b7224 */ /* 0x000fca00078e02ff */
[----:B------:R-:W-:-:S07]  /*16f10*/  VIMNMX R10, R10, R11, !PT ;  /* 0x0000000b0a0a7248 */ /* 0x000fce0007fe0100 */
.L_x_1580:
[----:B------:R-:W-:-:S05]  /*16f20*/  VIADD R10, R10, 0x3f ;  /* 0x0000003f0a0a7836 */ /* 0x000fca0000000000 */
[----:B------:R-:W-:-:S04]  /*16f30*/  SHF.R.S32.HI R8, RZ, 0x1f, R10 ;  /* 0x0000001fff087819 */ /* 0x000fc8000001140a */
[----:B------:R-:W-:-:S04]  /*16f40*/  LEA.HI R8, R8, R10, RZ, 0x6 ;  /* 0x0000000a08087211 */ /* 0x000fc800078f30ff */
[----:B------:R-:W-:-:S04]  /*16f50*/  SHF.R.S32.HI R8, RZ, 0x6, R8 ;  /* 0x00000006ff087819 */ /* 0x000fc80000011408 */
[----:B------:R-:W-:-:S04]  /*16f60*/  VIMNMX R8, R204, R8, !PT ;  /* 0x00000008cc087248 */ /* 0x000fc80007fe0100 */
[----:B------:R-:W-:-:S13]  /*16f70*/  ISETP.GE.AND P2, PT, R7, R8, PT ;  /* 0x000000080700720c */ /* 0x000fda0003f46270 */
[----:B------:R-:W-:Y:S05]  /*16f80*/  @!P2 BRA `(.L_x_1584) ;  /* 0x0000001800cca947 */ /* 0x000fea0003800000 */
[----:B------:R-:W-:Y:S02]  /*16f90*/  IMAD.MOV.U32 R9, RZ, RZ, R6 ;  /* 0x000000ffff097224 */ /* 0x000fe400078e0006 */
[----:B------:R-:W-:Y:S02]  /*16fa0*/  IMAD.MOV.U32 R10, RZ, RZ, R5 ;  /* 0x000000ffff0a7224 */ /* 0x000fe400078e0005 */
[----:B------:R-:W-:Y:S02]  /*16fb0*/  IMAD.MOV.U32 R11, RZ, RZ, R7 ;  /* 0x000000ffff0b7224 */ /* 0x000fe400078e0007 */
[----:B------:R-:W-:-:S07]  /*16fc0*/  IMAD.MOV.U32 R206, RZ, RZ, R193 ;  /* 0x000000ffffce7224 */ /* 0x000fce00078e00c1 */
.L_x_1595:
[----:B------:R-:W-:Y:S01]  /*16fd0*/  ISETP.NE.AND P2, PT, R200, 0x1, PT ;  /* 0x00000001c800780c */ /* 0x000fe20003f45270 */
[----:B------:R-:W-:Y:S05]  /*16fe0*/  YIELD ;  /* 0x0000000000007946 */ /* 0x000fea0003800000 */
[----:B------:R-:W-:Y:S02]  /*16ff0*/  SEL R193, RZ, 0x1, P2 ;  /* 0x00000001ffc17807 */ /* 0x000fe40001000000 */
[----:B------:R-:W-:Y:S02]  /*17000*/  ISETP.NE.AND P2, PT, R201, RZ, PT ;  /* 0x000000ffc900720c */ /* 0x000fe40003f45270 */
[----:B------:R-:W-:-:S11]  /*17010*/  LOP3.LUT R193, R206, R193, RZ, 0x3c, !PT ;  /* 0x000000c1cec17212 */ /* 0x000fd600078e3cff */
[----:B------:R-:W-:Y:S05]  /*17020*/  @P2 BRA `(.L_x_1585) ;  /* 0x00000000003c2947 */ /* 0x000fea0003800000 */
[----:B------:R-:W-:Y:S05]  /*17030*/  @!P0 BRA `(.L_x_1586) ;  /* 0x0000000000048947 */ /* 0x000fea0003800000 */
[----:B------:R-:W-:Y:S01]  /*17040*/  BPT.TRAP 0x1 ;  /* 0x000000040000795c */ /* 0x000fe20000300000 */
.L_x_1586:
[----:B------:R-:W-:Y:S01]  /*17050*/  VIADD R5, R200, 0x1 ;  /* 0x00000001c8057836 */ /* 0x000fe20000000000 */
[----:B------:R-:W-:-:S04]  /*17060*/  SHF.L.U32 R6, R193, 0x1f, RZ ;  /* 0x0000001fc1067819 */ /* 0x000fc800000006ff */
[----:B------:R-:W-:-:S04]  /*17070*/  ISETP.NE.AND P3, PT, R5, 0x2, PT ;  /* 0x000000020500780c */ /* 0x000fc80003f65270 */
[----:B------:R-:W-:-:S05]  /*17080*/  SEL R5, R5, RZ, P3 ;  /* 0x000000ff05057207 */ /* 0x000fca0001800000 */
[----:B------:R-:W-:-:S04]  /*17090*/  IMAD R5, R5, 0x8, R16 ;  /* 0x0000000805057824 */ /* 0x000fc800078e0210 */
[----:B------:R1:W2:Y:S01]  /*170a0*/  SYNCS.PHASECHK.TRANS64.TRYWAIT P3, [R5+URZ+0x28430], R6 ;  /* 0x02843006050075a7 */ /* 0x0002a2000806017f */
[----:B------:R-:W-:Y:S05]  /*170b0*/  @!P0 BRA `(.L_x_1587) ;  /* 0x0000000000048947 */ /* 0x000fea0003800000 */
[----:B------:R-:W-:Y:S01]  /*170c0*/  BPT.TRAP 0x1 ;  /* 0x000000040000795c */ /* 0x000fe20000300000 */
.L_x_1587:
[----:B------:R-:W-:Y:S04]  /*170d0*/  BSSY B0, `(.L_x_1585) ;  /* 0x0000004000007945 */ /* 0x000fe80003800000 */
[----:B--2---:R-:W-:Y:S05]  /*170e0*/  @P3 BRA `(.L_x_1588) ;  /* 0x0000000000083947 */ /* 0x004fea0003800000 */
[----:B------:R-:W2:Y:S02]  /*170f0*/  SYNCS.PHASECHK.TRANS64.TRYWAIT P3, [R5+URZ+0x28430], R6 ;  /* 0x02843006050075a7 */ /* 0x000ea4000806017f */
[----:B--2---:R-:W-:Y:S05]  /*17100*/  @!P3 BRA `(.L_x_1589) ;  /* 0x000001500058b947 */ /* 0x004fea0003800000 */
.L_x_1588:
[----:B------:R-:W-:Y:S05]  /*17110*/  BSYNC B0 ;  /* 0x0000000000007941 */ /* 0x000fea0003800000 */
.L_x_1585:
[----:B-12---:R-:W1:Y:S01]  /*17120*/  S2R R5, SR_TID.X ;  /* 0x0000000000057919 */ /* 0x006e620000002100 */
[----:B------:R-:W-:Y:S01]  /*17130*/  VIADD R205, R200, 0x1 ;  /* 0x00000001c8cd7836 */ /* 0x000fe20000000000 */
[----:B------:R-:W-:Y:S05]  /*17140*/  WARPSYNC.ALL ;  /* 0x0000000000007948 */ /* 0x000fea0003800000 */
[C---:B------:R-:W-:Y:S01]  /*17150*/  ISETP.NE.AND P3, PT, R205.reuse, 0x2, PT ;  /* 0x00000002cd00780c */ /* 0x040fe20003f65270 */
[----:B------:R-:W-:Y:S02]  /*17160*/  IMAD.MOV.U32 R7, RZ, RZ, 0x40000040 ;  /* 0x40000040ff077424 */ /* 0x000fe400078e00ff */
[----:B------:R-:W-:Y:S01]  /*17170*/  IMAD.MOV.U32 R15, RZ, RZ, 0x40000040 ;  /* 0x40000040ff0f7424 */ /* 0x000fe200078e00ff */
[----:B------:R-:W-:Y:S01]  /*17180*/  SEL R205, R205, RZ, P3 ;  /* 0x000000ffcdcd7207 */ /* 0x000fe20001800000 */
[----:B------:R-:W-:Y:S01]  /*17190*/  IMAD.MOV.U32 R21, RZ, RZ, 0x40000040 ;  /* 0x40000040ff157424 */ /* 0x000fe200078e00ff */
[----:B------:R-:W-:Y:S01]  /*171a0*/  R2UR UR15, R7 ;  /* 0x00000000070f72ca */ /* 0x000fe200000e0000 */
[----:B0-----:R-:W-:Y:S01]  /*171b0*/  IMAD.MOV.U32 R13, RZ, RZ, 0x40000040 ;  /* 0x40000040ff0d7424 */ /* 0x001fe200078e00ff */
[----:B------:R-:W-:Y:S01]  /*171c0*/  R2UR UR11, R15 ;  /* 0x000000000f0b72ca */ /* 0x000fe200000e0000 */
[----:B------:R-:W-:Y:S01]  /*171d0*/  IMAD R6, R205, 0x400, R4 ;  /* 0x00000400cd067824 */ /* 0x000fe200078e0204 */
[----:B------:R-:W-:-:S02]  /*171e0*/  R2UR UR7, R21 ;  /* 0x00000000150772ca */ /* 0x000fc400000e0000 */
[----:B------:R-:W-:Y:S01]  /*171f0*/  R2UR UR19, R13 ;  /* 0x000000000d1372ca */ /* 0x000fe200000e0000 */
[C---:B------:R-:W-:Y:S01]  /*17200*/  VIADD R14, R6.reuse, 0x2 ;  /* 0x00000002060e7836 */ /* 0x040fe20000000000 */
[C---:B------:R-:W-:Y:S01]  /*17210*/  R2UR UR14, R6.reuse ;  /* 0x00000000060e72ca */ /* 0x040fe200000e0000 */
[C---:B------:R-:W-:Y:S01]  /*17220*/  VIADD R20, R6.reuse, 0x4 ;  /* 0x0000000406147836 */ /* 0x040fe20000000000 */
[----:B------:R-:W-:Y:S01]  /*17230*/  R2UR UR23, R15 ;  /* 0x000000000f1772ca */ /* 0x000fe200000e0000 */
        /* <DEDUP_REMOVED lines=9> */
[----:B-1----:R-:W-:-:S02]  /*172d0*/  SHF.R.U32.HI R5, RZ, 0x7, R5 ;  /* 0x00000007ff057819 */ /* 0x002fc40000011605 */
[----:B------:R-:W-:Y:S02]  /*172e0*/  R2UR UR26, R12 ;  /* 0x000000000c1a72ca */ /* 0x000fe400000e0000 */
[----:B------:R-:W-:Y:S01]  /*172f0*/  R2UR UR27, R13 ;  /* 0x000000000d1b72ca */ /* 0x000fe200000e0000 */
[----:B------:R-:W-:Y:S01]  /*17300*/  VIADD R5, R5, 0x8 ;  /* 0x0000000805057836 */ /* 0x000fe20000000000 */
[----:B------:R-:W-:Y:S02]  /*17310*/  R2UR UR30, R20 ;  /* 0x00000000141e72ca */ /* 0x000fe400000e0000 */
[----:B------:R-:W-:Y:S02]  /*17320*/  R2UR UR31, R21 ;  /* 0x00000000151f72ca */ /* 0x000fe400000e0000 */
[----:B------:R0:W-:Y:S01]  /*17330*/  BAR.SYNC.DEFER_BLOCKING R5, 0x100 ;  /* 0x000400050000751d */ /* 0x0001e20000010000 */
[----:B------:R-:W-:Y:S02]  /*17340*/  R2UR UR34, R6 ;  /* 0x00000000062272ca */ /* 0x000fe400000e0000 */
[----:B------:R-:W-:-:S03]  /*17350*/  R2UR UR35, R7 ;  /* 0x00000000072372ca */ /* 0x000fc600000e0000 */
        /* <DEDUP_REMOVED lines=27> */
.L_x_1591:
[----:B------:R-:W-:Y:S01]  /*17510*/  SHF.L.U32 R5, R206, 0x1f, RZ ;  /* 0x0000001fce057819 */ /* 0x000fe200000006ff */
[----:B------:R-:W-:-:S04]  /*17520*/  IMAD R6, R200, 0x8, R16 ;  /* 0x00000008c8067824 */ /* 0x000fc800078e0210 */
[----:B------:R0:W1:Y:S01]  /*17530*/  SYNCS.PHASECHK.TRANS64.TRYWAIT P2, [R6+URZ+0x28450], R5 ;  /* 0x02845005060075a7 */ /* 0x000062000804017f */
[----:B------:R-:W-:Y:S05]  /*17540*/  @!P0 BRA `(.L_x_1592) ;  /* 0x0000000000048947 */ /* 0x000fea0003800000 */
[----:B------:R-:W-:Y:S01]  /*17550*/  BPT.TRAP 0x1 ;  /* 0x000000040000795c */ /* 0x000fe20000300000 */
.L_x_1592:
[----:B-1----:R-:W-:Y:S05]  /*17560*/  @P2 BRA `(.L_x_1590) ;  /* 0x0000000000082947 */ /* 0x002fea0003800000 */
[----:B------:R-:W1:Y:S02]  /*17570*/  SYNCS.PHASECHK.TRANS64.TRYWAIT P2, [R6+URZ+0x28450], R5 ;  /* 0x02845005060075a7 */ /* 0x000e64000804017f */
[----:B-1----:R-:W-:Y:S05]  /*17580*/  @!P2 BRA `(.L_x_1593) ;  /* 0x0000014c004ca947 */ /* 0x002fea0003800000 */
.L_x_1590:
[----:B01----:R-:W-:Y:S01]  /*17590*/  VIADD R5, R16, 0x8000 ;  /* 0x0000800010057836 */ /* 0x003fe20000000000 */
[----:B------:R-:W-:Y:S05]  /*175a0*/  WARPSYNC.ALL ;  /* 0x0000000000007948 */ /* 0x000fea0003800000 */
[----:B------:R-:W-:Y:S01]  /*175b0*/  SHF.R.U32.HI R5, RZ, 0x4, R5 ;  /* 0x00000004ff057819 */ /* 0x000fe20000011605 */
[----:B------:R-:W-:Y:S01]  /*175c0*/  IMAD.MOV.U32 R7, RZ, RZ, -0x7fffffe0 ;  /* 0x80000020ff077424 */ /* 0x000fe200078e00ff */
[----:B------:R-:W-:-:S06]  /*175d0*/  WARPGROUP.ARRIVE ;  /* 0x00000000000079c5 */ /* 0x000fcc0000000000 */
[----:B------:R-:W0:Y:S01]  /*175e0*/  S2R R206, SR_TID.X ;  /* 0x0000000000ce7919 */ /* 0x000e220000002100 */
[----:B------:R-:W-:Y:S02]  /*175f0*/  LOP3.LUT R5, R5, 0x3fff, RZ, 0xc0, !PT ;  /* 0x00003fff05057812 */ /* 0x000fe400078ec0ff */
[----:B------:R-:W-:Y:S01]  /*17600*/  R2UR UR7, R7 ;  /* 0x00000000070772ca */ /* 0x000fe200000e0000 */
[----:B------:R-:W-:Y:S01]  /*17610*/  IMAD.MOV.U32 R7, RZ, RZ, -0x7fffffe0 ;  /* 0x80000020ff077424 */ /* 0x000fe200078e00ff */
[----:B------:R-:W-:-:S05]  /*17620*/  LOP3.LUT R5, R5, 0x10000, RZ, 0xfc, !PT ;  /* 0x0001000005057812 */ /* 0x000fca00078efcff */
[----:B------:R-:W-:Y:S01]  /*17630*/  IMAD R6, R200, 0x400, R5 ;  /* 0x00000400c8067824 */ /* 0x000fe200078e0205 */
[----:B------:R-:W-:-:S04]  /*17640*/  FMNMX.FTZ R5, R152, R10, !PT ;  /* 0x0000000a98057209 */ /* 0x000fc80007810000 */
[C---:B------:R-:W-:Y:S01]  /*17650*/  R2UR UR6, R6.reuse ;  /* 0x00000000060672ca */ /* 0x040fe200000e0000 */
[----:B------:R-:W-:Y:S01]  /*17660*/  VIADD R6, R6, 0x2 ;  /* 0x0000000206067836 */ /* 0x000fe20000000000 */
[----:B------:R-:W-:-:S04]  /*17670*/  FMNMX.FTZ R5, R153, R5, !PT ;  /* 0x0000000599057209 */ /* 0x000fc80007810000 */
[----:B------:R-:W-:-:S04]  /*17680*/  FMNMX.FTZ R5, R156, R5, !PT ;  /* 0x000000059c057209 */ /* 0x000fc80007810000 */
[----:B------:R-:W-:-:S03]  /*17690*/  FMNMX.FTZ R5, R157, R5, !PT ;  /* 0x000000059d057209 */ /* 0x000fc60007810000 */
[----:B------:R-:W-:Y:S01]  /*176a0*/  QGMMA.64x256x32.F32.E4M3.E4M3 R24, R188, gdesc[UR4], R24, gsb0 ;  /* 0x03e00004bc187df3 */ /* 0x000fe20008000818 */
[----:B------:R-:W-:Y:S02]  /*176b0*/  R2UR UR6, R6 ;  /* 0x00000000060672ca */ /* 0x000fe400000e0000 */
[----:B------:R-:W-:Y:S02]  /*176c0*/  R2UR UR7, R7 ;  /* 0x00000000070772ca */ /* 0x000fe400000e0000 */
        /* <DEDUP_REMOVED lines=25> */
[----:B0-----:R-:W-:Y:S01]  /*17860*/  SHF.R.U32.HI R206, RZ, 0x7, R206 ;  /* 0x00000007ffce7819 */ /* 0x001fe200000116ce */
[----:B------:R-:W0:Y:S01]  /*17870*/  SHFL.BFLY PT, R12, R5, 0x2, 0x1f ;  /* 0x0c401f00050c7f89 */ /* 0x000e2200000e0000 */
[----:B------:R-:W-:-:S04]  /*17880*/  FMNMX.FTZ R6, R179, R6, !PT ;  /* 0x00000006b3067209 */ /* 0x000fc80007810000 */
[----:B------:R-:W-:-:S04]  /*17890*/  FMNMX.FTZ R6, R182, R6, !PT ;  /* 0x00000006b6067209 */ /* 0x000fc80007810000 */
[----:B------:R-:W-:-:S05]  /*178a0*/  FMNMX.FTZ R6, R183, R6, !PT ;  /* 0x00000006b7067209 */ /* 0x000fca0007810000 */
[----:B------:R-:W1:Y:S01]  /*178b0*/  SHFL.BFLY PT, R7, R6, 0x2, 0x1f ;  /* 0x0c401f0006077f89 */ /* 0x000e6200000e0000 */
[----:B0-----:R-:W-:-:S05]  /*178c0*/  FMNMX.FTZ R5, R5, R12, !PT ;  /* 0x0000000c05057209 */ /* 0x001fca0007810000 */
[----:B------:R-:W0:Y:S01]  /*178d0*/  SHFL.BFLY PT, R12, R5, 0x1, 0x1f ;  /* 0x0c201f00050c7f89 */ /* 0x000e2200000e0000 */
[----:B-1----:R-:W-:-:S05]  /*178e0*/  FMNMX.FTZ R6, R6, R7, !PT ;  /* 0x0000000706067209 */ /* 0x002fca0007810000 */
[----:B------:R-:W1:Y:S01]  /*178f0*/  SHFL.BFLY PT, R7, R6, 0x1, 0x1f ;  /* 0x0c201f0006077f89 */ /* 0x000e6200000e0000 */
[----:B0-----:R-:W-:Y:S02]  /*17900*/  FMNMX.FTZ R5, R5, R12, !PT ;  /* 0x0000000c05057209 */ /* 0x001fe40007810000 */
[----:B-1----:R-:W-:-:S03]  /*17910*/  FMNMX.FTZ R6, R6, R7, !PT ;  /* 0x0000000706067209 */ /* 0x002fc60007810000 */
[----:B------:R-:W-:-:S04]  /*17920*/  FADD.FTZ R7, -R5, R10 ;  /* 0x0000000a05077221 */ /* 0x000fc80000010100 */
[----:B------:R-:W-:Y:S01]  /*17930*/  FMUL.FTZ R7, R2, R7 ;  /* 0x0000000702077220 */ /* 0x000fe20000410000 */
[----:B------:R-:W-:-:S03]  /*17940*/  FADD.FTZ R10, -R6, R9 ;  /* 0x00000009060a7221 */ /* 0x000fc60000010100 */
[----:B------:R0:W-:Y:S02]  /*17950*/  MUFU.EX2 R9, R7 ;  /* 0x0000000700097308 */ /* 0x0001e40000000800 */
[C---:B0-----:R-:W-:Y:S01]  /*17960*/  FMUL.FTZ R7, R2.reuse, R10 ;  /* 0x0000000a02077220 */ /* 0x041fe20000410000 */
[----:B------:R-:W-:-:S04]  /*17970*/  FFMA.FTZ R10, R2, R5, -8 ;  /* 0xc1000000020a7423 */ /* 0x000fc80000010005 */
[C-C-:B------:R-:W-:Y:S01]  /*17980*/  FFMA.FTZ R15, R2.reuse, R157, -R10.reuse ;  /* 0x0000009d020f7223 */ /* 0x140fe2000001080a */
[----:B------:R-:W-:-:S01]  /*17990*/  FFMA.FTZ R157, R2, R169, -R10 ;  /* 0x000000a9029d7223 */ /* 0x000fc2000001080a */
[C---:B------:R-:W-:Y:S01]  /*179a0*/  FFMA.FTZ R169, R2.reuse, R6, -8 ;  /* 0xc100000002a97423 */ /* 0x040fe20000010006 */
        /* <DEDUP_REMOVED lines=11> */
[----:B------:R-:W-:-:S02]  /*17a60*/  @!P1 IMAD R172, R205, 0x8, R16 ;  /* 0x00000008cdac9824 */ /* 0x000fc400078e0210 */
[C---:B------:R-:W-:Y:S01]  /*17a70*/  FFMA.FTZ R162, R2.reuse, R162, -R169 ;  /* 0x000000a202a27223 */ /* 0x040fe200000108a9 */
[----:B------:R-:W-:-:S01]  /*17a80*/  FFMA.FTZ R21, R2, R161, -R10 ;  /* 0x000000a102157223 */ /* 0x000fc2000001080a */
[--C-:B------:R-:W-:Y:S01]  /*17a90*/  FFMA.FTZ R161, R2, R173, -R10.reuse ;  /* 0x000000ad02a17223 */ /* 0x100fe2000001080a */
[----:B------:R-:W-:Y:S02]  /*17aa0*/  @!P1 VIADD R172, R172, 0x28440 ;  /* 0x00028440acac9836 */ /* 0x000fe40000000000 */
[----:B------:R-:W-:Y:S01]  /*17ab0*/  FFMA.FTZ R163, R2, R163, -R169 ;  /* 0x000000a302a37223 */ /* 0x000fe200000108a9 */
[----:B------:R-:W-:Y:S01]  /*17ac0*/  IADD3 R173, -R206, 0xb, RZ ;  /* 0x0000000bcead7810 */ /* 0x000fe20007ffe1ff */
[----:B------:R-:W1:Y:S01]  /*17ad0*/  MUFU.EX2 R154, R154 ;  /* 0x0000009a009a7308 */ /* 0x000e620000000800 */
[----:B------:R-:W-:-:S01]  /*17ae0*/  FFMA.FTZ R152, R2, R164, -R10 ;  /* 0x000000a402987223 */ /* 0x000fc2000001080a */
[----:B------:R-:W-:Y:S01]  /*17af0*/  @!P1 PRMT R172, RZ, 0x654, R172 ;  /* 0x00000654ffac9816 */ /* 0x000fe200000000ac */
        /* <DEDUP_REMOVED lines=19> */
[----:B------:R-:W-:-:S02]  /*17c30*/  FFMA.FTZ R169, R2, R183, -R169 ;  /* 0x000000b702a97223 */ /* 0x000fc400000108a9 */
[----:B------:R-:W1:Y:S01]  /*17c40*/  MUFU.EX2 R14, R14 ;  /* 0x0000000e000e7308 */ /* 0x000e620000000800 */
[----:B--2---:R-:W-:-:S07]  /*17c50*/  FADD.FTZ R3, R13, R3 ;  /* 0x000000030d037221 */ /* 0x004fce0000010000 */
[----:B------:R-:W2:Y:S08]  /*17c60*/  MUFU.EX2 R158, R158 ;  /* 0x0000009e009e7308 */ /* 0x000eb00000000800 */
[----:B------:R-:W3:Y:S08]  /*17c70*/  MUFU.EX2 R15, R15 ;  /* 0x0000000f000f7308 */ /* 0x000ef00000000800 */
[----:B------:R-:W4:Y:S08]  /*17c80*/  MUFU.EX2 R159, R159 ;  /* 0x0000009f009f7308 */ /* 0x000f300000000800 */
[----:B------:R-:W5:Y:S08]  /*17c90*/  MUFU.EX2 R20, R20 ;  /* 0x0000001400147308 */ /* 0x000f700000000800 */
[----:B------:R-:W5:Y:S08]  /*17ca0*/  MUFU.EX2 R162, R162 ;  /* 0x000000a200a27308 */ /* 0x000f700000000800 */
[----:B------:R-:W5:Y:S08]  /*17cb0*/  MUFU.EX2 R21, R21 ;  /* 0x0000001500157308 */ /* 0x000f700000000800 */
[----:B------:R-:W5:Y:S08]  /*17cc0*/  MUFU.EX2 R163, R163 ;  /* 0x000000a300a37308 */ /* 0x000f700000000800 */
[----:B------:R-:W5:Y:S08]  /*17cd0*/  MUFU.EX2 R152, R152 ;  /* 0x0000009800987308 */ /* 0x000f700000000800 */
[----:B------:R-:W5:Y:S01]  /*17ce0*/  MUFU.EX2 R166, R166 ;  /* 0x000000a600a67308 */ /* 0x000f620000000800 */
[----:B------:R-:W-:-:S02]  /*17cf0*/  WARPGROUP.DEPBAR.LE gsb0, 0x0 ;  /* 0x00008000000079c5 */ /* 0x000fc40000010000 */
[----:B------:R-:W-:-:S05]  /*17d00*/  WARPGROUP.ARRIVE ;  /* 0x00000000000079c5 */ /* 0x000fca0000000000 */
[----:B------:R-:W5:Y:S01]  /*17d10*/  MUFU.EX2 R153, R153 ;  /* 0x0000009900997308 */ /* 0x000f620000000800 */
[----:B------:R-:W-:Y:S07]  /*17d20*/  QGMMA.64x256x32.F32.E4M3.E4M3 R24, R184, gdesc[UR4], R24, gsb0 ;  /* 0x03e00004b8187df3 */ /* 0x000fee0008000818 */
[----:B------:R-:W5:Y:S08]  /*17d30*/  MUFU.EX2 R167, R167 ;  /* 0x000000a700a77308 */ /* 0x000f700000000800 */
        /* <DEDUP_REMOVED lines=15> */
[----:B------:R-:W5:Y:S01]  /*17e30*/  MUFU.EX2 R169, R169 ;  /* 0x000000a900a97308 */ /* 0x000f620000000800 */
[----:B------:R-:W-:-:S02]  /*17e40*/  WARPGROUP.DEPBAR.LE gsb0, 0x0 ;  /* 0x00008000000079c5 */ /* 0x000fc40000010000 */
[----:B------:R0:W-:Y:S06]  /*17e50*/  BAR.ARV R173, 0x100 ;  /* 0x000400ad0000751d */ /* 0x0001ec0000002000 */
[----:B------:R0:W-:Y:S02]  /*17e60*/  @!P1 SYNCS.ARRIVE.TRANS64.RED.A1T0 RZ, [R172+URZ], RZ ;  /* 0x000000ffacff99a7 */ /* 0x0001e4000810043f */
[----:B0-----:R-:W-:-:S01]  /*17e70*/  FADD.FTZ R172, R155, R0 ;  /* 0x000000009bac7221 */ /* 0x001fc20000010000 */
[----:B-1----:R-:W-:-:S03]  /*17e80*/  FADD.FTZ R0, R14, R3 ;  /* 0x000000030e007221 */ /* 0x002fc60000010000 */
[----:B--2---:R-:W-:Y:S01]  /*17e90*/  FADD.FTZ R3, R158, R172 ;  /* 0x000000ac9e037221 */ /* 0x004fe20000010000 */
[----:B---3--:R-:W-:-:S03]  /*17ea0*/  FADD.FTZ R0, R15, R0 ;  /* 0x000000000f007221 */ /* 0x008fc60000010000 */
[----:B----4-:R-:W-:Y:S01]  /*17eb0*/  FADD.FTZ R3, R159, R3 ;  /* 0x000000039f037221 */ /* 0x010fe20000010000 */
[----:B-----5:R-:W-:-:S03]  /*17ec0*/  FADD.FTZ R0, R20, R0 ;  /* 0x0000000014007221 */ /* 0x020fc60000010000 */
        /* <DEDUP_REMOVED lines=23> */
[----:B------:R-:W-:Y:S06]  /*18040*/  @!P0 BRA `(.L_x_1594) ;  /* 0x0000000000048947 */ /* 0x000fec0003800000 */
[----:B------:R-:W-:Y:S01]  /*18050*/  BPT.TRAP 0x1 ;  /* 0x000000040000795c */ /* 0x000fe20000300000 */
.L_x_1594:
        /* <DEDUP_REMOVED lines=85> */
[----:B------:R-:W-:Y:S01]  /*185b0*/  VIADD R7, R11, 0xffffffff ;  /* 0xffffffff0b077836 */ /* 0x000fe20000000000 */
        /* <DEDUP_REMOVED lines=78> */
[----:B-1----:R-:W-:Y:S06]  /*18aa0*/  @P2 BRA `(.L_x_1595) ;  /* 0xffffffe400482947 */ /* 0x002fec000383ffff */
[----:B------:R-:W-:-:S07]  /*18ab0*/  IMAD.MOV.U32 R200, RZ, RZ, R205 ;  /* 0x000000ffffc87224 */ /* 0x000fce00078e00cd */
.L_x_1584:
[----:B------:R-:W-:-:S13]  /*18ac0*/  ISETP.GE.AND P2, PT, R7, R204, PT ;  /* 0x000000cc0700720c */ /* 0x000fda0003f46270 */
[----:B------:R-:W-:Y:S05]  /*18ad0*/  @!P2 BRA `(.L_x_1596) ;  /* 0x00000024008ca947 */ /* 0x000fea0003800000 */
[----:B------:R-:W-:Y:S02]  /*18ae0*/  IMAD.MOV.U32 R10, RZ, RZ, R6 ;  /* 0x000000ffff0a7224 */ /* 0x000fe400078e0006 */
[----:B------:R-:W-:Y:S02]  /*18af0*/  IMAD.MOV.U32 R11, RZ, RZ, R5 ;  /* 0x000000ffff0b7224 */ /* 0x000fe400078e0005 */
[----:B0-----:R-:W-:-:S07]  /*18b00*/  IMAD.MOV.U32 R13, RZ, RZ, R193 ;  /* 0x000000ffff0d7224 */ /* 0x001fce00078e00c1 */
.L_x_1615:
        /* <DEDUP_REMOVED lines=8> */
.L_x_1598:
[----:B------:R-:W-:Y:S01]  /*18b90*/  VIADD R5, R200, 0x1 ;  /* 0x00000001c8057836 */ /* 0x000fe20000000000 */
[----:B------:R-:W-:-:S04]  /*18ba0*/  SHF.L.U32 R6, R193, 0x1f, RZ ;  /* 0x0000001fc1067819 */ /* 0x000fc800000006ff */
[----:B------:R-:W-:-:S04]  /*18bb0*/  ISETP.NE.AND P3, PT, R5, 0x2, PT ;  /* 0x000000020500780c */ /* 0x000fc80003f65270 */
[----:B------:R-:W-:-:S05]  /*18bc0*/  SEL R5, R5, RZ, P3 ;  /* 0x000000ff05057207 */ /* 0x000fca0001800000 */
[----:B------:R-:W-:-:S04]  /*18bd0*/  IMAD R5, R5, 0x8, R16 ;  /* 0x0000000805057824 */ /* 0x000fc800078e0210 */
[----:B------:R0:W1:Y:S01]  /*18be0*/  SYNCS.PHASECHK.TRANS64.TRYWAIT P3, [R5+URZ+0x28430], R6 ;  /* 0x02843006050075a7 */ /* 0x000062000806017f */
[----:B------:R-:W-:Y:S05]  /*18bf0*/  @!P0 BRA `(.L_x_1599) ;  /* 0x0000000000048947 */ /* 0x000fea0003800000 */
[----:B------:R-:W-:Y:S01]  /*18c00*/  BPT.TRAP 0x1 ;  /* 0x000000040000795c */ /* 0x000fe20000300000 */
.L_x_1599:
[----:B------:R-:W-:Y:S04]  /*18c10*/  BSSY B0, `(.L_x_1597) ;  /* 0x0000004000007945 */ /* 0x000fe80003800000 */
[----:B-1----:R-:W-:Y:S05]  /*18c20*/  @P3 BRA `(.L_x_1600) ;  /* 0x0000000000083947 */ /* 0x002fea0003800000 */
[----:B------:R-:W1:Y:S02]  /*18c30*/  SYNCS.PHASECHK.TRANS64.TRYWAIT P3, [R5+URZ+0x28430], R6 ;  /* 0x02843006050075a7 */ /* 0x000e64000806017f */
[----:B-1----:R-:W-:Y:S05]  /*18c40*/  @!P3 BRA `(.L_x_1601) ;  /* 0x0000013400b0b947 */ /* 0x002fea0003800000 */
.L_x_1600:
[----:B------:R-:W-:Y:S05]  /*18c50*/  BSYNC B0 ;  /* 0x0000000000007941 */ /* 0x000fea0003800000 */
.L_x_1597:
[----:B01----:R-:W0:Y:S01]  /*18c60*/  S2R R5, SR_TID.X ;  /* 0x0000000000057919 */ /* 0x003e220000002100 */
        /* <DEDUP_REMOVED lines=8> */
[----:B------:R-:W-:Y:S01]  /*18cf0*/  IMAD.MOV.U32 R15, RZ, RZ, 0x40000040 ;  /* 0x40000040ff0f7424 */ /* 0x000fe200078e00ff */
[C---:B------:R-:W-:Y:S01]  /*18d00*/  R2UR UR7, R153.reuse ;  /* 0x00000000990772ca */ /* 0x040fe200000e0000 */
        /* <DEDUP_REMOVED lines=16> */
[----:B0-----:R-:W-:-:S02]  /*18e10*/  SHF.R.U32.HI R5, RZ, 0x7, R5 ;  /* 0x00000007ff057819 */ /* 0x001fc40000011605 */
        /* <DEDUP_REMOVED lines=35> */
.L_x_1603:
[----:B------:R-:W-:Y:S01]  /*19050*/  SHF.L.U32 R5, R13, 0x1f, RZ ;  /* 0x0000001f0d057819 */ /* 0x000fe200000006ff */
[----:B------:R-:W-:-:S04]  /*19060*/  IMAD R6, R200, 0x8, R16 ;  /* 0x00000008c8067824 */ /* 0x000fc800078e0210 */
[----:B------:R0:W1:Y:S01]  /*19070*/  SYNCS.PHASECHK.TRANS64.TRYWAIT P2, [R6+URZ+0x28450], R5 ;  /* 0x02845005060075a7 */ /* 0x000062000804017f */
[----:B------:R-:W-:Y:S05]  /*19080*/  @!P0 BRA `(.L_x_1604) ;  /* 0x0000000000048947 */ /* 0x000fea0003800000 */
[----:B------:R-:W-:Y:S01]  /*19090*/  BPT.TRAP 0x1 ;  /* 0x000000040000795c */ /* 0x000fe20000300000 */
.L_x_1604:
[----:B-1----:R-:W-:Y:S05]  /*190a0*/  @P2 BRA `(.L_x_1602) ;  /* 0x0000000000082947 */ /* 0x002fea0003800000 */
[----:B------:R-:W1:Y:S02]  /*190b0*/  SYNCS.PHASECHK.TRANS64.TRYWAIT P2, [R6+URZ+0x28450], R5 ;  /* 0x02845005060075a7 */ /* 0x000e64000804017f */
[----:B-1----:R-:W-:Y:S05]  /*190c0*/  @!P2 BRA `(.L_x_1605) ;  /* 0x0000013000a4a947 */ /* 0x002fea0003800000 */
.L_x_1602:
[----:B01----:R-:W-:Y:S01]  /*190d0*/  VIADD R5, R16, 0x8000 ;  /* 0x0000800010057836 */ /* 0x003fe20000000000 */
[----:B------:R-:W-:Y:S05]  /*190e0*/  WARPSYNC.ALL ;  /* 0x0000000000007948 */ /* 0x000fea0003800000 */
[----:B------:R-:W-:Y:S01]  /*190f0*/  SHF.R.U32.HI R5, RZ, 0x4, R5 ;  /* 0x00000004ff057819 */ /* 0x000fe20000011605 */
[----:B------:R-:W-:Y:S01]  /*19100*/  IMAD.MOV.U32 R9, RZ, RZ, -0x7fffffe0 ;  /* 0x80000020ff097424 */ /* 0x000fe200078e00ff */
[----:B------:R-:W-:Y:S01]  /*19110*/  WARPGROUP.ARRIVE ;  /* 0x00000000000079c5 */ /* 0x000fe20000000000 */
[----:B------:R-:W0:Y:S01]  /*19120*/  LDC R13, c[0x0][0x448] ;  /* 0x00011200ff0d7b82 */ /* 0x000e220000000800 */
[----:B------:R-:W-:Y:S01]  /*19130*/  LOP3.LUT R5, R5, 0x3fff, RZ, 0xc0, !PT ;  /* 0x00003fff05057812 */ /* 0x000fe200078ec0ff */
[----:B------:R-:W-:Y:S01]  /*19140*/  IMAD.IADD R6, R202, 0x1, R199 ;  /* 0x00000001ca067824 */ /* 0x000fe200078e02c7 */
[----:B------:R-:W-:Y:S01]  /*19150*/  R2UR UR7, R9 ;  /* 0x00000000090772ca */ /* 0x000fe200000e0000 */
[----:B------:R-:W-:Y:S01]  /*19160*/  IMAD.MOV.U32 R9, RZ, RZ, -0x7fffffe0 ;  /* 0x80000020ff097424 */ /* 0x000fe200078e00ff */
[----:B------:R-:W-:-:S03]  /*19170*/  LOP3.LUT R5, R5, 0x10000, RZ, 0xfc, !PT ;  /* 0x0001000005057812 */ /* 0x000fc600078efcff */
[----:B------:R-:W1:Y:S02]  /*19180*/  LDC R205, c[0x0][0x9e4] ;  /* 0x00027900ffcd7b82 */ /* 0x000e640000000800 */
[----:B------:R-:W-:-:S05]  /*19190*/  IMAD R8, R200, 0x400, R5 ;  /* 0x00000400c8087824 */ /* 0x000fca00078e0205 */
[C---:B------:R-:W-:Y:S01]  /*191a0*/  R2UR UR6, R8.reuse ;  /* 0x00000000080672ca */ /* 0x040fe200000e0000 */
[----:B------:R-:W-:Y:S01]  /*191b0*/  VIADD R8, R8, 0x2 ;  /* 0x0000000208087836 */ /* 0x000fe20000000000 */
[----:B0-----:R-:W-:Y:S02]  /*191c0*/  ISETP.NE.AND P2, PT, R13, 0x1, PT ;  /* 0x000000010d00780c */ /* 0x001fe40003f45270 */
[----:B------:R-:W0:Y:S09]  /*191d0*/  S2R R13, SR_TID.X ;  /* 0x00000000000d7919 */ /* 0x000e320000002100 */
[----:B------:R-:W-:Y:S01]  /*191e0*/  QGMMA.64x256x32.F32.E4M3.E4M3 R24, R188, gdesc[UR4], R24, gsb0 ;  /* 0x03e00004bc187df3 */ /* 0x000fe20008000818 */
[----:B------:R-:W-:-:S02]  /*191f0*/  R2UR UR6, R8 ;  /* 0x00000000080672ca */ /* 0x000fc400000e0000 */
[----:B------:R-:W-:Y:S02]  /*19200*/  R2UR UR7, R9 ;  /* 0x00000000090772ca */ /* 0x000fe400000e0000 */
[----:B-1----:R-:W-:Y:S01]  /*19210*/  ISETP.GE.AND P3, PT, R205, 0x1, PT ;  /* 0x00000001cd00780c */ /* 0x002fe20003f66270 */
[----:B------:R-:W1:Y:S08]  /*19220*/  @P2 LDC R8, c[0x0][0x44c] ;  /* 0x00011300ff082b82 */ /* 0x000e700000000800 */
[----:B------:R-:W2:Y:S01]  /*19230*/  @P2 LDC R5, c[0x0][0x450] ;  /* 0x00011400ff052b82 */ /* 0x000ea20000000800 */
[----:B0-----:R-:W-:Y:S01]  /*19240*/  SHF.R.U32.HI R13, RZ, 0x7, R13 ;  /* 0x00000007ff0d7819 */ /* 0x001fe2000001160d */
[----:B-1----:R-:W-:-:S05]  /*19250*/  @P2 IMAD.HI.U32 R8, R6, R8, RZ ;  /* 0x0000000806082227 */ /* 0x002fca00078e00ff */
[----:B--2---:R-:W-:Y:S01]  /*19260*/  @P2 SHF.R.U32.HI R6, RZ, R5, R8 ;  /* 0x00000005ff062219 */ /* 0x004fe20000011608 */
[----:B------:R-:W-:Y:S01]  /*19270*/  @!P1 IMAD R5, R12, 0x8, R16 ;  /* 0x000000080c059824 */ /* 0x000fe200078e0210 */
[----:B------:R-:W-:-:S03]  /*19280*/  IADD3 R8, -R13, 0xb, RZ ;  /* 0x0000000b0d087810 */ /* 0x000fc60007ffe1ff */
[----:B------:R-:W-:Y:S01]  /*19290*/  @!P1 VIADD R5, R5, 0x28440 ;  /* 0x0002844005059836 */ /* 0x000fe20000000000 */
[----:B------:R-:W0:Y:S04]  /*192a0*/  SHFL.IDX PT, R21, R6, RZ, 0x1c1f ;  /* 0x001c1fff06157589 */ /* 0x000e2800000e0000 */
[----:B------:R-:W-:Y:S01]  /*192b0*/  @!P1 PRMT R5, RZ, 0x654, R5 ;  /* 0x00000654ff059816 */ /* 0x000fe20000000005 */
[----:B------:R-:W-:Y:S02]  /*192c0*/  WARPGROUP.DEPBAR.LE gsb0, 0x0 ;  /* 0x00008000000079c5 */ /* 0x000fe40000010000 */
[----:B------:R-:W-:-:S06]  /*192d0*/  WARPGROUP.ARRIVE ;  /* 0x00000000000079c5 */ /* 0x000fcc0000000000 */
[----:B------:R-:W-:Y:S01]  /*192e0*/  QGMMA.64x256x32.F32.E4M3.E4M3 R24, R184, gdesc[UR4], R24, gsb0 ;  /* 0x03e00004b8187df3 */ /* 0x000fe20008000818 */
[----:B------:R-:W-:Y:S02]  /*192f0*/  ULOP3.LUT UR6, URZ, UR52, URZ, 0x33, !UPT ;  /* 0x000000343f067292 */ /* 0x000fe4000f8e333f */
[----:B------:R-:W-:Y:S02]  /*19300*/  WARPGROUP.DEPBAR.LE gsb0, 0x0 ;  /* 0x00008000000079c5 */ /* 0x000fe40000010000 */
[----:B------:R1:W-:Y:S06]  /*19310*/  BAR.ARV R8, 0x100 ;  /* 0x000400080000751d */ /* 0x0003ec0000002000 */
[----:B------:R2:W-:Y:S02]  /*19320*/  @!P1 SYNCS.ARRIVE.TRANS64.RED.A1T0 RZ, [R5+URZ], RZ ;  /* 0x000000ff05ff99a7 */ /* 0x0005e4000810043f */
[----:B--2---:R-:W-:-:S05]  /*19330*/  IMAD.SHL.U32 R5, R7, 0x40, RZ ;  /* 0x0000004007057824 */ /* 0x004fca00078e00ff */
[----:B------:R-:W-:-:S04]  /*19340*/  IADD3 R14, -R196, 0x1, -R5 ;  /* 0x00000001c40e7810 */ /* 0x000fc80007ffe905 */
[----:B------:R-:W-:-:S05]  /*19350*/  IADD3 R14, -R195, R14, R197 ;  /* 0x0000000ec30e7210 */ /* 0x000fca0007ffe1c5 */
[C---:B------:R-:W-:Y:S02]  /*19360*/  VIADD R13, R14.reuse, UR51 ;  /* 0x000000330e0d7c36 */ /* 0x040fe40008000000 */
[----:B------:R-:W-:Y:S02]  /*19370*/  VIADD R14, R14, UR6 ;  /* 0x000000060e0e7c36 */ /* 0x000fe40008000000 */
[--C-:B0-----:R-:W-:Y:S02]  /*19380*/  IMAD.IADD R15, R13, 0x1, R21.reuse ;  /* 0x000000010d0f7824 */ /* 0x101fe400078e0215 */
[----:B------:R-:W-:Y:S01]  /*19390*/  IMAD.IADD R20, R14, 0x1, R21 ;  /* 0x000000010e147824 */ /* 0x000fe200078e0215 */
[----:B-1----:R-:W-:Y:S06]  /*193a0*/  @!P3 BRA `(.L_x_1606) ;  /* 0x000000000058b947 */ /* 0x002fec0003800000 */
        /* <DEDUP_REMOVED lines=12> */
.L_x_1608:
[----:B------:R-:W-:-:S05]  /*19470*/  IMAD.U32 R184, RZ, RZ, UR48 ;  /* 0x00000030ffb87e24 */ /* 0x000fca000f8e00ff */
[----:B------:R-:W-:-:S13]  /*19480*/  ISETP.NE.AND P2, PT, R184, 0x1, PT ;  /* 0x00000001b800780c */ /* 0x000fda0003f45270 */
[----:B------:R-:W0:Y:S02]  /*19490*/  @P2 LDC.64 R8, c[0x0][0x9e8] ;  /* 0x00027a00ff082b82 */ /* 0x000e240000000a00 */
[----:B0-----:R-:W-:-:S05]  /*194a0*/  @P2 IMAD.HI.U32 R8, R21, R8, RZ ;  /* 0x0000000815082227 */ /* 0x001fca00078e00ff */
[----:B------:R-:W-:-:S07]  /*194b0*/  @P2 SHF.R.U32.HI R21, RZ, R9, R8 ;  /* 0x00000009ff152219 */ /* 0x000fce0000011608 */
.L_x_1609:
[----:B------:R-:W-:Y:S05]  /*194c0*/  BSYNC B0 ;  /* 0x0000000000007941 */ /* 0x000fea0003800000 */
.L_x_1607:
[----:B------:R-:W-:-:S04]  /*194d0*/  IMAD R21, R21, R184, -R5 ;  /* 0x000000b815157224 */ /* 0x000fc800078e0a05 */
[----:B------:R-:W-:-:S05]  /*194e0*/  IMAD.IADD R21, R21, 0x1, -R196 ;  /* 0x0000000115157824 */ /* 0x000fca00078e0ac4 */
[----:B------:R-:W-:Y:S02]  /*194f0*/  VIMNMX R20, R20, R21, !PT ;  /* 0x0000001514147248 */ /* 0x000fe40007fe0100 */
[----:B------:R-:W-:-:S07]  /*19500*/  VIADDMNMX R15, R21, R184, R15, PT ;  /* 0x000000b8150f7246 */ /* 0x000fce000380010f */
.L_x_1606:
        /* <DEDUP_REMOVED lines=65> */
.L_x_1612:
[----:B------:R-:W-:-:S05]  /*19920*/  IMAD.U32 R15, RZ, RZ, UR48 ;  /* 0x00000030ff0f7e24 */ /* 0x000fca000f8e00ff */
[----:B------:R-:W-:-:S13]  /*19930*/  ISETP.NE.AND P2, PT, R15, 0x1, PT ;  /* 0x000000010f00780c */ /* 0x000fda0003f45270 */
[----:B------:R-:W0:Y:S02]  /*19940*/  @P2 LDC.64 R8, c[0x0][0x9e8] ;  /* 0x00027a00ff082b82 */ /* 0x000e240000000a00 */
[----:B0-----:R-:W-:-:S05]  /*19950*/  @P2 IMAD.HI.U32 R8, R6, R8, RZ ;  /* 0x0000000806082227 */ /* 0x001fca00078e00ff */
[----:B------:R-:W-:-:S07]  /*19960*/  @P2 SHF.R.U32.HI R6, RZ, R9, R8 ;  /* 0x00000009ff062219 */ /* 0x000fce0000011608 */
.L_x_1613:
[----:B------:R-:W-:Y:S05]  /*19970*/  BSYNC B0 ;  /* 0x0000000000007941 */ /* 0x000fea0003800000 */
.L_x_1611:
[----:B------:R-:W-:-:S04]  /*19980*/  IMAD R5, R6, R15, -R5 ;  /* 0x0000000f06057224 */ /* 0x000fc800078e0a05 */
[----:B------:R-:W-:-:S05]  /*19990*/  IMAD.IADD R5, R5, 0x1, -R196 ;  /* 0x0000000105057824 */ /* 0x000fca00078e0ac4 */
[----:B------:R-:W-:Y:S02]  /*199a0*/  VIMNMX R14, R14, R5, !PT ;  /* 0x000000050e0e7248 */ /* 0x000fe40007fe0100 */
[----:B------:R-:W-:-:S07]  /*199b0*/  VIADDMNMX R13, R5, R15, R13, PT ;  /* 0x0000000f050d7246 */ /* 0x000fce000380010d */
.L_x_1610:
[----:B------:R-:W2:Y:S01]  /*199c0*/  LDL.LU R9, [R1] ;  /* 0x0000000001097983 */ /* 0x000ea20000300800 */
        /* <DEDUP_REMOVED lines=29> */
[----:B------:R-:W-:-:S02]  /*19ba0*/  ISETP.GT.AND P6, PT, R14, 0x30, P5 ;  /* 0x000000300e00780c */ /* 0x000fc40002fc4270 */
[----:B------:R-:W-:Y:S02]  /*19bb0*/  FMNMX.FTZ R5, R181, R5, !PT ;  /* 0x00000005b5057209 */ /* 0x000fe40007810000 */
[----:B------:R-:W-:Y:S02]  /*19bc0*/  ISETP.LT.OR P2, PT, R13, 0x12, P2 ;  /* 0x000000120d00780c */ /* 0x000fe40001741670 */
[C---:B------:R-:W-:Y:S01]  /*19bd0*/  ISETP.GT.AND P3, PT, R14.reuse, 0x31, P5 ;  /* 0x000000310e00780c */ /* 0x040fe20002f64270 */
[----:B------:R-:W0:Y:S01]  /*19be0*/  SHFL.BFLY PT, R6, R5, 0x2, 0x1f ;  /* 0x0c401f0005067f89 */ /* 0x000e2200000e0000 */
[----:B------:R-:W-:Y:S02]  /*19bf0*/  FSEL R163, R163, -INF , !P2 ;  /* 0xff800000a3a37808 */ /* 0x000fe40005000000 */
[----:B------:R-:W-:Y:S02]  /*19c00*/  ISETP.GT.AND P2, PT, R14, 0x18, P5 ;  /* 0x000000180e00780c */ /* 0x000fe40002f44270 */
[----:B------:R-:W-:-:S02]  /*19c10*/  ISETP.LT.OR P3, PT, R13, 0x32, P3 ;  /* 0x000000320d00780c */ /* 0x000fc40001f61670 */
[----:B------:R-:W-:Y:S02]  /*19c20*/  ISETP.LT.OR P2, PT, R13, 0x19, P2 ;  /* 0x000000190d00780c */ /* 0x000fe40001741670 */
[----:B------:R-:W-:Y:S02]  /*19c30*/  FSEL R179, R179, -INF , !P3 ;  /* 0xff800000b3b37808 */ /* 0x000fe40005800000 */
[----:B------:R-:W-:Y:S02]  /*19c40*/  FSEL R166, R166, -INF , !P2 ;  /* 0xff800000a6a67808 */ /* 0x000fe40005000000 */
[----:B------:R-:W-:-:S04]  /*19c50*/  ISETP.GT.AND P2, PT, R14, 0x19, P5 ;  /* 0x000000190e00780c */ /* 0x000fc80002f44270 */
[----:B------:R-:W-:-:S04]  /*19c60*/  ISETP.LT.OR P2, PT, R13, 0x1a, P2 ;  /* 0x0000001a0d00780c */ /* 0x000fc80001741670 */
[----:B------:R-:W-:Y:S02]  /*19c70*/  FSEL R167, R167, -INF , !P2 ;  /* 0xff800000a7a77808 */ /* 0x000fe40005000000 */
[----:B------:R-:W-:Y:S02]  /*19c80*/  ISETP.GT.AND P2, PT, R14, 0x20, P5 ;  /* 0x000000200e00780c */ /* 0x000fe40002f44270 */
[----:B0-----:R-:W-:Y:S02]  /*19c90*/  FMNMX.FTZ R5, R5, R6, !PT ;  /* 0x0000000605057209 */ /* 0x001fe40007810000 */
[----:B------:R-:W-:-:S03]  /*19ca0*/  ISETP.LT.OR P2, PT, R13, 0x21, P2 ;  /* 0x000000210d00780c */ /* 0x000fc60001741670 */
[----:B------:R-:W0:Y:S01]  /*19cb0*/  SHFL.BFLY PT, R6, R5, 0x1, 0x1f ;  /* 0x0c201f0005067f89 */ /* 0x000e2200000e0000 */
[----:B------:R-:W-:Y:S02]  /*19cc0*/  FSEL R170, R170, -INF , !P2 ;  /* 0xff800000aaaa7808 */ /* 0x000fe40005000000 */
[----:B------:R-:W-:-:S04]  /*19cd0*/  ISETP.GT.AND P2, PT, R14, 0x21, P5 ;  /* 0x000000210e00780c */ /* 0x000fc80002f44270 */
[----:B------:R-:W-:-:S04]  /*19ce0*/  ISETP.LT.OR P2, PT, R13, 0x22, P2 ;  /* 0x000000220d00780c */ /* 0x000fc80001741670 */
[----:B------:R-:W-:Y:S02]  /*19cf0*/  FSEL R171, R171, -INF , !P2 ;  /* 0xff800000abab7808 */ /* 0x000fe40005000000 */
[----:B------:R-:W-:-:S04]  /*19d00*/  ISETP.GT.AND P2, PT, R14, 0x28, P5 ;  /* 0x000000280e00780c */ /* 0x000fc80002f44270 */
[----:B------:R-:W-:-:S04]  /*19d10*/  ISETP.LT.OR P2, PT, R13, 0x29, P2 ;  /* 0x000000290d00780c */ /* 0x000fc80001741670 */
[----:B------:R-:W-:Y:S02]  /*19d20*/  FSEL R174, R174, -INF , !P2 ;  /* 0xff800000aeae7808 */ /* 0x000fe40005000000 */
[----:B------:R-:W-:Y:S02]  /*19d30*/  ISETP.GT.AND P2, PT, R14, 0x38, P5 ;  /* 0x000000380e00780c */ /* 0x000fe40002f44270 */
[----:B0-----:R-:W-:Y:S02]  /*19d40*/  FMNMX.FTZ R5, R5, R6, !PT ;  /* 0x0000000605057209 */ /* 0x001fe40007810000 */
[----:B------:R-:W-:-:S03]  /*19d50*/  ISETP.LT.OR P2, PT, R13, 0x39, P2 ;  /* 0x000000390d00780c */ /* 0x000fc60001741670 */
[----:B------:R-:W-:Y:S01]  /*19d60*/  FFMA.FTZ R6, R2, R5, -8 ;  /* 0xc100000002067423 */ /* 0x000fe20000010005 */
[----:B------:R-:W-:Y:S02]  /*19d70*/  FSEL R182, R182, -INF , !P2 ;  /* 0xff800000b6b67808 */ /* 0x000fe40005000000 */
[----:B--2---:R-:W-:-:S04]  /*19d80*/  LOP3.LUT R9, R9, 0xfffeffff, RZ, 0xc0, !PT ;  /* 0xfffeffff09097812 */ /* 0x004fc800078ec0ff */
[----:B------:R-:W-:Y:S02]  /*19d90*/  @P0 LOP3.LUT R9, R9, 0x10000, RZ, 0xfc, !PT ;  /* 0x0001000009090812 */ /* 0x000fe400078efcff */
[----:B------:R-:W-:Y:S02]  /*19da0*/  ISETP.LT.OR P0, PT, R13, 0x2a, P4 ;  /* 0x0000002a0d00780c */ /* 0x000fe40002701670 */
[----:B------:R-:W-:Y:S02]  /*19db0*/  LOP3.LUT R9, R9, 0xffff7fff, RZ, 0xc0, !PT ;  /* 0xffff7fff09097812 */ /* 0x000fe400078ec0ff */
[----:B------:R-:W-:Y:S02]  /*19dc0*/  ISETP.LT.OR P4, PT, R13, 0x31, P6 ;  /* 0x000000310d00780c */ /* 0x000fe40003781670 */
[----:B------:R-:W-:Y:S02]  /*19dd0*/  @P1 LOP3.LUT R9, R9, 0x8000, RZ, 0xfc, !PT ;  /* 0x0000800009091812 */ /* 0x000fe400078efcff */
[----:B------:R-:W-:-:S02]  /*19de0*/  ISETP.GT.AND P1, PT, R14, RZ, P5 ;  /* 0x000000ff0e00720c */ /* 0x000fc40002f24270 */
[----:B------:R-:W-:Y:S01]  /*19df0*/  FSETP.NEU.FTZ.AND P6, PT, R5, -INF , PT ;  /* 0xff8000000500780b */ /* 0x000fe20003fdd000 */
[----:B------:R-:W-:Y:S01]  /*19e00*/  STL [R1], R9 ;  /* 0x0000000901007387 */ /* 0x000fe20000100800 */
[----:B------:R-:W-:Y:S02]  /*19e10*/  ISETP.LT.OR P1, PT, R13, 0x1, P1 ;  /* 0x000000010d00780c */ /* 0x000fe40000f21670 */
[----:B------:R-:W-:Y:S02]  /*19e20*/  FSEL R6, R6, RZ, P6 ;  /* 0x000000ff06067208 */ /* 0x000fe40003000000 */
[----:B------:R-:W-:Y:S02]  /*19e30*/  FSEL R154, R154, -INF , !P1 ;  /* 0xff8000009a9a7808 */ /* 0x000fe40004800000 */
[----:B------:R-:W-:Y:S01]  /*19e40*/  FSEL R175, R175, -INF , !P0 ;  /* 0xff800000afaf7808 */ /* 0x000fe20004000000 */
        /* <DEDUP_REMOVED lines=15> */
[----:B------:R-:W-:Y:S01]  /*19f40*/  FFMA.FTZ R181, R2, R181, -R6 ;  /* 0x000000b502b57223 */ /* 0x000fe20000010806 */
[----:B------:R-:W-:Y:S01]  /*19f50*/  FMNMX.FTZ R6, R154, R10, !PT ;  /* 0x0000000a9a067209 */ /* 0x000fe20007810000 */
[----:B------:R-:W-:Y:S01]  /*19f60*/  MUFU.EX2 R152, R152 ;  /* 0x0000009800987308 */ /* 0x000fe20000000800 */
[----:B------:R-:W-:-:S02]  /*19f70*/  FSEL R178, R178, -INF , !P4 ;  /* 0xff800000b2b27808 */ /* 0x000fc40006000000 */
[----:B------:R-:W-:Y:S02]  /*19f80*/  FMNMX.FTZ R6, R155, R6, !PT ;  /* 0x000000069b067209 */ /* 0x000fe40007810000 */
[----:B------:R-:W-:Y:S02]  /*19f90*/  ISETP.GT.AND P5, PT, R14, 0x39, P5 ;  /* 0x000000390e00780c */ /* 0x000fe40002fa4270 */
[----:B------:R-:W-:Y:S01]  /*19fa0*/  FMNMX.FTZ R6, R158, R6, !PT ;  /* 0x000000069e067209 */ /* 0x000fe20007810000 */
[----:B------:R-:W-:Y:S01]  /*19fb0*/  MUFU.EX2 R153, R153 ;  /* 0x0000009900997308 */ /* 0x000fe20000000800 */
[----:B------:R-:W-:Y:S02]  /*19fc0*/  ISETP.LT.OR P5, PT, R13, 0x3a, P5 ;  /* 0x0000003a0d00780c */ /* 0x000fe40002fa1670 */
[----:B------:R-:W-:Y:S02]  /*19fd0*/  FMNMX.FTZ R6, R159, R6, !PT ;  /* 0x000000069f067209 */ /* 0x000fe40007810000 */
[----:B------:R-:W-:-:S02]  /*19fe0*/  FSEL R183, R183, -INF , !P5 ;  /* 0xff800000b7b77808 */ /* 0x000fc40006800000 */
[----:B------:R-:W-:Y:S01]  /*19ff0*/  FMNMX.FTZ R6, R162, R6, !PT ;  /* 0x00000006a2067209 */ /* 0x000fe20007810000 */
[----:B------:R-:W-:Y:S01]  /*1a000*/  MUFU.EX2 R156, R156 ;  /* 0x0000009c009c7308 */ /* 0x000fe20000000800 */
[----:B------:R-:W-:Y:S02]  /*1a010*/  LOP3.LUT P0, RZ, R9, 0x10000, RZ, 0xc0, !PT ;  /* 0x0001000009ff7812 */ /* 0x000fe4000780c0ff */
[----:B------:R-:W-:Y:S02]  /*1a020*/  FMNMX.FTZ R6, R163, R6, !PT ;  /* 0x00000006a3067209 */ /* 0x000fe40007810000 */
[----:B------:R-:W-:Y:S02]  /*1a030*/  LOP3.LUT P1, RZ, R9, 0x8000, RZ, 0xc0, !PT ;  /* 0x0000800009ff7812 */ /* 0x000fe4000782c0ff */
[----:B------:R-:W-:Y:S01]  /*1a040*/  FMNMX.FTZ R6, R166, R6, !PT ;  /* 0x00000006a6067209 */ /* 0x000fe20007810000 */
[----:B------:R-:W-:Y:S01]  /*1a050*/  MUFU.EX2 R157, R157 ;  /* 0x0000009d009d7308 */ /* 0x000fe20000000800 */
[----:B------:R-:W-:-:S02]  /*1a060*/  FSEL R8, R5, RZ, P6 ;  /* 0x000000ff05087208 */ /* 0x000fc40003000000 */
[----:B------:R-:W-:-:S03]  /*1a070*/  FMNMX.FTZ R6, R167, R6, !PT ;  /* 0x00000006a7067209 */ /* 0x000fc60007810000 */
[----:B------:R-:W-:Y:S01]  /*1a080*/  FADD.FTZ R8, -R8, R11 ;  /* 0x0000000b08087221 */ /* 0x000fe20000010100 */
[----:B------:R-:W-:Y:S01]  /*1a090*/  FMNMX.FTZ R6, R170, R6, !PT ;  /* 0x00000006aa067209 */ /* 0x000fe20007810000 */
[----:B------:R-:W-:Y:S02]  /*1a0a0*/  MUFU.EX2 R160, R160 ;  /* 0x000000a000a07308 */ /* 0x000fe40000000800 */
[----:B------:R-:W-:Y:S01]  /*1a0b0*/  FMUL.FTZ R8, R2, R8 ;  /* 0x0000000802087220 */ /* 0x000fe20000410000 */
[----:B------:R-:W-:-:S04]  /*1a0c0*/  FMNMX.FTZ R6, R171, R6, !PT ;  /* 0x00000006ab067209 */ /* 0x000fc80007810000 */
[----:B------:R-:W-:Y:S01]  /*1a0d0*/  FMNMX.FTZ R6, R174, R6, !PT ;  /* 0x00000006ae067209 */ /* 0x000fe20007810000 */
[----:B------:R-:W0:Y:S03]  /*1a0e0*/  MUFU.EX2 R8, R8 ;  /* 0x0000000800087308 */ /* 0x000e260000000800 */
[----:B------:R-:W-:-:S04]  /*1a0f0*/  FMNMX.FTZ R6, R175, R6, !PT ;  /* 0x00000006af067209 */ /* 0x000fc80007810000 */
[----:B------:R-:W-:Y:S01]  /*1a100*/  FMNMX.FTZ R6, R178, R6, !PT ;  /* 0x00000006b2067209 */ /* 0x000fe20007810000 */
[----:B------:R-:W-:Y:S03]  /*1a110*/  MUFU.EX2 R161, R161 ;  /* 0x000000a100a17308 */ /* 0x000fe60000000800 */
[----:B------:R-:W-:-:S04]  /*1a120*/  FMNMX.FTZ R6, R179, R6, !PT ;  /* 0x00000006b3067209 */ /* 0x000fc80007810000 */
[----:B------:R-:W-:Y:S01]  /*1a130*/  FMNMX.FTZ R6, R182, R6, !PT ;  /* 0x00000006b6067209 */ /* 0x000fe20007810000 */
[----:B------:R-:W-:Y:S01]  /*1a140*/  MUFU.EX2 R164, R164 ;  /* 0x000000a400a47308 */ /* 0x000fe20000000800 */
[----:B0-----:R-:W-:-:S02]  /*1a150*/  FFMA.FTZ R3, R8, R3, R152 ;  /* 0x0000000308037223 */ /* 0x001fc40000010098 */
[----:B------:R-:W-:Y:S02]  /*1a160*/  FMNMX.FTZ R6, R183, R6, !PT ;  /* 0x00000006b7067209 */ /* 0x000fe40007810000 */
[----:B------:R-:W-:-:S03]  /*1a170*/  FADD.FTZ R3, R153, R3 ;  /* 0x0000000399037221 */ /* 0x000fc60000010000 */
[----:B------:R-:W0:Y:S01]  /*1a180*/  SHFL.BFLY PT, R9, R6, 0x2, 0x1f ;  /* 0x0c401f0006097f89 */ /* 0x000e2200000e0000 */
[----:B------:R-:W-:Y:S08]  /*1a190*/  MUFU.EX2 R165, R165 ;  /* 0x000000a500a57308 */ /* 0x000ff00000000800 */
[----:B------:R-:W-:Y:S08]  /*1a1a0*/  MUFU.EX2 R168, R168 ;  /* 0x000000a800a87308 */ /* 0x000ff00000000800 */
[----:B------:R-:W-:Y:S01]  /*1a1b0*/  MUFU.EX2 R169, R169 ;  /* 0x000000a900a97308 */ /* 0x000fe20000000800 */
[----:B0-----:R-:W-:-:S07]  /*1a1c0*/  FMNMX.FTZ R6, R6, R9, !PT ;  /* 0x0000000906067209 */ /* 0x001fce0007810000 */
[----:B------:R-:W-:Y:S01]  /*1a1d0*/  MUFU.EX2 R172, R172 ;  /* 0x000000ac00ac7308 */ /* 0x000fe20000000800 */
[----:B------:R-:W0:Y:S07]  /*1a1e0*/  SHFL.BFLY PT, R9, R6, 0x1, 0x1f ;  /* 0x0c201f0006097f89 */ /* 0x000e2e00000e0000 */
[----:B------:R-:W-:Y:S08]  /*1a1f0*/  MUFU.EX2 R173, R173 ;  /* 0x000000ad00ad7308 */ /* 0x000ff00000000800 */
[----:B------:R-:W-:Y:S08]  /*1a200*/  MUFU.EX2 R176, R176 ;  /* 0x000000b000b07308 */ /* 0x000ff00000000800 */
[----:B------:R-:W-:Y:S01]  /*1a210*/  MUFU.EX2 R177, R177 ;  /* 0x000000b100b17308 */ /* 0x000fe20000000800 */
[----:B0-----:R-:W-:-:S04]  /*1a220*/  FMNMX.FTZ R6, R6, R9, !PT ;  /* 0x0000000906067209 */ /* 0x001fc80007810000 */
[----:B------:R-:W-:-:S03]  /*1a230*/  FSETP.NEU.FTZ.AND P2, PT, R6, -INF , PT ;  /* 0xff8000000600780b */ /* 0x000fc60003f5d000 */
[----:B------:R-:W-:Y:S01]  /*1a240*/  MUFU.EX2 R180, R180 ;  /* 0x000000b400b47308 */ /* 0x000fe20000000800 */
[----:B------:R-:W-:-:S05]  /*1a250*/  FSEL R9, R6, RZ, P2 ;  /* 0x000000ff06097208 */ /* 0x000fca0001000000 */
[----:B------:R-:W-:Y:S01]  /*1a260*/  FADD.FTZ R9, -R9, R10 ;  /* 0x0000000a09097221 */ /* 0x000fe20000010100 */
[----:B------:R-:W-:-:S01]  /*1a270*/  FFMA.FTZ R10, R2, R6, -8 ;  /* 0xc1000000020a7423 */ /* 0x000fc20000010006 */
[----:B------:R-:W-:Y:S02]  /*1a280*/  MUFU.EX2 R181, R181 ;  /* 0x000000b500b57308 */ /* 0x000fe40000000800 */
[----:B------:R-:W-:Y:S02]  /*1a290*/  FMUL.FTZ R9, R2, R9 ;  /* 0x0000000902097220 */ /* 0x000fe40000410000 */
[----:B------:R-:W-:-:S04]  /*1a2a0*/  FSEL R10, R10, RZ, P2 ;  /* 0x000000ff0a0a7208 */ /* 0x000fc80001000000 */
        /* <DEDUP_REMOVED lines=11> */
[----:B------:R-:W-:-:S01]  /*1a360*/  FFMA.FTZ R171, R2, R171, -R10 ;  /* 0x000000ab02ab7223 */ /* 0x000fc2000001080a */
[C-C-:B------:R-:W-:Y:S01]  /*1a370*/  FFMA.FTZ R174, R2.reuse, R174, -R10.reuse ;  /* 0x000000ae02ae7223 */ /* 0x140fe2000001080a */
[----:B------:R-:W-:-:S01]  /*1a380*/  FFMA.FTZ R175, R2, R175, -R10 ;  /* 0x000000af02af7223 */ /* 0x000fc2000001080a */
[C-C-:B------:R-:W-:Y:S01]  /*1a390*/  FFMA.FTZ R178, R2.reuse, R178, -R10.reuse ;  /* 0x000000b202b27223 */ /* 0x140fe2000001080a */
[----:B------:R-:W-:-:S01]  /*1a3a0*/  FFMA.FTZ R179, R2, R179, -R10 ;  /* 0x000000b302b37223 */ /* 0x000fc2000001080a */
[----:B------:R-:W1:Y:S01]  /*1a3b0*/  MUFU.EX2 R155, R155 ;  /* 0x0000009b009b7308 */ /* 0x000e620000000800 */
[----:B------:R-:W-:-:S01]  /*1a3c0*/  FFMA.FTZ R182, R2, R182, -R10 ;  /* 0x000000b602b67223 */ /* 0x000fc2000001080a */
[----:B------:R-:W-:-:S06]  /*1a3d0*/  FFMA.FTZ R10, R2, R183, -R10 ;  /* 0x000000b7020a7223 */ /* 0x000fcc000001080a */
[----:B------:R-:W2:Y:S01]  /*1a3e0*/  MUFU.EX2 R158, R158 ;  /* 0x0000009e009e7308 */ /* 0x000ea20000000800 */
[----:B0-----:R-:W-:-:S07]  /*1a3f0*/  FFMA.FTZ R0, R9, R0, R154 ;  /* 0x0000000009007223 */ /* 0x001fce000001009a */
        /* <DEDUP_REMOVED lines=10> */
[----:B------:R-:W-:-:S04]  /*1a4a0*/  FADD.FTZ R0, R164, R0 ;  /* 0x00000000a4007221 */ /* 0x000fc80000010000 */
[----:B------:R-:W-:Y:S02]  /*1a4b0*/  FADD.FTZ R0, R165, R0 ;  /* 0x00000000a5007221 */ /* 0x000fe40000010000 */
        /* <DEDUP_REMOVED lines=26> */
[----:B-1----:R-:W-:-:S04]  /*1a660*/  FADD.FTZ R3, R179, R3 ;  /* 0x00000003b3037221 */ /* 0x002fc80000010000 */
[----:B--2---:R-:W-:Y:S01]  /*1a670*/  FADD.FTZ R11, R182, R3 ;  /* 0x00000003b60b7221 */ /* 0x004fe20000010000 */
[----:B------:R-:W-:-:S03]  /*1a680*/  FADD.FTZ R3, R181, R0 ;  /* 0x00000000b5037221 */ /* 0x000fc60000010000 */
[----:B0-----:R-:W-:Y:S01]  /*1a690*/  FADD.FTZ R0, R10, R11 ;  /* 0x0000000b0a007221 */ /* 0x001fe20000010000 */
[----:B------:R-:W-:Y:S06]  /*1a6a0*/  @!P0 BRA `(.L_x_1614) ;  /* 0x0000000000048947 */ /* 0x000fec0003800000 */
[----:B------:R-:W-:Y:S01]  /*1a6b0*/  BPT.TRAP 0x1 ;  /* 0x000000040000795c */ /* 0x000fe20000300000 */
.L_x_1614:
[----:B------:R-:W-:Y:S01]  /*1a6c0*/  IMAD R11, R200, 0x8, R16 ;  /* 0x00000008c80b7824 */ /* 0x000fe200078e0210 */
[----:B------:R-:W-:Y:S01]  /*1a6d0*/  ISETP.GT.AND P2, PT, R7, R204, PT ;  /* 0x000000cc0700720c */ /* 0x000fe20003f44270 */
[----:B------:R-:W-:Y:S01]  /*1a6e0*/  IMAD.U32 R13, RZ, RZ, UR42 ;  /* 0x0000002aff0d7e24 */ /* 0x000fe2000f8e00ff */
        /* <DEDUP_REMOVED lines=149> */
[----:B0-----:R-:W-:Y:S02]  /*1b040*/  IMAD.MOV.U32 R11, RZ, RZ, R5 ;  /* 0x000000ffff0b7224 */ /* 0x001fe400078e0005 */
        /* <DEDUP_REMOVED lines=10> */
[----:B------:R-:W-:Y:S06]  /*1b0f0*/  @P2 BRA `(.L_x_1615) ;  /* 0xffffffd800842947 */ /* 0x000fec000383ffff */
[----:B------:R-:W-:-:S07]  /*1b100*/  IMAD.MOV.U32 R200, RZ, RZ, R12 ;  /* 0x000000ffffc87224 */ /* 0x000fce00078e000c */
.L_x_1596:
[----:B------:R-:W-:Y:S05]  /*1b110*/  WARPSYNC.ALL ;  /* 0x0000000000007948 */ /* 0x000fea0003800000 */
[----:B------:R-:W-:Y:S06]  /*1b120*/  BAR.ARV 0x8, 0x180 ;  /* 0x0206000000007b1d */ /* 0x000fec0000002000 */
[----:B------:R-:W-:Y:S05]  /*1b130*/  @!P0 BRA `(.L_x_1616) ;  /* 0x0000000000048947 */ /* 0x000fea0003800000 */
[----:B------:R-:W-:Y:S01]  /*1b140*/  BPT.TRAP 0x1 ;  /* 0x000000040000795c */ /* 0x000fe20000300000 */
.L_x_1616:
[----:B------:R-:W-:Y:S01]  /*1b150*/  IMAD R4, R200, 0x8, R16 ;  /* 0x00000008c8047824 */ /* 0x000fe200078e0210 */
[----:B------:R-:W-:-:S04]  /*1b160*/  SHF.L.U32 R7, R193, 0x1f, RZ ;  /* 0x0000001fc1077819 */ /* 0x000fc800000006ff */
[----:B------:R1:W2:Y:S01]  /*1b170*/  SYNCS.PHASECHK.TRANS64.TRYWAIT P1, [R4+URZ+0x28450], R7 ;  /* 0x02845007040075a7 */ /* 0x0002a2000802017f */
[----:B------:R-:W-:Y:S05]  /*1b180*/  @!P0 BRA `(.L_x_1617) ;  /* 0x0000000000048947 */ /* 0x000fea0003800000 */
[----:B------:R-:W-:Y:S01]  /*1b190*/  BPT.TRAP 0x1 ;  /* 0x000000040000795c */ /* 0x000fe20000300000 */
.L_x_1617:
[----:B--2---:R-:W-:Y:S05]  /*1b1a0*/  @P1 BRA `(.L_x_1618) ;  /* 0x0000000000081947 */ /* 0x004fea0003800000 */
[----:B------:R-:W2:Y:S02]  /*1b1b0*/  SYNCS.PHASECHK.TRANS64.TRYWAIT P1, [R4+URZ+0x28450], R7 ;  /* 0x02845007040075a7 */ /* 0x000ea4000802017f */
[----:B--2---:R-:W-:Y:S05]  /*1b1c0*/  @!P1 BRA `(.L_x_1619) ;  /* 0x0000011000789947 */ /* 0x004fea0003800000 */
.L_x_1618:
[----:B------:R-:W-:Y:S01]  /*1b1d0*/  VIADD R16, R16, 0x8000 ;  /* 0x0000800010107836 */ /* 0x000fe20000000000 */
[----:B------:R-:W-:Y:S05]  /*1b1e0*/  WARPSYNC.ALL ;  /* 0x0000000000007948 */ /* 0x000fea0003800000 */
[----:B------:R-:W-:Y:S01]  /*1b1f0*/  SHF.R.U32.HI R16, RZ, 0x4, R16 ;  /* 0x00000004ff107819 */ /* 0x000fe20000011610 */
[----:B------:R-:W-:Y:S01]  /*1b200*/  ULDC.64 UR4, c[0x0][0x9a0] ;  /* 0x0002680000047ab9 */ /* 0x000fe20000000a00 */
[----:B------:R-:W-:Y:S01]  /*1b210*/  IMAD.MOV.U32 R9, RZ, RZ, -0x7fffffe0 ;  /* 0x80000020ff097424 */ /* 0x000fe200078e00ff */
[----:B------:R-:W-:Y:S01]  /*1b220*/  ISETP.NE.U32.AND P1, PT, RZ, UR4, PT ;  /* 0x00000004ff007c0c */ /* 0x000fe2000bf25070 */
[----:B------:R-:W-:Y:S01]  /*1b230*/  WARPGROUP.ARRIVE ;  /* 0x00000000000079c5 */ /* 0x000fe20000000000 */
[----:B------:R-:W-:-:S02]  /*1b240*/  LOP3.LUT R16, R16, 0x3fff, RZ, 0xc0, !PT ;  /* 0x00003fff10107812 */ /* 0x000fc400078ec0ff */
[----:B------:R-:W-:Y:S02]  /*1b250*/  ISETP.NE.AND.EX P1, PT, RZ, UR5, PT, P1 ;  /* 0x00000005ff007c0c */ /* 0x000fe4000bf25310 */
[----:B------:R-:W-:Y:S02]  /*1b260*/  LOP3.LUT R16, R16, 0x10000, RZ, 0xfc, !PT ;  /* 0x0001000010107812 */ /* 0x000fe400078efcff */
[----:B------:R-:W-:Y:S01]  /*1b270*/  R2UR UR7, R9 ;  /* 0x00000000090772ca */ /* 0x000fe200000e0000 */
[----:B------:R-:W-:Y:S02]  /*1b280*/  IMAD.MOV.U32 R9, RZ, RZ, -0x7fffffe0 ;  /* 0x80000020ff097424 */ /* 0x000fe400078e00ff */
[----:B------:R-:W-:-:S05]  /*1b290*/  IMAD R8, R200, 0x400, R16 ;  /* 0x00000400c8087824 */ /* 0x000fca00078e0210 */
[C---:B------:R-:W-:Y:S01]  /*1b2a0*/  R2UR UR6, R8.reuse ;  /* 0x00000000080672ca */ /* 0x040fe200000e0000 */
[----:B------:R-:W3:Y:S01]  /*1b2b0*/  @P1 LDC.64 R10, c[0x0][0x9c8] ;  /* 0x00027200ff0a1b82 */ /* 0x000ee20000000a00 */
[----:B------:R-:W-:Y:S01]  /*1b2c0*/  VIADD R8, R8, 0x2 ;  /* 0x0000000208087836 */ /* 0x000fe20000000000 */
[----:B-12---:R-:W-:-:S10]  /*1b2d0*/  @P1 SHF.R.S32.HI R7, RZ, 0x1f, R207 ;  /* 0x0000001fff071819 */ /* 0x006fd400000114cf */
[----:B------:R-:W-:Y:S01]  /*1b2e0*/  QGMMA.64x256x32.F32.E4M3.E4M3 R24, R188, gdesc[UR4], R24, gsb0 ;  /* 0x03e00004bc187df3 */ /* 0x000fe20008000818 */
[----:B------:R-:W-:Y:S02]  /*1b2f0*/  R2UR UR6, R8 ;  /* 0x00000000080672ca */ /* 0x000fe400000e0000 */
[----:B------:R-:W-:Y:S02]  /*1b300*/  R2UR UR7, R9 ;  /* 0x00000000090772ca */ /* 0x000fe400000e0000 */
[----:B------:R-:W1:Y:S01]  /*1b310*/  @P1 LDC.64 R8, c[0x0][0x9d0] ;  /* 0x00027400ff081b82 */ /* 0x000e620000000a00 */
[----:B---3--:R-:W-:-:S04]  /*1b320*/  @P1 IMAD R7, R7, R10, RZ ;  /* 0x0000000a07071224 */ /* 0x008fc800078e02ff */
[C---:B------:R-:W-:Y:S02]  /*1b330*/  @P1 IMAD R7, R207.reuse, R11, R7 ;  /* 0x0000000bcf071224 */ /* 0x040fe400078e0207 */
[----:B------:R-:W-:-:S04]  /*1b340*/  @P1 IMAD.WIDE.U32 R10, R207, R10, RZ ;  /* 0x0000000acf0a1225 */ /* 0x000fc800078e00ff */
[----:B------:R-:W-:Y:S02]  /*1b350*/  @P1 IMAD.IADD R11, R11, 0x1, R7 ;  /* 0x000000010b0b1824 */ /* 0x000fe400078e0207 */
[----:B------:R-:W-:Y:S02]  /*1b360*/  IMAD.MOV.U32 R7, RZ, RZ, 0x3f800000 ;  /* 0x3f800000ff077424 */ /* 0x000fe400078e00ff */
[----:B-1----:R-:W-:-:S04]  /*1b370*/  @P1 IMAD.WIDE.U32 R10, R211, R8, R10 ;  /* 0x00000008d30a1225 */ /* 0x002fc800078e000a */
[----:B------:R-:W-:Y:S01]  /*1b380*/  @P1 IMAD R9, R211, R9, R11 ;  /* 0x00000009d3091224 */ /* 0x000fe200078e020b */
[----:B------:R-:W-:-:S04]  /*1b390*/  @P1 LEA R8, P2, R10, UR4, 0x2 ;  /* 0x000000040a081c11 */ /* 0x000fc8000f8410ff */
[----:B------:R-:W-:-:S05]  /*1b3a0*/  @P1 LEA.HI.X R9, R10, UR5, R9, 0x2, P2 ;  /* 0x000000050a091c11 */ /* 0x000fca00090f1409 */
[----:B------:R1:W2:Y:S04]  /*1b3b0*/  @P1 LDG.E R7, desc[UR46][R8.64] ;  /* 0x0000002e08071981 */ /* 0x0002a8000c1e1900 */
[----:B-1----:R-:W1:Y:S04]  /*1b3c0*/  SHFL.BFLY PT, R9, R3, 0x2, 0x1f ;  /* 0x0c401f0003097f89 */ /* 0x002e6800000e0000 */
[----:B------:R-:W3:Y:S01]  /*1b3d0*/  SHFL.BFLY PT, R8, R0, 0x2, 0x1f ;  /* 0x0c401f0000087f89 */ /* 0x000ee200000e0000 */
[----:B-1----:R-:W-:-:S05]  /*1b3e0*/  FADD.FTZ R3, R9, R3 ;  /* 0x0000000309037221 */ /* 0x002fca0000010000 */
[----:B------:R-:W1:Y:S01]  /*1b3f0*/  SHFL.BFLY PT, R9, R3, 0x1, 0x1f ;  /* 0x0c201f0003097f89 */ /* 0x000e6200000e0000 */
[----:B---3--:R-:W-:-:S05]  /*1b400*/  FADD.FTZ R0, R8, R0 ;  /* 0x0000000008007221 */ /* 0x008fca0000010000 */
[----:B------:R-:W3:Y:S01]  /*1b410*/  SHFL.BFLY PT, R8, R0, 0x1, 0x1f ;  /* 0x0c201f0000087f89 */ /* 0x000ee200000e0000 */
[----:B-1----:R-:W-:-:S05]  /*1b420*/  FADD.FTZ R9, R3, R9 ;  /* 0x0000000903097221 */ /* 0x002fca0000010000 */
[C---:B------:R-:W-:Y:S01]  /*1b430*/  FSETP.NE.FTZ.AND P1, PT, R9.reuse, RZ, PT ;  /* 0x000000ff0900720b */ /* 0x040fe20003f35000 */
[----:B------:R-:W-:Y:S02]  /*1b440*/  IMAD.MOV.U32 R3, RZ, RZ, RZ ;  /* 0x000000ffff037224 */ /* 0x000fe400078e00ff */
[----:B------:R-:W-:-:S10]  /*1b450*/  FMUL.FTZ R10, R9, 0.00390625 ;  /* 0x3b800000090a7820 */ /* 0x000fd40000410000 */
[----:B------:R3:W-:Y:S01]  /*1b460*/  @P1 MUFU.RCP R3, R9 ;  /* 0x0000000900031308 */ /* 0x0007e20000001000 */
[----:B------:R-:W-:Y:S01]  /*1b470*/  FSETP.NE.FTZ.AND P1, PT, R10, RZ, PT ;  /* 0x000000ff0a00720b */ /* 0x000fe20003f35000 */
[----:B---3--:R-:W-:-:S04]  /*1b480*/  FADD.FTZ R9, R0, R8 ;  /* 0x0000000800097221 */ /* 0x008fc80000010000 */
[----:B------:R-:W-:Y:S01]  /*1b490*/  FMUL.FTZ R8, R9, 0.00390625 ;  /* 0x3b80000009087820 */ /* 0x000fe20000410000 */
[----:B------:R-:W-:Y:S02]  /*1b4a0*/  WARPGROUP.DEPBAR.LE gsb0, 0x0 ;  /* 0x00008000000079c5 */ /* 0x000fe40000010000 */
[----:B------:R-:W-:-:S06]  /*1b4b0*/  WARPGROUP.ARRIVE ;  /* 0x00000000000079c5 */ /* 0x000fcc0000000000 */
[----:B------:R-:W-:Y:S01]  /*1b4c0*/  QGMMA.64x256x32.F32.E4M3.E4M3 R24, R184, gdesc[UR4], R24, gsb0 ;  /* 0x03e00004b8187df3 */ /* 0x000fe20008000818 */
[----:B------:R-:W-:Y:S02]  /*1b4d0*/  FSETP.NE.FTZ.AND P3, PT, R8, RZ, PT ;  /* 0x000000ff0800720b */ /* 0x000fe40003f75000 */
[----:B------:R-:W-:Y:S01]  /*1b4e0*/  FSETP.NE.FTZ.AND P2, PT, R9, RZ, PT ;  /* 0x000000ff0900720b */ /* 0x000fe20003f55000 */
[----:B------:R-:W1:Y:S01]  /*1b4f0*/  @P1 MUFU.LG2 R10, R10 ;  /* 0x0000000a000a1308 */ /* 0x000e620000000c00 */
[----:B------:R-:W-:-:S09]  /*1b500*/  IMAD.MOV.U32 R0, RZ, RZ, RZ ;  /* 0x000000ffff007224 */ /* 0x000fd200078e00ff */
[----:B------:R-:W3:Y:S08]  /*1b510*/  @P3 MUFU.LG2 R8, R8 ;  /* 0x0000000800083308 */ /* 0x000ef00000000c00 */
[----:B------:R1:W4:Y:S01]  /*1b520*/  @P2 MUFU.RCP R0, R9 ;  /* 0x0000000900002308 */ /* 0x0003220000001000 */
[----:B------:R-:W-:Y:S02]  /*1b530*/  IMAD.MOV.U32 R162, RZ, RZ, -0x800000 ;  /* 0xff800000ffa27424 */ /* 0x000fe400078e00ff */
[----:B------:R-:W-:-:S02]  /*1b540*/  IMAD.MOV.U32 R163, RZ, RZ, -0x800000 ;  /* 0xff800000ffa37424 */ /* 0x000fc400078e00ff */
[----:B-1----:R-:W-:Y:S01]  /*1b550*/  @P1 FMUL.FTZ R9, R10, 0.69314718246459960938 ;  /* 0x3f3172180a091820 */ /* 0x002fe20000410000 */
[C---:B------:R-:W-:Y:S01]  /*1b560*/  @P1 FMUL.FTZ R10, R2.reuse, 0.69314718246459960938 ;  /* 0x3f317218020a1820 */ /* 0x040fe20000410000 */
[----:B------:R-:W-:Y:S01]  /*1b570*/  @P3 FMUL.FTZ R2, R2, 0.69314718246459960938 ;  /* 0x3f31721802023820 */ /* 0x000fe20000410000 */
[----:B---3--:R-:W-:Y:S02]  /*1b580*/  @P3 FMUL.FTZ R8, R8, 0.69314718246459960938 ;  /* 0x3f31721808083820 */ /* 0x008fe40000410000 */
[----:B------:R-:W-:-:S02]  /*1b590*/  @P1 FFMA.FTZ R163, R10, R5, R9 ;  /* 0x000000050aa31223 */ /* 0x000fc40000010009 */
[----:B------:R-:W-:Y:S01]  /*1b5a0*/  @P3 FFMA.FTZ R162, R2, R6, R8 ;  /* 0x0000000602a23223 */ /* 0x000fe20000010008 */
[-C--:B--2---:R-:W-:Y:S01]  /*1b5b0*/  FMUL.FTZ R3, R3, R7.reuse ;  /* 0x0000000703037220 */ /* 0x084fe20000410000 */
[----:B----4-:R-:W-:Y:S01]  /*1b5c0*/  FMUL.FTZ R2, R0, R7 ;  /* 0x0000000700027220 */ /* 0x010fe20000410000 */
[----:B------:R-:W-:-:S02]  /*1b5d0*/  WARPGROUP.DEPBAR.LE gsb0, 0x0 ;  /* 0x00008000000079c5 */ /* 0x000fc40000010000 */
[----:B------:R-:W-:Y:S05]  /*1b5e0*/  @!P0 BRA `(.L_x_1620) ;  /* 0x0000000000048947 */ /* 0x000fea0003800000 */
[----:B------:R-:W-:Y:S01]  /*1b5f0*/  BPT.TRAP 0x1 ;  /* 0x000000040000795c */ /* 0x000fe20000300000 */
.L_x_1620:
[----:B------:R-:W-:Y:S02]  /*1b600*/  VIADD R4, R4, 0x28460 ;  /* 0x0002846004047836 */ /* 0x000fe40000000000 */
[-C--:B------:R-:W-:Y:S01]  /*1b610*/  FMUL.FTZ R6, R146, R2.reuse ;  /* 0x0000000292067220 */ /* 0x080fe20000410000 */
[----:B------:R-:W-:Y:S02]  /*1b620*/  IMAD.U32 R0, RZ, RZ, UR42 ;  /* 0x0000002aff007e24 */ /* 0x000fe4000f8e00ff */
[-C--:B------:R-:W-:Y:S01]  /*1b630*/  FMUL.FTZ R152, R31, R2.reuse ;  /* 0x000000021f987220 */ /* 0x080fe20000410000 */
[----:B------:R-:W-:Y:S02]  /*1b640*/  VIADD R200, R200, 0x1 ;  /* 0x00000001c8c87836 */ /* 0x000fe40000000000 */
[-C--:B------:R-:W-:Y:S01]  /*1b650*/  FMUL.FTZ R153, R34, R2.reuse ;  /* 0x0000000222997220 */ /* 0x080fe20000410000 */
[-C--:B------:R-:W-:Y:S01]  /*1b660*/  FMUL.FTZ R154, R39, R2.reuse ;  /* 0x00000002279a7220 */ /* 0x080fe20000410000 */
[----:B------:R-:W-:Y:S01]  /*1b670*/  PRMT R0, R0, 0x654, R4 ;  /* 0x0000065400007816 */ /* 0x000fe20000000004 */
[-C--:B------:R-:W-:Y:S01]  /*1b680*/  FMUL.FTZ R155, R42, R2.reuse ;  /* 0x000000022a9b7220 */ /* 0x080fe20000410000 */
[----:B------:R-:W-:Y:S01]  /*1b690*/  ISETP.NE.AND P1, PT, R200, 0x2, PT ;  /* 0x00000002c800780c */ /* 0x000fe20003f25270 */
        /* <DEDUP_REMOVED lines=9> */
[-C--:B-1----:R-:W-:Y:S01]  /*1b730*/  FMUL.FTZ R0, R29, R3.reuse ;  /* 0x000000031d007220 */ /* 0x082fe20000410000 */
        /* <DEDUP_REMOVED lines=119> */
.L_x_1490:
[----:B------:R-:W-:Y:S05]  /*1beb0*/  WARPSYNC.ALL ;  /* 0x0000000000007948 */ /* 0x000fea0003800000 */
[----:B------:R-:W1:Y:S08]  /*1bec0*/  S2UR UR42, SR_CgaCtaId ;  /* 0x00000000002a79c3 */ /* 0x000e700000008800 */
[----:B------:R-:W-:Y:S01]  /*1bed0*/  BAR.SYNC.DEFER_BLOCKING 0x5, 0x180 ;  /* 0x0146000000007b1d */ /* 0x000fe20000010000 */
[----:B------:R-:W-:-:S05]  /*1bee0*/  ISETP.NE.AND P1, PT, R217, RZ, PT ;  /* 0x000000ffd900720c */ /* 0x000fca0003f25270 */
[----:B------:R-:W-:Y:S01]  /*1bef0*/  UMOV UR4, 0x400 ;  /* 0x0000040000047882 */ /* 0x000fe20000000000 */
[----:B------:R-:W-:Y:S07]  /*1bf00*/  BSSY B0, `(.L_x_1621) ;  /* 0x00006da000007945 */ /* 0x000fee0003800000 */
[----:B------:R-:W2:Y:S01]  /*1bf10*/  @!P1 LDC R217, c[0x0][0xad4] ;  /* 0x0002b500ffd99b82 */ /* 0x000ea20000000800 */
[----:B-1----:R-:W-:-:S06]  /*1bf20*/  ULEA UR4, UR42, UR4, 0x18 ;  /* 0x000000042a047291 */ /* 0x002fcc000f8ec03f */
[----:B------:R-:W-:-:S05]  /*1bf30*/  IMAD.U32 R16, RZ, RZ, UR4 ;  /* 0x00000004ff107e24 */ /* 0x000fca000f8e00ff */
[----:B------:R1:W3:Y:S01]  /*1bf40*/  LDS.128 R204, [R16+0x284d0] ;  /* 0x0284d00010cc7984 */ /* 0x0002e20000000c00 */
[----:B------:R-:W-:Y:S06]  /*1bf50*/  BAR.ARV 0x4, 0x180 ;  /* 0x0106000000007b1d */ /* 0x000fec0000002000 */
[----:B------:R-:W-:Y:S05]  /*1bf60*/  @P0 BRA `(.L_x_1622) ;  /* 0x0000005c00c00947 */ /* 0x000fea0003800000 */
[----:B------:R-:W4:Y:S01]  /*1bf70*/  LDL R3, [R1+0xa8] ;  /* 0x0000a80001037983 */ /* 0x000f220000100800 */
[----:B------:R-:W-:Y:S01]  /*1bf80*/  ULDC.64 UR4, c[0x4][0x38] ;  /* 0x01000e0000047ab9 */ /* 0x000fe20000000a00 */
[----:B------:R-:W0:Y:S01]  /*1bf90*/  S2R R2, SR_SWINHI ;  /* 0x0000000000027919 */ /* 0x000e220000002f00 */
[----:B------:R-:W-:Y:S02]  /*1bfa0*/  MOV R32, R16 ;  /* 0x0000001000207202 */ /* 0x000fe40000000f00 */
[----:B0-----:R-:W-:-:S03]  /*1bfb0*/  MOV R33, R2 ;  /* 0x0000000200217202 */ /* 0x001fc60000000f00 */
[----:B----4-:R-:W-:-:S03]  /*1bfc0*/  IMAD.WIDE R2, R3, 0x2, R32 ;  /* 0x0000000203027825 */ /* 0x010fc600078e0220 */
[C---:B-----5:R-:W-:Y:S02]  /*1bfd0*/  IADD3 R38, P5, R2.reuse, 0xc000, RZ ;  /* 0x0000c00002267810 */ /* 0x060fe40007fbe0ff */
[----:B------:R-:W-:Y:S02]  /*1bfe0*/  IADD3 R42, P1, R2, 0xc060, RZ ;  /* 0x0000c060022a7810 */ /* 0x000fe40007f3e0ff */
[----:B------:R-:W-:Y:S02]  /*1bff0*/  LOP3.LUT R39, R38, 0x380, RZ, 0xc0, !PT ;  /* 0x0000038026277812 */ /* 0x000fe400078ec0ff */
[----:B------:R-:W-:Y:S01]  /*1c000*/  LOP3.LUT R4, R42, 0x380, RZ, 0xc0, !PT ;  /* 0x000003802a047812 */ /* 0x000fe200078ec0ff */
[----:B------:R-:W-:Y:S01]  /*1c010*/  IMAD.X R43, RZ, RZ, R3, P1 ;  /* 0x000000ffff2b7224 */ /* 0x000fe200008e0603 */
[----:B------:R-:W-:Y:S02]  /*1c020*/  SHF.R.U64 R39, R39, 0x3, RZ ;  /* 0x0000000327277819 */ /* 0x000fe400000012ff */
[----:B------:R-:W-:-:S02]  /*1c030*/  IADD3 R46, P0, R2, 0xc040, RZ ;  /* 0x0000c040022e7810 */ /* 0x000fc40007f1e0ff */
[----:B------:R-:W-:Y:S01]  /*1c040*/  LOP3.LUT R38, R39, R38, RZ, 0x3c, !PT ;  /* 0x0000002627267212 */ /* 0x000fe200078e3cff */
[--C-:B------:R-:W-:Y:S01]  /*1c050*/  IMAD.X R39, RZ, RZ, R3.reuse, P5 ;  /* 0x000000ffff277224 */ /* 0x100fe200028e0603 */
[----:B------:R-:W-:Y:S02]  /*1c060*/  SHF.R.U64 R4, R4, 0x3, RZ ;  /* 0x0000000304047819 */ /* 0x000fe400000012ff */
[----:B------:R-:W-:Y:S02]  /*1c070*/  LOP3.LUT R47, R46, 0x380, RZ, 0xc0, !PT ;  /* 0x000003802e2f7812 */ /* 0x000fe400078ec0ff */
[C---:B------:R-:W-:Y:S02]  /*1c080*/  IADD3 R20, P5, R2.reuse, 0x4040, RZ ;  /* 0x0000404002147810 */ /* 0x040fe40007fbe0ff */
[----:B------:R-:W-:Y:S02]  /*1c090*/  IADD3 R26, P4, R2, 0x8060, RZ ;  /* 0x00008060021a7810 */ /* 0x000fe40007f9e0ff */
[----:B------:R-:W-:Y:S01]  /*1c0a0*/  LOP3.LUT R42, R4, R42, RZ, 0x3c, !PT ;  /* 0x0000002a042a7212 */ /* 0x000fe200078e3cff */
[----:B------:R-:W-:Y:S01]  /*1c0b0*/  IMAD.X R21, RZ, RZ, R3, P5 ;  /* 0x000000ffff157224 */ /* 0x000fe200028e0603 */
[----:B------:R-:W-:-:S02]  /*1c0c0*/  SHF.R.U64 R47, R47, 0x3, RZ ;  /* 0x000000032f2f7819 */ /* 0x000fc400000012ff */
[----:B------:R-:W-:Y:S02]  /*1c0d0*/  LOP3.LUT R4, R20, 0x380, RZ, 0xc0, !PT ;  /* 0x0000038014047812 */ /* 0x000fe400078ec0ff */
[----:B------:R-:W-:Y:S02]  /*1c0e0*/  LOP3.LUT R27, R26, 0x380, RZ, 0xc0, !PT ;  /* 0x000003801a1b7812 */ /* 0x000fe400078ec0ff */
[----:B------:R-:W-:Y:S01]  /*1c0f0*/  LOP3.LUT R46, R47, R46, RZ, 0x3c, !PT ;  /* 0x0000002e2f2e7212 */ /* 0x000fe200078e3cff */
[----:B------:R-:W-:Y:S01]  /*1c100*/  IMAD.X R47, RZ, RZ, R3, P0 ;  /* 0x000000ffff2f7224 */ /* 0x000fe200000e0603 */
[----:B------:R-:W-:Y:S02]  /*1c110*/  SHF.R.U64 R4, R4, 0x3, RZ ;  /* 0x0000000304047819 */ /* 0x000fe400000012ff */
[----:B------:R-:W-:Y:S02]  /*1c120*/  IADD3 R34, P3, R2, 0xc020, RZ ;  /* 0x0000c02002227810 */ /* 0x000fe40007f7e0ff */
[----:B------:R-:W-:-:S02]  /*1c130*/  SHF.R.U64 R27, R27, 0x3, RZ ;  /* 0x000000031b1b7819 */ /* 0x000fc400000012ff */
[----:B------:R-:W-:Y:S02]  /*1c140*/  LOP3.LUT R20, R4, R20, RZ, 0x3c, !PT ;  /* 0x0000001404147212 */ /* 0x000fe400078e3cff */
[----:B------:R-:W-:Y:S02]  /*1c150*/  MOV R9, R42 ;  /* 0x0000002a00097202 */ /* 0x000fe40000000f00 */
[----:B------:R-:W-:Y:S02]  /*1c160*/  LOP3.LUT R35, R34, 0x380, RZ, 0xc0, !PT ;  /* 0x0000038022237812 */ /* 0x000fe400078ec0ff */
[----:B------:R-:W-:Y:S01]  /*1c170*/  LOP3.LUT R26, R27, R26, RZ, 0x3c, !PT ;  /* 0x0000001a1b1a7212 */ /* 0x000fe200078e3cff */
[----:B------:R-:W-:Y:S01]  /*1c180*/  IMAD.X R27, RZ, RZ, R3, P4 ;  /* 0x000000ffff1b7224 */ /* 0x000fe200020e0603 */
[----:B------:R-:W-:Y:S01]  /*1c190*/  MOV R4, R46 ;  /* 0x0000002e00047202 */ /* 0x000fe20000000f00 */
[----:B------:R-:W-:Y:S01]  /*1c1a0*/  STL [R1+0x90], R9 ;  /* 0x0000900901007387 */ /* 0x000fe20000100800 */
[----:B------:R-:W-:-:S02]  /*1c1b0*/  IADD3 R42, P4, R2, 0x4020, RZ ;  /* 0x00004020022a7810 */ /* 0x000fc40007f9e0ff */
[----:B------:R-:W-:Y:S01]  /*1c1c0*/  IADD3 R30, P2, R2, 0x8040, RZ ;  /* 0x00008040021e7810 */ /* 0x000fe20007f5e0ff */
[----:B------:R0:W-:Y:S01]  /*1c1d0*/  STL [R1+0x8c], R4 ;  /* 0x00008c0401007387 */ /* 0x0001e20000100800 */
[----:B------:R-:W-:Y:S01]  /*1c1e0*/  SHF.R.U64 R35, R35, 0x3, RZ ;  /* 0x0000000323237819 */ /* 0x000fe200000012ff */
[--C-:B------:R-:W-:Y:S01]  /*1c1f0*/  IMAD.X R43, RZ, RZ, R3.reuse, P4 ;  /* 0x000000ffff2b7224 */ /* 0x100fe200020e0603 */
[----:B------:R-:W-:Y:S02]  /*1c200*/  LOP3.LUT R31, R30, 0x380, RZ, 0xc0, !PT ;  /* 0x000003801e1f7812 */ /* 0x000fe400078ec0ff */
[----:B------:R-:W-:Y:S01]  /*1c210*/  LOP3.LUT R34, R35, R34, RZ, 0x3c, !PT ;  /* 0x0000002223227212 */ /* 0x000fe200078e3cff */
[----:B------:R-:W-:Y:S01]  /*1c220*/  IMAD.X R35, RZ, RZ, R3, P3 ;  /* 0x000000ffff237224 */ /* 0x000fe200018e0603 */
[----:B------:R-:W-:Y:S02]  /*1c230*/  SHF.R.U64 R31, R31, 0x3, RZ ;  /* 0x000000031f1f7819 */ /* 0x000fe400000012ff */
[----:B------:R-:W-:-:S02]  /*1c240*/  IADD3 R10, P1, R2, 0x8020, RZ ;  /* 0x00008020020a7810 */ /* 0x000fc40007f3e0ff */
[----:B0-----:R-:W-:Y:S02]  /*1c250*/  LOP3.LUT R4, R42, 0x380, RZ, 0xc0, !PT ;  /* 0x000003802a047812 */ /* 0x001fe400078ec0ff */
[----:B------:R-:W-:Y:S02]  /*1c260*/  MOV R9, R34 ;  /* 0x0000002200097202 */ /* 0x000fe40000000f00 */
[----:B------:R-:W-:Y:S02]  /*1c270*/  SHF.R.U64 R4, R4, 0x3, RZ ;  /* 0x0000000304047819 */ /* 0x000fe400000012ff */
[----:B------:R-:W-:Y:S01]  /*1c280*/  LOP3.LUT R30, R31, R30, RZ, 0x3c, !PT ;  /* 0x0000001e1f1e7212 */ /* 0x000fe200078e3cff */
[----:B------:R-:W-:Y:S01]  /*1c290*/  IMAD.X R31, RZ, RZ, R3, P2 ;  /* 0x000000ffff1f7224 */ /* 0x000fe200010e0603 */
[----:B------:R-:W-:Y:S01]  /*1c2a0*/  LOP3.LUT R42, R4, R42, RZ, 0x3c, !PT ;  /* 0x0000002a042a7212 */ /* 0x000fe200078e3cff */
[----:B------:R0:W-:Y:S01]  /*1c2b0*/  STL [R1+0x88], R9 ;  /* 0x0000880901007387 */ /* 0x0001e20000100800 */
[----:B------:R-:W-:-:S02]  /*1c2c0*/  MOV R4, R38 ;  /* 0x0000002600047202 */ /* 0x000fc40000000f00 */
[----:B------:R-:W-:Y:S02]  /*1c2d0*/  IADD3 R34, P2, R2, 0x4000, RZ ;  /* 0x0000400002227810 */ /* 0x000fe40007f5e0ff */
[----:B------:R-:W-:Y:S01]  /*1c2e0*/  LOP3.LUT R11, R10, 0x380, RZ, 0xc0, !PT ;  /* 0x000003800a0b7812 */ /* 0x000fe200078ec0ff */
[----:B------:R4:W-:Y:S01]  /*1c2f0*/  STL [R1+0x84], R4 ;  /* 0x0000840401007387 */ /* 0x0009e20000100800 */
[----:B------:R-:W-:Y:S01]  /*1c300*/  IADD3 R12, P0, R2, 0x8000, RZ ;  /* 0x00008000020c7810 */ /* 0x000fe20007f1e0ff */
[--C-:B------:R-:W-:Y:S01]  /*1c310*/  IMAD.X R35, RZ, RZ, R3.reuse, P2 ;  /* 0x000000ffff237224 */ /* 0x100fe200010e0603 */
[----:B------:R-:W-:Y:S02]  /*1c320*/  SHF.R.U64 R11, R11, 0x3, RZ ;  /* 0x000000030b0b7819 */ /* 0x000fe400000012ff */
[----:B0-----:R-:W-:Y:S02]  /*1c330*/  MOV R9, R26 ;  /* 0x0000001a00097202 */ /* 0x001fe40000000f00 */
[----:B------:R-:W-:Y:S01]  /*1c340*/  LOP3.LUT R10, R11, R10, RZ, 0x3c, !PT ;  /* 0x0000000a0b0a7212 */ /* 0x000fe200078e3cff */
[----:B------:R-:W-:Y:S01]  /*1c350*/  IMAD.X R11, RZ, RZ, R3, P1 ;  /* 0x000000ffff0b7224 */ /* 0x000fe200008e0603 */
[----:B------:R-:W-:Y:S01]  /*1c360*/  LOP3.LUT R13, R12, 0x380, RZ, 0xc0, !PT ;  /* 0x000003800c0d7812 */ /* 0x000fe200078ec0ff */
[----:B------:R0:W-:Y:S01]  /*1c370*/  STL [R1+0x80], R9 ;  /* 0x0000800901007387 */ /* 0x0001e20000100800 */
[----:B----4-:R-:W-:-:S02]  /*1c380*/  LOP3.LUT R4, R34, 0x380, RZ, 0xc0, !PT ;  /* 0x0000038022047812 */ /* 0x010fc400078ec0ff */
[----:B------:R-:W-:Y:S02]  /*1c390*/  IADD3 R14, P3, R2, 0x4060, RZ ;  /* 0x00004060020e7810 */ /* 0x000fe40007f7e0ff */
[----:B------:R-:W-:Y:S02]  /*1c3a0*/  SHF.R.U64 R4, R4, 0x3, RZ ;  /* 0x0000000304047819 */ /* 0x000fe400000012ff */
[----:B------:R-:W-:Y:S02]  /*1c3b0*/  IADD3 R26, P1, R2, 0x60, RZ ;  /* 0x00000060021a7810 */ /* 0x000fe40007f3e0ff */
[----:B------:R-:W-:Y:S02]  /*1c3c0*/  LOP3.LUT R34, R4, R34, RZ, 0x3c, !PT ;  /* 0x0000002204227212 */ /* 0x000fe400078e3cff */
[----:B------:R-:W-:Y:S01]  /*1c3d0*/  MOV R4, R30 ;  /* 0x0000001e00047202 */ /* 0x000fe20000000f00 */
[----:B------:R-:W-:Y:S01]  /*1c3e0*/  IMAD.X R27, RZ, RZ, R3, P1 ;  /* 0x000000ffff1b7224 */ /* 0x000fe200008e0603 */
[----:B------:R-:W-:-:S02]  /*1c3f0*/  SHF.R.U64 R13, R13, 0x3, RZ ;  /* 0x000000030d0d7819 */ /* 0x000fc400000012ff */
[----:B------:R-:W-:Y:S01]  /*1c400*/  LOP3.LUT R15, R14, 0x380, RZ, 0xc0, !PT ;  /* 0x000003800e0f7812 */ /* 0x000fe200078ec0ff */
[----:B------:R4:W-:Y:S01]  /*1c410*/  STL [R1+0x7c], R4 ;  /* 0x00007c0401007387 */ /* 0x0009e20000100800 */
[----:B------:R-:W-:Y:S01]  /*1c420*/  LOP3.LUT R12, R13, R12, RZ, 0x3c, !PT ;  /* 0x0000000c0d0c7212 */ /* 0x000fe200078e3cff */
[--C-:B------:R-:W-:Y:S01]  /*1c430*/  IMAD.X R13, RZ, RZ, R3.reuse, P0 ;  /* 0x000000ffff0d7224 */ /* 0x100fe200000e0603 */
[----:B------:R-:W-:Y:S02]  /*1c440*/  SHF.R.U64 R15, R15, 0x3, RZ ;  /* 0x000000030f0f7819 */ /* 0x000fe400000012ff */
[----:B0-----:R-:W-:Y:S02]  /*1c450*/  MOV R9, R10 ;  /* 0x0000000a00097202 */ /* 0x001fe40000000f00 */
[----:B------:R-:W-:Y:S01]  /*1c460*/  LOP3.LUT R14, R15, R14, RZ, 0x3c, !PT ;  /* 0x0000000e0f0e7212 */ /* 0x000fe200078e3cff */
[----:B------:R-:W-:Y:S01]  /*1c470*/  IMAD.X R15, RZ, RZ, R3, P3 ;  /* 0x000000ffff0f7224 */ /* 0x000fe200018e0603 */
[----:B------:R-:W-:Y:S01]  /*1c480*/  IADD3 R10, P0, R2, 0x40, RZ ;  /* 0x00000040020a7810 */ /* 0x000fe20007f1e0ff */
[----:B------:R0:W-:Y:S01]  /*1c490*/  STL [R1+0x78], R9 ;  /* 0x0000780901007387 */ /* 0x0001e20000100800 */
[----:B----4-:R-:W-:-:S03]  /*1c4a0*/  LOP3.LUT R4, R26, 0x380, RZ, 0xc0, !PT ;  /* 0x000003801a047812 */ /* 0x010fc600078ec0ff */
[----:B------:R-:W-:Y:S01]  /*1c4b0*/  IMAD.X R11, RZ, RZ, R3, P0 ;  /* 0x000000ffff0b7224 */ /* 0x000fe200000e0603 */
[----:B------:R-:W-:-:S04]  /*1c4c0*/  SHF.R.U64 R4, R4, 0x3, RZ ;  /* 0x0000000304047819 */ /* 0x000fc800000012ff */
[----:B------:R-:W-:Y:S02]  /*1c4d0*/  LOP3.LUT R26, R4, R26, RZ, 0x3c, !PT ;  /* 0x0000001a041a7212 */ /* 0x000fe400078e3cff */
[----:B------:R-:W-:Y:S02]  /*1c4e0*/  MOV R4, R12 ;  /* 0x0000000c00047202 */ /* 0x000fe40000000f00 */
[----:B0-----:R-:W-:-:S03]  /*1c4f0*/  MOV R9, R14 ;  /* 0x0000000e00097202 */ /* 0x001fc60000000f00 */
[----:B------:R0:W-:Y:S04]  /*1c500*/  STL [R1+0x74], R4 ;  /* 0x0000740401007387 */ /* 0x0001e80000100800 */
[----:B------:R4:W-:Y:S01]  /*1c510*/  STL [R1+0x70], R9 ;  /* 0x0000700901007387 */ /* 0x0009e20000100800 */
[----:B0-----:R-:W-:Y:S02]  /*1c520*/  MOV R4, R20 ;  /* 0x0000001400047202 */ /* 0x001fe40000000f00 */
[----:B----4-:R-:W-:-:S03]  /*1c530*/  MOV R9, R42 ;  /* 0x0000002a00097202 */ /* 0x010fc60000000f00 */
[----:B------:R0:W-:Y:S04]  /*1c540*/  STL [R1+0x6c], R4 ;  /* 0x00006c0401007387 */ /* 0x0001e80000100800 */
[----:B------:R4:W-:Y:S01]  /*1c550*/  STL [R1+0x68], R9 ;  /* 0x0000680901007387 */ /* 0x0009e20000100800 */
[----:B0-----:R-:W-:Y:S02]  /*1c560*/  MOV R4, R34 ;  /* 0x0000002200047202 */ /* 0x001fe40000000f00 */
[----:B----4-:R-:W-:-:S03]  /*1c570*/  MOV R9, R26 ;  /* 0x0000001a00097202 */ /* 0x010fc60000000f00 */
[----:B------:R0:W-:Y:S04]  /*1c580*/  STL [R1+0x64], R4 ;  /* 0x0000640401007387 */ /* 0x0001e80000100800 */
[----:B------:R4:W-:Y:S01]  /*1c590*/  STL [R1+0x60], R9 ;  /* 0x0000600901007387 */ /* 0x0009e20000100800 */
[----:B0-----:R-:W-:-:S04]  /*1c5a0*/  LOP3.LUT R4, R10, 0x380, RZ, 0xc0, !PT ;  /* 0x000003800a047812 */ /* 0x001fc800078ec0ff */
[----:B------:R-:W-:-:S04]  /*1c5b0*/  SHF.R.U64 R4, R4, 0x3, RZ ;  /* 0x0000000304047819 */ /* 0x000fc800000012ff */
[----:B------:R-:W-:-:S04]  /*1c5c0*/  LOP3.LUT R10, R4, R10, RZ, 0x3c, !PT ;  /* 0x0000000a040a7212 */ /* 0x000fc800078e3cff */
[----:B----4-:R-:W-:Y:S02]  /*1c5d0*/  MOV R9, R10 ;  /* 0x0000000a00097202 */ /* 0x010fe40000000f00 */
[----:B------:R-:W-:-:S03]  /*1c5e0*/  IADD3 R10, P0, R2, 0x20, RZ ;  /* 0x00000020020a7810 */ /* 0x000fc60007f1e0ff */
[----:B------:R0:W-:Y:S01]  /*1c5f0*/  STL [R1+0x5c], R9 ;  /* 0x00005c0901007387 */ /* 0x0001e20000100800 */
[----:B------:R-:W-:Y:S01]  /*1c600*/  LOP3.LUT R4, R10, 0x380, RZ, 0xc0, !PT ;  /* 0x000003800a047812 */ /* 0x000fe200078ec0ff */
[----:B------:R-:W-:-:S03]  /*1c610*/  IMAD.X R11, RZ, RZ, R3, P0 ;  /* 0x000000ffff0b7224 */ /* 0x000fc600000e0603 */
[----:B------:R-:W-:-:S04]  /*1c620*/  SHF.R.U64 R4, R4, 0x3, RZ ;  /* 0x0000000304047819 */ /* 0x000fc800000012ff */
[----:B------:R-:W-:Y:S02]  /*1c630*/  LOP3.LUT R10, R4, R10, RZ, 0x3c, !PT ;  /* 0x0000000a040a7212 */ /* 0x000fe400078e3cff */
[----:B------:R-:W-:Y:S02]  /*1c640*/  LOP3.LUT R4, R2, 0x380, RZ, 0xc0, !PT ;  /* 0x0000038002047812 */ /* 0x000fe400078ec0ff */
[----:B0-----:R-:W-:Y:S02]  /*1c650*/  MOV R9, R10 ;  /* 0x0000000a00097202 */ /* 0x001fe40000000f00 */
[----:B------:R-:W-:-:S03]  /*1c660*/  SHF.R.U64 R4, R4, 0x3, RZ ;  /* 0x0000000304047819 */ /* 0x000fc600000012ff */
[----:B------:R0:W-:Y:S01]  /*1c670*/  STL [R1+0x58], R9 ;  /* 0x0000580901007387 */ /* 0x0001e20000100800 */
[----:B------:R-:W-:-:S04]  /*1c680*/  LOP3.LUT R2, R4, R2, RZ, 0x3c, !PT ;  /* 0x0000000204027212 */ /* 0x000fc800078e3cff */
[----:B------:R-:W-:Y:S01]  /*1c690*/  MOV R3, R2 ;  /* 0x0000000200037202 */ /* 0x000fe20000000f00 */
[----:B0-----:R-:W0:Y:S04]  /*1c6a0*/  S2R R9, SR_TID.X ;  /* 0x0000000000097919 */ /* 0x001e280000002100 */
[----:B------:R4:W-:Y:S01]  /*1c6b0*/  STL [R1+0x54], R3 ;  /* 0x0000540301007387 */ /* 0x0009e20000100800 */
[----:B0-----:R-:W-:-:S04]  /*1c6c0*/  LOP3.LUT P0, R2, R9, 0x3, RZ, 0xc0, !PT ;  /* 0x0000000309027812 */ /* 0x001fc8000780c0ff */
[----:B------:R-:W-:Y:S01]  /*1c6d0*/  ISETP.EQ.OR P0, PT, R2, 0x3, !P0 ;  /* 0x000000030200780c */ /* 0x000fe20004702670 */
[----:B------:R-:W-:-:S03]  /*1c6e0*/  IMAD.SHL.U32 R2, R9, 0x4, RZ ;  /* 0x0000000409027824 */ /* 0x000fc600078e00ff */
[----:B------:R-:W-:Y:S02]  /*1c6f0*/  SEL R13, R28, R0, P0 ;  /* 0x000000001c0d7207 */ /* 0x000fe40000000000 */
[----:B------:R-:W-:Y:S02]  /*1c700*/  LOP3.LUT R2, R2, 0xc, RZ, 0xc0, !PT ;  /* 0x0000000c02027812 */ /* 0x000fe400078ec0ff */
[----:B------:R-:W-:Y:S02]  /*1c710*/  SEL R21, R0, R28, P0 ;  /* 0x0000001c00157207 */ /* 0x000fe40000000000 */
[----:B------:R-:W-:Y:S02]  /*1c720*/  IADD3 R2, P1, R2, UR4, RZ ;  /* 0x0000000402027c10 */ /* 0x000fe4000ff3e0ff */
[----:B------:R-:W-:Y:S01]  /*1c730*/  SEL R4, R5, R25, P0 ;  /* 0x0000001905047207 */ /* 0x000fe20000000000 */
[----:B------:R-:W-:Y:S01]  /*1c740*/  UMOV UR4, 0xffffffff ;  /* 0xffffffff00047882 */ /* 0x000fe20000000000 */
[----:B------:R-:W-:Y:S01]  /*1c750*/  SEL R5, R25, R5, P0 ;  /* 0x0000000519057207 */ /* 0x000fe20000000000 */
[----:B----4-:R-:W-:-:S05]  /*1c760*/  IMAD.X R3, RZ, RZ, UR5, P1 ;  /* 0x00000005ff037e24 */ /* 0x010fca00088e06ff */
[----:B------:R0:W5:Y:S01]  /*1c770*/  LDG.E.CONSTANT R0, desc[UR46][R2.64] ;  /* 0x0000002e02007981 */ /* 0x000162000c1e9900 */
[----:B------:R-:W-:Y:S05]  /*1c780*/  BRA.DIV UR4, `(.L_x_1623) ;  /* 0x000000fe041c7947 */ /* 0x000fea000b800000 */
[----:B0----5:R-:W-:Y:S01]  /*1c790*/  LOP3.LUT R2, R0, 0x2, RZ, 0x3c, !PT ;  /* 0x0000000200027812 */ /* 0x021fe200078e3cff */
[----:B------:R-:W-:Y:S01]  /*1c7a0*/  SHFL.IDX PT, R4, R4, R0, 0x1c1f ;  /* 0x001c1f0004047589 */ /* 0x000fe200000e0000 */
        /* <DEDUP_REMOVED lines=18> */
[----:B------:R-:W-:Y:S02]  /*1c8d0*/  SEL R10, R7, R8, P0 ;  /* 0x00000008070a7207 */ /* 0x000fe40000000000 */
[----:B------:R-:W-:Y:S01]  /*1c8e0*/  SEL R62, R66, R67, P0 ;  /* 0x00000043423e7207 */ /* 0x000fe20000000000 */
[----:B------:R-:W-:Y:S01]  /*1c8f0*/  SHFL.IDX PT, R55, R55, R2, 0x1c1f ;  /* 0x001c1f0237377589 */ /* 0x000fe200000e0000 */
[----:B0-----:R-:W-:Y:S02]  /*1c900*/  SEL R9, R4, R5, P0 ;  /* 0x0000000504097207 */ /* 0x001fe40000000000 */
[----:B------:R-:W-:Y:S01]  /*1c910*/  SEL R30, R29, R57, P0 ;  /* 0x000000391d1e7207 */ /* 0x000fe20000000000 */
[----:B------:R-:W-:Y:S01]  /*1c920*/  SHFL.IDX PT, R54, R54, R0, 0x1c1f ;  /* 0x001c1f0036367589 */ /* 0x000fe200000e0000 */
[----:B------:R-:W-:-:S02]  /*1c930*/  SEL R38, R60, R61, P0 ;  /* 0x0000003d3c267207 */ /* 0x000fc40000000000 */
[----:B------:R-:W-:Y:S01]  /*1c940*/  SEL R67, R67, R66, P0 ;  /* 0x0000004243437207 */ /* 0x000fe20000000000 */
[----:B------:R0:W-:Y:S01]  /*1c950*/  STL [R1+0x20], R9 ;  /* 0x0000200901007387 */ /* 0x0001e20000100800 */
[----:B------:R-:W-:Y:S02]  /*1c960*/  SEL R39, R52, R53, P0 ;  /* 0x0000003534277207 */ /* 0x000fe40000000000 */
[----:B------:R-:W-:Y:S01]  /*1c970*/  SEL R29, R57, R29, P0 ;  /* 0x0000001d391d7207 */ /* 0x000fe20000000000 */
[----:B------:R-:W-:Y:S01]  /*1c980*/  SHFL.IDX PT, R59, R59, R2, 0x1c1f ;  /* 0x001c1f023b3b7589 */ /* 0x000fe200000e0000 */
[----:B------:R-:W-:Y:S02]  /*1c990*/  SEL R60, R61, R60, P0 ;  /* 0x0000003c3d3c7207 */ /* 0x000fe40000000000 */
[----:B------:R-:W-:Y:S01]  /*1c9a0*/  SEL R66, R70, R71, P0 ;  /* 0x0000004746427207 */ /* 0x000fe20000000000 */
[----:B------:R-:W-:Y:S01]  /*1c9b0*/  SHFL.IDX PT, R39, R39, R0, 0x1c1f ;  /* 0x001c1f0027277589 */ /* 0x000fe200000e0000 */
[----:B------:R-:W-:-:S02]  /*1c9c0*/  SEL R34, R48, R49, P0 ;  /* 0x0000003130227207 */ /* 0x000fc40000000000 */
[----:B0-----:R-:W-:Y:S01]  /*1c9d0*/  SEL R9, R8, R7, P0 ;  /* 0x0000000708097207 */ /* 0x001fe20000000000 */
        /* <DEDUP_REMOVED lines=42> */
[----:B------:R-:W0:Y:S01]  /*1cc80*/  SHFL.IDX PT, R76, R76, R2, 0x1c1f ;  /* 0x001c1f024c4c7589 */ /* 0x000e2200000e0000 */
        /* <DEDUP_REMOVED lines=41> */
[----:B------:R-:W2:Y:S01]  /*1cf20*/  SHFL.IDX PT, R96, R96, R2, 0x1c1f ;  /* 0x001c1f0260607589 */ /* 0x000ea200000e0000 */
[----:B------:R-:W-:Y:S02]  /*1cf30*/  SEL R118, R119, R118, P0 ;  /* 0x0000007677767207 */ /* 0x000fe40000000000 */
[----:B------:R-:W-:Y:S01]  /*1cf40*/  SEL R68, R69, R68, P0 ;  /* 0x0000004445447207 */ /* 0x000fe20000000000 */
[----:B------:R-:W3:Y:S01]  /*1cf50*/  SHFL.IDX PT, R100, R100, R2, 0x1c1f ;  /* 0x001c1f0264647589 */ /* 0x000ee200000e0000 */
[----:B------:R-:W-:-:S02]  /*1cf60*/  SEL R72, R73, R72, P0 ;  /* 0x0000004849487207 */ /* 0x000fc40000000000 */
[----:B------:R-:W-:Y:S01]  /*1cf70*/  SEL R80, R81, R80, P0 ;  /* 0x0000005051507207 */ /* 0x000fe20000000000 */
[----:B------:R-:W-:Y:S01]  /*1cf80*/  SHFL.IDX PT, R66, R66, R0, 0x1c1f ;  /* 0x001c1f0042427589 */ /* 0x000fe200000e0000 */
[----:B------:R-:W-:Y:S02]  /*1cf90*/  SEL R128, R129, R128, P0 ;  /* 0x0000008081807207 */ /* 0x000fe40000000000 */
[----:B------:R-:W-:Y:S01]  /*1cfa0*/  SEL R157, R157, R56, P0 ;  /* 0x000000389d9d7207 */ /* 0x000fe20000000000 */
[----:B------:R-:W3:Y:S01]  /*1cfb0*/  SHFL.IDX PT, R71, R71, R2, 0x1c1f ;  /* 0x001c1f0247477589 */ /* 0x000ee200000e0000 */
        /* <DEDUP_REMOVED lines=59> */
[----:B------:R-:W3:Y:S01]  /*1d370*/  SHFL.IDX PT, R116, R116, R2, 0x1c1f ;  /* 0x001c1f0274747589 */ /* 0x000ee200000e0000 */
[----:B----4-:R-:W-:Y:S02]  /*1d380*/  SEL R4, R3, R6, P0 ;  /* 0x0000000603047207 */ /* 0x010fe40000000000 */
[----:B------:R-:W-:Y:S01]  /*1d390*/  SEL R3, R6, R3, P0 ;  /* 0x0000000306037207 */ /* 0x000fe20000000000 */
[----:B------:R-:W-:Y:S01]  /*1d3a0*/  SHFL.IDX PT, R57, R57, R0, 0x1c1f ;  /* 0x001c1f0039397589 */ /* 0x000fe200000e0000 */
[----:B0-----:R-:W-:Y:S02]  /*1d3b0*/  SEL R176, R36, R76, P0 ;  /* 0x0000004c24b07207 */ /* 0x001fe40000000000 */
[----:B------:R-:W-:Y:S01]  /*1d3c0*/  SEL R175, R76, R36, P0 ;  /* 0x000000244caf7207 */ /* 0x000fe20000000000 */
[----:B------:R-:W-:Y:S01]  /*1d3d0*/  SHFL.IDX PT, R120, R120, R2, 0x1c1f ;  /* 0x001c1f0278787589 */ /* 0x000fe200000e0000 */
[----:B-1----:R-:W-:-:S02]  /*1d3e0*/  SEL R36, R44, R40, P0 ;  /* 0x000000282c247207 */ /* 0x002fc40000000000 */
        /* <DEDUP_REMOVED lines=12> */
[----:B--2---:R-:W-:Y:S01]  /*1d4b0*/  SEL R166, R45, R96, P0 ;  /* 0x000000602da67207 */ /* 0x004fe20000000000 */
[----:B------:R-:W-:Y:S01]  /*1d4c0*/  SHFL.IDX PT, R65, R65, R0, 0x1c1f ;  /* 0x001c1f0041417589 */ /* 0x000fe200000e0000 */
[----:B------:R-:W-:Y:S02]  /*1d4d0*/  SEL R165, R96, R45, P0 ;  /* 0x0000002d60a57207 */ /* 0x000fe40000000000 */
[----:B---3--:R-:W-:Y:S01]  /*1d4e0*/  SEL R164, R46, R100, P0 ;  /* 0x000000642ea47207 */ /* 0x008fe20000000000 */
        /* <DEDUP_REMOVED lines=48> */
[----:B------:R-:W4:Y:S01]  /*1d7f0*/  SHFL.IDX PT, R154, R154, R2, 0x1c1f ;  /* 0x001c1f029a9a7589 */ /* 0x000f2200000e0000 */
[----:B------:R-:W-:Y:S02]  /*1d800*/  SEL R62, R67, R62, P0 ;  /* 0x0000003e433e7207 */ /* 0x000fe40000000000 */
[----:B------:R-:W-:Y:S01]  /*1d810*/  SEL R66, R71, R66, P0 ;  /* 0x0000004247427207 */ /* 0x000fe20000000000 */
[----:B------:R-:W-:Y:S01]  /*1d820*/  SHFL.IDX PT, R97, R97, R0, 0x1c1f ;  /* 0x001c1f0061617589 */ /* 0x000fe200000e0000 */
[----:B------:R-:W-:Y:S02]  /*1d830*/  SEL R74, R78, R74, P0 ;  /* 0x0000004a4e4a7207 */ /* 0x000fe40000000000 */
[----:B------:R-:W-:Y:S01]  /*1d840*/  SEL R88, R53, R116, P0 ;  /* 0x0000007435587207 */ /* 0x000fe20000000000 */
[----:B------:R-:W4:Y:S01]  /*1d850*/  SHFL.IDX PT, R156, R156, R2, 0x1c1f ;  /* 0x001c1f029c9c7589 */ /* 0x000f2200000e0000 */
[----:B0-----:R-:W-:-:S02]  /*1d860*/  SEL R6, R65, R132, P0 ;  /* 0x0000008441067207 */ /* 0x001fc40000000000 */
[----:B-1----:R-:W-:Y:S01]  /*1d870*/  SEL R20, R85, R157, P0 ;  /* 0x0000009d55147207 */ /* 0x002fe20000000000 */
[----:B------:R-:W-:Y:S01]  /*1d880*/  SHFL.IDX PT, R105, R105, R0, 0x1c1f ;  /* 0x001c1f0069697589 */ /* 0x000fe200000e0000 */
[----:B--2---:R-:W-:Y:S02]  /*1d890*/  SEL R21, R56, R146, P0 ;  /* 0x0000009238157207 */ /* 0x004fe40000000000 */
[----:B------:R-:W-:Y:S01]  /*1d8a0*/  SEL R67, R114, R111, P0 ;  /* 0x0000006f72437207 */ /* 0x000fe20000000000 */
[----:B------:R-:W0:Y:S01]  /*1d8b0*/  SHFL.IDX PT, R51, R51, R2, 0x1c1f ;  /* 0x001c1f0233337589 */ /* 0x000e2200000e0000 */
[----:B---3--:R-:W-:Y:S02]  /*1d8c0*/  SEL R34, R89, R153, P0 ;  /* 0x0000009959227207 */ /* 0x008fe40000000000 */
[----:B------:R-:W-:Y:S01]  /*1d8d0*/  SEL R71, R115, R119, P0 ;  /* 0x0000007773477207 */ /* 0x000fe20000000000 */
[----:B------:R-:W-:Y:S01]  /*1d8e0*/  SHFL.IDX PT, R109, R70, R0, 0x1c1f ;  /* 0x001c1f00466d7589 */ /* 0x000fe200000e0000 */
[----:B------:R-:W-:-:S02]  /*1d8f0*/  SEL R53, R116, R53, P0 ;  /* 0x0000003574357207 */ /* 0x000fc40000000000 */
[----:B------:R-:W-:Y:S01]  /*1d900*/  SEL R65, R132, R65, P0 ;  /* 0x0000004184417207 */ /* 0x000fe20000000000 */
[----:B------:R-:W1:Y:S01]  /*1d910*/  SHFL.IDX PT, R75, R75, R2, 0x1c1f ;  /* 0x001c1f024b4b7589 */ /* 0x000e6200000e0000 */
[----:B----4-:R-:W-:Y:S02]  /*1d920*/  SEL R35, R93, R154, P0 ;  /* 0x0000009a5d237207 */ /* 0x010fe40000000000 */
        /* <DEDUP_REMOVED lines=14> */
[----:B------:R-:W-:-:S03]  /*1da10*/  SEL R115, R119, R115, P0 ;  /* 0x0000007377737207 */ /* 0x000fc60000000000 */
[----:B------:R-:W0:Y:S01]  /*1da20*/  SHFL.IDX PT, R121, R121, R2, 0x1c1f ;  /* 0x001c1f0279797589 */ /* 0x000e2200000e0000 */
[----:B-1----:R-:W-:Y:S02]  /*1da30*/  SEL R45, R109, R75, P0 ;  /* 0x0000004b6d2d7207 */ /* 0x002fe40000000000 */
[----:B------:R-:W-:Y:S01]  /*1da40*/  SEL R75, R75, R109, P0 ;  /* 0x0000006d4b4b7207 */ /* 0x000fe20000000000 */
[----:B------:R-:W-:Y:S04]  /*1da50*/  SHFL.IDX PT, R82, R82, R0, 0x1c1f ;  /* 0x001c1f0052527589 */ /* 0x000fe800000e0000 */
[----:B------:R-:W1:Y:S01]  /*1da60*/  SHFL.IDX PT, R94, R94, R2, 0x1c1f ;  /* 0x001c1f025e5e7589 */ /* 0x000e6200000e0000 */
[----:B--2---:R-:W-:Y:S02]  /*1da70*/  SEL R47, R113, R117, P0 ;  /* 0x00000075712f7207 */ /* 0x004fe40000000000 */
[----:B------:R-:W-:Y:S01]  /*1da80*/  SEL R113, R117, R113, P0 ;  /* 0x0000007175717207 */ /* 0x000fe20000000000 */
[----:B------:R-:W-:Y:S04]  /*1da90*/  SHFL.IDX PT, R83, R83, R0, 0x1c1f ;  /* 0x001c1f0053537589 */ /* 0x000fe800000e0000 */
[----:B------:R-:W2:Y:S01]  /*1daa0*/  SHFL.IDX PT, R98, R98, R2, 0x1c1f ;  /* 0x001c1f0262627589 */ /* 0x000ea200000e0000 */
[----:B---3--:R-:W-:-:S02]  /*1dab0*/  SEL R48, R79, R86, P0 ;  /* 0x000000564f307207 */ /* 0x008fc40000000000 */
[----:B------:R-:W-:Y:S01]  /*1dac0*/  SEL R79, R86, R79, P0 ;  /* 0x0000004f564f7207 */ /* 0x000fe20000000000 */
[----:B------:R-:W-:Y:S04]  /*1dad0*/  SHFL.IDX PT, R87, R87, R0, 0x1c1f ;  /* 0x001c1f0057577589 */ /* 0x000fe800000e0000 */
[----:B------:R-:W3:Y:S01]  /*1dae0*/  SHFL.IDX PT, R102, R102, R2, 0x1c1f ;  /* 0x001c1f0266667589 */ /* 0x000ee200000e0000 */
[----:B0-----:R-:W-:Y:S02]  /*1daf0*/  SEL R49, R125, R121, P0 ;  /* 0x000000797d317207 */ /* 0x001fe40000000000 */
[----:B------:R-:W-:Y:S01]  /*1db00*/  SEL R121, R121, R125, P0 ;  /* 0x0000007d79797207 */ /* 0x000fe20000000000 */
[----:B------:R-:W0:Y:S04]  /*1db10*/  SHFL.IDX PT, R107, R107, R2, 0x1c1f ;  /* 0x001c1f026b6b7589 */ /* 0x000e2800000e0000 */
[----:B------:R-:W-:Y:S01]  /*1db20*/  SHFL.IDX PT, R90, R90, R0, 0x1c1f ;  /* 0x001c1f005a5a7589 */ /* 0x000fe200000e0000 */
[----:B-1----:R-:W-:-:S02]  /*1db30*/  SEL R52, R82, R94, P0 ;  /* 0x0000005e52347207 */ /* 0x002fc40000000000 */
[----:B------:R-:W-:Y:S01]  /*1db40*/  SEL R82, R94, R82, P0 ;  /* 0x000000525e527207 */ /* 0x000fe20000000000 */
[----:B------:R-:W1:Y:S04]  /*1db50*/  SHFL.IDX PT, R110, R110, R2, 0x1c1f ;  /* 0x001c1f026e6e7589 */ /* 0x000e6800000e0000 */
[----:B------:R-:W-:Y:S01]  /*1db60*/  SHFL.IDX PT, R91, R91, R0, 0x1c1f ;  /* 0x001c1f005b5b7589 */ /* 0x000fe200000e0000 */
[----:B--2---:R-:W-:Y:S02]  /*1db70*/  SEL R55, R83, R98, P0 ;  /* 0x0000006253377207 */ /* 0x004fe40000000000 */
[----:B------:R-:W-:Y:S01]  /*1db80*/  SEL R83, R98, R83, P0 ;  /* 0x0000005362537207 */ /* 0x000fe20000000000 */
[----:B------:R-:W2:Y:S04]  /*1db90*/  SHFL.IDX PT, R118, R118, R2, 0x1c1f ;  /* 0x001c1f0276767589 */ /* 0x000ea800000e0000 */
[----:B------:R-:W-:Y:S01]  /*1dba0*/  SHFL.IDX PT, R95, R95, R0, 0x1c1f ;  /* 0x001c1f005f5f7589 */ /* 0x000fe200000e0000 */
[----:B---3--:R-:W-:-:S02]  /*1dbb0*/  SEL R59, R87, R102, P0 ;  /* 0x00000066573b7207 */ /* 0x008fc40000000000 */
[----:B------:R-:W-:Y:S01]  /*1dbc0*/  SEL R87, R102, R87, P0 ;  /* 0x0000005766577207 */ /* 0x000fe20000000000 */
[----:B------:R-:W3:Y:S01]  /*1dbd0*/  SHFL.IDX PT, R126, R126, R2, 0x1c1f ;  /* 0x001c1f027e7e7589 */ /* 0x000ee200000e0000 */
[----:B0-----:R-:W-:Y:S02]  /*1dbe0*/  SEL R60, R106, R107, P0 ;  /* 0x0000006b6a3c7207 */ /* 0x001fe40000000000 */
[----:B------:R-:W-:Y:S01]  /*1dbf0*/  SEL R106, R107, R106, P0 ;  /* 0x0000006a6b6a7207 */ /* 0x000fe20000000000 */
[----:B------:R-:W-:Y:S04]  /*1dc00*/  SHFL.IDX PT, R123, R123, R0, 0x1c1f ;  /* 0x001c1f007b7b7589 */ /* 0x000fe800000e0000 */
[----:B------:R-:W0:Y:S01]  /*1dc10*/  SHFL.IDX PT, R122, R130, R2, 0x1c1f ;  /* 0x001c1f02827a7589 */ /* 0x000e2200000e0000 */
[----:B-1----:R-:W-:-:S02]  /*1dc20*/  SEL R63, R90, R110, P0 ;  /* 0x0000006e5a3f7207 */ /* 0x002fc40000000000 */
        /* <DEDUP_REMOVED lines=21> */
[----:B------:R-:W2:Y:S04]  /*1dd80*/  SHFL.IDX PT, R150, R150, R2, 0x1c1f ;  /* 0x001c1f0296967589 */ /* 0x000ea800000e0000 */
[----:B------:R4:W-:Y:S01]  /*1dd90*/  STL [R1+0x24], R5 ;  /* 0x0000240501007387 */ /* 0x0009e20000100800 */
[----:B---3--:R-:W-:-:S02]  /*1dda0*/  SEL R84, R101, R142, P0 ;  /* 0x0000008e65547207 */ /* 0x008fc40000000000 */
[----:B------:R-:W-:Y:S01]  /*1ddb0*/  SEL R101, R142, R101, P0 ;  /* 0x000000658e657207 */ /* 0x000fe20000000000 */
[----:B------:R3:W-:Y:S04]  /*1ddc0*/  STL [R1+0x18], R4 ;  /* 0x0000180401007387 */ /* 0x0007e80000100800 */
[----:B------:R1:W-:Y:S01]  /*1ddd0*/  STL [R1+0x1c], R3 ;  /* 0x00001c0301007387 */ /* 0x0003e20000100800 */
[----:B0-----:R-:W-:Y:S02]  /*1dde0*/  SEL R185, R30, R29, P0 ;  /* 0x0000001d1eb97207 */ /* 0x001fe40000000000 */
[----:B----4-:R-:W-:Y:S01]  /*1ddf0*/  SEL R5, R64, R128, P0 ;  /* 0x0000008040057207 */ /* 0x010fe20000000000 */
[----:B------:R-:W0:Y:S01]  /*1de00*/  SHFL.IDX PT, R70, R12, R0, 0x1c1f ;  /* 0x001c1f000c467589 */ /* 0x000e2200000e0000 */
[----:B------:R-:W-:-:S02]  /*1de10*/  SEL R186, R29, R30, P0 ;  /* 0x0000001e1dba7207 */ /* 0x000fc40000000000 */
[----:B---3--:R-:W-:Y:S01]  /*1de20*/  SEL R4, R9, R7, P0 ;  /* 0x0000000709047207 */ /* 0x008fe20000000000 */
[----:B------:R-:W3:Y:S01]  /*1de30*/  SHFL.IDX PT, R103, R103, R0, 0x1c1f ;  /* 0x001c1f0067677589 */ /* 0x000ee200000e0000 */
[----:B-1----:R-:W-:Y:S02]  /*1de40*/  SEL R182, R28, R27, P0 ;  /* 0x0000001b1cb67207 */ /* 0x002fe40000000000 */
[----:B------:R-:W-:Y:S01]  /*1de50*/  SEL R3, R7, R9, P0 ;  /* 0x0000000907037207 */ /* 0x000fe20000000000 */
[----:B------:R1:W4:Y:S01]  /*1de60*/  SHFL.IDX PT, R0, R11, R2, 0x1c1f ;  /* 0x001c1f020b007589 */ /* 0x00032200000e0000 */
[----:B------:R-:W-:Y:S02]  /*1de70*/  SEL R7, R69, R136, P0 ;  /* 0x0000008845077207 */ /* 0x000fe40000000000 */
[----:B------:R-:W-:Y:S01]  /*1de80*/  SEL R9, R77, R144, P0 ;  /* 0x000000904d097207 */ /* 0x000fe20000000000 */
[----:B------:R2:W-:Y:S01]  /*1de90*/  STL [R1+0x10], R3 ;  /* 0x0000100301007387 */ /* 0x0005e20000100800 */
[----:B------:R-:W-:-:S02]  /*1dea0*/  SEL R181, R27, R28, P0 ;  /* 0x0000001c1bb57207 */ /* 0x000fc40000000000 */
[----:B------:R-:W-:Y:S01]  /*1deb0*/  SEL R64, R128, R64, P0 ;  /* 0x0000004080407207 */ /* 0x000fe20000000000 */
[----:B------:R0:W-:Y:S01]  /*1dec0*/  STL [R1+0x14], R4 ;  /* 0x0000140401007387 */ /* 0x0001e20000100800 */
[----:B------:R-:W-:Y:S01]  /*1ded0*/  SEL R69, R136, R69, P0 ;  /* 0x0000004588457207 */ /* 0x000fe20000000000 */
[----:B-1----:R-:W-:Y:S01]  /*1dee0*/  IMAD.MOV.U32 R11, RZ, RZ, RZ ;  /* 0x000000ffff0b7224 */ /* 0x002fe200078e00ff */
[----:B------:R-:W-:Y:S02]  /*1def0*/  SEL R77, R144, R77, P0 ;  /* 0x0000004d904d7207 */ /* 0x000fe40000000000 */
[----:B--2---:R-:W-:Y:S02]  /*1df00*/  SEL R3, R10, R8, P0 ;  /* 0x000000080a037207 */ /* 0x004fe40000000000 */
[----:B------:R-:W-:Y:S02]  /*1df10*/  SEL R8, R73, R140, P0 ;  /* 0x0000008c49087207 */ /* 0x000fe40000000000 */
[----:B0-----:R-:W-:Y:S01]  /*1df20*/  SEL R4, R61, R124, P0 ;  /* 0x0000007c3d047207 */ /* 0x001fe20000000000 */
[----:B------:R0:W-:Y:S01]  /*1df30*/  STL [R1+0xc], R3 ;  /* 0x00000c0301007387 */ /* 0x0001e20000100800 */
[----:B------:R-:W-:-:S02]  /*1df40*/  SEL R10, R81, R148, P0 ;  /* 0x00000094510a7207 */ /* 0x000fc40000000000 */
[----:B------:R-:W-:Y:S02]  /*1df50*/  SEL R61, R124, R61, P0 ;  /* 0x0000003d7c3d7207 */ /* 0x000fe40000000000 */
[----:B------:R-:W-:Y:S02]  /*1df60*/  SEL R73, R140, R73, P0 ;  /* 0x000000498c497207 */ /* 0x000fe40000000000 */
[----:B------:R-:W-:Y:S02]  /*1df70*/  SEL R81, R148, R81, P0 ;  /* 0x0000005194517207 */ /* 0x000fe40000000000 */
[----:B0-----:R-:W-:Y:S02]  /*1df80*/  SEL R3, R57, R120, P0 ;  /* 0x0000007839037207 */ /* 0x001fe40000000000 */
[----:B---34-:R-:W-:-:S07]  /*1df90*/  SEL R57, R120, R57, P0 ;  /* 0x0000003978397207 */ /* 0x018fce0000000000 */
.L_x_1990:
[----:B------:R-:W2:Y:S01]  /*1dfa0*/  LDL.LU R24, [R1+0x54] ;  /* 0x0000540001187983 */ /* 0x000ea20000300800 */
[----:B------:R-:W-:Y:S05]  /*1dfb0*/  WARPSYNC.ALL ;  /* 0x0000000000007948 */ /* 0x000fea0003800000 */
[----:B------:R-:W3:Y:S01]  /*1dfc0*/  LDL.LU R28, [R1+0x58] ;  /* 0x00005800011c7983 */ /* 0x000ee20000300800 */
[----:B------:R-:W-:Y:S01]  /*1dfd0*/  F2FP.BF16.F32.PACK_AB R13, R21, R20 ;  /* 0x00000014150d723e */ /* 0x000fe200000010ff */
[----:B------:R-:W-:Y:S01]  /*1dfe0*/  ULDC.64 UR4, c[0x0][0xc00] ;  /* 0x0003000000047ab9 */ /* 0x000fe20000000a00 */
[----:B------:R-:W-:Y:S01]  /*1dff0*/  F2FP.BF16.F32.PACK_AB R15, R56, R85 ;  /* 0x00000055380f723e */ /* 0x000fe200000010ff */
[----:B------:R-:W4:Y:S01]  /*1e000*/  LDL.LU R86, [R1+0x5c] ;  /* 0x00005c0001567983 */ /* 0x000f220000300800 */
[----:B------:R-:W-:Y:S01]  /*1e010*/  F2FP.BF16.F32.PACK_AB R25, R35, R34 ;  /* 0x000000222319723e */ /* 0x000fe200000010ff */
[----:B------:R-:W-:Y:S01]  /*1e020*/  ULDC.64 UR6, c[0x0][0xc08] ;  /* 0x0003020000067ab9 */ /* 0x000fe20000000a00 */
[----:B------:R-:W-:Y:S01]  /*1e030*/  F2FP.BF16.F32.PACK_AB R27, R93, R89 ;  /* 0x000000595d1b723e */ /* 0x000fe200000010ff */
[----:B------:R-:W4:Y:S01]  /*1e040*/  LDL.LU R2, [R1+0x60] ;  /* 0x0000600001027983 */ /* 0x000f220000300800 */
[----:B------:R-:W-:Y:S01]  /*1e050*/  F2FP.BF16.F32.PACK_AB R29, R37, R36 ;  /* 0x00000024251d723e */ /* 0x000fe200000010ff */
[----:B------:R-:W0:Y:S02]  /*1e060*/  LDC R107, c[0x0][0xbe8] ;  /* 0x0002fa00ff6b7b82 */ /* 0x000e240000000800 */
[----:B------:R-:W4:Y:S04]  /*1e070*/  LDL.LU R102, [R1+0x64] ;  /* 0x0000640001667983 */ /* 0x000f280000300800 */
[----:B------:R-:W4:Y:S04]  /*1e080*/  LDL.LU R99, [R1+0x68] ;  /* 0x0000680001637983 */ /* 0x000f280000300800 */
[----:B------:R-:W2:Y:S04]  /*1e090*/  LDL R119, [R1+0x18] ;  /* 0x0000180001777983 */ /* 0x000ea80000100800 */
[----:B------:R-:W2:Y:S04]  /*1e0a0*/  LDL R118, [R1+0x20] ;  /* 0x0000200001767983 */ /* 0x000ea80000100800 */
[----:B------:R-:W3:Y:S04]  /*1e0b0*/  LDL R117, [R1+0x1c] ;  /* 0x00001c0001757983 */ /* 0x000ee80000100800 */
[----:B------:R-:W3:Y:S04]  /*1e0c0*/  LDL R116, [R1+0x24] ;  /* 0x0000240001747983 */ /* 0x000ee80000100800 */
[----:B------:R-:W4:Y:S04]  /*1e0d0*/  LDL R114, [R1+0x10] ;  /* 0x0000100001727983 */ /* 0x000f280000100800 */
[----:B------:R-:W4:Y:S04]  /*1e0e0*/  LDL R110, [R1+0xc] ;  /* 0x00000c00016e7983 */ /* 0x000f280000100800 */
[----:B------:R-:W4:Y:S04]  /*1e0f0*/  LDL R109, [R1+0x14] ;  /* 0x00001400016d7983 */ /* 0x000f280000100800 */
[----:B------:R-:W4:Y:S01]  /*1e100*/  LDL.LU R98, [R1+0x6c] ;  /* 0x00006c0001627983 */ /* 0x000f220000300800 */
[----:B------:R-:W-:-:S03]  /*1e110*/  F2FP.BF16.F32.PACK_AB R30, R195, R201 ;  /* 0x000000c9c31e723e */ /* 0x000fc600000010ff */
[----:B------:R-:W4:Y:S01]  /*1e120*/  LDL.LU R94, [R1+0x70] ;  /* 0x00007000015e7983 */ /* 0x000f220000300800 */
[----:B------:R-:W-:Y:S01]  /*1e130*/  F2FP.BF16.F32.PACK_AB R31, R97, R40 ;  /* 0x00000028611f723e */ /* 0x000fe200000010ff */
[----:B------:R-:W-:Y:S01]  /*1e140*/  BAR.SYNC.DEFER_BLOCKING 0x1, 0x100 ;  /* 0x0044000000007b1d */ /* 0x000fe20000010000 */
[----:B--2---:R-:W-:Y:S02]  /*1e150*/  F2FP.BF16.F32.PACK_AB R12, R119, R118 ;  /* 0x00000076770c723e */ /* 0x004fe400000010ff */
[----:B---3--:R-:W-:-:S05]  /*1e160*/  F2FP.BF16.F32.PACK_AB R14, R117, R116 ;  /* 0x00000074750e723e */ /* 0x008fca00000010ff */
[----:B------:R1:W-:Y:S01]  /*1e170*/  STSM.16.M88.4 [R24], R12 ;  /* 0x0000000c18007844 */ /* 0x0003e20000000200 */
[----:B----4-:R-:W-:Y:S02]  /*1e180*/  F2FP.BF16.F32.PACK_AB R26, R110, R109 ;  /* 0x0000006d6e1a723e */ /* 0x010fe400000010ff */
[----:B-1----:R-:W-:Y:S02]  /*1e190*/  F2FP.BF16.F32.PACK_AB R24, R204, R114 ;  /* 0x00000072cc18723e */ /* 0x002fe400000010ff */
[----:B------:R-:W-:-:S03]  /*1e1a0*/  F2FP.BF16.F32.PACK_AB R12, R187, R189 ;  /* 0x000000bdbb0c723e */ /* 0x000fc600000010ff */
[----:B------:R1:W-:Y:S01]  /*1e1b0*/  STSM.16.M88.4 [R28], R24 ;  /* 0x000000181c007844 */ /* 0x0003e20000000200 */
[----:B------:R-:W-:Y:S02]  /*1e1c0*/  F2FP.BF16.F32.PACK_AB R13, R39, R38 ;  /* 0x00000026270d723e */ /* 0x000fe400000010ff */
[----:B------:R-:W-:Y:S02]  /*1e1d0*/  F2FP.BF16.F32.PACK_AB R14, R188, R190 ;  /* 0x000000bebc0e723e */ /* 0x000fe400000010ff */
[----:B------:R-:W-:Y:S02]  /*1e1e0*/  F2FP.BF16.F32.PACK_AB R15, R50, R51 ;  /* 0x00000033320f723e */ /* 0x000fe400000010ff */
[----:B-1----:R-:W-:-:S05]  /*1e1f0*/  F2FP.BF16.F32.PACK_AB R28, R191, R197 ;  /* 0x000000c5bf1c723e */ /* 0x002fca00000010ff */
[----:B------:R1:W-:Y:S04]  /*1e200*/  STSM.16.M88.4 [R86], R28 ;  /* 0x0000001c56007844 */ /* 0x0003e80000000200 */
[----:B------:R2:W-:Y:S04]  /*1e210*/  STSM.16.M88.4 [R2], R12 ;  /* 0x0000000c02007844 */ /* 0x0005e80000000200 */
[----:B-1----:R-:W3:Y:S04]  /*1e220*/  LDL.LU R86, [R1+0x74] ;  /* 0x0000740001567983 */ /* 0x002ee80000300800 */
[----:B--2---:R-:W2:Y:S01]  /*1e230*/  LDL.LU R2, [R1+0x78] ;  /* 0x0000780001027983 */ /* 0x004ea20000300800 */
[----:B------:R-:W-:-:S02]  /*1e240*/  F2FP.BF16.F32.PACK_AB R24, R183, R185 ;  /* 0x000000b9b718723e */ /* 0x000fc400000010ff */
[----:B------:R-:W-:Y:S02]  /*1e250*/  F2FP.BF16.F32.PACK_AB R25, R42, R41 ;  /* 0x000000292a19723e */ /* 0x000fe400000010ff */
        /* <DEDUP_REMOVED lines=9> */
[----:B------:R-:W-:Y:S02]  /*1e2f0*/  F2FP.BF16.F32.PACK_AB R14, R175, R177 ;  /* 0x000000b1af0e723e */ /* 0x000fe400000010ff */
[----:B------:R-:W-:Y:S01]  /*1e300*/  F2FP.BF16.F32.PACK_AB R15, R74, R75 ;  /* 0x0000004b4a0f723e */ /* 0x000fe200000010ff */
[----:B------:R4:W-:Y:S04]  /*1e310*/  STSM.16.M88.4 [R99], R28 ;  /* 0x0000001c63007844 */ /* 0x0009e80000000200 */
[----:B-1----:R-:W2:Y:S01]  /*1e320*/  LDL.LU R102, [R1+0x7c] ;  /* 0x00007c0001667983 */ /* 0x002ea20000300800 */
[----:B------:R-:W-:-:S02]  /*1e330*/  F2FP.BF16.F32.PACK_AB R24, R172, R174 ;  /* 0x000000aeac18723e */ /* 0x000fc400000010ff */
[----:B------:R-:W-:Y:S02]  /*1e340*/  F2FP.BF16.F32.PACK_AB R25, R48, R47 ;  /* 0x0000002f3019723e */ /* 0x000fe400000010ff */
[----:B------:R-:W-:Y:S02]  /*1e350*/  F2FP.BF16.F32.PACK_AB R26, R171, R173 ;  /* 0x000000adab1a723e */ /* 0x000fe400000010ff */
[----:B------:R-:W-:Y:S01]  /*1e360*/  F2FP.BF16.F32.PACK_AB R27, R79, R113 ;  /* 0x000000714f1b723e */ /* 0x000fe200000010ff */
[----:B------:R1:W-:Y:S04]  /*1e370*/  STSM.16.M88.4 [R98], R12 ;  /* 0x0000000c62007844 */ /* 0x0003e80000000200 */
[----:B----4-:R-:W4:Y:S04]  /*1e380*/  LDL.LU R99, [R1+0x80] ;  /* 0x0000800001637983 */ /* 0x010f280000300800 */
[----:B------:R0:W-:Y:S01]  /*1e390*/  STSM.16.M88.4 [R94], R24 ;  /* 0x000000185e007844 */ /* 0x0001e20000000200 */
[----:B------:R-:W-:-:S02]  /*1e3a0*/  F2FP.BF16.F32.PACK_AB R28, R168, R170 ;  /* 0x000000aaa81c723e */ /* 0x000fc400000010ff */
[----:B------:R-:W-:Y:S01]  /*1e3b0*/  F2FP.BF16.F32.PACK_AB R29, R52, R49 ;  /* 0x00000031341d723e */ /* 0x000fe200000010ff */
[----:B-1----:R-:W4:Y:S01]  /*1e3c0*/  LDL.LU R98, [R1+0x84] ;  /* 0x0000840001627983 */ /* 0x002f220000300800 */
[----:B------:R-:W-:Y:S02]  /*1e3d0*/  F2FP.BF16.F32.PACK_AB R30, R167, R169 ;  /* 0x000000a9a71e723e */ /* 0x000fe400000010ff */
[----:B------:R-:W-:Y:S01]  /*1e3e0*/  F2FP.BF16.F32.PACK_AB R31, R82, R121 ;  /* 0x00000079521f723e */ /* 0x000fe200000010ff */
[----:B0-----:R-:W4:Y:S01]  /*1e3f0*/  LDL.LU R94, [R1+0x88] ;  /* 0x00008800015e7983 */ /* 0x001f220000300800 */
[----:B------:R-:W-:Y:S02]  /*1e400*/  F2FP.BF16.F32.PACK_AB R12, R164, R166 ;  /* 0x000000a6a40c723e */ /* 0x000fe400000010ff */
[----:B------:R-:W-:Y:S02]  /*1e410*/  F2FP.BF16.F32.PACK_AB R13, R59, R55 ;  /* 0x000000373b0d723e */ /* 0x000fe400000010ff */
[----:B------:R-:W-:-:S02]  /*1e420*/  F2FP.BF16.F32.PACK_AB R14, R147, R165 ;  /* 0x000000a5930e723e */ /* 0x000fc400000010ff */
[----:B------:R-:W-:Y:S01]  /*1e430*/  F2FP.BF16.F32.PACK_AB R15, R87, R83 ;  /* 0x00000053570f723e */ /* 0x000fe200000010ff */
[----:B---3--:R0:W-:Y:S04]  /*1e440*/  STSM.16.M88.4 [R86], R28 ;  /* 0x0000001c56007844 */ /* 0x0081e80000000200 */
[----:B--2---:R1:W-:Y:S04]  /*1e450*/  STSM.16.M88.4 [R2], R12 ;  /* 0x0000000c02007844 */ /* 0x0043e80000000200 */
[----:B0-----:R-:W2:Y:S04]  /*1e460*/  LDL.LU R86, [R1+0x8c] ;  /* 0x00008c0001567983 */ /* 0x001ea80000300800 */
[----:B-1----:R-:W3:Y:S01]  /*1e470*/  LDL.LU R2, [R1+0x90] ;  /* 0x0000900001027983 */ /* 0x002ee20000300800 */
        /* <DEDUP_REMOVED lines=13> */
[----:B----4-:R1:W-:Y:S01]  /*1e550*/  STSM.16.M88.4 [R99], R28 ;  /* 0x0000001c63007844 */ /* 0x0103e20000000200 */
[----:B0-----:R-:W-:-:S02]  /*1e560*/  F2FP.BF16.F32.PACK_AB R24, R6, R5 ;  /* 0x000000050618723e */ /* 0x001fc400000010ff */
[----:B------:R-:W-:Y:S02]  /*1e570*/  F2FP.BF16.F32.PACK_AB R25, R78, R76 ;  /* 0x0000004c4e19723e */ /* 0x000fe400000010ff */
[----:B------:R-:W-:Y:S02]  /*1e580*/  F2FP.BF16.F32.PACK_AB R26, R65, R64 ;  /* 0x00000040411a723e */ /* 0x000fe400000010ff */
[----:B------:R-:W-:Y:S01]  /*1e590*/  F2FP.BF16.F32.PACK_AB R27, R134, R122 ;  /* 0x0000007a861b723e */ /* 0x000fe200000010ff */
[----:B------:R0:W-:Y:S01]  /*1e5a0*/  STSM.16.M88.4 [R98], R12 ;  /* 0x0000000c62007844 */ /* 0x0001e20000000200 */
[----:B-1----:R-:W-:-:S03]  /*1e5b0*/  F2FP.BF16.F32.PACK_AB R28, R8, R7 ;  /* 0x00000007081c723e */ /* 0x002fc600000010ff */
[----:B------:R1:W-:Y:S01]  /*1e5c0*/  STSM.16.M88.4 [R94], R24 ;  /* 0x000000185e007844 */ /* 0x0003e20000000200 */
[----:B------:R-:W-:Y:S02]  /*1e5d0*/  F2FP.BF16.F32.PACK_AB R29, R84, R80 ;  /* 0x00000050541d723e */ /* 0x000fe400000010ff */
[----:B------:R-:W-:Y:S02]  /*1e5e0*/  F2FP.BF16.F32.PACK_AB R30, R73, R69 ;  /* 0x00000045491e723e */ /* 0x000fe400000010ff */
[----:B------:R-:W-:Y:S02]  /*1e5f0*/  F2FP.BF16.F32.PACK_AB R31, R101, R127 ;  /* 0x0000007f651f723e */ /* 0x000fe400000010ff */
[----:B0-----:R-:W-:Y:S02]  /*1e600*/  F2FP.BF16.F32.PACK_AB R12, R10, R9 ;  /* 0x000000090a0c723e */ /* 0x001fe400000010ff */
[----:B------:R-:W-:Y:S02]  /*1e610*/  F2FP.BF16.F32.PACK_AB R14, R81, R77 ;  /* 0x0000004d510e723e */ /* 0x000fe400000010ff */
[----:B-1----:R-:W-:-:S02]  /*1e620*/  SEL R24, R70, R0, P0 ;  /* 0x0000000046187207 */ /* 0x002fc40000000000 */
[----:B------:R-:W-:Y:S02]  /*1e630*/  SEL R26, R0, R70, P0 ;  /* 0x00000046001a7207 */ /* 0x000fe40000000000 */
[----:B------:R-:W-:Y:S02]  /*1e640*/  SEL R25, R103, R150, P0 ;  /* 0x0000009667197207 */ /* 0x000fe40000000000 */
[----:B------:R-:W-:Y:S02]  /*1e650*/  SEL R27, R150, R103, P0 ;  /* 0x00000067961b7207 */ /* 0x000fe40000000000 */
[----:B------:R-:W-:Y:S02]  /*1e660*/  F2FP.BF16.F32.PACK_AB R13, R25, R24 ;  /* 0x00000018190d723e */ /* 0x000fe400000010ff */
[----:B------:R-:W-:Y:S02]  /*1e670*/  F2FP.BF16.F32.PACK_AB R15, R27, R26 ;  /* 0x0000001a1b0f723e */ /* 0x000fe400000010ff */
[----:B------:R-:W-:-:S04]  /*1e680*/  ISETP.NE.U32.AND P3, PT, RZ, UR4, PT ;  /* 0x00000004ff007c0c */ /* 0x000fc8000bf65070 */
[----:B------:R-:W-:Y:S01]  /*1e690*/  ISETP.NE.AND.EX P3, PT, RZ, UR5, PT, P3 ;  /* 0x00000005ff007c0c */ /* 0x000fe2000bf65330 */
[----:B--2---:R-:W-:Y:S04]  /*1e6a0*/  STSM.16.M88.4 [R86], R28 ;  /* 0x0000001c56007844 */ /* 0x004fe80000000200 */
[----:B---3--:R0:W-:Y:S02]  /*1e6b0*/  STSM.16.M88.4 [R2], R12 ;  /* 0x0000000c02007844 */ /* 0x0081e40000000200 */
[----:B0-----:R-:W0:Y:S02]  /*1e6c0*/  LDC.64 R12, c[0x0][0xc00] ;  /* 0x00030000ff0c7b82 */ /* 0x001e240000000a00 */
[----:B0-----:R-:W-:-:S06]  /*1e6d0*/  IMAD.WIDE R12, R218, 0x4, R12 ;  /* 0x00000004da0c7825 */ /* 0x001fcc00078e020c */
[----:B------:R-:W-:Y:S06]  /*1e6e0*/  BAR.SYNC.DEFER_BLOCKING 0x1, 0x100 ;  /* 0x0044000000007b1d */ /* 0x000fec0000010000 */
[----:B------:R-:W5:Y:S01]  /*1e6f0*/  @P3 LDG.E R11, desc[UR46][R12.64] ;  /* 0x0000002e0c0b3981 */ /* 0x000f62000c1e1900 */
[----:B------:R-:W-:-:S04]  /*1e700*/  ISETP.NE.U32.AND P0, PT, RZ, UR6, PT ;  /* 0x00000006ff007c0c */ /* 0x000fc8000bf05070 */
[----:B------:R-:W-:-:S13]  /*1e710*/  ISETP.NE.AND.EX P0, PT, RZ, UR7, PT, P0 ;  /* 0x00000007ff007c0c */ /* 0x000fda000bf05300 */
[----:B------:R-:W0:Y:S01]  /*1e720*/  @P0 LDC.64 R14, c[0x0][0xc08] ;  /* 0x00030200ff0e0b82 */ /* 0x000e220000000a00 */
[----:B------:R-:W-:Y:S01]  /*1e730*/  ULDC UR6, c[0x0][0xa88] ;  /* 0x0002a20000067ab9 */ /* 0x000fe20000000800 */
[----:B------:R-:W-:Y:S01]  /*1e740*/  IMAD.MOV.U32 R94, RZ, RZ, 0x9b8 ;  /* 0x000009b8ff5e7424 */ /* 0x000fe200078e00ff */
[----:B------:R-:W-:Y:S01]  /*1e750*/  ISETP.GT.AND P1, PT, R217, 0x1, PT ;  /* 0x00000001d900780c */ /* 0x000fe20003f24270 */
[----:B------:R-:W-:-:S03]  /*1e760*/  IMAD.U32 R0, RZ, RZ, UR6 ;  /* 0x00000006ff007e24 */ /* 0x000fc6000f8e00ff */
[----:B------:R-:W-:-:S04]  /*1e770*/  SEL R94, R94, 0x978, P1 ;  /* 0x000009785e5e7807 */ /* 0x000fc80000800000 */
[----:B------:R1:W2:Y:S01]  /*1e780*/  LDC.64 R30, c[0x0][R94+0x218] ;  /* 0x000086005e1e7b82 */ /* 0x0002a20000000a00 */
[----:B0-----:R-:W-:-:S07]  /*1e790*/  @P0 IMAD.WIDE R14, R218, 0x4, R14 ;  /* 0x00000004da0e0825 */ /* 0x001fce00078e020e */
[----:B------:R1:W0:Y:S01]  /*1e7a0*/  LDC.64 R28, c[0x0][R94+0x228] ;  /* 0x00008a005e1c7b82 */ /* 0x0002220000000a00 */
[----:B------:R3:W5:Y:S07]  /*1e7b0*/  @P0 LDG.E R0, desc[UR46][R14.64] ;  /* 0x0000002e0e000981 */ /* 0x00076e000c1e1900 */
[----:B---3--:R1:W3:Y:S01]  /*1e7c0*/  LDC.64 R14, c[0x0][R94+0x220] ;  /* 0x000088005e0e7b82 */ /* 0x0082e20000000a00 */
[----:B------:R-:W-:-:S13]  /*1e7d0*/  ISETP.NE.AND P2, PT, R107, 0x1, PT ;  /* 0x000000016b00780c */ /* 0x000fda0003f45270 */
[----:B------:R-:W4:Y:S08]  /*1e7e0*/  @P2 LDC R2, c[0x0][0xbec] ;  /* 0x0002fb00ff022b82 */ /* 0x000f300000000800 */
[----:B------:R-:W0:Y:S01]  /*1e7f0*/  @P2 LDC R70, c[0x0][0xbf0] ;  /* 0x0002fc00ff462b82 */ /* 0x000e220000000800 */
[----:B-12---:R-:W-:Y:S05]  /*1e800*/  @P0 BRA `(.L_x_1624) ;  /* 0x0000000000100947 */ /* 0x006fea0003800000 */
[----:B------:R-:W-:Y:S05]  /*1e810*/  @!P3 BRA `(.L_x_1624) ;  /* 0x00000000000cb947 */ /* 0x000fea0003800000 */
[----:B-----5:R-:W2:Y:S04]  /*1e820*/  LDG.E R0, desc[UR46][R12.64] ;  /* 0x0000002e0c007981 */ /* 0x020ea8000c1e1900 */
[----:B------:R-:W2:Y:S02]  /*1e830*/  LDG.E R12, desc[UR46][R12.64+0x4] ;  /* 0x0000042e0c0c7981 */ /* 0x000ea4000c1e1900 */
[----:B--2---:R-:W-:-:S07]  /*1e840*/  IMAD.IADD R0, R12, 0x1, -R0 ;  /* 0x000000010c007824 */ /* 0x004fce00078e0a00 */
.L_x_1624:
[----:B------:R-:W2:Y:S04]  /*1e850*/  LDL R123, [R1+0xa4] ;  /* 0x0000a400017b7983 */ /* 0x000ea80000100800 */
[----:B------:R-:W2:Y:S01]  /*1e860*/  LDL R120, [R1+0x94] ;  /* 0x0000940001787983 */ /* 0x000ea20000100800 */
[----:B------:R-:W-:Y:S01]  /*1e870*/  IMAD.IADD R86, R202, 0x1, R199 ;  /* 0x00000001ca567824 */ /* 0x000fe200078e02c7 */
[----:B------:R-:W-:Y:S01]  /*1e880*/  ISETP.NE.U32.AND P0, PT, RZ, UR4, PT ;  /* 0x00000004ff007c0c */ /* 0x000fe2000bf05070 */
[----:B------:R-:W-:Y:S01]  /*1e890*/  IMAD R102, R31, R211, RZ ;  /* 0x000000d31f667224 */ /* 0x000fe200078e02ff */
[----:B------:R-:W-:Y:S01]  /*1e8a0*/  SHF.R.S32.HI R98, RZ, 0x1f, R218 ;  /* 0x0000001fff627819 */ /* 0x000fe200000114da */
[----:B----4-:R-:W-:Y:S01]  /*1e8b0*/  @P2 IMAD.HI.U32 R12, R86, R2, RZ ;  /* 0x00000002560c2227 */ /* 0x010fe200078e00ff */
[----:B------:R-:W-:-:S02]  /*1e8c0*/  ISETP.NE.AND.EX P0, PT, RZ, UR5, PT, P0 ;  /* 0x00000005ff007c0c */ /* 0x000fc4000bf05300 */
[----:B------:R-:W-:Y:S01]  /*1e8d0*/  SEL R105, R222, RZ, P1 ;  /* 0x000000ffde697207 */ /* 0x000fe20000800000 */
[----:B------:R-:W-:Y:S01]  /*1e8e0*/  IMAD.MOV.U32 R2, RZ, RZ, R86 ;  /* 0x000000ffff027224 */ /* 0x000fe200078e0056 */
[----:B0-----:R-:W-:Y:S01]  /*1e8f0*/  @P2 SHF.R.U32.HI R2, RZ, R70, R12 ;  /* 0x00000046ff022219 */ /* 0x001fe2000001160c */
[----:B------:R-:W-:Y:S01]  /*1e900*/  IMAD.WIDE.U32 R30, R30, R211, RZ ;  /* 0x000000d31e1e7225 */ /* 0x000fe200078e00ff */
[----:B------:R0:W1:Y:S01]  /*1e910*/  LDC.64 R12, c[0x0][R94+0x210] ;  /* 0x000084005e0c7b82 */ /* 0x0000620000000a00 */
[----:B------:R-:W-:Y:S02]  /*1e920*/  SEL R70, R218, RZ, !P0 ;  /* 0x000000ffda467207 */ /* 0x000fe40004000000 */
[-C--:B------:R-:W-:Y:S02]  /*1e930*/  IMAD R103, R29, R105.reuse, RZ ;  /* 0x000000691d677224 */ /* 0x080fe400078e02ff */
[----:B------:R-:W-:Y:S01]  /*1e940*/  IMAD.WIDE.U32 R28, R28, R105, RZ ;  /* 0x000000691c1c7225 */ /* 0x000fe200078e00ff */
[----:B0-----:R-:W-:-:S03]  /*1e950*/  SEL R94, R98, RZ, !P0 ;  /* 0x000000ff625e7207 */ /* 0x001fc60004000000 */
[----:B---3--:R-:W-:Y:S01]  /*1e960*/  IMAD R15, R15, R70, RZ ;  /* 0x000000460f0f7224 */ /* 0x008fe200078e02ff */
[----:B------:R-:W0:Y:S01]  /*1e970*/  LDC.64 R98, c[0x0][0xba8] ;  /* 0x0002ea00ff627b82 */ /* 0x000e220000000a00 */
[----:B------:R-:W-:Y:S02]  /*1e980*/  IMAD.IADD R102, R31, 0x1, R102 ;  /* 0x000000011f667824 */ /* 0x000fe400078e0266 */
[C---:B------:R-:W-:Y:S02]  /*1e990*/  IMAD R94, R14.reuse, R94, R15 ;  /* 0x0000005e0e5e7224 */ /* 0x040fe400078e020f */
[----:B------:R-:W-:-:S04]  /*1e9a0*/  IMAD.WIDE.U32 R14, R14, R70, RZ ;  /* 0x000000460e0e7225 */ /* 0x000fc800078e00ff */
[----:B------:R-:W-:Y:S01]  /*1e9b0*/  IMAD.IADD R15, R15, 0x1, R94 ;  /* 0x000000010f0f7824 */ /* 0x000fe200078e025e */
[----:B-----5:R-:W-:Y:S01]  /*1e9c0*/  IADD3 R14, P0, P3, R14, R30, R11 ;  /* 0x0000001e0e0e7210 */ /* 0x020fe20007b1e00b */
[----:B------:R-:W-:Y:S01]  /*1e9d0*/  IMAD.IADD R103, R29, 0x1, R103 ;  /* 0x000000011d677824 */ /* 0x000fe200078e0267 */
[----:B------:R-:W-:Y:S01]  /*1e9e0*/  SHF.R.S32.HI R94, RZ, 0x1f, R11 ;  /* 0x0000001fff5e7819 */ /* 0x000fe2000001140b */
[----:B------:R-:W-:Y:S01]  /*1e9f0*/  IMAD R0, R0, R107, RZ ;  /* 0x0000006b00007224 */ /* 0x000fe200078e02ff */
[----:B------:R-:W-:Y:S02]  /*1ea00*/  IADD3 R28, P4, P5, R2, R14, R28 ;  /* 0x0000000e021c7210 */ /* 0x000fe40007d9e01c */
[----:B------:R-:W-:Y:S02]  /*1ea10*/  IADD3.X R15, R15, R102, R94, P0, P3 ;  /* 0x000000660f0f7210 */ /* 0x000fe400007e645e */
[----:B------:R-:W-:-:S04]  /*1ea20*/  SHF.R.S32.HI R14, RZ, 0x1f, R2 ;  /* 0x0000001fff0e7819 */ /* 0x000fc80000011402 */
[----:B------:R-:W-:Y:S01]  /*1ea30*/  IADD3.X R29, R14, R15, R103, P4, P5 ;  /* 0x0000000f0e1d7210 */ /* 0x000fe200027ea467 */
[----:B------:R-:W-:Y:S01]  /*1ea40*/  IMAD.MOV R14, RZ, RZ, -R2 ;  /* 0x000000ffff0e7224 */ /* 0x000fe200078e0a02 */
[----:B0-----:R-:W0:Y:S03]  /*1ea50*/  @!P1 LDC R98, c[0x0][0xb50] ;  /* 0x0002d400ff629b82 */ /* 0x001e260000000800 */
[----:B------:R-:W-:-:S05]  /*1ea60*/  IMAD R14, R107, R14, R86 ;  /* 0x0000000e6b0e7224 */ /* 0x000fca00078e0256 */
[----:B------:R-:W3:Y:S01]  /*1ea70*/  @!P1 LDC R99, c[0x0][0xb54] ;  /* 0x0002d500ff639b82 */ /* 0x000ee20000000800 */
[----:B------:R-:W-:Y:S01]  /*1ea80*/  SHF.R.S32.HI R2, RZ, 0x1f, R14 ;  /* 0x0000001fff027819 */ /* 0x000fe2000001140e */
[-C--:B-1----:R-:W-:Y:S02]  /*1ea90*/  IMAD R13, R13, R14.reuse, RZ ;  /* 0x0000000e0d0d7224 */ /* 0x082fe400078e02ff */
[----:B------:R-:W-:-:S04]  /*1eaa0*/  IMAD.WIDE.U32 R28, R12, R14, R28 ;  /* 0x0000000e0c1c7225 */ /* 0x000fc800078e001c */
[----:B------:R-:W-:-:S04]  /*1eab0*/  IMAD R2, R12, R2, R13 ;  /* 0x000000020c027224 */ /* 0x000fc800078e020d */
[----:B------:R-:W-:Y:S01]  /*1eac0*/  IMAD.IADD R2, R29, 0x1, R2 ;  /* 0x000000011d027824 */ /* 0x000fe200078e0202 */
[----:B0-----:R-:W-:-:S05]  /*1ead0*/  LEA R98, P0, R28, R98, 0x2 ;  /* 0x000000621c627211 */ /* 0x001fca00078010ff */
[----:B------:R-:W-:Y:S01]  /*1eae0*/  SHFL.IDX PT, R12, R98, RZ, 0x1c1f ;  /* 0x001c1fff620c7589 */ /* 0x000fe200000e0000 */
[----:B---3--:R-:W-:-:S03]  /*1eaf0*/  LEA.HI.X R2, R28, R99, R2, 0x2, P0 ;  /* 0x000000631c027211 */ /* 0x008fc600000f1402 */
[----:B------:R-:W-:Y:S04]  /*1eb00*/  SHFL.IDX PT, R14, R98, 0x1, 0x1c1f ;  /* 0x003c1f00620e7f89 */ /* 0x000fe800000e0000 */
[----:B------:R-:W0:Y:S04]  /*1eb10*/  SHFL.IDX PT, R13, R2, RZ, 0x1c1f ;  /* 0x001c1fff020d7589 */ /* 0x000e2800000e0000 */
[----:B------:R1:W3:Y:S01]  /*1eb20*/  SHFL.IDX PT, R15, R2, 0x1, 0x1c1f ;  /* 0x003c1f00020f7f89 */ /* 0x0002e200000e0000 */
[----:B--2---:R-:W-:Y:S01]  /*1eb30*/  IMAD.IADD R28, R123, 0x1, R199 ;  /* 0x000000017b1c7824 */ /* 0x004fe200078e02c7 */
[----:B------:R-:W-:-:S03]  /*1eb40*/  LOP3.LUT P0, RZ, R120, 0x3, RZ, 0xc0, !PT ;  /* 0x0000000378ff7812 */ /* 0x000fc6000780c0ff */
[C---:B-1----:R-:W-:Y:S01]  /*1eb50*/  VIADD R2, R28.reuse, 0x8 ;  /* 0x000000081c027836 */ /* 0x042fe20000000000 */
[----:B------:R-:W-:-:S04]  /*1eb60*/  ISETP.GE.OR P3, PT, R28, R0, P0 ;  /* 0x000000001c00720c */ /* 0x000fc80000766670 */
[----:B------:R-:W-:-:S09]  /*1eb70*/  ISETP.GE.OR P0, PT, R2, R0, P0 ;  /* 0x000000000200720c */ /* 0x000fd20000706670 */
[----:B0-----:R0:W-:Y:S04]  /*1eb80*/  @!P3 ST.E desc[UR46][R12.64], R163 ;  /* 0x000000a30c00b985 */ /* 0x0011e8000c10192e */
[----:B---3--:R0:W-:Y:S01]  /*1eb90*/  @!P0 ST.E desc[UR46][R14.64], R162 ;  /* 0x000000a20e008985 */ /* 0x0081e2000c10192e */
[----:B------:R-:W-:Y:S05]  /*1eba0*/  @P1 BRA `(.L_x_1625) ;  /* 0x0000000c00fc1947 */ /* 0x000fea0003800000 */
[----:B------:R-:W1:Y:S01]  /*1ebb0*/  S2R R120, SR_TID.X ;  /* 0x0000000000787919 */ /* 0x000e620000002100 */
[----:B------:R-:W2:Y:S01]  /*1ebc0*/  @P2 LDC R10, c[0x0][0xbec] ;  /* 0x0002fb00ff0a2b82 */ /* 0x000ea20000000800 */
[----:B------:R-:W-:-:S07]  /*1ebd0*/  ULDC.64 UR4, c[0x0][0xaa0] ;  /* 0x0002a80000047ab9 */ /* 0x000fce0000000a00 */
[----:B0-----:R-:W0:Y:S01]  /*1ebe0*/  @P2 LDC R15, c[0x0][0xbf0] ;  /* 0x0002fc00ff0f2b82 */ /* 0x001e220000000800 */
[----:B-1----:R-:W-:-:S05]  /*1ebf0*/  VIADD R8, R120, 0xffffff80 ;  /* 0xffffff8078087836 */ /* 0x002fca0000000000 */
[----:B------:R-:W-:-:S04]  /*1ec00*/  SHF.R.S32.HI R3, RZ, 0x1f, R8 ;  /* 0x0000001fff037819 */ /* 0x000fc80000011408 */
[----:B------:R-:W-:-:S04]  /*1ec10*/  LEA.HI R3, R3, R8, RZ, 0x3 ;  /* 0x0000000803037211 */ /* 0x000fc800078f18ff */
[----:B------:R-:W-:-:S05]  /*1ec20*/  LOP3.LUT R3, R3, 0xfffffff8, RZ, 0xc0, !PT ;  /* 0xfffffff803037812 */ /* 0x000fca00078ec0ff */
[----:B------:R-:W-:-:S04]  /*1ec30*/  IMAD.IADD R8, R8, 0x1, -R3 ;  /* 0x0000000108087824 */ /* 0x000fc800078e0a03 */
[----:B------:R-:W-:-:S04]  /*1ec40*/  IMAD R3, R17, 0x8, R8 ;  /* 0x0000000811037824 */ /* 0x000fc800078e0208 */
[----:B------:R-:W-:-:S04]  /*1ec50*/  IMAD.SHL.U32 R3, R3, 0x8, RZ ;  /* 0x0000000803037824 */ /* 0x000fc800078e00ff */
[----:B------:R-:W-:-:S03]  /*1ec60*/  IMAD.WIDE R2, R3, 0x2, R32 ;  /* 0x0000000203027825 */ /* 0x000fc600078e0220 */
[C---:B------:R-:W-:Y:S02]  /*1ec70*/  IADD3 R25, P0, R2.reuse, 0x1000, RZ ;  /* 0x0000100002197810 */ /* 0x040fe40007f1e0ff */
[C---:B------:R-:W-:Y:S02]  /*1ec80*/  IADD3 R29, P1, R2.reuse, 0x2000, RZ ;  /* 0x00002000021d7810 */ /* 0x040fe40007f3e0ff */
[C---:B------:R-:W-:Y:S02]  /*1ec90*/  IADD3 R33, P3, R2.reuse, 0x3000, RZ ;  /* 0x0000300002217810 */ /* 0x040fe40007f7e0ff */
[C---:B------:R-:W-:Y:S02]  /*1eca0*/  IADD3 R37, P4, R2.reuse, 0x4000, RZ ;  /* 0x0000400002257810 */ /* 0x040fe40007f9e0ff */
[----:B------:R-:W-:Y:S02]  /*1ecb0*/  IADD3 R41, P5, R2, 0x5000, RZ ;  /* 0x0000500002297810 */ /* 0x000fe40007fbe0ff */
[----:B------:R-:W-:-:S02]  /*1ecc0*/  LOP3.LUT R24, R25, 0x380, RZ, 0xc0, !PT ;  /* 0x0000038019187812 */ /* 0x000fc400078ec0ff */
[----:B------:R-:W-:Y:S02]  /*1ecd0*/  LOP3.LUT R28, R29, 0x380, RZ, 0xc0, !PT ;  /* 0x000003801d1c7812 */ /* 0x000fe400078ec0ff */
[----:B------:R-:W-:Y:S02]  /*1ece0*/  LOP3.LUT R32, R33, 0x380, RZ, 0xc0, !PT ;  /* 0x0000038021207812 */ /* 0x000fe400078ec0ff */
[----:B------:R-:W-:Y:S02]  /*1ecf0*/  LOP3.LUT R36, R37, 0x380, RZ, 0xc0, !PT ;  /* 0x0000038025247812 */ /* 0x000fe400078ec0ff */
[----:B------:R-:W-:Y:S02]  /*1ed00*/  LOP3.LUT R40, R41, 0x380, RZ, 0xc0, !PT ;  /* 0x0000038029287812 */ /* 0x000fe400078ec0ff */
[----:B------:R-:W-:Y:S02]  /*1ed10*/  SHF.R.U64 R24, R24, 0x3, RZ ;  /* 0x0000000318187819 */ /* 0x000fe400000012ff */
[----:B------:R-:W-:-:S02]  /*1ed20*/  SHF.R.U64 R28, R28, 0x3, RZ ;  /* 0x000000031c1c7819 */ /* 0x000fc400000012ff */
        /* <DEDUP_REMOVED lines=13> */
[----:B------:R-:W-:Y:S01]  /*1ee00*/  IADD3 R45, P0, R2, 0x6000, RZ ;  /* 0x00006000022d7810 */ /* 0x000fe20007f1e0ff */
[----:B------:R-:W-:Y:S01]  /*1ee10*/  IMAD R94, R94, UR4, RZ ;  /* 0x000000045e5e7c24 */ /* 0x000fe2000f8e02ff */
[----:B------:R-:W-:Y:S01]  /*1ee20*/  IADD3 R49, P1, R2, 0x7000, RZ ;  /* 0x0000700002317810 */ /* 0x000fe20007f3e0ff */
[----:B------:R-:W-:Y:S01]  /*1ee30*/  IMAD R8, R8, 0x20, R17 ;  /* 0x0000002008087824 */ /* 0x000fe200078e0211 */
[C---:B------:R-:W-:Y:S01]  /*1ee40*/  IADD3 R53, P3, R2.reuse, 0x8000, RZ ;  /* 0x0000800002357810 */ /* 0x040fe20007f7e0ff */
[----:B------:R-:W5:Y:S01]  /*1ee50*/  LD.E.128 R24, desc[UR46][R24.64] ;  /* 0x0000002e18187980 */ /* 0x000f62000c101d00 */
[----:B------:R-:W-:-:S02]  /*1ee60*/  IADD3 R57, P4, R2, 0x9000, RZ ;  /* 0x0000900002397810 */ /* 0x000fc40007f9e0ff */
[----:B------:R-:W-:Y:S01]  /*1ee70*/  IADD3 R61, P5, R2, 0xa000, RZ ;  /* 0x0000a000023d7810 */ /* 0x000fe20007fbe0ff */
        /* <DEDUP_REMOVED lines=25> */
[C---:B------:R-:W-:Y:S01]  /*1f010*/  LOP3.LUT R9, R2.reuse, 0x380, RZ, 0xc0, !PT ;  /* 0x0000038002097812 */ /* 0x040fe200078ec0ff */
[----:B------:R-:W-:Y:S01]  /*1f020*/  IMAD.IADD R13, R199, 0x1, R8 ;  /* 0x00000001c70d7824 */ /* 0x000fe200078e0208 */
[C---:B------:R-:W-:Y:S01]  /*1f030*/  IADD3 R73, P1, R2.reuse, 0xc000, RZ ;  /* 0x0000c00002497810 */ /* 0x040fe20007f3e0ff */
[----:B------:R-:W5:Y:S01]  /*1f040*/  LD.E.128 R44, desc[UR46][R44.64] ;  /* 0x0000002e2c2c7980 */ /* 0x000f62000c101d00 */
[C---:B------:R-:W-:Y:S02]  /*1f050*/  IADD3 R77, P3, R2.reuse, 0xd000, RZ ;  /* 0x0000d000024d7810 */ /* 0x040fe40007f7e0ff */
[C---:B------:R-:W-:Y:S01]  /*1f060*/  IADD3 R81, P4, R2.reuse, 0xe000, RZ ;  /* 0x0000e00002517810 */ /* 0x040fe20007f9e0ff */
[----:B------:R-:W5:Y:S01]  /*1f070*/  LD.E.128 R48, desc[UR46][R48.64] ;  /* 0x0000002e30307980 */ /* 0x000f62000c101d00 */
[----:B------:R-:W-:Y:S02]  /*1f080*/  IADD3 R7, P5, R2, 0xf000, RZ ;  /* 0x0000f00002077810 */ /* 0x000fe40007fbe0ff */
[----:B------:R-:W-:Y:S01]  /*1f090*/  LOP3.LUT R64, R65, 0x380, RZ, 0xc0, !PT ;  /* 0x0000038041407812 */ /* 0x000fe200078ec0ff */
[----:B------:R-:W5:Y:S01]  /*1f0a0*/  LD.E.128 R52, desc[UR46][R52.64] ;  /* 0x0000002e34347980 */ /* 0x000f62000c101d00 */
[----:B------:R-:W-:Y:S01]  /*1f0b0*/  LOP3.LUT R72, R73, 0x380, RZ, 0xc0, !PT ;  /* 0x0000038049487812 */ /* 0x000fe200078ec0ff */
[----:B------:R-:W-:Y:S01]  /*1f0c0*/  IMAD.X R85, RZ, RZ, R3, P5 ;  /* 0x000000ffff557224 */ /* 0x000fe200028e0603 */
[----:B------:R-:W-:Y:S01]  /*1f0d0*/  LOP3.LUT R76, R77, 0x380, RZ, 0xc0, !PT ;  /* 0x000003804d4c7812 */ /* 0x000fe200078ec0ff */
[----:B------:R-:W5:Y:S01]  /*1f0e0*/  LD.E.128 R56, desc[UR46][R56.64] ;  /* 0x0000002e38387980 */ /* 0x000f62000c101d00 */
[----:B------:R-:W-:-:S02]  /*1f0f0*/  LOP3.LUT R80, R81, 0x380, RZ, 0xc0, !PT ;  /* 0x0000038051507812 */ /* 0x000fc400078ec0ff */
[----:B------:R-:W-:Y:S01]  /*1f100*/  SHF.R.U64 R9, R9, 0x3, RZ ;  /* 0x0000000309097819 */ /* 0x000fe200000012ff */
[----:B------:R-:W5:Y:S01]  /*1f110*/  LD.E.128 R60, desc[UR46][R60.64] ;  /* 0x0000002e3c3c7980 */ /* 0x000f62000c101d00 */
[----:B------:R-:W-:Y:S02]  /*1f120*/  LOP3.LUT R5, R7, 0x380, RZ, 0xc0, !PT ;  /* 0x0000038007057812 */ /* 0x000fe400078ec0ff */
[----:B------:R-:W-:Y:S02]  /*1f130*/  SHF.R.U64 R64, R64, 0x3, RZ ;  /* 0x0000000340407819 */ /* 0x000fe400000012ff */
[----:B------:R-:W-:Y:S02]  /*1f140*/  SHF.R.U64 R72, R72, 0x3, RZ ;  /* 0x0000000348487819 */ /* 0x000fe400000012ff */
[----:B------:R-:W-:Y:S02]  /*1f150*/  SHF.R.U64 R76, R76, 0x3, RZ ;  /* 0x000000034c4c7819 */ /* 0x000fe400000012ff */
[----:B------:R-:W-:-:S02]  /*1f160*/  SHF.R.U64 R80, R80, 0x3, RZ ;  /* 0x0000000350507819 */ /* 0x000fc400000012ff */
[----:B------:R-:W-:Y:S02]  /*1f170*/  LOP3.LUT R4, R9, R2, RZ, 0x3c, !PT ;  /* 0x0000000209047212 */ /* 0x000fe400078e3cff */
[----:B------:R-:W-:Y:S01]  /*1f180*/  SHF.R.U64 R2, R5, 0x3, RZ ;  /* 0x0000000305027819 */ /* 0x000fe200000012ff */
[--C-:B------:R-:W-:Y:S01]  /*1f190*/  IMAD.MOV.U32 R5, RZ, RZ, R3.reuse ;  /* 0x000000ffff057224 */ /* 0x100fe200078e0003 */
        /* <DEDUP_REMOVED lines=9> */
[C---:B------:R-:W-:Y:S01]  /*1f230*/  IMAD R9, R11.reuse, UR5, R94 ;  /* 0x000000050b097c24 */ /* 0x040fe2000f8e025e */
[----:B------:R-:W5:Y:S01]  /*1f240*/  LD.E.128 R4, desc[UR46][R4.64] ;  /* 0x0000002e04047980 */ /* 0x000f62000c101d00 */
[----:B------:R-:W-:Y:S01]  /*1f250*/  IMAD.WIDE.U32 R2, R11, UR4, RZ ;  /* 0x000000040b027c25 */ /* 0x000fe2000f8e00ff */
[----:B------:R-:W-:-:S02]  /*1f260*/  ULDC.64 UR4, c[0x0][0xae8] ;  /* 0x0002ba0000047ab9 */ /* 0x000fc40000000a00 */
[----:B------:R-:W5:Y:S01]  /*1f270*/  LD.E.128 R64, desc[UR46][R64.64] ;  /* 0x0000002e40407980 */ /* 0x000f62000c101d00 */
[----:B------:R-:W-:Y:S02]  /*1f280*/  IMAD.IADD R3, R3, 0x1, R9 ;  /* 0x0000000103037824 */ /* 0x000fe400078e0209 */
[----:B--2---:R-:W-:Y:S01]  /*1f290*/  @P2 IMAD.HI.U32 R8, R13, R10, RZ ;  /* 0x0000000a0d082227 */ /* 0x004fe200078e00ff */
[----:B------:R-:W5:Y:S01]  /*1f2a0*/  LD.E.128 R72, desc[UR46][R72.64] ;  /* 0x0000002e48487980 */ /* 0x000f62000c101d00 */
[----:B------:R-:W-:Y:S02]  /*1f2b0*/  SHF.R.S32.HI R11, RZ, 0x1f, R70 ;  /* 0x0000001fff0b7819 */ /* 0x000fe40000011446 */
[C---:B------:R-:W-:Y:S01]  /*1f2c0*/  IMAD.WIDE.U32 R2, R211.reuse, UR4, R2 ;  /* 0x00000004d3027c25 */ /* 0x040fe2000f8e0002 */
        /* <DEDUP_REMOVED lines=8> */
[----:B-1----:R-:W1:Y:S01]  /*1f350*/  FENCE.VIEW.ASYNC.S ;  /* 0x00000000000073c6 */ /* 0x002e620000000000 */
[----:B------:R-:W-:Y:S01]  /*1f360*/  IMAD R3, R211, UR5, R3 ;  /* 0x00000005d3037c24 */ /* 0x000fe2000f8e0203 */
[----:B------:R-:W-:Y:S01]  /*1f370*/  ULDC.64 UR4, c[0x0][0xaf0] ;  /* 0x0002bc0000047ab9 */ /* 0x000fe20000000a00 */
[----:B------:R-:W-:Y:S01]  /*1f380*/  IMAD.MOV.U32 R9, RZ, RZ, R13 ;  /* 0x000000ffff097224 */ /* 0x000fe200078e000d */
[----:B0-----:R-:W-:Y:S01]  /*1f390*/  @P2 SHF.R.U32.HI R9, RZ, R15, R8 ;  /* 0x0000000fff092219 */ /* 0x001fe20000011608 */
[----:B------:R-:W-:-:S03]  /*1f3a0*/  IMAD R11, R11, UR4, RZ ;  /* 0x000000040b0b7c24 */ /* 0x000fc6000f8e02ff */
[----:B------:R-:W-:Y:S01]  /*1f3b0*/  SHF.R.S32.HI R8, RZ, 0x1f, R9 ;  /* 0x0000001fff087819 */ /* 0x000fe20000011409 */
[C---:B------:R-:W-:Y:S02]  /*1f3c0*/  IMAD R11, R70.reuse, UR5, R11 ;  /* 0x00000005460b7c24 */ /* 0x040fe4000f8e020b */
[----:B------:R-:W-:Y:S01]  /*1f3d0*/  IMAD.WIDE.U32 R2, R70, UR4, R2 ;  /* 0x0000000446027c25 */ /* 0x000fe2000f8e0002 */
[----:B------:R-:W-:-:S03]  /*1f3e0*/  ULDC.64 UR4, c[0x0][0xae0] ;  /* 0x0002b80000047ab9 */ /* 0x000fc60000000a00 */
[----:B------:R-:W-:Y:S02]  /*1f3f0*/  IMAD.MOV R12, RZ, RZ, -R9 ;  /* 0x000000ffff0c7224 */ /* 0x000fe400078e0a09 */
[----:B------:R-:W-:Y:S02]  /*1f400*/  IMAD R10, R8, UR4, RZ ;  /* 0x00000004080a7c24 */ /* 0x000fe4000f8e02ff */
[----:B------:R-:W-:Y:S02]  /*1f410*/  IMAD.IADD R3, R3, 0x1, R11 ;  /* 0x0000000103037824 */ /* 0x000fe400078e020b */
[----:B------:R-:W-:Y:S02]  /*1f420*/  IMAD R107, R107, R12, R13 ;  /* 0x0000000c6b6b7224 */ /* 0x000fe400078e020d */
[----:B------:R-:W-:Y:S02]  /*1f430*/  VIADD R8, R16, 0x28420 ;  /* 0x0002842010087836 */ /* 0x000fe40000000000 */
[----:B------:R-:W-:-:S03]  /*1f440*/  IMAD.WIDE.U32 R2, R9, UR4, R2 ;  /* 0x0000000409027c25 */ /* 0x000fc6000f8e0002 */
[----:B------:R-:W-:Y:S01]  /*1f450*/  PRMT R8, RZ, 0x654, R8 ;  /* 0x00000654ff087816 */ /* 0x000fe20000000008 */
[----:B------:R-:W-:Y:S01]  /*1f460*/  IMAD R11, R9, UR5, R10 ;  /* 0x00000005090b7c24 */ /* 0x000fe2000f8e020a */
[----:B------:R-:W-:Y:S01]  /*1f470*/  SHF.R.S32.HI R9, RZ, 0x1f, R107 ;  /* 0x0000001fff097819 */ /* 0x000fe2000001146b */
[----:B------:R-:W-:Y:S01]  /*1f480*/  ULDC.64 UR4, c[0x0][0xad8] ;  /* 0x0002b60000047ab9 */ /* 0x000fe20000000a00 */
[----:B-1----:R0:W-:Y:S01]  /*1f490*/  SYNCS.ARRIVE.TRANS64.RED.A1T0 RZ, [R8+URZ], RZ ;  /* 0x000000ff08ff79a7 */ /* 0x0021e2000810043f */
[----:B------:R-:W-:Y:S02]  /*1f4a0*/  IMAD.IADD R3, R3, 0x1, R11 ;  /* 0x0000000103037824 */ /* 0x000fe400078e020b */
[----:B------:R-:W-:-:S04]  /*1f4b0*/  IMAD.WIDE.U32 R2, R107, UR4, R2 ;  /* 0x000000046b027c25 */ /* 0x000fc8000f8e0002 */
[----:B0-----:R-:W-:-:S04]  /*1f4c0*/  IMAD R8, R9, UR4, RZ ;  /* 0x0000000409087c24 */ /* 0x001fc8000f8e02ff */
[----:B------:R-:W-:Y:S01]  /*1f4d0*/  IMAD R107, R107, UR5, R8 ;  /* 0x000000056b6b7c24 */ /* 0x000fe2000f8e0208 */
[----:B------:R-:W-:Y:S02]  /*1f4e0*/  ULDC.64 UR4, c[0x0][0xa80] ;  /* 0x0002a00000047ab9 */ /* 0x000fe40000000a00 */
[----:B------:R-:W-:Y:S01]  /*1f4f0*/  LEA R20, P0, R2, UR4, 0x1 ;  /* 0x0000000402147c11 */ /* 0x000fe2000f8008ff */
[----:B------:R-:W-:Y:S01]  /*1f500*/  IMAD.IADD R3, R3, 0x1, R107 ;  /* 0x0000000103037824 */ /* 0x000fe200078e026b */
[----:B------:R-:W-:Y:S01]  /*1f510*/  UMOV UR4, 0xffffffff ;  /* 0xffffffff00047882 */ /* 0x000fe20000000000 */
[----:B------:R-:W-:-:S03]  /*1f520*/  IMAD.IADD R199, R17, 0x1, R199 ;  /* 0x0000000111c77824 */ /* 0x000fc600078e02c7 */
[----:B------:R-:W-:Y:S01]  /*1f530*/  LEA.HI.X R68, R2, UR5, R3, 0x1, P0 ;  /* 0x0000000502447c11 */ /* 0x000fe200080f0c03 */
[----:B------:R-:W-:Y:S06]  /*1f540*/  BRA.DIV UR4, `(.L_x_1626) ;  /* 0x0000010a04b87947 */ /* 0x000fec000b800000 */
[----:B------:R0:W1:Y:S04]  /*1f550*/  SHFL.IDX PT, R21, R68, RZ, 0x181f ;  /* 0x00181fff44157589 */ /* 0x00006800000e0000 */
[----:B------:R0:W2:Y:S02]  /*1f560*/  SHFL.IDX PT, R14, R20, RZ, 0x181f ;  /* 0x00181fff140e7589 */ /* 0x0000a400000e0000 */
.L_x_1993:
[----:B------:R-:W-:Y:S01]  /*1f570*/  ISETP.GE.AND P0, PT, R199, R0, PT ;  /* 0x00000000c700720c */ /* 0x000fe20003f06270 */
[----:B------:R-:W-:-:S12]  /*1f580*/  BSSY B1, `(.L_x_1627) ;  /* 0x0000013000017945 */ /* 0x000fd80003800000 */
[----:B------:R-:W-:Y:S05]  /*1f590*/  @P0 BRA `(.L_x_1628) ;  /* 0x0000000000440947 */ /* 0x000fea0003800000 */
[----:B------:R-:W-:Y:S02]  /*1f5a0*/  ULDC UR4, c[0x0][0xac8] ;  /* 0x0002b20000047ab9 */ /* 0x000fe40000000800 */
[----:B------:R-:W-:Y:S02]  /*1f5b0*/  ISETP.GE.AND P3, PT, R18, UR4, PT ;  /* 0x0000000412007c0c */ /* 0x000fe4000bf66270 */
[----:B------:R-:W-:Y:S02]  /*1f5c0*/  ISETP.GE.AND P2, PT, R194, UR4, PT ;  /* 0x00000004c2007c0c */ /* 0x000fe4000bf46270 */
[----:B------:R-:W-:Y:S02]  /*1f5d0*/  ISETP.GE.AND P1, PT, R208, UR4, PT ;  /* 0x00000004d0007c0c */ /* 0x000fe4000bf26270 */
[----:B------:R-:W-:-:S07]  /*1f5e0*/  ISETP.GE.AND P0, PT, R210, UR4, PT ;  /* 0x00000004d2007c0c */ /* 0x000fce000bf06270 */
[-C--:B--2---:R-:W-:Y:S02]  /*1f5f0*/  @!P3 LEA R2, P5, R18, R14.reuse, 0x1 ;  /* 0x0000000e1202b211 */ /* 0x084fe400078a08ff */
[-C--:B------:R-:W-:Y:S02]  /*1f600*/  @!P2 LEA R8, P4, R194, R14.reuse, 0x1 ;  /* 0x0000000ec208a211 */ /* 0x080fe400078808ff */
[-C--:B-1----:R-:W-:Y:S02]  /*1f610*/  @!P3 LEA.HI.X R3, R18, R21.reuse, R19, 0x1, P5 ;  /* 0x000000151203b211 */ /* 0x082fe400028f0c13 */
[-C--:B------:R-:W-:Y:S02]  /*1f620*/  @!P1 LEA R10, P5, R208, R14.reuse, 0x1 ;  /* 0x0000000ed00a9211 */ /* 0x080fe400078a08ff */
[----:B------:R-:W-:Y:S01]  /*1f630*/  @!P2 LEA.HI.X R9, R194, R21, R216, 0x1, P4 ;  /* 0x00000015c209a211 */ /* 0x000fe200020f0cd8 */
[----:B-----5:R3:W-:Y:S01]  /*1f640*/  @!P3 ST.E.128 desc[UR46][R2.64], R4 ;  /* 0x000000040200b985 */ /* 0x0207e2000c101d2e */
[----:B------:R-:W-:-:S02]  /*1f650*/  @!P0 LEA R12, P4, R210, R14, 0x1 ;  /* 0x0000000ed20c8211 */ /* 0x000fc400078808ff */
[-C--:B------:R-:W-:Y:S01]  /*1f660*/  @!P1 LEA.HI.X R11, R208, R21.reuse, R221, 0x1, P5 ;  /* 0x00000015d00b9211 */ /* 0x080fe200028f0cdd */
[----:B------:R3:W-:Y:S01]  /*1f670*/  @!P2 ST.E.128 desc[UR46][R8.64], R36 ;  /* 0x000000240800a985 */ /* 0x0007e2000c101d2e */
[----:B------:R-:W-:-:S03]  /*1f680*/  @!P0 LEA.HI.X R13, R210, R21, R220, 0x1, P4 ;  /* 0x00000015d20d8211 */ /* 0x000fc600020f0cdc */
[----:B------:R3:W-:Y:S04]  /*1f690*/  @!P1 ST.E.128 desc[UR46][R10.64], R52 ;  /* 0x000000340a009985 */ /* 0x0007e8000c101d2e */
[----:B------:R3:W-:Y:S02]  /*1f6a0*/  @!P0 ST.E.128 desc[UR46][R12.64], R72 ;  /* 0x000000480c008985 */ /* 0x0007e4000c101d2e */
.L_x_1628:
[----:B------:R-:W-:Y:S05]  /*1f6b0*/  BSYNC B1 ;  /* 0x0000000000017941 */ /* 0x000fea0003800000 */
.L_x_1627:
[----:B------:R-:W-:-:S03]  /*1f6c0*/  UMOV UR4, 0xffffffff ;  /* 0xffffffff00047882 */ /* 0x000fc60000000000 */
[----:B------:R-:W-:Y:S05]  /*1f6d0*/  BRA.DIV UR4, `(.L_x_1629) ;  /* 0x0000010a04887947 */ /* 0x000fea000b800000 */
[----:B---3--:R3:W4:Y:S04]  /*1f6e0*/  SHFL.IDX PT, R9, R68, 0x1, 0x181f ;  /* 0x00381f0044097f89 */ /* 0x00872800000e0000 */
[----:B--2---:R3:W2:Y:S02]  /*1f6f0*/  SHFL.IDX PT, R14, R20, 0x1, 0x181f ;  /* 0x00381f00140e7f89 */ /* 0x0046a400000e0000 */
.L_x_1997:
[----:B------:R-:W-:Y:S01]  /*1f700*/  VIADD R3, R199, 0x20 ;  /* 0x00000020c7037836 */ /* 0x000fe20000000000 */
[----:B------:R-:W-:Y:S04]  /*1f710*/  BSSY B1, `(.L_x_1630) ;  /* 0x0000014000017945 */ /* 0x000fe80003800000 */
[----:B------:R-:W-:-:S13]  /*1f720*/  ISETP.GE.AND P0, PT, R3, R0, PT ;  /* 0x000000000300720c */ /* 0x000fda0003f06270 */
[----:B------:R-:W-:Y:S05]  /*1f730*/  @P0 BRA `(.L_x_1631) ;  /* 0x0000000000440947 */ /* 0x000fea0003800000 */
[----:B------:R-:W-:Y:S02]  /*1f740*/  ULDC UR4, c[0x0][0xac8] ;  /* 0x0002b20000047ab9 */ /* 0x000fe40000000800 */
[----:B------:R-:W-:Y:S02]  /*1f750*/  ISETP.GE.AND P3, PT, R18, UR4, PT ;  /* 0x0000000412007c0c */ /* 0x000fe4000bf66270 */
[----:B------:R-:W-:Y:S02]  /*1f760*/  ISETP.GE.AND P2, PT, R194, UR4, PT ;  /* 0x00000004c2007c0c */ /* 0x000fe4000bf46270 */
[----:B------:R-:W-:Y:S02]  /*1f770*/  ISETP.GE.AND P1, PT, R208, UR4, PT ;  /* 0x00000004d0007c0c */ /* 0x000fe4000bf26270 */
[----:B------:R-:W-:-:S07]  /*1f780*/  ISETP.GE.AND P0, PT, R210, UR4, PT ;  /* 0x00000004d2007c0c */ /* 0x000fce000bf06270 */
[-C--:B--2---:R-:W-:Y:S02]  /*1f790*/  @!P3 LEA R2, P5, R18, R14.reuse, 0x1 ;  /* 0x0000000e1202b211 */ /* 0x084fe400078a08ff */
[-C--:B-----5:R-:W-:Y:S02]  /*1f7a0*/  @!P2 LEA R4, P4, R194, R14.reuse, 0x1 ;  /* 0x0000000ec204a211 */ /* 0x0a0fe400078808ff */
[-C--:B----4-:R-:W-:Y:S02]  /*1f7b0*/  @!P3 LEA.HI.X R3, R18, R9.reuse, R19, 0x1, P5 ;  /* 0x000000091203b211 */ /* 0x090fe400028f0c13 */
[-C--:B------:R-:W-:Y:S02]  /*1f7c0*/  @!P1 LEA R6, P5, R208, R14.reuse, 0x1 ;  /* 0x0000000ed0069211 */ /* 0x080fe400078a08ff */
        /* <DEDUP_REMOVED lines=8> */
.L_x_1631:
[----:B------:R-:W-:Y:S05]  /*1f850*/  BSYNC B1 ;  /* 0x0000000000017941 */ /* 0x000fea0003800000 */
.L_x_1630:
[----:B------:R-:W-:-:S03]  /*1f860*/  UMOV UR4, 0xffffffff ;  /* 0xffffffff00047882 */ /* 0x000fc60000000000 */
[----:B------:R-:W-:Y:S05]  /*1f870*/  BRA.DIV UR4, `(.L_x_1632) ;  /* 0x0000010a04687947 */ /* 0x000fea000b800000 */
[----:B--2-4-:R2:W4:Y:S04]  /*1f880*/  SHFL.IDX PT, R9, R68, 0x2, 0x181f ;  /* 0x00581f0044097f89 */ /* 0x01452800000e0000 */
[----:B------:R2:W0:Y:S02]  /*1f890*/  SHFL.IDX PT, R14, R20, 0x2, 0x181f ;  /* 0x00581f00140e7f89 */ /* 0x00042400000e0000 */
.L_x_2001:
        /* <DEDUP_REMOVED lines=9> */
[-C--:B0-----:R-:W-:Y:S02]  /*1f930*/  @!P3 LEA R2, P5, R18, R14.reuse, 0x1 ;  /* 0x0000000e1202b211 */ /* 0x081fe400078a08ff */
        /* <DEDUP_REMOVED lines=11> */
.L_x_1634:
[----:B------:R-:W-:Y:S05]  /*1f9f0*/  BSYNC B1 ;  /* 0x0000000000017941 */ /* 0x000fea0003800000 */
.L_x_1633:
[----:B------:R-:W-:-:S03]  /*1fa00*/  UMOV UR4, 0xffffffff ;  /* 0xffffffff00047882 */ /* 0x000fc60000000000 */
[----:B------:R-:W-:Y:S05]  /*1fa10*/  BRA.DIV UR4, `(.L_x_1635) ;  /* 0x0000010a04487947 */ /* 0x000fea000b800000 */
[----:B0-----:R0:W0:Y:S04]  /*1fa20*/  SHFL.IDX PT, R3, R68, 0x3, 0x181f ;  /* 0x00781f0044037f89 */ /* 0x00102800000e0000 */
[----:B------:R0:W0:Y:S02]  /*1fa30*/  SHFL.IDX PT, R14, R20, 0x3, 0x181f ;  /* 0x00781f00140e7f89 */ /* 0x00002400000e0000 */
.L_x_2005:
[----:B-----5:R-:W-:-:S05]  /*1fa40*/  VIADD R5, R199, 0x60 ;  /* 0x00000060c7057836 */ /* 0x020fca0000000000 */
[----:B------:R-:W-:-:S13]  /*1fa50*/  ISETP.GE.AND P0, PT, R5, R0, PT ;  /* 0x000000000500720c */ /* 0x000fda0003f06270 */
[----:B------:R-:W-:Y:S05]  /*1fa60*/  @P0 BRA `(.L_x_1636) ;  /* 0x00000030008c0947 */ /* 0x000fea0003800000 */
        /* <DEDUP_REMOVED lines=15> */
[----:B------:R-:W-:-:S04]  /*1fb60*/  LEA R14, P0, R210, R14, 0x1 ;  /* 0x0000000ed20e7211 */ /* 0x000fc800078008ff */
[----:B------:R-:W-:-:S05]  /*1fb70*/  LEA.HI.X R15, R210, R3, R220, 0x1, P0 ;  /* 0x00000003d20f7211 */ /* 0x000fca00000f0cdc */
[----:B------:R4:W-:Y:S01]  /*1fb80*/  ST.E.128 desc[UR46][R14.64], R84 ;  /* 0x000000540e007985 */ /* 0x0009e2000c101d2e */
[----:B------:R-:W-:Y:S05]  /*1fb90*/  BRA `(.L_x_1636) ;  /* 0x0000003000407947 */ /* 0x000fea0003800000 */
.L_x_1625:
[----:B0-----:R-:W0:Y:S01]  /*1fba0*/  @P2 LDC R13, c[0x0][0xbec] ;  /* 0x0002fb00ff0d2b82 */ /* 0x001e220000000800 */
[----:B------:R-:W-:Y:S01]  /*1fbb0*/  ULDC.64 UR4, c[0x0][0xb08] ;  /* 0x0002c20000047ab9 */ /* 0x000fe20000000a00 */
[----:B------:R-:W-:Y:S02]  /*1fbc0*/  IMAD.MOV.U32 R14, RZ, RZ, R86 ;  /* 0x000000ffff0e7224 */ /* 0x000fe400078e0056 */
[----:B------:R-:W-:-:S04]  /*1fbd0*/  IMAD R15, R94, UR4, RZ ;  /* 0x000000045e0f7c24 */ /* 0x000fc8000f8e02ff */
[----:B------:R-:W1:Y:S01]  /*1fbe0*/  @P2 LDC R12, c[0x0][0xbf0] ;  /* 0x0002fc00ff0c2b82 */ /* 0x000e620000000800 */
[----:B------:R-:W-:Y:S02]  /*1fbf0*/  IMAD R15, R11, UR5, R15 ;  /* 0x000000050b0f7c24 */ /* 0x000fe4000f8e020f */
[----:B0-----:R-:W-:-:S05]  /*1fc00*/  @P2 IMAD.HI.U32 R13, R86, R13, RZ ;  /* 0x0000000d560d2227 */ /* 0x001fca00078e00ff */
[----:B-1----:R-:W-:Y:S01]  /*1fc10*/  @P2 SHF.R.U32.HI R14, RZ, R12, R13 ;  /* 0x0000000cff0e2219 */ /* 0x002fe2000001160d */
[----:B------:R-:W-:Y:S01]  /*1fc20*/  IMAD.WIDE.U32 R12, R11, UR4, RZ ;  /* 0x000000040b0c7c25 */ /* 0x000fe2000f8e00ff */
[----:B------:R-:W-:Y:S01]  /*1fc30*/  ULDC.64 UR4, c[0x0][0xb38] ;  /* 0x0002ce0000047ab9 */ /* 0x000fe20000000a00 */
[----:B------:R-:W-:Y:S02]  /*1fc40*/  SHF.R.S32.HI R11, RZ, 0x1f, R70 ;  /* 0x0000001fff0b7819 */ /* 0x000fe40000011446 */
[----:B------:R-:W-:Y:S01]  /*1fc50*/  IMAD.IADD R13, R13, 0x1, R15 ;  /* 0x000000010d0d7824 */ /* 0x000fe200078e020f */
[----:B------:R-:W-:Y:S01]  /*1fc60*/  SHF.R.S32.HI R15, RZ, 0x1f, R14 ;  /* 0x0000001fff0f7819 */ /* 0x000fe2000001140e */
[----:B------:R-:W-:-:S04]  /*1fc70*/  IMAD.WIDE.U32 R12, R211, UR4, R12 ;  /* 0x00000004d30c7c25 */ /* 0x000fc8000f8e000c */
[----:B------:R-:W-:Y:S01]  /*1fc80*/  IMAD R13, R211, UR5, R13 ;  /* 0x00000005d30d7c24 */ /* 0x000fe2000f8e020d */
[----:B------:R-:W-:Y:S02]  /*1fc90*/  ULDC.64 UR4, c[0x0][0xb40] ;  /* 0x0002d00000047ab9 */ /* 0x000fe40000000a00 */
[----:B------:R-:W-:Y:S02]  /*1fca0*/  IMAD R11, R11, UR4, RZ ;  /* 0x000000040b0b7c24 */ /* 0x000fe4000f8e02ff */
[----:B------:R-:W-:-:S04]  /*1fcb0*/  IMAD.WIDE.U32 R12, R70, UR4, R12 ;  /* 0x00000004460c7c25 */ /* 0x000fc8000f8e000c */
[----:B------:R-:W-:Y:S01]  /*1fcc0*/  IMAD R11, R70, UR5, R11 ;  /* 0x00000005460b7c24 */ /* 0x000fe2000f8e020b */
[----:B------:R-:W-:-:S03]  /*1fcd0*/  ULDC.64 UR4, c[0x0][0xb48] ;  /* 0x0002d20000047ab9 */ /* 0x000fc60000000a00 */
        /* <DEDUP_REMOVED lines=10> */
[----:B------:R-:W-:Y:S02]  /*1fd80*/  VIADD R14, R16, 0x28420 ;  /* 0x00028420100e7836 */ /* 0x000fe40000000000 */
[----:B------:R-:W-:-:S03]  /*1fd90*/  IMAD.IADD R13, R13, 0x1, R15 ;  /* 0x000000010d0d7824 */ /* 0x000fc600078e020f */
[----:B------:R-:W-:Y:S01]  /*1fda0*/  PRMT R14, RZ, 0x654, R14 ;  /* 0x00000654ff0e7816 */ /* 0x000fe2000000000e */
[----:B------:R-:W-:-:S03]  /*1fdb0*/  IMAD.WIDE.U32 R12, R11, UR4, R12 ;  /* 0x000000040b0c7c25 */ /* 0x000fc6000f8e000c */
[----:B------:R0:W-:Y:S02]  /*1fdc0*/  SYNCS.ARRIVE.TRANS64.RED.A1T0 RZ, [R14+URZ], RZ ;  /* 0x000000ff0eff79a7 */ /* 0x0001e4000810043f */
[----:B0-----:R-:W-:-:S05]  /*1fdd0*/  SHF.R.S32.HI R14, RZ, 0x1f, R11 ;  /* 0x0000001fff0e7819 */ /* 0x001fca000001140b */
[----:B------:R-:W-:-:S04]  /*1fde0*/  IMAD R14, R14, UR4, RZ ;  /* 0x000000040e0e7c24 */ /* 0x000fc8000f8e02ff */
[----:B------:R-:W-:Y:S01]  /*1fdf0*/  IMAD R14, R11, UR5, R14 ;  /* 0x000000050b0e7c24 */ /* 0x000fe2000f8e020e */
[----:B------:R-:W-:Y:S02]  /*1fe00*/  ULDC.64 UR4, c[0x0][0xb00] ;  /* 0x0002c00000047ab9 */ /* 0x000fe40000000a00 */
[----:B------:R-:W-:Y:S01]  /*1fe10*/  LEA R30, P0, R12, UR4, 0x2 ;  /* 0x000000040c1e7c11 */ /* 0x000fe2000f8010ff */
[----:B------:R-:W-:Y:S01]  /*1fe20*/  IMAD.IADD R14, R13, 0x1, R14 ;  /* 0x000000010d0e7824 */ /* 0x000fe200078e020e */
[----:B------:R-:W-:-:S04]  /*1fe30*/  UMOV UR4, 0xffffffff ;  /* 0xffffffff00047882 */ /* 0x000fc80000000000 */
[----:B------:R-:W-:Y:S01]  /*1fe40*/  LEA.HI.X R31, R12, UR5, R14, 0x2, P0 ;  /* 0x000000050c1f7c11 */ /* 0x000fe200080f140e */
[----:B------:R-:W-:Y:S06]  /*1fe50*/  BRA.DIV UR4, `(.L_x_1637) ;  /* 0x0000010604807947 */ /* 0x000fec000b800000 */
[----:B------:R0:W1:Y:S04]  /*1fe60*/  SHFL.IDX PT, R70, R31, RZ, 0x1c1f ;  /* 0x001c1fff1f467589 */ /* 0x00006800000e0000 */
[----:B------:R0:W2:Y:S02]  /*1fe70*/  SHFL.IDX PT, R11, R30, RZ, 0x1c1f ;  /* 0x001c1fff1e0b7589 */ /* 0x0000a400000e0000 */
.L_x_2008:
[----:B------:R-:W-:Y:S01]  /*1fe80*/  ISETP.GE.AND P0, PT, R28, R0, PT ;  /* 0x000000001c00720c */ /* 0x000fe20003f06270 */
[----:B------:R-:W-:-:S12]  /*1fe90*/  BSSY B1, `(.L_x_1638) ;  /* 0x0000103000017945 */ /* 0x000fd80003800000 */
[----:B------:R-:W-:Y:S05]  /*1fea0*/  @P0 BRA `(.L_x_1639) ;  /* 0x0000001000040947 */ /* 0x000fea0003800000 */
[----:B------:R-:W-:Y:S01]  /*1feb0*/  ULDC UR4, c[0x0][0xac8] ;  /* 0x0002b20000047ab9 */ /* 0x000fe20000000800 */
[----:B------:R-:W-:Y:S01]  /*1fec0*/  SHF.R.S32.HI R14, RZ, 0x1f, R196 ;  /* 0x0000001fff0e7819 */ /* 0x000fe200000114c4 */
[C---:B------:R-:W-:Y:S01]  /*1fed0*/  VIADD R29, R196.reuse, 0x8 ;  /* 0x00000008c41d7836 */ /* 0x040fe20000000000 */
[C---:B------:R-:W-:Y:S01]  /*1fee0*/  ISETP.GE.AND P0, PT, R196.reuse, UR4, PT ;  /* 0x00000004c4007c0c */ /* 0x040fe2000bf06270 */
[C---:B------:R-:W-:Y:S02]  /*1fef0*/  VIADD R32, R196.reuse, 0x8 ;  /* 0x00000008c4207836 */ /* 0x040fe40000000000 */
[C---:B------:R-:W-:Y:S02]  /*1ff00*/  VIADD R33, R196.reuse, 0x10 ;  /* 0x00000010c4217836 */ /* 0x040fe40000000000 */
[C---:B------:R-:W-:Y:S01]  /*1ff10*/  VIADD R86, R196.reuse, 0x10 ;  /* 0x00000010c4567836 */ /* 0x040fe20000000000 */
[----:B------:R-:W-:Y:S01]  /*1ff20*/  SHF.R.S32.HI R32, RZ, 0x1f, R32 ;  /* 0x0000001fff207819 */ /* 0x000fe20000011420 */
[----:B------:R-:W-:-:S02]  /*1ff30*/  VIADD R28, R196, 0x40 ;  /* 0x00000040c41c7836 */ /* 0x000fc40000000000 */
[C---:B------:R-:W-:Y:S01]  /*1ff40*/  VIADD R94, R196.reuse, 0x58 ;  /* 0x00000058c45e7836 */ /* 0x040fe20000000000 */
[----:B------:R-:W-:Y:S01]  /*1ff50*/  SHF.R.S32.HI R86, RZ, 0x1f, R86 ;  /* 0x0000001fff567819 */ /* 0x000fe20000011456 */
[C---:B------:R-:W-:Y:S02]  /*1ff60*/  VIADD R99, R196.reuse, 0x60 ;  /* 0x00000060c4637836 */ /* 0x040fe40000000000 */
[C---:B--2---:R-:W-:Y:S01]  /*1ff70*/  @!P0 LEA R12, P1, R196.reuse, R11, 0x2 ;  /* 0x0000000bc40c8211 */ /* 0x044fe200078210ff */
[----:B------:R-:W-:Y:S01]  /*1ff80*/  @!P0 IMAD.MOV.U32 R15, RZ, RZ, R119 ;  /* 0x000000ffff0f8224 */ /* 0x000fe200078e0077 */
[----:B------:R-:W-:Y:S01]  /*1ff90*/  SHF.R.S32.HI R94, RZ, 0x1f, R94 ;  /* 0x0000001fff5e7819 */ /* 0x000fe2000001145e */
[C---:B------:R-:W-:Y:S01]  /*1ffa0*/  VIADD R98, R196.reuse, 0x70 ;  /* 0x00000070c4627836 */ /* 0x040fe20000000000 */
[----:B-1----:R-:W-:Y:S01]  /*1ffb0*/  @!P0 LEA.HI.X R13, R196, R70, R14, 0x2, P1 ;  /* 0x00000046c40d8211 */ /* 0x002fe200008f140e */
[----:B------:R-:W-:Y:S01]  /*1ffc0*/  @!P0 IMAD.MOV.U32 R14, RZ, RZ, R118 ;  /* 0x000000ffff0e8224 */ /* 0x000fe200078e0076 */
[----:B------:R-:W-:-:S04]  /*1ffd0*/  SHF.R.S32.HI R99, RZ, 0x1f, R99 ;  /* 0x0000001fff637819 */ /* 0x000fc80000011463 */
[----:B------:R1:W-:Y:S01]  /*1ffe0*/  @!P0 ST.E.64 desc[UR46][R12.64], R14 ;  /* 0x0000000e0c008985 */ /* 0x0003e2000c101b2e */
[----:B------:R-:W-:-:S13]  /*1fff0*/  ISETP.GE.AND P0, PT, R29, UR4, PT ;  /* 0x000000041d007c0c */ /* 0x000fda000bf06270 */
[C---:B-1----:R-:W-:Y:S01]  /*20000*/  @!P0 LEA R12, P1, R29.reuse, R11, 0x2 ;  /* 0x0000000b1d0c8211 */ /* 0x042fe200078210ff */
[----:B------:R-:W-:Y:S02]  /*20010*/  @!P0 IMAD.MOV.U32 R14, RZ, RZ, R116 ;  /* 0x000000ffff0e8224 */ /* 0x000fe400078e0074 */
[----:B------:R-:W-:Y:S01]  /*20020*/  @!P0 IMAD.MOV.U32 R15, RZ, RZ, R117 ;  /* 0x000000ffff0f8224 */ /* 0x000fe200078e0075 */
[----:B------:R-:W-:Y:S01]  /*20030*/  @!P0 LEA.HI.X R13, R29, R70, R32, 0x2, P1 ;  /* 0x000000461d0d8211 */ /* 0x000fe200008f1420 */
[C---:B------:R-:W-:Y:S02]  /*20040*/  VIADD R29, R196.reuse, 0x18 ;  /* 0x00000018c41d7836 */ /* 0x040fe40000000000 */
[----:B------:R-:W-:Y:S02]  /*20050*/  VIADD R32, R196, 0x20 ;  /* 0x00000020c4207836 */ /* 0x000fe40000000000 */
[----:B------:R1:W-:Y:S01]  /*20060*/  @!P0 ST.E.64 desc[UR46][R12.64], R14 ;  /* 0x0000000e0c008985 */ /* 0x0003e2000c101b2e */
[----:B------:R-:W-:-:S02]  /*20070*/  ISETP.GE.AND P0, PT, R33, UR4, PT ;  /* 0x0000000421007c0c */ /* 0x000fc4000bf06270 */
[----:B------:R-:W-:-:S11]  /*20080*/  ISETP.GE.AND P1, PT, R29, UR4, PT ;  /* 0x000000041d007c0c */ /* 0x000fd6000bf26270 */
        /* <DEDUP_REMOVED lines=8> */
[----:B------:R-:W-:Y:S02]  /*20110*/  SHF.R.S32.HI R86, RZ, 0x1f, R86 ;  /* 0x0000001fff567819 */ /* 0x000fe40000011456 */
[C---:B-1----:R-:W-:Y:S01]  /*20120*/  @!P1 LEA R12, P2, R29.reuse, R11, 0x2 ;  /* 0x0000000b1d0c9211 */ /* 0x042fe200078410ff */
[----:B------:R-:W-:Y:S02]  /*20130*/  @!P1 IMAD.MOV.U32 R14, RZ, RZ, R109 ;  /* 0x000000ffff0e9224 */ /* 0x000fe400078e006d */
[----:B------:R-:W-:Y:S01]  /*20140*/  @!P1 IMAD.MOV.U32 R15, RZ, RZ, R110 ;  /* 0x000000ffff0f9224 */ /* 0x000fe200078e006e */
[----:B------:R-:W-:Y:S01]  /*20150*/  @!P1 LEA.HI.X R13, R29, R70, R86, 0x2, P2 ;  /* 0x000000461d0d9211 */ /* 0x000fe200010f1456 */
[C---:B------:R-:W-:Y:S02]  /*20160*/  VIADD R86, R196.reuse, 0x20 ;  /* 0x00000020c4567836 */ /* 0x040fe40000000000 */
[----:B------:R-:W-:Y:S02]  /*20170*/  VIADD R29, R196, 0x30 ;  /* 0x00000030c41d7836 */ /* 0x000fe40000000000 */
[----:B------:R1:W-:Y:S01]  /*20180*/  @!P1 ST.E.64 desc[UR46][R12.64], R14 ;  /* 0x0000000e0c009985 */ /* 0x0003e2000c101b2e */
[----:B------:R-:W-:-:S02]  /*20190*/  SHF.R.S32.HI R86, RZ, 0x1f, R86 ;  /* 0x0000001fff567819 */ /* 0x000fc40000011456 */
[----:B------:R-:W-:Y:S02]  /*201a0*/  ISETP.GE.AND P1, PT, R33, UR4, PT ;  /* 0x0000000421007c0c */ /* 0x000fe4000bf26270 */
        /* <DEDUP_REMOVED lines=31> */
[C---:B------:R-:W-:Y:S01]  /*203a0*/  VIADD R32, R196.reuse, 0x40 ;  /* 0x00000040c4207836 */ /* 0x040fe20000000000 */
[----:B------:R-:W-:Y:S01]  /*203b0*/  ISETP.GE.AND P2, PT, R29, UR4, PT ;  /* 0x000000041d007c0c */ /* 0x000fe2000bf46270 */
[----:B------:R-:W-:Y:S02]  /*203c0*/  VIADD R33, R196, 0x58 ;  /* 0x00000058c4217836 */ /* 0x000fe40000000000 */
[----:B------:R1:W-:Y:S01]  /*203d0*/  @!P1 ST.E.64 desc[UR46][R12.64], R14 ;  /* 0x0000000e0c009985 */ /* 0x0003e2000c101b2e */
[----:B------:R-:W-:-:S02]  /*203e0*/  SHF.R.S32.HI R32, RZ, 0x1f, R32 ;  /* 0x0000001fff207819 */ /* 0x000fc40000011420 */
        /* <DEDUP_REMOVED lines=19> */
[----:B------:R-:W-:Y:S02]  /*20520*/  ISETP.GE.AND P3, PT, R32, UR4, PT ;  /* 0x0000000420007c0c */ /* 0x000fe4000bf66270 */
[CC--:B-1----:R-:W-:Y:S02]  /*20530*/  @!P0 LEA R14, P4, R28.reuse, R11.reuse, 0x2 ;  /* 0x0000000b1c0e8211 */ /* 0x0c2fe400078810ff */
[C---:B------:R-:W-:Y:S02]  /*20540*/  @!P1 LEA R12, P5, R33.reuse, R11, 0x2 ;  /* 0x0000000b210c9211 */ /* 0x040fe400078a10ff */
[-C--:B------:R-:W-:Y:S01]  /*20550*/  @!P0 LEA.HI.X R15, R28, R70.reuse, R29, 0x2, P4 ;  /* 0x000000461c0f8211 */ /* 0x080fe200020f141d */
[----:B------:R-:W-:Y:S01]  /*20560*/  @!P0 IMAD.MOV.U32 R28, RZ, RZ, R182 ;  /* 0x000000ffff1c8224 */ /* 0x000fe200078e00b6 */
[----:B------:R-:W-:Y:S01]  /*20570*/  @!P1 LEA.HI.X R13, R33, R70, R94, 0x2, P5 ;  /* 0x00000046210d9211 */ /* 0x000fe200028f145e */
[----:B------:R-:W-:-:S02]  /*20580*/  @!P0 IMAD.MOV.U32 R29, RZ, RZ, R180 ;  /* 0x000000ffff1d8224 */ /* 0x000fc400078e00b4 */
[C---:B------:R-:W-:Y:S02]  /*20590*/  VIADD R33, R196.reuse, 0x78 ;  /* 0x00000078c4217836 */ /* 0x040fe40000000000 */
[----:B------:R-:W-:Y:S01]  /*205a0*/  VIADD R94, R196, 0x68 ;  /* 0x00000068c45e7836 */ /* 0x000fe20000000000 */
[----:B------:R1:W-:Y:S01]  /*205b0*/  @!P0 ST.E.64 desc[UR46][R14.64], R28 ;  /* 0x0000001c0e008985 */ /* 0x0003e2000c101b2e */
[----:B------:R-:W-:-:S03]  /*205c0*/  ISETP.GE.AND P0, PT, R98, UR4, PT ;  /* 0x0000000462007c0c */ /* 0x000fc6000bf06270 */
[----:B------:R-:W-:Y:S01]  /*205d0*/  SHF.R.S32.HI R94, RZ, 0x1f, R94 ;  /* 0x0000001fff5e7819 */ /* 0x000fe2000001145e */
[----:B-1----:R-:W-:Y:S01]  /*205e0*/  @!P1 IMAD.MOV.U32 R28, RZ, RZ, R181 ;  /* 0x000000ffff1c9224 */ /* 0x002fe200078e00b5 */
[----:B------:R-:W-:Y:S01]  /*205f0*/  @!P2 LEA R14, P4, R86, R11, 0x2 ;  /* 0x0000000b560ea211 */ /* 0x000fe200078810ff */
[----:B------:R-:W-:-:S03]  /*20600*/  @!P1 IMAD.MOV.U32 R29, RZ, RZ, R179 ;  /* 0x000000ffff1d9224 */ /* 0x000fc600078e00b3 */
[----:B------:R-:W-:Y:S01]  /*20610*/  @!P2 LEA.HI.X R15, R86, R70, R99, 0x2, P4 ;  /* 0x00000046560fa211 */ /* 0x000fe200020f1463 */
[C---:B------:R-:W-:Y:S01]  /*20620*/  VIADD R86, R196.reuse, 0x80 ;  /* 0x00000080c4567836 */ /* 0x040fe20000000000 */
[----:B------:R1:W-:Y:S01]  /*20630*/  @!P1 ST.E.64 desc[UR46][R12.64], R28 ;  /* 0x0000001c0c009985 */ /* 0x0003e2000c101b2e */
[----:B------:R-:W-:Y:S01]  /*20640*/  ISETP.GE.AND P1, PT, R33, UR4, PT ;  /* 0x0000000421007c0c */ /* 0x000fe2000bf26270 */
[----:B------:R-:W-:-:S05]  /*20650*/  VIADD R99, R196, 0x70 ;  /* 0x00000070c4637836 */ /* 0x000fca0000000000 */
[----:B------:R-:W-:Y:S01]  /*20660*/  SHF.R.S32.HI R99, RZ, 0x1f, R99 ;  /* 0x0000001fff637819 */ /* 0x000fe20000011463 */
[----:B-1----:R-:W-:Y:S01]  /*20670*/  @!P2 IMAD.MOV.U32 R28, RZ, RZ, R178 ;  /* 0x000000ffff1ca224 */ /* 0x002fe200078e00b2 */
[----:B------:R-:W-:Y:S01]  /*20680*/  @!P3 LEA R12, P5, R32, R11, 0x2 ;  /* 0x0000000b200cb211 */ /* 0x000fe200078a10ff */
[----:B------:R-:W-:-:S03]  /*20690*/  @!P2 IMAD.MOV.U32 R29, RZ, RZ, R176 ;  /* 0x000000ffff1da224 */ /* 0x000fc600078e00b0 */
[----:B------:R-:W-:Y:S01]  /*206a0*/  @!P3 LEA.HI.X R13, R32, R70, R94, 0x2, P5 ;  /* 0x00000046200db211 */ /* 0x000fe200028f145e */
[----:B------:R-:W-:Y:S01]  /*206b0*/  VIADD R94, R196, 0x78 ;  /* 0x00000078c45e7836 */ /* 0x000fe20000000000 */
[----:B------:R1:W-:Y:S01]  /*206c0*/  @!P2 ST.E.64 desc[UR46][R14.64], R28 ;  /* 0x0000001c0e00a985 */ /* 0x0003e2000c101b2e */
[----:B------:R-:W-:Y:S01]  /*206d0*/  ISETP.GE.AND P2, PT, R86, UR4, PT ;  /* 0x0000000456007c0c */ /* 0x000fe2000bf46270 */
[----:B------:R-:W-:Y:S02]  /*206e0*/  VIADD R32, R196, 0x88 ;  /* 0x00000088c4207836 */ /* 0x000fe40000000000 */
[----:B------:R-:W-:Y:S01]  /*206f0*/  SHF.R.S32.HI R94, RZ, 0x1f, R94 ;  /* 0x0000001fff5e7819 */ /* 0x000fe2000001145e */
[----:B-1----:R-:W-:Y:S01]  /*20700*/  @!P3 IMAD.MOV.U32 R28, RZ, RZ, R177 ;  /* 0x000000ffff1cb224 */ /* 0x002fe200078e00b1 */
[----:B------:R-:W-:Y:S01]  /*20710*/  @!P0 LEA R14, P4, R98, R11, 0x2 ;  /* 0x0000000b620e8211 */ /* 0x000fe200078810ff */
[----:B------:R-:W-:-:S03]  /*20720*/  @!P3 IMAD.MOV.U32 R29, RZ, RZ, R175 ;  /* 0x000000ffff1db224 */ /* 0x000fc600078e00af */
[-C--:B------:R-:W-:Y:S02]  /*20730*/  @!P0 LEA.HI.X R15, R98, R70.reuse, R99, 0x2, P4 ;  /* 0x00000046620f8211 */ /* 0x080fe400020f1463 */
[----:B------:R1:W-:Y:S01]  /*20740*/  @!P3 ST.E.64 desc[UR46][R12.64], R28 ;  /* 0x0000001c0c00b985 */ /* 0x0003e2000c101b2e */
[----:B------:R-:W-:Y:S02]  /*20750*/  ISETP.GE.AND P3, PT, R32, UR4, PT ;  /* 0x0000000420007c0c */ /* 0x000fe4000bf66270 */
[C---:B-1----:R-:W-:Y:S01]  /*20760*/  @!P1 LEA R12, P5, R33.reuse, R11, 0x2 ;  /* 0x0000000b210c9211 */ /* 0x042fe200078a10ff */
[----:B------:R-:W-:Y:S02]  /*20770*/  @!P0 IMAD.MOV.U32 R28, RZ, RZ, R174 ;  /* 0x000000ffff1c8224 */ /* 0x000fe400078e00ae */
[----:B------:R-:W-:Y:S01]  /*20780*/  @!P0 IMAD.MOV.U32 R29, RZ, RZ, R172 ;  /* 0x000000ffff1d8224 */ /* 0x000fe200078e00ac */
[----:B------:R-:W-:Y:S01]  /*20790*/  @!P1 LEA.HI.X R13, R33, R70, R94, 0x2, P5 ;  /* 0x00000046210d9211 */ /* 0x000fe200028f145e */
[----:B------:R-:W-:-:S02]  /*207a0*/  VIADD R94, R196, 0x80 ;  /* 0x00000080c45e7836 */ /* 0x000fc40000000000 */
[----:B------:R-:W-:Y:S01]  /*207b0*/  VIADD R33, R196, 0x88 ;  /* 0x00000088c4217836 */ /* 0x000fe20000000000 */
[----:B------:R1:W-:Y:S01]  /*207c0*/  @!P0 ST.E.64 desc[UR46][R14.64], R28 ;  /* 0x0000001c0e008985 */ /* 0x0003e2000c101b2e */
[----:B------:R-:W-:Y:S02]  /*207d0*/  ISETP.GE.AND P0, PT, R237, UR4, PT ;  /* 0x00000004ed007c0c */ /* 0x000fe4000bf06270 */
[----:B------:R-:W-:Y:S02]  /*207e0*/  SHF.R.S32.HI R94, RZ, 0x1f, R94 ;  /* 0x0000001fff5e7819 */ /* 0x000fe4000001145e */
[----:B------:R-:W-:Y:S01]  /*207f0*/  SHF.R.S32.HI R33, RZ, 0x1f, R33 ;  /* 0x0000001fff217819 */ /* 0x000fe20000011421 */
[----:B-1----:R-:W-:Y:S01]  /*20800*/  @!P1 IMAD.MOV.U32 R28, RZ, RZ, R173 ;  /* 0x000000ffff1c9224 */ /* 0x002fe200078e00ad */
[----:B------:R-:W-:Y:S01]  /*20810*/  @!P2 LEA R14, P4, R86, R11, 0x2 ;  /* 0x0000000b560ea211 */ /* 0x000fe200078810ff */
[----:B------:R-:W-:-:S03]  /*20820*/  @!P1 IMAD.MOV.U32 R29, RZ, RZ, R171 ;  /* 0x000000ffff1d9224 */ /* 0x000fc600078e00ab */
[----:B------:R-:W-:Y:S02]  /*20830*/  @!P2 LEA.HI.X R15, R86, R70, R94, 0x2, P4 ;  /* 0x00000046560fa211 */ /* 0x000fe400020f145e */
[----:B------:R1:W-:Y:S01]  /*20840*/  @!P1 ST.E.64 desc[UR46][R12.64], R28 ;  /* 0x0000001c0c009985 */ /* 0x0003e2000c101b2e */
[----:B------:R-:W-:Y:S02]  /*20850*/  ISETP.GE.AND P1, PT, R236, UR4, PT ;  /* 0x00000004ec007c0c */ /* 0x000fe4000bf26270 */
        /* <DEDUP_REMOVED lines=16> */
[----:B------:R-:W-:Y:S01]  /*20960*/  SHF.R.S32.HI R33, RZ, 0x1f, R235 ;  /* 0x0000001fff217819 */ /* 0x000fe200000114eb */
[----:B-1----:R-:W-:Y:S01]  /*20970*/  @!P0 IMAD.MOV.U32 R28, RZ, RZ, R166 ;  /* 0x000000ffff1c8224 */ /* 0x002fe200078e00a6 */
[----:B------:R-:W-:Y:S01]  /*20980*/  @!P1 LEA R12, P3, R236, R11, 0x2 ;  /* 0x0000000bec0c9211 */ /* 0x000fe200078610ff */
[----:B------:R-:W-:-:S03]  /*20990*/  @!P0 IMAD.MOV.U32 R29, RZ, RZ, R164 ;  /* 0x000000ffff1d8224 */ /* 0x000fc600078e00a4 */
[----:B------:R-:W-:Y:S02]  /*209a0*/  @!P1 LEA.HI.X R13, R236, R70, R32, 0x2, P3 ;  /* 0x00000046ec0d9211 */ /* 0x000fe400018f1420 */
[----:B------:R1:W-:Y:S01]  /*209b0*/  @!P0 ST.E.64 desc[UR46][R14.64], R28 ;  /* 0x0000001c0e008985 */ /* 0x0003e2000c101b2e */
[----:B------:R-:W-:Y:S02]  /*209c0*/  ISETP.GE.AND P0, PT, R233, UR4, PT ;  /* 0x00000004e9007c0c */ /* 0x000fe4000bf06270 */
        /* <DEDUP_REMOVED lines=18> */
[-C--:B------:R-:W-:Y:S02]  /*20af0*/  @!P0 LEA.HI.X R15, R233, R70.reuse, R33, 0x2, P3 ;  /* 0x00000046e90f8211 */ /* 0x080fe400018f1421 */
[----:B------:R1:W-:Y:S01]  /*20b00*/  @!P4 ST.E.64 desc[UR46][R12.64], R28 ;  /* 0x0000001c0c00c985 */ /* 0x0003e2000c101b2e */
[----:B------:R-:W-:Y:S02]  /*20b10*/  ISETP.GE.AND P4, PT, R230, UR4, PT ;  /* 0x00000004e6007c0c */ /* 0x000fe4000bf86270 */
[----:B------:R-:W-:Y:S01]  /*20b20*/  ISETP.GE.AND P3, PT, R229, UR4, PT ;  /* 0x00000004e5007c0c */ /* 0x000fe2000bf66270 */
[----:B-1----:R-:W-:Y:S01]  /*20b30*/  @!P0 IMAD.MOV.U32 R28, RZ, RZ, R92 ;  /* 0x000000ffff1c8224 */ /* 0x002fe200078e005c */
[C---:B------:R-:W-:Y:S01]  /*20b40*/  @!P1 LEA R12, P5, R232.reuse, R11, 0x2 ;  /* 0x0000000be80c9211 */ /* 0x040fe200078a10ff */
[----:B------:R-:W-:Y:S01]  /*20b50*/  @!P0 IMAD.MOV.U32 R29, RZ, RZ, R88 ;  /* 0x000000ffff1d8224 */ /* 0x000fe200078e0058 */
[----:B------:R-:W-:Y:S02]  /*20b60*/  SHF.R.S32.HI R92, RZ, 0x1f, R226 ;  /* 0x0000001fff5c7819 */ /* 0x000fe400000114e2 */
[----:B------:R-:W-:-:S02]  /*20b70*/  @!P1 LEA.HI.X R13, R232, R70, R32, 0x2, P5 ;  /* 0x00000046e80d9211 */ /* 0x000fc400028f1420 */
[----:B------:R1:W-:Y:S01]  /*20b80*/  @!P0 ST.E.64 desc[UR46][R14.64], R28 ;  /* 0x0000001c0e008985 */ /* 0x0003e2000c101b2e */
[----:B------:R-:W-:Y:S02]  /*20b90*/  SHF.R.S32.HI R32, RZ, 0x1f, R231 ;  /* 0x0000001fff207819 */ /* 0x000fe400000114e7 */
[----:B------:R-:W-:Y:S01]  /*20ba0*/  SHF.R.S32.HI R88, RZ, 0x1f, R225 ;  /* 0x0000001fff587819 */ /* 0x000fe200000114e1 */
[----:B-1----:R-:W-:Y:S01]  /*20bb0*/  @!P1 IMAD.MOV.U32 R14, RZ, RZ, R112 ;  /* 0x000000ffff0e9224 */ /* 0x002fe200078e0070 */
[----:B------:R-:W-:Y:S01]  /*20bc0*/  @!P2 LEA R28, P0, R231, R11, 0x2 ;  /* 0x0000000be71ca211 */ /* 0x000fe200078010ff */
[----:B------:R-:W-:-:S03]  /*20bd0*/  @!P1 IMAD.MOV.U32 R15, RZ, RZ, R53 ;  /* 0x000000ffff0f9224 */ /* 0x000fc600078e0035 */
[-C--:B------:R-:W-:Y:S02]  /*20be0*/  @!P2 LEA.HI.X R29, R231, R70.reuse, R32, 0x2, P0 ;  /* 0x00000046e71da211 */ /* 0x080fe400000f1420 */
[----:B------:R1:W-:Y:S01]  /*20bf0*/  @!P1 ST.E.64 desc[UR46][R12.64], R14 ;  /* 0x0000000e0c009985 */ /* 0x0003e2000c101b2e */
[----:B------:R-:W-:Y:S02]  /*20c00*/  ISETP.GE.AND P0, PT, R228, UR4, PT ;  /* 0x00000004e4007c0c */ /* 0x000fe4000bf06270 */
[-C--:B------:R-:W-:Y:S02]  /*20c10*/  @!P3 LEA R32, P5, R229, R11.reuse, 0x2 ;  /* 0x0000000be520b211 */ /* 0x080fe400078a10ff */
[C---:B-1----:R-:W-:Y:S01]  /*20c20*/  @!P4 LEA R12, P1, R230.reuse, R11, 0x2 ;  /* 0x0000000be60cc211 */ /* 0x042fe200078210ff */
[----:B------:R-:W-:Y:S02]  /*20c30*/  @!P2 IMAD.MOV.U32 R14, RZ, RZ, R3 ;  /* 0x000000ffff0ea224 */ /* 0x000fe400078e0003 */
[----:B------:R-:W-:Y:S01]  /*20c40*/  @!P2 IMAD.MOV.U32 R15, RZ, RZ, R4 ;  /* 0x000000ffff0fa224 */ /* 0x000fe200078e0004 */
[-C--:B------:R-:W-:Y:S01]  /*20c50*/  @!P4 LEA.HI.X R13, R230, R70.reuse, R86, 0x2, P1 ;  /* 0x00000046e60dc211 */ /* 0x080fe200008f1456 */
[----:B------:R-:W-:Y:S01]  /*20c60*/  @!P3 IMAD.MOV.U32 R4, RZ, RZ, R5 ;  /* 0x000000ffff04b224 */ /* 0x000fe200078e0005 */
[----:B------:R-:W-:Y:S01]  /*20c70*/  ISETP.GE.AND P1, PT, R227, UR4, PT ;  /* 0x00000004e3007c0c */ /* 0x000fe2000bf26270 */
[----:B------:R-:W-:Y:S01]  /*20c80*/  @!P3 IMAD.MOV.U32 R5, RZ, RZ, R6 ;  /* 0x000000ffff05b224 */ /* 0x000fe200078e0006 */
[----:B------:R-:W-:Y:S01]  /*20c90*/  SHF.R.S32.HI R86, RZ, 0x1f, R229 ;  /* 0x0000001fff567819 */ /* 0x000fe200000114e5 */
[----:B------:R1:W-:Y:S03]  /*20ca0*/  @!P2 ST.E.64 desc[UR46][R28.64], R14 ;  /* 0x0000000e1c00a985 */ /* 0x0003e6000c101b2e */
[----:B------:R-:W-:-:S02]  /*20cb0*/  @!P3 LEA.HI.X R33, R229, R70, R86, 0x2, P5 ;  /* 0x00000046e521b211 */ /* 0x000fc400028f1456 */
[----:B------:R-:W-:Y:S02]  /*20cc0*/  ISETP.GE.AND P5, PT, R225, UR4, PT ;  /* 0x00000004e1007c0c */ /* 0x000fe4000bfa6270 */
[----:B------:R-:W-:-:S03]  /*20cd0*/  SHF.R.S32.HI R86, RZ, 0x1f, R227 ;  /* 0x0000001fff567819 */ /* 0x000fc600000114e3 */
[----:B------:R-:W-:Y:S02]  /*20ce0*/  @!P1 IMAD.MOV.U32 R6, RZ, RZ, R7 ;  /* 0x000000ffff069224 */ /* 0x000fe400078e0007 */
[----:B------:R-:W-:Y:S02]  /*20cf0*/  @!P1 IMAD.MOV.U32 R7, RZ, RZ, R8 ;  /* 0x000000ffff079224 */ /* 0x000fe400078e0008 */
[----:B-1----:R-:W-:Y:S02]  /*20d00*/  @!P4 IMAD.MOV.U32 R14, RZ, RZ, R57 ;  /* 0x000000ffff0ec224 */ /* 0x002fe400078e0039 */
[----:B------:R-:W-:-:S05]  /*20d10*/  @!P4 IMAD.MOV.U32 R15, RZ, RZ, R61 ;  /* 0x000000ffff0fc224 */ /* 0x000fca00078e003d */
[----:B------:R1:W-:Y:S01]  /*20d20*/  @!P4 ST.E.64 desc[UR46][R12.64], R14 ;  /* 0x0000000e0c00c985 */ /* 0x0003e2000c101b2e */
[----:B------:R-:W-:-:S03]  /*20d30*/  ISETP.GE.AND P4, PT, R226, UR4, PT ;  /* 0x00000004e2007c0c */ /* 0x000fc6000bf86270 */
[----:B------:R2:W-:Y:S01]  /*20d40*/  @!P3 ST.E.64 desc[UR46][R32.64], R4 ;  /* 0x000000042000b985 */ /* 0x0005e2000c101b2e */
[----:B------:R-:W-:Y:S02]  /*20d50*/  ISETP.GE.AND P3, PT, R224, UR4, PT ;  /* 0x00000004e0007c0c */ /* 0x000fe4000bf66270 */
[----:B-1----:R-:W-:-:S07]  /*20d60*/  @!P0 LEA R12, P2, R228, R11, 0x2 ;  /* 0x0000000be40c8211 */ /* 0x002fce00078410ff */
[----:B------:R-:W-:Y:S02]  /*20d70*/  @!P4 IMAD.MOV.U32 R14, RZ, RZ, R69 ;  /* 0x000000ffff0ec224 */ /* 0x000fe400078e0045 */
[----:B------:R-:W-:Y:S01]  /*20d80*/  @!P4 IMAD.MOV.U32 R15, RZ, RZ, R73 ;  /* 0x000000ffff0fc224 */ /* 0x000fe200078e0049 */
[----:B------:R-:W-:Y:S01]  /*20d90*/  @!P0 LEA.HI.X R13, R228, R70, R94, 0x2, P2 ;  /* 0x00000046e40d8211 */ /* 0x000fe200010f145e */
[----:B------:R-:W-:Y:S01]  /*20da0*/  @!P3 IMAD.MOV.U32 R8, RZ, RZ, R77 ;  /* 0x000000ffff08b224 */ /* 0x000fe200078e004d */
[----:B--2---:R-:W-:-:S03]  /*20db0*/  @!P1 LEA R4, P2, R227, R11, 0x2 ;  /* 0x0000000be3049211 */ /* 0x004fc600078410ff */
[----:B------:R1:W-:Y:S01]  /*20dc0*/  @!P0 ST.E.64 desc[UR46][R12.64], R64 ;  /* 0x000000400c008985 */ /* 0x0003e2000c101b2e */
[----:B------:R-:W-:Y:S02]  /*20dd0*/  @!P1 LEA.HI.X R5, R227, R70, R86, 0x2, P2 ;  /* 0x00000046e3059211 */ /* 0x000fe400010f1456 */
[----:B------:R-:W-:-:S03]  /*20de0*/  SHF.R.S32.HI R86, RZ, 0x1f, R224 ;  /* 0x0000001fff567819 */ /* 0x000fc600000114e0 */
[----:B------:R2:W-:Y:S01]  /*20df0*/  @!P1 ST.E.64 desc[UR46][R4.64], R6 ;  /* 0x0000000604009985 */ /* 0x0005e2000c101b2e */
[----:B-1----:R-:W-:-:S04]  /*20e00*/  @!P4 LEA R12, P0, R226, R11, 0x2 ;  /* 0x0000000be20cc211 */ /* 0x002fc800078010ff */
[-C--:B------:R-:W-:Y:S02]  /*20e10*/  @!P4 LEA.HI.X R13, R226, R70.reuse, R92, 0x2, P0 ;  /* 0x00000046e20dc211 */ /* 0x080fe400000f145c */
[CC--:B--2---:R-:W-:Y:S02]  /*20e20*/  @!P5 LEA R4, P1, R225.reuse, R11.reuse, 0x2 ;  /* 0x0000000be104d211 */ /* 0x0c4fe400078210ff */
[C---:B------:R-:W-:Y:S01]  /*20e30*/  @!P3 LEA R6, P2, R224.reuse, R11, 0x2 ;  /* 0x0000000be006b211 */ /* 0x040fe200078410ff */
[----:B------:R-:W-:Y:S01]  /*20e40*/  @!P5 IMAD.MOV.U32 R11, RZ, RZ, R10 ;  /* 0x000000ffff0bd224 */ /* 0x000fe200078e000a */
[-C--:B------:R-:W-:Y:S01]  /*20e50*/  @!P5 LEA.HI.X R5, R225, R70.reuse, R88, 0x2, P1 ;  /* 0x00000046e105d211 */ /* 0x080fe200008f1458 */
[----:B------:R-:W-:Y:S01]  /*20e60*/  @!P5 IMAD.MOV.U32 R10, RZ, RZ, R9 ;  /* 0x000000ffff0ad224 */ /* 0x000fe200078e0009 */
[----:B------:R-:W-:Y:S01]  /*20e70*/  @!P3 LEA.HI.X R7, R224, R70, R86, 0x2, P2 ;  /* 0x00000046e007b211 */ /* 0x000fe200010f1456 */
[----:B------:R-:W-:Y:S01]  /*20e80*/  @!P3 IMAD.MOV.U32 R9, RZ, RZ, R81 ;  /* 0x000000ffff09b224 */ /* 0x000fe200078e0051 */
[----:B------:R3:W-:Y:S04]  /*20e90*/  @!P4 ST.E.64 desc[UR46][R12.64], R14 ;  /* 0x0000000e0c00c985 */ /* 0x0007e8000c101b2e */
[----:B------:R3:W-:Y:S04]  /*20ea0*/  @!P5 ST.E.64 desc[UR46][R4.64], R10 ;  /* 0x0000000a0400d985 */ /* 0x0007e8000c101b2e */
[----:B------:R3:W-:Y:S02]  /*20eb0*/  @!P3 ST.E.64 desc[UR46][R6.64], R8 ;  /* 0x000000080600b985 */ /* 0x0007e4000c101b2e */
.L_x_1639:
[----:B------:R-:W-:Y:S05]  /*20ec0*/  BSYNC B1 ;  /* 0x0000000000017941 */ /* 0x000fea0003800000 */
.L_x_1638:
[----:B------:R-:W-:-:S03]  /*20ed0*/  UMOV UR4, 0xffffffff ;  /* 0xffffffff00047882 */ /* 0x000fc60000000000 */
[----:B------:R-:W-:Y:S05]  /*20ee0*/  BRA.DIV UR4, `(.L_x_1640) ;  /* 0x000000f604947947 */ /* 0x000fea000b800000 */
[----:B0-----:R-:W0:Y:S04]  /*20ef0*/  SHFL.IDX PT, R31, R31, 0x1, 0x1c1f ;  /* 0x003c1f001f1f7f89 */ /* 0x001e2800000e0000 */
[----:B------:R-:W4:Y:S02]  /*20f00*/  SHFL.IDX PT, R30, R30, 0x1, 0x1c1f ;  /* 0x003c1f001e1e7f89 */ /* 0x000f2400000e0000 */
.L_x_2012:
[----:B------:R-:W-:-:S13]  /*20f10*/  ISETP.GE.AND P0, PT, R2, R0, PT ;  /* 0x000000000200720c */ /* 0x000fda0003f06270 */
[----:B------:R-:W-:Y:S05]  /*20f20*/  @P0 BRA `(.L_x_1636) ;  /* 0x0000001c005c0947 */ /* 0x000fea0003800000 */
[----:B------:R-:W-:Y:S01]  /*20f30*/  ULDC UR4, c[0x0][0xac8] ;  /* 0x0002b20000047ab9 */ /* 0x000fe20000000800 */
[C---:B---3--:R-:W-:Y:S01]  /*20f40*/  VIADD R9, R196.reuse, 0x8 ;  /* 0x00000008c4097836 */ /* 0x048fe20000000000 */
[C---:B------:R-:W-:Y:S01]  /*20f50*/  ISETP.GE.AND P5, PT, R196.reuse, UR4, PT ;  /* 0x00000004c4007c0c */ /* 0x040fe2000bfa6270 */
[C---:B------:R-:W-:Y:S01]  /*20f60*/  VIADD R7, R196.reuse, 0x10 ;  /* 0x00000010c4077836 */ /* 0x040fe20000000000 */
[----:B------:R-:W-:Y:S01]  /*20f70*/  SHF.R.S32.HI R4, RZ, 0x1f, R196 ;  /* 0x0000001fff047819 */ /* 0x000fe200000114c4 */
[C---:B------:R-:W-:Y:S01]  /*20f80*/  VIADD R6, R196.reuse, 0x18 ;  /* 0x00000018c4067836 */ /* 0x040fe20000000000 */
[----:B------:R-:W-:Y:S01]  /*20f90*/  ISETP.GE.AND P0, PT, R9, UR4, PT ;  /* 0x0000000409007c0c */ /* 0x000fe2000bf06270 */
[C---:B--2---:R-:W-:Y:S01]  /*20fa0*/  VIADD R11, R196.reuse, 0x8 ;  /* 0x00000008c40b7836 */ /* 0x044fe20000000000 */
[----:B------:R-:W-:Y:S01]  /*20fb0*/  ISETP.GE.AND P3, PT, R7, UR4, PT ;  /* 0x0000000407007c0c */ /* 0x000fe2000bf66270 */
[----:B------:R-:W-:Y:S01]  /*20fc0*/  VIADD R10, R196, 0x10 ;  /* 0x00000010c40a7836 */ /* 0x000fe20000000000 */
[----:B------:R-:W-:Y:S01]  /*20fd0*/  ISETP.GE.AND P2, PT, R6, UR4, PT ;  /* 0x0000000406007c0c */ /* 0x000fe2000bf46270 */
[C---:B------:R-:W-:Y:S01]  /*20fe0*/  VIADD R8, R196.reuse, 0x20 ;  /* 0x00000020c4087836 */ /* 0x040fe20000000000 */
[----:B------:R-:W-:Y:S01]  /*20ff0*/  SHF.R.S32.HI R11, RZ, 0x1f, R11 ;  /* 0x0000001fff0b7819 */ /* 0x000fe2000001140b */
[C---:B------:R-:W-:Y:S01]  /*21000*/  VIADD R12, R196.reuse, 0x20 ;  /* 0x00000020c40c7836 */ /* 0x040fe20000000000 */
[----:B------:R-:W-:Y:S01]  /*21010*/  SHF.R.S32.HI R10, RZ, 0x1f, R10 ;  /* 0x0000001fff0a7819 */ /* 0x000fe2000001140a */
[C---:B------:R-:W-:Y:S01]  /*21020*/  VIADD R13, R196.reuse, 0x28 ;  /* 0x00000028c40d7836 */ /* 0x040fe20000000000 */
[----:B----4-:R-:W-:-:S02]  /*21030*/  @!P5 LEA R2, P1, R196, R30, 0x2 ;  /* 0x0000001ec402d211 */ /* 0x010fc400078210ff */
[----:B------:R-:W-:Y:S01]  /*21040*/  SHF.R.S32.HI R12, RZ, 0x1f, R12 ;  /* 0x0000001fff0c7819 */ /* 0x000fe2000001140c */
[----:B------:R-:W-:Y:S01]  /*21050*/  @!P0 IMAD.MOV.U32 R57, RZ, RZ, R56 ;  /* 0x000000ffff398224 */ /* 0x000fe200078e0038 */
[-C--:B0-----:R-:W-:Y:S01]  /*21060*/  @!P5 LEA.HI.X R3, R196, R31.reuse, R4, 0x2, P1 ;  /* 0x0000001fc403d211 */ /* 0x081fe200008f1404 */
[----:B------:R-:W-:Y:S01]  /*21070*/  @!P0 IMAD.MOV.U32 R56, RZ, RZ, R85 ;  /* 0x000000ffff388224 */ /* 0x000fe200078e0055 */
[C---:B------:R-:W-:Y:S02]  /*21080*/  @!P0 LEA R4, P4, R9.reuse, R30, 0x2 ;  /* 0x0000001e09048211 */ /* 0x040fe400078810ff */
[----:B------:R-:W-:Y:S01]  /*21090*/  ISETP.GE.AND P1, PT, R8, UR4, PT ;  /* 0x0000000408007c0c */ /* 0x000fe2000bf26270 */
[----:B------:R0:W-:Y:S01]  /*210a0*/  @!P5 ST.E.64 desc[UR46][R2.64], R20 ;  /* 0x000000140200d985 */ /* 0x0001e2000c101b2e */
[----:B------:R-:W-:Y:S01]  /*210b0*/  @!P0 LEA.HI.X R5, R9, R31, R11, 0x2, P4 ;  /* 0x0000001f09058211 */ /* 0x000fe200020f140b */
[C---:B------:R-:W-:Y:S01]  /*210c0*/  VIADD R9, R196.reuse, 0x28 ;  /* 0x00000028c4097836 */ /* 0x040fe20000000000 */
[----:B------:R-:W-:Y:S01]  /*210d0*/  SHF.R.S32.HI R13, RZ, 0x1f, R13 ;  /* 0x0000001fff0d7819 */ /* 0x000fe2000001140d */
[----:B------:R-:W-:Y:S01]  /*210e0*/  VIADD R11, R196, 0x38 ;  /* 0x00000038c40b7836 */ /* 0x000fe20000000000 */
[----:B------:R-:W-:Y:S01]  /*210f0*/  SHF.R.S32.HI R14, RZ, 0x1f, R227 ;  /* 0x0000001fff0e7819 */ /* 0x000fe200000114e3 */
[----:B------:R2:W-:Y:S01]  /*21100*/  @!P0 ST.E.64 desc[UR46][R4.64], R56 ;  /* 0x0000003804008985 */ /* 0x0005e2000c101b2e */
[----:B------:R-:W-:-:S02]  /*21110*/  ISETP.GE.AND P0, PT, R9, UR4, PT ;  /* 0x0000000409007c0c */ /* 0x000fc4000bf06270 */
[----:B0-----:R-:W-:-:S04]  /*21120*/  @!P3 LEA R2, P5, R7, R30, 0x2 ;  /* 0x0000001e0702b211 */ /* 0x001fc800078a10ff */
[-C--:B------:R-:W-:Y:S01]  /*21130*/  @!P3 LEA.HI.X R3, R7, R31.reuse, R10, 0x2, P5 ;  /* 0x0000001f0703b211 */ /* 0x080fe200028f140a */
[----:B------:R-:W-:Y:S01]  /*21140*/  VIADD R7, R196, 0x18 ;  /* 0x00000018c4077836 */ /* 0x000fe20000000000 */
[----:B--2---:R-:W-:Y:S01]  /*21150*/  @!P2 LEA R4, P4, R6, R30, 0x2 ;  /* 0x0000001e0604a211 */ /* 0x004fe200078810ff */
[----:B------:R-:W-:Y:S02]  /*21160*/  VIADD R10, R196, 0x30 ;  /* 0x00000030c40a7836 */ /* 0x000fe40000000000 */
[----:B------:R0:W-:Y:S01]  /*21170*/  @!P3 ST.E.64 desc[UR46][R2.64], R34 ;  /* 0x000000220200b985 */ /* 0x0001e2000c101b2e */
[----:B------:R-:W-:Y:S02]  /*21180*/  SHF.R.S32.HI R7, RZ, 0x1f, R7 ;  /* 0x0000001fff077819 */ /* 0x000fe40000011407 */
[----:B------:R-:W-:Y:S02]  /*21190*/  ISETP.GE.AND P3, PT, R10, UR4, PT ;  /* 0x000000040a007c0c */ /* 0x000fe4000bf66270 */
[----:B------:R-:W-:Y:S01]  /*211a0*/  @!P2 LEA.HI.X R5, R6, R31, R7, 0x2, P4 ;  /* 0x0000001f0605a211 */ /* 0x000fe200020f1407 */
[----:B------:R-:W-:-:S02]  /*211b0*/  @!P2 IMAD.MOV.U32 R6, RZ, RZ, R89 ;  /* 0x000000ffff06a224 */ /* 0x000fc400078e0059 */
[----:B------:R-:W-:-:S05]  /*211c0*/  @!P2 IMAD.MOV.U32 R7, RZ, RZ, R93 ;  /* 0x000000ffff07a224 */ /* 0x000fca00078e005d */
[----:B------:R2:W-:Y:S01]  /*211d0*/  @!P2 ST.E.64 desc[UR46][R4.64], R6 ;  /* 0x000000060400a985 */ /* 0x0005e2000c101b2e */
[C---:B0-----:R-:W-:Y:S02]  /*211e0*/  @!P1 LEA R2, P5, R8.reuse, R30, 0x2 ;  /* 0x0000001e08029211 */ /* 0x041fe400078a10ff */
[----:B------:R-:W-:Y:S02]  /*211f0*/  ISETP.GE.AND P2, PT, R11, UR4, PT ;  /* 0x000000040b007c0c */ /* 0x000fe4000bf46270 */
[----:B------:R-:W-:Y:S01]  /*21200*/  @!P1 LEA.HI.X R3, R8, R31, R12, 0x2, P5 ;  /* 0x0000001f08039211 */ /* 0x000fe200028f140c */
[C---:B------:R-:W-:Y:S02]  /*21210*/  VIADD R8, R196.reuse, 0x40 ;  /* 0x00000040c4087836 */ /* 0x040fe40000000000 */
[----:B------:R-:W-:Y:S02]  /*21220*/  VIADD R12, R196, 0x30 ;  /* 0x00000030c40c7836 */ /* 0x000fe40000000000 */
[----:B------:R0:W-:Y:S01]  /*21230*/  @!P1 ST.E.64 desc[UR46][R2.64], R36 ;  /* 0x0000002402009985 */ /* 0x0001e2000c101b2e */
[----:B------:R-:W-:-:S02]  /*21240*/  ISETP.GE.AND P1, PT, R8, UR4, PT ;  /* 0x0000000408007c0c */ /* 0x000fc4000bf26270 */
[----:B------:R-:W-:Y:S01]  /*21250*/  SHF.R.S32.HI R12, RZ, 0x1f, R12 ;  /* 0x0000001fff0c7819 */ /* 0x000fe2000001140c */
[----:B--2---:R-:W-:Y:S01]  /*21260*/  @!P0 IMAD.MOV.U32 R6, RZ, RZ, R40 ;  /* 0x000000ffff068224 */ /* 0x004fe200078e0028 */
[----:B------:R-:W-:Y:S01]  /*21270*/  @!P0 LEA R4, P4, R9, R30, 0x2 ;  /* 0x0000001e09048211 */ /* 0x000fe200078810ff */
[----:B------:R-:W-:Y:S01]  /*21280*/  @!P0 IMAD.MOV.U32 R7, RZ, RZ, R97 ;  /* 0x000000ffff078224 */ /* 0x000fe200078e0061 */
[-C--:B------:R-:W-:Y:S02]  /*21290*/  @!P2 LOP3.LUT R51, R51, R50.reuse, RZ, 0x3c, !PT ;  /* 0x000000323333a212 */ /* 0x080fe400078e3cff */
[----:B------:R-:W-:Y:S01]  /*212a0*/  @!P0 LEA.HI.X R5, R9, R31, R13, 0x2, P4 ;  /* 0x0000001f09058211 */ /* 0x000fe200020f140d */
[C---:B------:R-:W-:Y:S01]  /*212b0*/  VIADD R9, R196.reuse, 0x48 ;  /* 0x00000048c4097836 */ /* 0x040fe20000000000 */
[----:B------:R-:W-:Y:S01]  /*212c0*/  @!P2 LOP3.LUT R50, R51, R50, RZ, 0x3c, !PT ;  /* 0x000000323332a212 */ /* 0x000fe200078e3cff */
[----:B------:R-:W-:Y:S01]  /*212d0*/  VIADD R13, R196, 0x38 ;  /* 0x00000038c40d7836 */ /* 0x000fe20000000000 */
[----:B0-----:R-:W-:Y:S01]  /*212e0*/  @!P3 LEA R2, P5, R10, R30, 0x2 ;  /* 0x0000001e0a02b211 */ /* 0x001fe200078a10ff */
[----:B------:R0:W-:Y:S01]  /*212f0*/  @!P0 ST.E.64 desc[UR46][R4.64], R6 ;  /* 0x0000000604008985 */ /* 0x0001e2000c101b2e */
[----:B------:R-:W-:-:S02]  /*21300*/  ISETP.GE.AND P0, PT, R9, UR4, PT ;  /* 0x0000000409007c0c */ /* 0x000fc4000bf06270 */
[----:B------:R-:W-:Y:S01]  /*21310*/  @!P3 LEA.HI.X R3, R10, R31, R12, 0x2, P5 ;  /* 0x0000001f0a03b211 */ /* 0x000fe200028f140c */
[C---:B------:R-:W-:Y:S01]  /*21320*/  VIADD R10, R196.reuse, 0x50 ;  /* 0x00000050c40a7836 */ /* 0x040fe20000000000 */
[----:B------:R-:W-:Y:S01]  /*21330*/  SHF.R.S32.HI R13, RZ, 0x1f, R13 ;  /* 0x0000001fff0d7819 */ /* 0x000fe2000001140d */
[----:B------:R-:W-:Y:S01]  /*21340*/  VIADD R12, R196, 0x40 ;  /* 0x00000040c40c7836 */ /* 0x000fe20000000000 */
[----:B------:R-:W-:Y:S01]  /*21350*/  @!P2 LOP3.LUT R51, R51, R50, RZ, 0x3c, !PT ;  /* 0x000000323333a212 */ /* 0x000fe200078e3cff */
[----:B------:R2:W-:Y:S01]  /*21360*/  @!P3 ST.E.64 desc[UR46][R2.64], R38 ;  /* 0x000000260200b985 */ /* 0x0005e2000c101b2e */
[----:B------:R-:W-:Y:S02]  /*21370*/  ISETP.GE.AND P3, PT, R10, UR4, PT ;  /* 0x000000040a007c0c */ /* 0x000fe4000bf66270 */
[----:B------:R-:W-:Y:S02]  /*21380*/  SHF.R.S32.HI R12, RZ, 0x1f, R12 ;  /* 0x0000001fff0c7819 */ /* 0x000fe4000001140c */
[----:B0-----:R-:W-:-:S04]  /*21390*/  @!P2 LEA R4, P4, R11, R30, 0x2 ;  /* 0x0000001e0b04a211 */ /* 0x001fc800078810ff */
[-C--:B------:R-:W-:Y:S01]  /*213a0*/  @!P2 LEA.HI.X R5, R11, R31.reuse, R13, 0x2, P4 ;  /* 0x0000001f0b05a211 */ /* 0x080fe200020f140d */
[C---:B------:R-:W-:Y:S01]  /*213b0*/  VIADD R11, R196.reuse, 0x58 ;  /* 0x00000058c40b7836 */ /* 0x040fe20000000000 */
[-C--:B------:R-:W-:Y:S01]  /*213c0*/  @!P0 LEA R6, P4, R9, R30.reuse, 0x2 ;  /* 0x0000001e09068211 */ /* 0x080fe200078810ff */
[----:B------:R-:W-:Y:S01]  /*213d0*/  VIADD R13, R196, 0x48 ;  /* 0x00000048c40d7836 */ /* 0x000fe20000000000 */
[C---:B--2---:R-:W-:Y:S01]  /*213e0*/  @!P1 LEA R2, P5, R8.reuse, R30, 0x2 ;  /* 0x0000001e08029211 */ /* 0x044fe200078a10ff */
[----:B------:R0:W-:Y:S01]  /*213f0*/  @!P2 ST.E.64 desc[UR46][R4.64], R50 ;  /* 0x000000320400a985 */ /* 0x0001e2000c101b2e */
[----:B------:R-:W-:Y:S02]  /*21400*/  ISETP.GE.AND P2, PT, R11, UR4, PT ;  /* 0x000000040b007c0c */ /* 0x000fe4000bf46270 */
[----:B------:R-:W-:Y:S01]  /*21410*/  @!P1 LEA.HI.X R3, R8, R31, R12, 0x2, P5 ;  /* 0x0000001f08039211 */ /* 0x000fe200028f140c */
[C---:B------:R-:W-:Y:S01]  /*21420*/  VIADD R8, R196.reuse, 0x60 ;  /* 0x00000060c4087836 */ /* 0x040fe20000000000 */
[----:B------:R-:W-:Y:S01]  /*21430*/  SHF.R.S32.HI R13, RZ, 0x1f, R13 ;  /* 0x0000001fff0d7819 */ /* 0x000fe2000001140d */
[----:B------:R-:W-:-:S03]  /*21440*/  VIADD R12, R196, 0x50 ;  /* 0x00000050c40c7836 */ /* 0x000fc60000000000 */
[----:B------:R-:W-:Y:S01]  /*21450*/  @!P0 LEA.HI.X R7, R9, R31, R13, 0x2, P4 ;  /* 0x0000001f09078211 */ /* 0x000fe200020f140d */
[C---:B------:R-:W-:Y:S01]  /*21460*/  VIADD R9, R196.reuse, 0x68 ;  /* 0x00000068c4097836 */ /* 0x040fe20000000000 */
[----:B------:R-:W-:Y:S01]  /*21470*/  SHF.R.S32.HI R12, RZ, 0x1f, R12 ;  /* 0x0000001fff0c7819 */ /* 0x000fe2000001140c */
[----:B------:R-:W-:Y:S02]  /*21480*/  VIADD R13, R196, 0x58 ;  /* 0x00000058c40d7836 */ /* 0x000fe40000000000 */
[----:B0-----:R-:W-:Y:S02]  /*21490*/  @!P1 IMAD.MOV.U32 R4, RZ, RZ, R41 ;  /* 0x000000ffff049224 */ /* 0x001fe400078e0029 */
[----:B------:R-:W-:Y:S01]  /*214a0*/  @!P1 IMAD.MOV.U32 R5, RZ, RZ, R42 ;  /* 0x000000ffff059224 */ /* 0x000fe200078e002a */
[----:B------:R-:W-:-:S04]  /*214b0*/  SHF.R.S32.HI R13, RZ, 0x1f, R13 ;  /* 0x0000001fff0d7819 */ /* 0x000fc8000001140d */
[----:B------:R0:W-:Y:S01]  /*214c0*/  @!P1 ST.E.64 desc[UR46][R2.64], R4 ;  /* 0x0000000402009985 */ /* 0x0001e2000c101b2e */
[----:B------:R-:W-:Y:S01]  /*214d0*/  ISETP.GE.AND P1, PT, R8, UR4, PT ;  /* 0x0000000408007c0c */ /* 0x000fe2000bf26270 */
[----:B0-----:R-:W-:Y:S01]  /*214e0*/  @!P0 IMAD.MOV.U32 R4, RZ, RZ, R54 ;  /* 0x000000ffff048224 */ /* 0x001fe200078e0036 */
        /* <DEDUP_REMOVED lines=8> */
[----:B0-----:R-:W-:Y:S01]  /*21570*/  @!P3 IMAD.MOV.U32 R4, RZ, RZ, R43 ;  /* 0x000000ffff04b224 */ /* 0x001fe200078e002b */
[----:B------:R-:W-:Y:S01]  /*21580*/  @!P2 LEA R6, P4, R11, R30, 0x2 ;  /* 0x0000001e0b06a211 */ /* 0x000fe200078810ff */
[----:B------:R-:W-:-:S04]  /*21590*/  @!P3 IMAD.MOV.U32 R5, RZ, RZ, R44 ;  /* 0x000000ffff05b224 */ /* 0x000fc800078e002c */
[-C--:B------:R-:W-:Y:S02]  /*215a0*/  @!P0 LOP3.LUT R75, R75, R74.reuse, RZ, 0x3c, !PT ;  /* 0x0000004a4b4b8212 */ /* 0x080fe400078e3cff */
[----:B------:R-:W-:Y:S01]  /*215b0*/  @!P2 LEA.HI.X R7, R11, R31, R13, 0x2, P4 ;  /* 0x0000001f0b07a211 */ /* 0x000fe200020f140d */
[----:B------:R-:W-:Y:S01]  /*215c0*/  VIADD R11, R196, 0x78 ;  /* 0x00000078c40b7836 */ /* 0x000fe20000000000 */
[----:B------:R0:W-:Y:S01]  /*215d0*/  @!P3 ST.E.64 desc[UR46][R2.64], R4 ;  /* 0x000000040200b985 */ /* 0x0001e2000c101b2e */
[----:B------:R-:W-:Y:S01]  /*215e0*/  ISETP.GE.AND P3, PT, R10, UR4, PT ;  /* 0x000000040a007c0c */ /* 0x000fe2000bf66270 */
[----:B------:R-:W-:Y:S01]  /*215f0*/  VIADD R13, R196, 0x68 ;  /* 0x00000068c40d7836 */ /* 0x000fe20000000000 */
[----:B------:R-:W-:-:S04]  /*21600*/  @!P0 LOP3.LUT R74, R75, R74, RZ, 0x3c, !PT ;  /* 0x0000004a4b4a8212 */ /* 0x000fc800078e3cff */
[----:B------:R-:W-:Y:S02]  /*21610*/  SHF.R.S32.HI R13, RZ, 0x1f, R13 ;  /* 0x0000001fff0d7819 */ /* 0x000fe4000001140d */
[----:B------:R-:W-:Y:S01]  /*21620*/  @!P0 LOP3.LUT R75, R75, R74, RZ, 0x3c, !PT ;  /* 0x0000004a4b4b8212 */ /* 0x000fe200078e3cff */
[----:B0-----:R-:W-:Y:S01]  /*21630*/  @!P2 IMAD.MOV.U32 R4, RZ, RZ, R62 ;  /* 0x000000ffff04a224 */ /* 0x001fe200078e003e */
[----:B------:R-:W-:Y:S01]  /*21640*/  @!P1 LEA R2, P5, R8, R30, 0x2 ;  /* 0x0000001e08029211 */ /* 0x000fe200078a10ff */
[----:B------:R-:W-:-:S03]  /*21650*/  @!P2 IMAD.MOV.U32 R5, RZ, RZ, R66 ;  /* 0x000000ffff05a224 */ /* 0x000fc600078e0042 */
[----:B------:R-:W-:Y:S01]  /*21660*/  @!P1 LEA.HI.X R3, R8, R31, R12, 0x2, P5 ;  /* 0x0000001f08039211 */ /* 0x000fe200028f140c */
[C---:B------:R-:W-:Y:S01]  /*21670*/  VIADD R8, R196.reuse, 0x80 ;  /* 0x00000080c4087836 */ /* 0x040fe20000000000 */
[----:B------:R0:W-:Y:S01]  /*21680*/  @!P2 ST.E.64 desc[UR46][R6.64], R4 ;  /* 0x000000040600a985 */ /* 0x0001e2000c101b2e */
[----:B------:R-:W-:Y:S01]  /*21690*/  VIADD R12, R196, 0x70 ;  /* 0x00000070c40c7836 */ /* 0x000fe20000000000 */
[----:B------:R-:W-:-:S04]  /*216a0*/  ISETP.GE.AND P2, PT, R11, UR4, PT ;  /* 0x000000040b007c0c */ /* 0x000fc8000bf46270 */
[----:B------:R-:W-:Y:S01]  /*216b0*/  SHF.R.S32.HI R12, RZ, 0x1f, R12 ;  /* 0x0000001fff0c7819 */ /* 0x000fe2000001140c */
[----:B0-----:R-:W-:Y:S01]  /*216c0*/  @!P1 IMAD.MOV.U32 R4, RZ, RZ, R45 ;  /* 0x000000ffff049224 */ /* 0x001fe200078e002d */
[----:B------:R-:W-:Y:S01]  /*216d0*/  @!P0 LEA R6, P4, R9, R30, 0x2 ;  /* 0x0000001e09068211 */ /* 0x000fe200078810ff */
[----:B------:R-:W-:-:S03]  /*216e0*/  @!P1 IMAD.MOV.U32 R5, RZ, RZ, R46 ;  /* 0x000000ffff059224 */ /* 0x000fc600078e002e */
[----:B------:R-:W-:Y:S01]  /*216f0*/  @!P0 LEA.HI.X R7, R9, R31, R13, 0x2, P4 ;  /* 0x0000001f09078211 */ /* 0x000fe200020f140d */
[----:B------:R-:W-:Y:S01]  /*21700*/  VIADD R9, R196, 0x88 ;  /* 0x00000088c4097836 */ /* 0x000fe20000000000 */
[----:B------:R0:W-:Y:S01]  /*21710*/  @!P1 ST.E.64 desc[UR46][R2.64], R4 ;  /* 0x0000000402009985 */ /* 0x0001e2000c101b2e */
[----:B------:R-:W-:Y:S02]  /*21720*/  ISETP.GE.AND P1, PT, R8, UR4, PT ;  /* 0x0000000408007c0c */ /* 0x000fe4000bf26270 */
[----:B------:R-:W-:Y:S01]  /*21730*/  SHF.R.S32.HI R13, RZ, 0x1f, R229 ;  /* 0x0000001fff0d7819 */ /* 0x000fe200000114e5 */
[----:B------:R2:W-:Y:S01]  /*21740*/  @!P0 ST.E.64 desc[UR46][R6.64], R74 ;  /* 0x0000004a06008985 */ /* 0x0005e2000c101b2e */
[----:B------:R-:W-:Y:S02]  /*21750*/  ISETP.GE.AND P0, PT, R9, UR4, PT ;  /* 0x0000000409007c0c */ /* 0x000fe4000bf06270 */
[----:B0-----:R-:W-:Y:S01]  /*21760*/  @!P3 LEA R2, P5, R10, R30, 0x2 ;  /* 0x0000001e0a02b211 */ /* 0x001fe200078a10ff */
[----:B------:R-:W-:-:S02]  /*21770*/  @!P3 IMAD.MOV.U32 R4, RZ, RZ, R47 ;  /* 0x000000ffff04b224 */ /* 0x000fc400078e002f */
[----:B------:R-:W-:Y:S01]  /*21780*/  @!P3 IMAD.MOV.U32 R5, RZ, RZ, R48 ;  /* 0x000000ffff05b224 */ /* 0x000fe200078e0030 */
[----:B------:R-:W-:Y:S01]  /*21790*/  @!P3 LEA.HI.X R3, R10, R31, R12, 0x2, P5 ;  /* 0x0000001f0a03b211 */ /* 0x000fe200028f140c */
[C---:B------:R-:W-:Y:S01]  /*217a0*/  VIADD R12, R196.reuse, 0x78 ;  /* 0x00000078c40c7836 */ /* 0x040fe20000000000 */
[----:B--2---:R-:W-:Y:S01]  /*217b0*/  @!P2 LEA R6, P4, R11, R30, 0x2 ;  /* 0x0000001e0b06a211 */ /* 0x004fe200078810ff */
[----:B------:R-:W-:Y:S02]  /*217c0*/  VIADD R10, R196, 0x80 ;  /* 0x00000080c40a7836 */ /* 0x000fe40000000000 */
[----:B------:R0:W-:Y:S01]  /*217d0*/  @!P3 ST.E.64 desc[UR46][R2.64], R4 ;  /* 0x000000040200b985 */ /* 0x0001e2000c101b2e */
[----:B------:R-:W-:Y:S01]  /*217e0*/  SHF.R.S32.HI R12, RZ, 0x1f, R12 ;  /* 0x0000001fff0c7819 */ /* 0x000fe2000001140c */
[----:B------:R-:W-:Y:S01]  /*217f0*/  @!P1 IMAD.MOV.U32 R53, RZ, RZ, R52 ;  /* 0x000000ffff359224 */ /* 0x000fe200078e0034 */
[----:B------:R-:W-:Y:S01]  /*21800*/  SHF.R.S32.HI R10, RZ, 0x1f, R10 ;  /* 0x0000001fff0a7819 */ /* 0x000fe2000001140a */
[----:B------:R-:W-:Y:S01]  /*21810*/  @!P1 IMAD.MOV.U32 R52, RZ, RZ, R49 ;  /* 0x000000ffff349224 */ /* 0x000fe200078e0031 */
[----:B------:R-:W-:-:S02]  /*21820*/  ISETP.GE.AND P3, PT, R237, UR4, PT ;  /* 0x00000004ed007c0c */ /* 0x000fc4000bf66270 */
[-C--:B------:R-:W-:Y:S02]  /*21830*/  @!P2 LEA.HI.X R7, R11, R31.reuse, R12, 0x2, P4 ;  /* 0x0000001f0b07a211 */ /* 0x080fe400020f140c */
[----:B------:R-:W-:Y:S02]  /*21840*/  SHF.R.S32.HI R12, RZ, 0x1f, R228 ;  /* 0x0000001fff0c7819 */ /* 0x000fe400000114e4 */
[C---:B0-----:R-:W-:Y:S01]  /*21850*/  @!P1 LEA R2, P5, R8.reuse, R30, 0x2 ;  /* 0x0000001e08029211 */ /* 0x041fe200078a10ff */
[----:B------:R-:W-:Y:S02]  /*21860*/  @!P2 IMAD.MOV.U32 R4, RZ, RZ, R113 ;  /* 0x000000ffff04a224 */ /* 0x000fe400078e0071 */
[----:B------:R-:W-:Y:S01]  /*21870*/  @!P2 IMAD.MOV.U32 R5, RZ, RZ, R79 ;  /* 0x000000ffff05a224 */ /* 0x000fe200078e004f */
[----:B------:R-:W-:Y:S01]  /*21880*/  @!P1 LEA.HI.X R3, R8, R31, R10, 0x2, P5 ;  /* 0x0000001f08039211 */ /* 0x000fe200028f140a */
[----:B------:R-:W-:Y:S01]  /*21890*/  VIADD R10, R196, 0x88 ;  /* 0x00000088c40a7836 */ /* 0x000fe20000000000 */
[----:B------:R-:W-:-:S02]  /*218a0*/  SHF.R.S32.HI R8, RZ, 0x1f, R237 ;  /* 0x0000001fff087819 */ /* 0x000fc400000114ed */
[----:B------:R0:W-:Y:S01]  /*218b0*/  @!P2 ST.E.64 desc[UR46][R6.64], R4 ;  /* 0x000000040600a985 */ /* 0x0001e2000c101b2e */
[----:B------:R-:W-:Y:S02]  /*218c0*/  ISETP.GE.AND P2, PT, R236, UR4, PT ;  /* 0x00000004ec007c0c */ /* 0x000fe4000bf46270 */
[----:B------:R-:W-:Y:S01]  /*218d0*/  SHF.R.S32.HI R10, RZ, 0x1f, R10 ;  /* 0x0000001fff0a7819 */ /* 0x000fe2000001140a */
[----:B------:R2:W-:Y:S01]  /*218e0*/  @!P1 ST.E.64 desc[UR46][R2.64], R52 ;  /* 0x0000003402009985 */ /* 0x0005e2000c101b2e */
[----:B------:R-:W-:Y:S02]  /*218f0*/  ISETP.GE.AND P1, PT, R235, UR4, PT ;  /* 0x00000004eb007c0c */ /* 0x000fe4000bf26270 */
[C---:B0-----:R-:W-:Y:S01]  /*21900*/  @!P0 LEA R4, P4, R9.reuse, R30, 0x2 ;  /* 0x0000001e09048211 */ /* 0x041fe200078810ff */
[----:B------:R-:W-:Y:S02]  /*21910*/  @!P0 IMAD.MOV.U32 R6, RZ, RZ, R121 ;  /* 0x000000ffff068224 */ /* 0x000fe400078e0079 */
[----:B------:R-:W-:Y:S01]  /*21920*/  @!P0 IMAD.MOV.U32 R7, RZ, RZ, R82 ;  /* 0x000000ffff078224 */ /* 0x000fe200078e0052 */
[----:B------:R-:W-:-:S07]  /*21930*/  @!P0 LEA.HI.X R5, R9, R31, R10, 0x2, P4 ;  /* 0x0000001f09058211 */ /* 0x000fce00020f140a */
[----:B------:R-:W-:Y:S01]  /*21940*/  @!P1 IMAD.MOV.U32 R61, RZ, RZ, R63 ;  /* 0x000000ffff3d9224 */ /* 0x000fe200078e003f */
[CC--:B--2---:R-:W-:Y:S02]  /*21950*/  @!P3 LEA R2, P5, R237.reuse, R30.reuse, 0x2 ;  /* 0x0000001eed02b211 */ /* 0x0c4fe400078a10ff */
[----:B------:R-:W-:Y:S01]  /*21960*/  SHF.R.S32.HI R9, RZ, 0x1f, R236 ;  /* 0x0000001fff097819 */ /* 0x000fe200000114ec */
[----:B------:R0:W-:Y:S01]  /*21970*/  @!P0 ST.E.64 desc[UR46][R4.64], R6 ;  /* 0x0000000604008985 */ /* 0x0001e2000c101b2e */
[----:B------:R-:W-:Y:S02]  /*21980*/  @!P3 LEA.HI.X R3, R237, R31, R8, 0x2, P5 ;  /* 0x0000001fed03b211 */ /* 0x000fe400028f1408 */
[----:B------:R-:W-:Y:S02]  /*21990*/  ISETP.GE.AND P0, PT, R234, UR4, PT ;  /* 0x00000004ea007c0c */ /* 0x000fe4000bf06270 */
[----:B------:R-:W-:Y:S02]  /*219a0*/  SHF.R.S32.HI R8, RZ, 0x1f, R235 ;  /* 0x0000001fff087819 */ /* 0x000fe400000114eb */
[----:B------:R-:W-:Y:S01]  /*219b0*/  SHF.R.S32.HI R10, RZ, 0x1f, R231 ;  /* 0x0000001fff0a7819 */ /* 0x000fe200000114e7 */
[----:B0-----:R-:W-:Y:S01]  /*219c0*/  @!P3 IMAD.MOV.U32 R4, RZ, RZ, R55 ;  /* 0x000000ffff04b224 */ /* 0x001fe200078e0037 */
[----:B------:R-:W-:Y:S01]  /*219d0*/  @!P2 LEA R6, P4, R236, R30, 0x2 ;  /* 0x0000001eec06a211 */ /* 0x000fe200078810ff */
[----:B------:R-:W-:-:S06]  /*219e0*/  @!P3 IMAD.MOV.U32 R5, RZ, RZ, R59 ;  /* 0x000000ffff05b224 */ /* 0x000fcc00078e003b */
[----:B------:R-:W-:Y:S01]  /*219f0*/  @!P0 IMAD.MOV.U32 R107, RZ, RZ, R90 ;  /* 0x000000ffff6b8224 */ /* 0x000fe200078e005a */
[----:B------:R-:W-:Y:S01]  /*21a00*/  @!P2 LEA.HI.X R7, R236, R31, R9, 0x2, P4 ;  /* 0x0000001fec07a211 */ /* 0x000fe200020f1409 */
[----:B------:R0:W-:Y:S01]  /*21a10*/  @!P3 ST.E.64 desc[UR46][R2.64], R4 ;  /* 0x000000040200b985 */ /* 0x0001e2000c101b2e */
[----:B------:R-:W-:Y:S02]  /*21a20*/  ISETP.GE.AND P3, PT, R233, UR4, PT ;  /* 0x00000004e9007c0c */ /* 0x000fe4000bf66270 */
[----:B------:R-:W-:Y:S01]  /*21a30*/  SHF.R.S32.HI R9, RZ, 0x1f, R234 ;  /* 0x0000001fff097819 */ /* 0x000fe200000114ea */
[----:B0-----:R-:W-:Y:S01]  /*21a40*/  @!P2 IMAD.MOV.U32 R4, RZ, RZ, R83 ;  /* 0x000000ffff04a224 */ /* 0x001fe200078e0053 */
[----:B------:R-:W-:Y:S01]  /*21a50*/  @!P1 LEA R2, P5, R235, R30, 0x2 ;  /* 0x0000001eeb029211 */ /* 0x000fe200078a10ff */
[----:B------:R-:W-:-:S08]  /*21a60*/  @!P2 IMAD.MOV.U32 R5, RZ, RZ, R87 ;  /* 0x000000ffff05a224 */ /* 0x000fd000078e0057 */
[----:B------:R-:W-:Y:S01]  /*21a70*/  @!P3 IMAD.MOV.U32 R69, RZ, RZ, R68 ;  /* 0x000000ffff45b224 */ /* 0x000fe200078e0044 */
[----:B------:R-:W-:Y:S01]  /*21a80*/  @!P1 LEA.HI.X R3, R235, R31, R8, 0x2, P5 ;  /* 0x0000001feb039211 */ /* 0x000fe200028f1408 */
[----:B------:R-:W-:Y:S01]  /*21a90*/  @!P3 IMAD.MOV.U32 R68, RZ, RZ, R67 ;  /* 0x000000ffff44b224 */ /* 0x000fe200078e0043 */
[----:B------:R0:W-:Y:S01]  /*21aa0*/  @!P2 ST.E.64 desc[UR46][R6.64], R4 ;  /* 0x000000040600a985 */ /* 0x0001e2000c101b2e */
[----:B------:R-:W-:Y:S02]  /*21ab0*/  ISETP.GE.AND P2, PT, R232, UR4, PT ;  /* 0x00000004e8007c0c */ /* 0x000fe4000bf46270 */
[----:B------:R-:W-:Y:S01]  /*21ac0*/  SHF.R.S32.HI R8, RZ, 0x1f, R233 ;  /* 0x0000001fff087819 */ /* 0x000fe200000114e9 */
[----:B------:R2:W-:Y:S01]  /*21ad0*/  @!P1 ST.E.64 desc[UR46][R2.64], R60 ;  /* 0x0000003c02009985 */ /* 0x0005e2000c101b2e */
[----:B------:R-:W-:Y:S02]  /*21ae0*/  ISETP.GE.AND P1, PT, R231, UR4, PT ;  /* 0x00000004e7007c0c */ /* 0x000fe4000bf26270 */
[----:B0-----:R-:W-:-:S07]  /*21af0*/  @!P0 LEA R4, P4, R234, R30, 0x2 ;  /* 0x0000001eea048211 */ /* 0x001fce00078810ff */
[----:B------:R-:W-:Y:S02]  /*21b00*/  @!P2 IMAD.MOV.U32 R6, RZ, RZ, R111 ;  /* 0x000000ffff06a224 */ /* 0x000fe400078e006f */
[----:B------:R-:W-:Y:S01]  /*21b10*/  @!P2 IMAD.MOV.U32 R7, RZ, RZ, R91 ;  /* 0x000000ffff07a224 */ /* 0x000fe200078e005b */
[-C--:B------:R-:W-:Y:S01]  /*21b20*/  @!P0 LEA.HI.X R5, R234, R31.reuse, R9, 0x2, P4 ;  /* 0x0000001fea058211 */ /* 0x080fe200020f1409 */
[----:B------:R-:W-:Y:S01]  /*21b30*/  @!P1 IMAD.MOV.U32 R73, RZ, RZ, R72 ;  /* 0x000000ffff499224 */ /* 0x000fe200078e0048 */
[C---:B--2---:R-:W-:Y:S01]  /*21b40*/  @!P3 LEA R2, P5, R233.reuse, R30, 0x2 ;  /* 0x0000001ee902b211 */ /* 0x044fe200078a10ff */
[----:B------:R-:W-:Y:S01]  /*21b50*/  @!P1 IMAD.MOV.U32 R72, RZ, RZ, R71 ;  /* 0x000000ffff489224 */ /* 0x000fe200078e0047 */
[----:B------:R-:W-:Y:S01]  /*21b60*/  ISETP.GE.AND P4, PT, R230, UR4, PT ;  /* 0x00000004e6007c0c */ /* 0x000fe2000bf86270 */
[----:B------:R0:W-:Y:S01]  /*21b70*/  @!P0 ST.E.64 desc[UR46][R4.64], R106 ;  /* 0x0000006a04008985 */ /* 0x0001e2000c101b2e */
[----:B------:R-:W-:Y:S02]  /*21b80*/  @!P3 LEA.HI.X R3, R233, R31, R8, 0x2, P5 ;  /* 0x0000001fe903b211 */ /* 0x000fe400028f1408 */
[----:B------:R-:W-:-:S03]  /*21b90*/  SHF.R.S32.HI R8, RZ, 0x1f, R232 ;  /* 0x0000001fff087819 */ /* 0x000fc600000114e8 */
[----:B------:R2:W-:Y:S06]  /*21ba0*/  @!P3 ST.E.64 desc[UR46][R2.64], R68 ;  /* 0x000000440200b985 */ /* 0x0005ec000c101b2e */
[----:B------:R-:W-:Y:S01]  /*21bb0*/  @!P4 IMAD.MOV.U32 R94, RZ, RZ, R115 ;  /* 0x000000ffff5ec224 */ /* 0x000fe200078e0073 */
[----:B0-----:R-:W-:-:S04]  /*21bc0*/  @!P2 LEA R4, P0, R232, R30, 0x2 ;  /* 0x0000001ee804a211 */ /* 0x001fc800078010ff */
[-C--:B------:R-:W-:Y:S02]  /*21bd0*/  @!P2 LEA.HI.X R5, R232, R31.reuse, R8, 0x2, P0 ;  /* 0x0000001fe805a211 */ /* 0x080fe400000f1408 */
[-C--:B--2---:R-:W-:Y:S02]  /*21be0*/  @!P1 LEA R2, P5, R231, R30.reuse, 0x2 ;  /* 0x0000001ee7029211 */ /* 0x084fe400078a10ff */
[----:B------:R-:W-:Y:S01]  /*21bf0*/  ISETP.GE.AND P0, PT, R229, UR4, PT ;  /* 0x00000004e5007c0c */ /* 0x000fe2000bf06270 */
[----:B------:R0:W-:Y:S01]  /*21c00*/  @!P2 ST.E.64 desc[UR46][R4.64], R6 ;  /* 0x000000060400a985 */ /* 0x0001e2000c101b2e */
[----:B------:R-:W-:Y:S02]  /*21c10*/  @!P1 LEA.HI.X R3, R231, R31, R10, 0x2, P5 ;  /* 0x0000001fe7039211 */ /* 0x000fe400028f140a */
[----:B------:R-:W-:Y:S02]  /*21c20*/  @!P4 LEA R8, P3, R230, R30, 0x2 ;  /* 0x0000001ee608c211 */ /* 0x000fe400078610ff */
[----:B------:R-:W-:Y:S01]  /*21c30*/  SHF.R.S32.HI R10, RZ, 0x1f, R230 ;  /* 0x0000001fff0a7819 */ /* 0x000fe200000114e6 */
[----:B------:R2:W-:Y:S01]  /*21c40*/  @!P1 ST.E.64 desc[UR46][R2.64], R72 ;  /* 0x0000004802009985 */ /* 0x0005e2000c101b2e */
[----:B------:R-:W-:-:S02]  /*21c50*/  ISETP.GE.AND P2, PT, R228, UR4, PT ;  /* 0x00000004e4007c0c */ /* 0x000fc4000bf46270 */
[-C--:B------:R-:W-:Y:S02]  /*21c60*/  @!P4 LEA.HI.X R9, R230, R31.reuse, R10, 0x2, P3 ;  /* 0x0000001fe609c211 */ /* 0x080fe400018f140a */
[----:B------:R-:W-:Y:S01]  /*21c70*/  ISETP.GE.AND P3, PT, R227, UR4, PT ;  /* 0x00000004e3007c0c */ /* 0x000fe2000bf66270 */
[----:B------:R-:W-:Y:S01]  /*21c80*/  @!P0 IMAD.MOV.U32 R77, RZ, RZ, R78 ;  /* 0x000000ffff4d8224 */ /* 0x000fe200078e004e */
[-C--:B------:R-:W-:Y:S01]  /*21c90*/  @!P0 LEA R10, P1, R229, R30.reuse, 0x2 ;  /* 0x0000001ee50a8211 */ /* 0x080fe200078210ff */
[----:B------:R3:W-:Y:S01]  /*21ca0*/  @!P4 ST.E.64 desc[UR46][R8.64], R94 ;  /* 0x0000005e0800c985 */ /* 0x0007e2000c101b2e */
[----:B------:R-:W-:Y:S02]  /*21cb0*/  ISETP.GE.AND P5, PT, R226, UR4, PT ;  /* 0x00000004e2007c0c */ /* 0x000fe4000bfa6270 */
[----:B------:R-:W-:Y:S02]  /*21cc0*/  ISETP.GE.AND P4, PT, R225, UR4, PT ;  /* 0x00000004e1007c0c */ /* 0x000fe4000bf86270 */
[----:B------:R-:W-:Y:S01]  /*21cd0*/  @!P0 LEA.HI.X R11, R229, R31, R13, 0x2, P1 ;  /* 0x0000001fe50b8211 */ /* 0x000fe200008f140d */
[----:B------:R-:W-:Y:S01]  /*21ce0*/  @!P2 IMAD.MOV.U32 R123, RZ, RZ, R134 ;  /* 0x000000ffff7ba224 */ /* 0x000fe200078e0086 */
[----:B0-----:R-:W-:-:S02]  /*21cf0*/  @!P2 LEA R4, P1, R228, R30, 0x2 ;  /* 0x0000001ee404a211 */ /* 0x001fc400078210ff */
[----:B------:R-:W-:Y:S01]  /*21d00*/  SHF.R.S32.HI R13, RZ, 0x1f, R226 ;  /* 0x0000001fff0d7819 */ /* 0x000fe200000114e2 */
[----:B------:R0:W-:Y:S01]  /*21d10*/  @!P0 ST.E.64 desc[UR46][R10.64], R76 ;  /* 0x0000004c0a008985 */ /* 0x0001e2000c101b2e */
[----:B------:R-:W-:Y:S01]  /*21d20*/  @!P2 LEA.HI.X R5, R228, R31, R12, 0x2, P1 ;  /* 0x0000001fe405a211 */ /* 0x000fe200008f140c */
[----:B------:R-:W-:Y:S01]  /*21d30*/  @!P3 IMAD.MOV.U32 R81, RZ, RZ, R84 ;  /* 0x000000ffff51b224 */ /* 0x000fe200078e0054 */
[-C--:B--2---:R-:W-:Y:S01]  /*21d40*/  @!P3 LEA R2, P0, R227, R30.reuse, 0x2 ;  /* 0x0000001ee302b211 */ /* 0x084fe200078010ff */
[----:B------:R-:W-:Y:S01]  /*21d50*/  @!P5 IMAD.MOV.U32 R100, RZ, RZ, R127 ;  /* 0x000000ffff64d224 */ /* 0x000fe200078e007f */
[-C--:B------:R-:W-:Y:S01]  /*21d60*/  @!P5 LEA R6, P1, R226, R30.reuse, 0x2 ;  /* 0x0000001ee206d211 */ /* 0x080fe200078210ff */
[----:B------:R0:W-:Y:S01]  /*21d70*/  @!P2 ST.E.64 desc[UR46][R4.64], R122 ;  /* 0x0000007a0400a985 */ /* 0x0001e2000c101b2e */
[----:B---3--:R-:W-:Y:S02]  /*21d80*/  @!P4 LEA R8, P2, R225, R30, 0x2 ;  /* 0x0000001ee108c211 */ /* 0x008fe400078410ff */
[----:B------:R-:W-:-:S02]  /*21d90*/  SHF.R.S32.HI R12, RZ, 0x1f, R225 ;  /* 0x0000001fff0c7819 */ /* 0x000fc400000114e1 */
[-C--:B------:R-:W-:Y:S02]  /*21da0*/  @!P3 LEA.HI.X R3, R227, R31.reuse, R14, 0x2, P0 ;  /* 0x0000001fe303b211 */ /* 0x080fe400000f140e */
[-C--:B------:R-:W-:Y:S02]  /*21db0*/  @!P5 LEA.HI.X R7, R226, R31.reuse, R13, 0x2, P1 ;  /* 0x0000001fe207d211 */ /* 0x080fe400008f140d */
[----:B------:R-:W-:Y:S01]  /*21dc0*/  @!P4 LEA.HI.X R9, R225, R31, R12, 0x2, P2 ;  /* 0x0000001fe109c211 */ /* 0x000fe200010f140c */
[----:B------:R0:W-:Y:S01]  /*21dd0*/  @!P3 ST.E.64 desc[UR46][R2.64], R80 ;  /* 0x000000500200b985 */ /* 0x0001e2000c101b2e */
[----:B------:R-:W-:-:S03]  /*21de0*/  ISETP.GE.AND P0, PT, R224, UR4, PT ;  /* 0x00000004e0007c0c */ /* 0x000fc6000bf06270 */
[----:B------:R0:W-:Y:S04]  /*21df0*/  @!P5 ST.E.64 desc[UR46][R6.64], R100 ;  /* 0x000000640600d985 */ /* 0x0001e8000c101b2e */
[----:B------:R0:W-:Y:S06]  /*21e00*/  @!P4 ST.E.64 desc[UR46][R8.64], R24 ;  /* 0x000000180800c985 */ /* 0x0001ec000c101b2e */
[----:B------:R-:W-:Y:S05]  /*21e10*/  @P0 BRA `(.L_x_1636) ;  /* 0x0000000c00a00947 */ /* 0x000fea0003800000 */
[----:B------:R-:W-:Y:S02]  /*21e20*/  SHF.R.S32.HI R12, RZ, 0x1f, R224 ;  /* 0x0000001fff0c7819 */ /* 0x000fe400000114e0 */
[----:B------:R-:W-:-:S04]  /*21e30*/  LEA R30, P0, R224, R30, 0x2 ;  /* 0x0000001ee01e7211 */ /* 0x000fc800078010ff */
[----:B------:R-:W-:-:S05]  /*21e40*/  LEA.HI.X R31, R224, R31, R12, 0x2, P0 ;  /* 0x0000001fe01f7211 */ /* 0x000fca00000f140c */
[----:B------:R2:W-:Y:S01]  /*21e50*/  ST.E.64 desc[UR46][R30.64], R26 ;  /* 0x0000001a1e007985 */ /* 0x0005e2000c101b2e */
[----:B------:R-:W-:Y:S05]  /*21e60*/  BRA `(.L_x_1636) ;  /* 0x0000000c008c7947 */ /* 0x000fea0003800000 */
.L_x_1622:
[----:B------:R-:W-:Y:S01]  /*21e70*/  ULDC.64 UR4, c[0x0][0xc08] ;  /* 0x0003020000047ab9 */ /* 0x000fe20000000a00 */
[----:B------:R-:W4:Y:S01]  /*21e80*/  LDC.64 R2, c[0x0][0xc00] ;  /* 0x00030000ff027b82 */ /* 0x000f220000000a00 */
[----:B------:R-:W-:Y:S01]  /*21e90*/  ISETP.NE.U32.AND P0, PT, RZ, UR4, PT ;  /* 0x00000004ff007c0c */ /* 0x000fe2000bf05070 */
[----:B------:R-:W-:-:S03]  /*21ea0*/  IMAD.MOV.U32 R15, RZ, RZ, RZ ;  /* 0x000000ffff0f7224 */ /* 0x000fc600078e00ff */
[----:B------:R-:W-:Y:S01]  /*21eb0*/  ISETP.NE.AND.EX P1, PT, RZ, UR5, PT, P0 ;  /* 0x00000005ff007c0c */ /* 0x000fe2000bf25300 */
[----:B------:R-:W-:Y:S02]  /*21ec0*/  ULDC.64 UR4, c[0x0][0xc00] ;  /* 0x0003000000047ab9 */ /* 0x000fe40000000a00 */
[----:B------:R-:W-:-:S04]  /*21ed0*/  ISETP.NE.U32.AND P0, PT, RZ, UR4, PT ;  /* 0x00000004ff007c0c */ /* 0x000fc8000bf05070 */
[----:B------:R-:W-:-:S06]  /*21ee0*/  ISETP.NE.AND.EX P0, PT, RZ, UR5, PT, P0 ;  /* 0x00000005ff007c0c */ /* 0x000fcc000bf05300 */
[----:B------:R-:W0:Y:S01]  /*21ef0*/  @P1 LDC.64 R4, c[0x0][0xc08] ;  /* 0x00030200ff041b82 */ /* 0x000e220000000a00 */
[----:B------:R-:W-:Y:S02]  /*21f00*/  ULDC UR4, c[0x0][0xa88] ;  /* 0x0002a20000047ab9 */ /* 0x000fe40000000800 */
[----:B------:R-:W-:Y:S02]  /*21f10*/  IMAD.U32 R20, RZ, RZ, UR4 ;  /* 0x00000004ff147e24 */ /* 0x000fe4000f8e00ff */
[----:B----4-:R-:W-:-:S05]  /*21f20*/  IMAD.WIDE R2, R218, 0x4, R2 ;  /* 0x00000004da027825 */ /* 0x010fca00078e0202 */
[----:B------:R4:W5:Y:S01]  /*21f30*/  @P0 LDG.E R15, desc[UR46][R2.64] ;  /* 0x0000002e020f0981 */ /* 0x000962000c1e1900 */
[----:B------:R-:W1:Y:S01]  /*21f40*/  S2R R28, SR_TID.X ;  /* 0x00000000001c7919 */ /* 0x000e620000002100 */
[----:B0-----:R-:W-:-:S05]  /*21f50*/  @P1 IMAD.WIDE R4, R218, 0x4, R4 ;  /* 0x00000004da041825 */ /* 0x001fca00078e0204 */
[----:B------:R4:W5:Y:S01]  /*21f60*/  @P1 LDG.E R20, desc[UR46][R4.64] ;  /* 0x0000002e04141981 */ /* 0x000962000c1e1900 */
[----:B--2---:R-:W-:Y:S02]  /*21f70*/  ISETP.GT.AND P2, PT, R217, 0x1, PT ;  /* 0x00000001d900780c */ /* 0x004fe40003f44270 */
[----:B------:R-:W-:Y:S01]  /*21f80*/  SHF.R.S32.HI R24, RZ, 0x1f, R218 ;  /* 0x0000001fff187819 */ /* 0x000fe200000114da */
[----:B-1----:R-:W-:-:S05]  /*21f90*/  VIADD R0, R28, 0xffffff80 ;  /* 0xffffff801c007836 */ /* 0x002fca0000000000 */
[----:B------:R-:W-:Y:S01]  /*21fa0*/  ISETP.GT.AND P3, PT, R0, 0x7f, PT ;  /* 0x0000007f0000780c */ /* 0x000fe20003f64270 */
[----:B----4-:R-:W-:-:S12]  /*21fb0*/  @P1 BRA `(.L_x_1641) ;  /* 0x0000000000101947 */ /* 0x010fd80003800000 */
[----:B------:R-:W-:Y:S05]  /*21fc0*/  @!P0 BRA `(.L_x_1641) ;  /* 0x00000000000c8947 */ /* 0x000fea0003800000 */
[----:B------:R-:W2:Y:S04]  /*21fd0*/  LDG.E R5, desc[UR46][R2.64] ;  /* 0x0000002e02057981 */ /* 0x000ea8000c1e1900 */
[----:B-----5:R-:W2:Y:S02]  /*21fe0*/  LDG.E R20, desc[UR46][R2.64+0x4] ;  /* 0x0000042e02147981 */ /* 0x020ea4000c1e1900 */
[----:B--2---:R-:W-:-:S07]  /*21ff0*/  IMAD.IADD R20, R20, 0x1, -R5 ;  /* 0x0000000114147824 */ /* 0x004fce00078e0a05 */
.L_x_1641:
[----:B------:R-:W-:Y:S01]  /*22000*/  BSSY B1, `(.L_x_1642) ;  /* 0x0000035000017945 */ /* 0x000fe20003800000 */
[----:B------:R-:W-:Y:S02]  /*22010*/  SEL R25, R218, RZ, !P0 ;  /* 0x000000ffda197207 */ /* 0x000fe40004000000 */
[----:B------:R-:W-:Y:S02]  /*22020*/  SEL R24, R24, RZ, !P0 ;  /* 0x000000ff18187207 */ /* 0x000fe40004000000 */
[----:B-----5:R-:W-:Y:S01]  /*22030*/  SHF.R.S32.HI R14, RZ, 0x1f, R15 ;  /* 0x0000001fff0e7819 */ /* 0x020fe2000001140f */
[----:B------:R-:W-:Y:S06]  /*22040*/  @P3 BRA `(.L_x_1643) ;  /* 0x0000000000c03947 */ /* 0x000fec0003800000 */
[----:B------:R-:W0:Y:S01]  /*22050*/  LDC R29, c[0x0][0xbe8] ;  /* 0x0002fa00ff1d7b82 */ /* 0x000e220000000800 */
[----:B------:R-:W-:Y:S01]  /*22060*/  IADD3 R27, R199, -0x80, R28 ;  /* 0xffffff80c71b7810 */ /* 0x000fe20007ffe01c */
[----:B0-----:R-:W-:-:S05]  /*22070*/  IMAD R0, R20, R29, RZ ;  /* 0x0000001d14007224 */ /* 0x001fca00078e02ff */
[----:B------:R-:W-:-:S13]  /*22080*/  ISETP.GE.AND P0, PT, R27, R0, PT ;  /* 0x000000001b00720c */ /* 0x000fda0003f06270 */
[----:B------:R-:W-:Y:S05]  /*22090*/  @P0 BRA `(.L_x_1643) ;  /* 0x0000000000ac0947 */ /* 0x000fea0003800000 */
[----:B------:R-:W-:Y:S01]  /*220a0*/  IMAD.MOV.U32 R0, RZ, RZ, 0x9b8 ;  /* 0x000009b8ff007424 */ /* 0x000fe200078e00ff */
[----:B------:R-:W-:Y:S01]  /*220b0*/  ISETP.GT.AND P3, PT, R217, 0x1, PT ;  /* 0x00000001d900780c */ /* 0x000fe20003f64270 */
[----:B------:R-:W0:Y:S01]  /*220c0*/  LDC.64 R2, c[0x0][0xba8] ;  /* 0x0002ea00ff027b82 */ /* 0x000e220000000a00 */
[----:B------:R-:W-:Y:S01]  /*220d0*/  ISETP.NE.AND P0, PT, R29, 0x1, PT ;  /* 0x000000011d00780c */ /* 0x000fe20003f05270 */
[----:B------:R-:W-:Y:S01]  /*220e0*/  IMAD.MOV.U32 R21, RZ, RZ, R27 ;  /* 0x000000ffff157224 */ /* 0x000fe200078e001b */
[----:B------:R-:W-:-:S05]  /*220f0*/  SEL R26, R0, 0x978, P3 ;  /* 0x00000978001a7807 */ /* 0x000fca0001800000 */
[----:B------:R-:W1:Y:S08]  /*22100*/  LDC.64 R10, c[0x0][R26+0x220] ;  /* 0x000088001a0a7b82 */ /* 0x000e700000000a00 */
[----:B------:R-:W2:Y:S08]  /*22110*/  LDC.64 R12, c[0x0][R26+0x218] ;  /* 0x000086001a0c7b82 */ /* 0x000eb00000000a00 */
[----:B------:R-:W4:Y:S08]  /*22120*/  LDC.64 R6, c[0x0][R26+0x228] ;  /* 0x00008a001a067b82 */ /* 0x000f300000000a00 */
[----:B------:R-:W5:Y:S08]  /*22130*/  LDC.64 R4, c[0x0][R26+0x210] ;  /* 0x000084001a047b82 */ /* 0x000f700000000a00 */
[----:B------:R-:W3:Y:S08]  /*22140*/  @P0 LDC R0, c[0x0][0xbec] ;  /* 0x0002fb00ff000b82 */ /* 0x000ef00000000800 */
[----:B------:R-:W4:Y:S01]  /*22150*/  @P0 LDC R33, c[0x0][0xbf0] ;  /* 0x0002fc00ff210b82 */ /* 0x000f220000000800 */
[----:B-1----:R-:W-:-:S07]  /*22160*/  IMAD R11, R11, R25, RZ ;  /* 0x000000190b0b7224 */ /* 0x002fce00078e02ff */
[----:B0-----:R-:W0:Y:S01]  /*22170*/  @!P3 LDC R2, c[0x0][0xb50] ;  /* 0x0002d400ff02bb82 */ /* 0x001e220000000800 */
[----:B------:R-:W-:-:S04]  /*22180*/  IMAD.WIDE.U32 R8, R10, R25, RZ ;  /* 0x000000190a087225 */ /* 0x000fc800078e00ff */
[----:B------:R-:W-:Y:S02]  /*22190*/  IMAD R11, R10, R24, R11 ;  /* 0x000000180a0b7224 */ /* 0x000fe400078e020b */
[----:B---3--:R-:W-:Y:S01]  /*221a0*/  @P0 IMAD.HI.U32 R0, R27, R0, RZ ;  /* 0x000000001b000227 */ /* 0x008fe200078e00ff */
[----:B------:R-:W1:Y:S03]  /*221b0*/  @!P3 LDC R3, c[0x0][0xb54] ;  /* 0x0002d500ff03bb82 */ /* 0x000e660000000800 */
[-C--:B--2---:R-:W-:Y:S02]  /*221c0*/  IMAD R31, R13, R211.reuse, RZ ;  /* 0x000000d30d1f7224 */ /* 0x084fe400078e02ff */
[----:B------:R-:W-:Y:S01]  /*221d0*/  IMAD.WIDE.U32 R12, R12, R211, RZ ;  /* 0x000000d30c0c7225 */ /* 0x000fe200078e00ff */
[----:B----4-:R-:W-:Y:S02]  /*221e0*/  @P0 SHF.R.U32.HI R21, RZ, R33, R0 ;  /* 0x00000021ff150219 */ /* 0x010fe40000011600 */
[----:B------:R-:W-:Y:S01]  /*221f0*/  SEL R33, R222, RZ, P3 ;  /* 0x000000ffde217207 */ /* 0x000fe20001800000 */
[----:B------:R-:W-:Y:S01]  /*22200*/  IMAD.IADD R13, R31, 0x1, R13 ;  /* 0x000000011f0d7824 */ /* 0x000fe200078e020d */
[----:B------:R-:W-:Y:S01]  /*22210*/  IADD3 R12, P0, P1, R8, R12, R15 ;  /* 0x0000000c080c7210 */ /* 0x000fe2000791e00f */
[----:B------:R-:W-:-:S02]  /*22220*/  IMAD.MOV R0, RZ, RZ, -R21 ;  /* 0x000000ffff007224 */ /* 0x000fc400078e0a15 */
[----:B------:R-:W-:Y:S02]  /*22230*/  IMAD.IADD R11, R9, 0x1, R11 ;  /* 0x00000001090b7824 */ /* 0x000fe400078e020b */
[-C--:B------:R-:W-:Y:S02]  /*22240*/  IMAD R31, R7, R33.reuse, RZ ;  /* 0x00000021071f7224 */ /* 0x080fe400078e02ff */
[----:B------:R-:W-:-:S04]  /*22250*/  IMAD.WIDE.U32 R6, R6, R33, RZ ;  /* 0x0000002106067225 */ /* 0x000fc800078e00ff */
[----:B------:R-:W-:Y:S01]  /*22260*/  IMAD R9, R29, R0, R27 ;  /* 0x000000001d097224 */ /* 0x000fe200078e021b */
[----:B------:R-:W-:Y:S01]  /*22270*/  IADD3.X R0, R11, R13, R14, P0, P1 ;  /* 0x0000000d0b007210 */ /* 0x000fe200007e240e */
[----:B------:R-:W-:Y:S01]  /*22280*/  IMAD.IADD R7, R31, 0x1, R7 ;  /* 0x000000011f077824 */ /* 0x000fe200078e0207 */
[----:B------:R-:W-:Y:S02]  /*22290*/  IADD3 R6, P0, P1, R21, R12, R6 ;  /* 0x0000000c15067210 */ /* 0x000fe4000791e006 */
[----:B------:R-:W-:Y:S02]  /*222a0*/  SHF.R.S32.HI R21, RZ, 0x1f, R21 ;  /* 0x0000001fff157819 */ /* 0x000fe40000011415 */
[----:B------:R-:W-:Y:S02]  /*222b0*/  SHF.R.S32.HI R11, RZ, 0x1f, R9 ;  /* 0x0000001fff0b7819 */ /* 0x000fe40000011409 */
[----:B------:R-:W-:Y:S01]  /*222c0*/  IADD3.X R7, R21, R0, R7, P0, P1 ;  /* 0x0000000015077210 */ /* 0x000fe200007e2407 */
[----:B-----5:R-:W-:-:S02]  /*222d0*/  IMAD R0, R5, R9, RZ ;  /* 0x0000000905007224 */ /* 0x020fc400078e02ff */
[----:B------:R-:W-:Y:S02]  /*222e0*/  IMAD.MOV.U32 R5, RZ, RZ, -0x800000 ;  /* 0xff800000ff057424 */ /* 0x000fe400078e00ff */
[C---:B------:R-:W-:Y:S02]  /*222f0*/  IMAD R11, R4.reuse, R11, R0 ;  /* 0x0000000b040b7224 */ /* 0x040fe400078e0200 */
[----:B------:R-:W-:-:S04]  /*22300*/  IMAD.WIDE.U32 R6, R4, R9, R6 ;  /* 0x0000000904067225 */ /* 0x000fc800078e0006 */
[----:B------:R-:W-:Y:S01]  /*22310*/  IMAD.IADD R0, R7, 0x1, R11 ;  /* 0x0000000107007824 */ /* 0x000fe200078e020b */
[----:B0-----:R-:W-:-:S04]  /*22320*/  LEA R2, P0, R6, R2, 0x2 ;  /* 0x0000000206027211 */ /* 0x001fc800078010ff */
[----:B-1----:R-:W-:-:S05]  /*22330*/  LEA.HI.X R3, R6, R3, R0, 0x2, P0 ;  /* 0x0000000306037211 */ /* 0x002fca00000f1400 */
[----:B------:R0:W-:Y:S04]  /*22340*/  STG.E desc[UR46][R2.64], R5 ;  /* 0x0000000502007986 */ /* 0x0001e8000c10192e */
.L_x_1643:
[----:B------:R-:W-:Y:S05]  /*22350*/  BSYNC B1 ;  /* 0x0000000000017941 */ /* 0x000fea0003800000 */
.L_x_1642:
[----:B------:R-:W-:Y:S05]  /*22360*/  @P2 BRA `(.L_x_1636) ;  /* 0x00000008004c2947 */ /* 0x000fea0003800000 */
[----:B------:R-:W1:Y:S01]  /*22370*/  LDC R9, c[0x0][0xbe8] ;  /* 0x0002fa00ff097b82 */ /* 0x000e620000000800 */
[----:B------:R-:W-:Y:S01]  /*22380*/  VIADD R4, R28, 0xffffff80 ;  /* 0xffffff801c047836 */ /* 0x000fe20000000000 */
[----:B------:R-:W-:Y:S02]  /*22390*/  ULDC.64 UR4, c[0x0][0xaa0] ;  /* 0x0002a80000047ab9 */ /* 0x000fe40000000a00 */
[----:B------:R-:W-:Y:S02]  /*223a0*/  IMAD R0, R14, UR4, RZ ;  /* 0x000000040e007c24 */ /* 0x000fe4000f8e02ff */
[----:B------:R-:W-:Y:S01]  /*223b0*/  SHF.R.S32.HI R11, RZ, 0x1f, R4 ;  /* 0x0000001fff0b7819 */ /* 0x000fe20000011404 */
[----:B0-----:R-:W-:-:S04]  /*223c0*/  IMAD.WIDE.U32 R2, R15, UR4, RZ ;  /* 0x000000040f027c25 */ /* 0x001fc8000f8e00ff */
[----:B------:R-:W-:Y:S01]  /*223d0*/  IMAD R5, R15, UR5, R0 ;  /* 0x000000050f057c24 */ /* 0x000fe2000f8e0200 */
[----:B------:R-:W-:Y:S01]  /*223e0*/  LEA.HI R0, R11, R4, RZ, 0x3 ;  /* 0x000000040b007211 */ /* 0x000fe200078f18ff */
[----:B------:R-:W-:Y:S02]  /*223f0*/  ULDC.64 UR4, c[0x0][0xae8] ;  /* 0x0002ba0000047ab9 */ /* 0x000fe40000000a00 */
[----:B------:R-:W-:Y:S01]  /*22400*/  IMAD.IADD R3, R3, 0x1, R5 ;  /* 0x0000000103037824 */ /* 0x000fe200078e0205 */
[----:B------:R-:W-:Y:S01]  /*22410*/  LOP3.LUT R13, R0, 0xfffffff8, RZ, 0xc0, !PT ;  /* 0xfffffff8000d7812 */ /* 0x000fe200078ec0ff */
[----:B------:R-:W-:-:S04]  /*22420*/  IMAD.WIDE.U32 R2, R211, UR4, R2 ;  /* 0x00000004d3027c25 */ /* 0x000fc8000f8e0002 */
[----:B------:R-:W-:Y:S01]  /*22430*/  IMAD.IADD R0, R4, 0x1, -R13 ;  /* 0x0000000104007824 */ /* 0x000fe200078e0a0d */
[----:B-1----:R-:W-:Y:S01]  /*22440*/  ISETP.NE.AND P0, PT, R9, 0x1, PT ;  /* 0x000000010900780c */ /* 0x002fe20003f05270 */
[----:B------:R-:W-:Y:S01]  /*22450*/  IMAD R3, R211, UR5, R3 ;  /* 0x00000005d3037c24 */ /* 0x000fe2000f8e0203 */
[----:B------:R-:W-:Y:S01]  /*22460*/  ULDC.64 UR4, c[0x0][0xaf0] ;  /* 0x0002bc0000047ab9 */ /* 0x000fe20000000a00 */
[----:B------:R-:W-:Y:S02]  /*22470*/  IMAD R0, R0, 0x20, R17 ;  /* 0x0000002000007824 */ /* 0x000fe400078e0211 */
[----:B------:R-:W-:Y:S02]  /*22480*/  IMAD R4, R24, UR4, RZ ;  /* 0x0000000418047c24 */ /* 0x000fe4000f8e02ff */
[----:B------:R-:W-:Y:S02]  /*22490*/  IMAD.IADD R6, R199, 0x1, R0 ;  /* 0x00000001c7067824 */ /* 0x000fe400078e0200 */
[----:B------:R-:W-:-:S04]  /*224a0*/  IMAD.WIDE.U32 R2, R25, UR4, R2 ;  /* 0x0000000419027c25 */ /* 0x000fc8000f8e0002 */
[----:B------:R-:W0:Y:S01]  /*224b0*/  @P0 LDC R7, c[0x0][0xbec] ;  /* 0x0002fb00ff070b82 */ /* 0x000e220000000800 */
[----:B------:R-:W-:Y:S02]  /*224c0*/  IMAD.MOV.U32 R5, RZ, RZ, R6 ;  /* 0x000000ffff057224 */ /* 0x000fe400078e0006 */
[----:B------:R-:W-:-:S05]  /*224d0*/  IMAD.IADD R199, R17, 0x1, R199 ;  /* 0x0000000111c77824 */ /* 0x000fca00078e02c7 */
[----:B------:R-:W1:Y:S01]  /*224e0*/  @P0 LDC R11, c[0x0][0xbf0] ;  /* 0x0002fc00ff0b0b82 */ /* 0x000e620000000800 */
[----:B0-----:R-:W-:-:S04]  /*224f0*/  @P0 IMAD.HI.U32 R0, R6, R7, RZ ;  /* 0x0000000706000227 */ /* 0x001fc800078e00ff */
[----:B------:R-:W-:Y:S01]  /*22500*/  IMAD R7, R25, UR5, R4 ;  /* 0x0000000519077c24 */ /* 0x000fe2000f8e0204 */
[----:B------:R-:W-:Y:S01]  /*22510*/  ULDC.64 UR4, c[0x0][0xae0] ;  /* 0x0002b80000047ab9 */ /* 0x000fe20000000a00 */
[----:B-1----:R-:W-:Y:S02]  /*22520*/  @P0 SHF.R.U32.HI R5, RZ, R11, R0 ;  /* 0x0000000bff050219 */ /* 0x002fe40000011600 */
[----:B------:R-:W-:Y:S02]  /*22530*/  IMAD.IADD R3, R3, 0x1, R7 ;  /* 0x0000000103037824 */ /* 0x000fe400078e0207 */
[--C-:B------:R-:W-:Y:S01]  /*22540*/  SHF.R.S32.HI R0, RZ, 0x1f, R5.reuse ;  /* 0x0000001fff007819 */ /* 0x100fe20000011405 */
[----:B------:R-:W-:Y:S02]  /*22550*/  IMAD.MOV R7, RZ, RZ, -R5 ;  /* 0x000000ffff077224 */ /* 0x000fe400078e0a05 */
[----:B------:R-:W-:-:S04]  /*22560*/  IMAD.WIDE.U32 R2, R5, UR4, R2 ;  /* 0x0000000405027c25 */ /* 0x000fc8000f8e0002 */
[----:B------:R-:W-:Y:S02]  /*22570*/  IMAD R0, R0, UR4, RZ ;  /* 0x0000000400007c24 */ /* 0x000fe4000f8e02ff */
[----:B------:R-:W-:Y:S02]  /*22580*/  IMAD R7, R9, R7, R6 ;  /* 0x0000000709077224 */ /* 0x000fe400078e0206 */
[----:B------:R-:W-:Y:S01]  /*22590*/  IMAD R5, R5, UR5, R0 ;  /* 0x0000000505057c24 */ /* 0x000fe2000f8e0200 */
[----:B------:R-:W-:Y:S02]  /*225a0*/  ULDC.64 UR4, c[0x0][0xad8] ;  /* 0x0002b60000047ab9 */ /* 0x000fe40000000a00 */
[----:B------:R-:W-:Y:S01]  /*225b0*/  SHF.R.S32.HI R0, RZ, 0x1f, R7 ;  /* 0x0000001fff007819 */ /* 0x000fe20000011407 */
[----:B------:R-:W-:-:S04]  /*225c0*/  IMAD.IADD R3, R3, 0x1, R5 ;  /* 0x0000000103037824 */ /* 0x000fc800078e0205 */
[----:B------:R-:W-:Y:S02]  /*225d0*/  IMAD R0, R0, UR4, RZ ;  /* 0x0000000400007c24 */ /* 0x000fe4000f8e02ff */
[----:B------:R-:W-:-:S04]  /*225e0*/  IMAD.WIDE.U32 R2, R7, UR4, R2 ;  /* 0x0000000407027c25 */ /* 0x000fc8000f8e0002 */
        /* <DEDUP_REMOVED lines=9> */
.L_x_2015:
[----:B------:R-:W-:Y:S01]  /*22680*/  IMAD R9, R20, R9, RZ ;  /* 0x0000000914097224 */ /* 0x000fe200078e02ff */
        /* <DEDUP_REMOVED lines=20> */
.L_x_1646:
[----:B------:R-:W-:Y:S05]  /*227d0*/  BSYNC B1 ;  /* 0x0000000000017941 */ /* 0x000fea0003800000 */
.L_x_1645:
[----:B------:R-:W-:-:S03]  /*227e0*/  UMOV UR4, 0xffffffff ;  /* 0xffffffff00047882 */ /* 0x000fc60000000000 */
[----:B------:R-:W-:Y:S05]  /*227f0*/  BRA.DIV UR4, `(.L_x_1647) ;  /* 0x000000de04d07947 */ /* 0x000fea000b800000 */
[----:B-1----:R1:W0:Y:S04]  /*22800*/  SHFL.IDX PT, R3, R2, 0x1, 0x181f ;  /* 0x00381f0002037f89 */ /* 0x00222800000e0000 */
[----:B--2-4-:R1:W2:Y:S02]  /*22810*/  SHFL.IDX PT, R14, R0, 0x1, 0x181f ;  /* 0x00381f00000e7f89 */ /* 0x0142a400000e0000 */
.L_x_2019:
        /* <DEDUP_REMOVED lines=11> */
[-C--:B0-----:R-:W-:Y:S02]  /*228d0*/  @!P3 LEA.HI.X R5, R18, R3.reuse, R19, 0x1, P5 ;  /* 0x000000031205b211 */ /* 0x081fe400028f0c13 */
        /* <DEDUP_REMOVED lines=9> */
.L_x_1649:
[----:B------:R-:W-:Y:S05]  /*22970*/  BSYNC B1 ;  /* 0x0000000000017941 */ /* 0x000fea0003800000 */
.L_x_1648:
[----:B------:R-:W-:-:S03]  /*22980*/  UMOV UR4, 0xffffffff ;  /* 0xffffffff00047882 */ /* 0x000fc60000000000 */
[----:B------:R-:W-:Y:S05]  /*22990*/  BRA.DIV UR4, `(.L_x_1650) ;  /* 0x000000de04b07947 */ /* 0x000fea000b800000 */
[----:B0-----:R0:W0:Y:S04]  /*229a0*/  SHFL.IDX PT, R3, R2, 0x2, 0x181f ;  /* 0x00581f0002037f89 */ /* 0x00102800000e0000 */
[----:B--2-4-:R2:W4:Y:S02]  /*229b0*/  SHFL.IDX PT, R14, R0, 0x2, 0x181f ;  /* 0x00581f00000e7f89 */ /* 0x01452400000e0000 */
.L_x_2023:
        /* <DEDUP_REMOVED lines=21> */
.L_x_1652:
[----:B------:R-:W-:Y:S05]  /*22b10*/  BSYNC B1 ;  /* 0x0000000000017941 */ /* 0x000fea0003800000 */
.L_x_1651:
[----:B------:R-:W-:-:S03]  /*22b20*/  UMOV UR4, 0xffffffff ;  /* 0xffffffff00047882 */ /* 0x000fc60000000000 */
[----:B------:R-:W-:Y:S05]  /*22b30*/  BRA.DIV UR4, `(.L_x_1653) ;  /* 0x000000de04907947 */ /* 0x000fea000b800000 */
[----:B0-----:R0:W0:Y:S04]  /*22b40*/  SHFL.IDX PT, R3, R2, 0x3, 0x181f ;  /* 0x00781f0002037f89 */ /* 0x00102800000e0000 */
[----:B----4-:R4:W0:Y:S02]  /*22b50*/  SHFL.IDX PT, R14, R0, 0x3, 0x181f ;  /* 0x00781f00000e7f89 */ /* 0x01082400000e0000 */
.L_x_2027:
[----:B-12-4-:R-:W-:-:S05]  /*22b60*/  VIADD R0, R199, 0x60 ;  /* 0x00000060c7007836 */ /* 0x016fca0000000000 */
        /* <DEDUP_REMOVED lines=9> */
[-C--:B------:R-:W-:Y:S02]  /*22c00*/  @!P3 LEA.HI.X R5, R18, R3.reuse, R19, 0x1, P5 ;  /* 0x000000031205b211 */ /* 0x080fe400028f0c13 */
        /* <DEDUP_REMOVED lines=9> */
.L_x_1636:
[----:B------:R-:W-:Y:S05]  /*22ca0*/  BSYNC B0 ;  /* 0x0000000000007941 */ /* 0x000fea0003800000 */
.L_x_1621:
[----:B------:R-:W-:Y:S02]  /*22cb0*/  ULDC UR4, c[0x0][0xc3c] ;  /* 0x00030f0000047ab9 */ /* 0x000fe40000000800 */
[----:B---3--:R-:W-:-:S13]  /*22cc0*/  ISETP.GE.AND P0, PT, R207, UR4, PT ;  /* 0x00000004cf007c0c */ /* 0x008fda000bf06270 */
[----:B------:R-:W-:Y:S05]  /*22cd0*/  @!P0 BRA `(.L_x_1654) ;  /* 0xfffffde800588947 */ /* 0x000fea000383ffff */
[----:B------:R-:W-:Y:S05]  /*22ce0*/  BRA `(.L_x_1412) ;  /* 0x0000008000807947 */ /* 0x000fea0003800000 */
.L_x_1410:
[----:B------:R-:W-:-:S08]  /*22cf0*/  NOP ;  /* 0x0000000000007918 */ /* 0x000fd00000000000 */
[----:B------:R-:W0:-:S00]  /*22d00*/  USETMAXREG.DEALLOC.CTAPOOL 0x18 ;  /* 0x00000018000079c8 */ /* 0x000e0000080e0500 */
[----:B0-----:R-:W2:Y:S01]  /*22d10*/  LDL.LU R2, [R1] ;  /* 0x0000000001027983 */ /* 0x001ea20000300800 */
[----:B------:R-:W-:Y:S01]  /*22d20*/  LOP3.LUT R0, R0, 0x3, RZ, 0xc0, !PT ;  /* 0x0000000300007812 */ /* 0x000fe200078ec0ff */
[----:B------:R-:W-:-:S05]  /*22d30*/  IMAD.MOV.U32 R6, RZ, RZ, RZ ;  /* 0x000000ffff067224 */ /* 0x000fca00078e00ff */
[----:B------:R-:W0:Y:S02]  /*22d40*/  SHFL.IDX PT, R0, R0, RZ, 0x1f ;  /* 0x00001fff00007589 */ /* 0x000e2400000e0000 */
[----:B0-----:R-:W-:Y:S02]  /*22d50*/  ISETP.NE.AND P0, PT, R0, RZ, PT ;  /* 0x000000ff0000720c */ /* 0x001fe40003f05270 */
[----:B--2---:R-:W-:-:S11]  /*22d60*/  LOP3.LUT R2, R2, 0xfffffffd, RZ, 0xc0, !PT ;  /* 0xfffffffd02027812 */ /* 0x004fd600078ec0ff */
[----:B------:R-:W-:-:S05]  /*22d70*/  @P0 LOP3.LUT R2, R2, 0x2, RZ, 0xfc, !PT ;  /* 0x0000000202020812 */ /* 0x000fca00078efcff */
[----:B------:R0:W-:Y:S01]  /*22d80*/  STL [R1], R2 ;  /* 0x0000000201007387 */ /* 0x0001e20000100800 */
[----:B------:R-:W-:Y:S05]  /*22d90*/  @!P0 BRA `(.L_x_1655) ;  /* 0x0000000000248947 */ /* 0x000fea0003800000 */
[----:B------:R-:W1:Y:S08]  /*22da0*/  S2UR UR5, SR_CgaCtaId ;  /* 0x00000000000579c3 */ /* 0x000e700000008800 */
[----:B------:R-:W-:Y:S06]  /*22db0*/  BAR.SYNC.DEFER_BLOCKING 0x5, 0x180 ;  /* 0x0146000000007b1d */ /* 0x000fec0000010000 */
[----:B------:R-:W-:-:S02]  /*22dc0*/  UMOV UR4, 0x400 ;  /* 0x0000040000047882 */ /* 0x000fc40000000000 */
[----:B-1----:R-:W-:-:S09]  /*22dd0*/  ULEA UR4, UR5, UR4, 0x18 ;  /* 0x0000000405047291 */ /* 0x002fd2000f8ec03f */
[----:B------:R-:W1:Y:S04]  /*22de0*/  LDS.128 R4, [UR4+0x284d0] ;  /* 0x0284d004ff047984 */ /* 0x000e680008000c00 */
[----:B-1----:R1:W-:Y:S04]  /*22df0*/  STL.64 [R1+0x10], R4 ;  /* 0x0000100401007387 */ /* 0x0023e80000100a00 */
[----:B------:R1:W-:Y:S01]  /*22e00*/  STL.64 [R1+0x18], R6 ;  /* 0x0000180601007387 */ /* 0x0003e20000100a00 */
[----:B------:R-:W-:Y:S06]  /*22e10*/  BAR.ARV 0x4, 0x180 ;  /* 0x0106000000007b1d */ /* 0x000fec0000002000 */
[----:B------:R-:W-:Y:S05]  /*22e20*/  BRA `(.L_x_1656) ;  /* 0x0000000c00b47947 */ /* 0x000fea0003800000 */
.L_x_1655:
[----:B------:R-:W1:Y:S01]  /*22e30*/  S2R R0, SR_TID.X ;  /* 0x0000000000007919 */ /* 0x000e620000002100 */
[----:B------:R-:W-:Y:S01]  /*22e40*/  ULDC UR4, c[0x0][0xc3c] ;  /* 0x00030f0000047ab9 */ /* 0x000fe20000000800 */
        /* <DEDUP_REMOVED lines=9> */
[----:B-1----:R-:W-:-:S04]  /*22ee0*/  @!P1 IMAD.WIDE.U32 R2, R0, 0x4, R4 ;  /* 0x0000000400029825 */ /* 0x002fc800078e0004 */
[----:B------:R-:W-:-:S06]  /*22ef0*/  IMAD.MOV.U32 R5, RZ, RZ, RZ ;  /* 0x000000ffff057224 */ /* 0x000fcc00078e00ff */
        /* <DEDUP_REMOVED lines=31> */
.L_x_1659:
[----:B------:R-:W0:Y:S01]  /*230f0*/  LDC R2, c[0x0][0xc3c] ;  /* 0x00030f00ff027b82 */ /* 0x000e220000000800 */
[----:B------:R-:W-:Y:S01]  /*23100*/  ULDC UR7, c[0x0][0xc3c] ;  /* 0x00030f0000077ab9 */ /* 0x000fe20000000800 */
[----:B------:R-:W-:Y:S01]  /*23110*/  UIADD3 UR4, UR4, 0x1f, URZ ;  /* 0x0000001f04047890 */ /* 0x000fe2000fffe03f */
[----:B------:R-:W-:-:S05]  /*23120*/  IMAD.U32 R3, RZ, RZ, UR7 ;  /* 0x00000007ff037e24 */ /* 0x000fca000f8e00ff */
[----:B------:R1:W-:Y:S01]  /*23130*/  STL [R1+0x1c], R3 ;  /* 0x00001c0301007387 */ /* 0x0003e20000100800 */
[----:B0-----:R-:W-:-:S13]  /*23140*/  ISETP.LE.AND P6, PT, R2, UR4, PT ;  /* 0x0000000402007c0c */ /* 0x001fda000bfc3270 */
[----:B-1----:R-:W-:Y:S05]  /*23150*/  @P6 BRA `(.L_x_1658) ;  /* 0x0000000800b06947 */ /* 0x002fea0003800000 */
[----:B------:R-:W-:Y:S02]  /*23160*/  VIADD R9, R0, UR4 ;  /* 0x0000000400097c36 */ /* 0x000fe40008000000 */
[----:B------:R-:W-:-:S03]  /*23170*/  IMAD.MOV.U32 R6, RZ, RZ, RZ ;  /* 0x000000ffff067224 */ /* 0x000fc600078e00ff */
        /* <DEDUP_REMOVED lines=29> */
[----:B------:R-:W-:-:S07]  /*23350*/  IMAD.MOV.U32 R3, RZ, RZ, R2 ;  /* 0x000000ffff037224 */ /* 0x000fce00078e0002 */
.L_x_1657:
[----:B------:R-:W-:Y:S02]  /*23360*/  IMAD.IADD R9, R7, 0x1, -R4 ;  /* 0x0000000107097824 */ /* 0x000fe400078e0a04 */
[----:B------:R-:W-:Y:S02]  /*23370*/  IMAD.MOV.U32 R8, RZ, RZ, RZ ;  /* 0x000000ffff087224 */ /* 0x000fe400078e00ff */
[----:B------:R-:W-:-:S05]  /*23380*/  IMAD R2, R3, UR5, R9 ;  /* 0x0000000503027c24 */ /* 0x000fca000f8e0209 */
[----:B------:R-:W-:-:S13]  /*23390*/  ISETP.GT.AND P0, PT, R2, UR6, PT ;  /* 0x0000000602007c0c */ /* 0x000fda000bf04270 */
[----:B------:R-:W-:-:S04]  /*233a0*/  VOTE.ANY R2, PT, !P0 ;  /* 0x0000000000027806 */ /* 0x000fc800040e0100 */
[----:B------:R-:W0:Y:S01]  /*233b0*/  POPC R10, R2 ;  /* 0x00000002000a7309 */ /* 0x000e220000000000 */
[----:B------:R-:W-:Y:S01]  /*233c0*/  ISETP.NE.AND P0, PT, R2, RZ, PT ;  /* 0x000000ff0200720c */ /* 0x000fe20003f05270 */
[----:B0-----:R0:W1:Y:S04]  /*233d0*/  SHFL.IDX PT, R7, R5, R10, 0x1f ;  /* 0x00001f0a05077589 */ /* 0x00106800000e0000 */
[----:B------:R0:W2:Y:S08]  /*233e0*/  SHFL.IDX PT, R4, R6, R10, 0x1f ;  /* 0x00001f0a06047589 */ /* 0x0000b000000e0000 */
[----:B------:R-:W-:Y:S05]  /*233f0*/  @!P0 BRA `(.L_x_1660) ;  /* 0x0000000000088947 */ /* 0x000fea0003800000 */
[----:B------:R-:W-:-:S06]  /*23400*/  VIADD R8, R10, 0xffffffff ;  /* 0xffffffff0a087836 */ /* 0x000fcc0000000000 */
[----:B------:R3:W4:Y:S02]  /*23410*/  SHFL.IDX PT, R8, R3, R8, 0x1f ;  /* 0x00001f0803087589 */ /* 0x00072400000e0000 */
.L_x_1660:
[----:B----4-:R-:W-:Y:S01]  /*23420*/  IMAD R2, R8, UR5, R9 ;  /* 0x0000000508027c24 */ /* 0x010fe2000f8e0209 */
[----:B-1----:R-:W-:Y:S01]  /*23430*/  ISETP.NE.AND P0, PT, R7, 0x1, PT ;  /* 0x000000010700780c */ /* 0x002fe20003f05270 */
[----:B------:R-:W-:-:S03]  /*23440*/  VIADD R12, R10, UR4 ;  /* 0x000000040a0c7c36 */ /* 0x000fc60008000000 */
[----:B------:R1:W-:Y:S01]  /*23450*/  STL [R1+0x10], R2 ;  /* 0x0000100201007387 */ /* 0x0003e20000100800 */
[----:B0-----:R-:W-:-:S03]  /*23460*/  IADD3 R5, -R2, UR6, RZ ;  /* 0x0000000602057c10 */ /* 0x001fc6000fffe1ff */
[----:B------:R1:W-:Y:S05]  /*23470*/  STL [R1+0x1c], R12 ;  /* 0x00001c0c01007387 */ /* 0x0003ea0000100800 */
[----:B------:R-:W-:Y:S05]  /*23480*/  @!P0 BRA `(.L_x_1661) ;  /* 0x0000000000e08947 */ /* 0x000fea0003800000 */
[-C--:B--2---:R-:W-:Y:S02]  /*23490*/  IABS R6, R4.reuse ;  /* 0x0000000400067213 */ /* 0x084fe40000000000 */
[----:B------:R-:W-:Y:S02]  /*234a0*/  IABS R8, R7 ;  /* 0x0000000700087213 */ /* 0x000fe40000000000 */
[----:B------:R-:W0:Y:S08]  /*234b0*/  I2F.RP R9, R6 ;  /* 0x0000000600097306 */ /* 0x000e300000209400 */
[----:B------:R-:W2:Y:S08]  /*234c0*/  I2F.RP R10, R8 ;  /* 0x00000008000a7306 */ /* 0x000eb00000209400 */
[----:B0-----:R-:W1:Y:S08]  /*234d0*/  MUFU.RCP R9, R9 ;  /* 0x0000000900097308 */ /* 0x001e700000001000 */
[----:B--2---:R-:W-:Y:S01]  /*234e0*/  MUFU.RCP R10, R10 ;  /* 0x0000000a000a7308 */ /* 0x004fe20000001000 */
[----:B-1----:R-:W-:Y:S01]  /*234f0*/  VIADD R2, R9, 0xffffffe ;  /* 0x0ffffffe09027836 */ /* 0x002fe20000000000 */
[----:B------:R-:W-:-:S06]  /*23500*/  IABS R9, R4 ;  /* 0x0000000400097213 */ /* 0x000fcc0000000000 */
[----:B---3--:R0:W1:Y:S02]  /*23510*/  F2I.FTZ.U32.TRUNC.NTZ R3, R2 ;  /* 0x0000000200037305 */ /* 0x008064000021f000 */
[----:B0-----:R-:W-:Y:S02]  /*23520*/  IMAD.MOV.U32 R2, RZ, RZ, RZ ;  /* 0x000000ffff027224 */ /* 0x001fe400078e00ff */
[----:B-1----:R-:W-:-:S04]  /*23530*/  IMAD.MOV R11, RZ, RZ, -R3 ;  /* 0x000000ffff0b7224 */ /* 0x002fc800078e0a03 */
[----:B------:R-:W-:-:S04]  /*23540*/  IMAD R11, R11, R6, RZ ;  /* 0x000000060b0b7224 */ /* 0x000fc800078e02ff */
[----:B------:R-:W-:Y:S01]  /*23550*/  IMAD.HI.U32 R3, R3, R11, R2 ;  /* 0x0000000b03037227 */ /* 0x000fe200078e0002 */
[----:B------:R-:W-:-:S03]  /*23560*/  IABS R2, R5 ;  /* 0x0000000500027213 */ /* 0x000fc60000000000 */
[----:B------:R-:W-:Y:S02]  /*23570*/  IMAD.MOV R11, RZ, RZ, -R9 ;  /* 0x000000ffff0b7224 */ /* 0x000fe400078e0a09 */
[----:B------:R-:W-:-:S04]  /*23580*/  IMAD.HI.U32 R9, R3, R2, RZ ;  /* 0x0000000203097227 */ /* 0x000fc800078e00ff */
[----:B------:R-:W-:Y:S02]  /*23590*/  IMAD R11, R9, R11, R2 ;  /* 0x0000000b090b7224 */ /* 0x000fe400078e0202 */
[----:B------:R-:W-:Y:S02]  /*235a0*/  VIADD R3, R10, 0xffffffe ;  /* 0x0ffffffe0a037836 */ /* 0x000fe40000000000 */
[----:B------:R-:W-:Y:S01]  /*235b0*/  IMAD.MOV.U32 R2, RZ, RZ, RZ ;  /* 0x000000ffff027224 */ /* 0x000fe200078e00ff */
[----:B------:R-:W-:-:S03]  /*235c0*/  ISETP.GT.U32.AND P1, PT, R6, R11, PT ;  /* 0x0000000b0600720c */ /* 0x000fc60003f24070 */
[----:B------:R-:W0:Y:S10]  /*235d0*/  F2I.FTZ.U32.TRUNC.NTZ R3, R3 ;  /* 0x0000000300037305 */ /* 0x000e34000021f000 */
[----:B------:R-:W-:-:S02]  /*235e0*/  @!P1 IMAD.IADD R11, R11, 0x1, -R6 ;  /* 0x000000010b0b9824 */ /* 0x000fc400078e0a06 */
[----:B------:R-:W-:Y:S01]  /*235f0*/  @!P1 VIADD R9, R9, 0x1 ;  /* 0x0000000109099836 */ /* 0x000fe20000000000 */
[----:B------:R-:W-:Y:S02]  /*23600*/  ISETP.NE.AND P1, PT, R4, RZ, PT ;  /* 0x000000ff0400720c */ /* 0x000fe40003f25270 */
[----:B------:R-:W-:Y:S01]  /*23610*/  ISETP.GE.U32.AND P0, PT, R11, R6, PT ;  /* 0x000000060b00720c */ /* 0x000fe20003f06070 */
[----:B0-----:R-:W-:-:S04]  /*23620*/  IMAD.MOV R11, RZ, RZ, -R3 ;  /* 0x000000ffff0b7224 */ /* 0x001fc800078e0a03 */
[----:B------:R-:W-:-:S04]  /*23630*/  IMAD R11, R11, R8, RZ ;  /* 0x000000080b0b7224 */ /* 0x000fc800078e02ff */
[----:B------:R-:W-:Y:S01]  /*23640*/  IMAD.HI.U32 R6, R3, R11, R2 ;  /* 0x0000000b03067227 */ /* 0x000fe200078e0002 */
[----:B------:R-:W-:-:S03]  /*23650*/  LOP3.LUT R2, R5, R4, RZ, 0x3c, !PT ;  /* 0x0000000405027212 */ /* 0x000fc600078e3cff */
[----:B------:R-:W-:Y:S01]  /*23660*/  @P0 VIADD R9, R9, 0x1 ;  /* 0x0000000109090836 */ /* 0x000fe20000000000 */
[----:B------:R-:W-:Y:S02]  /*23670*/  ISETP.GE.AND P2, PT, R2, RZ, PT ;  /* 0x000000ff0200720c */ /* 0x000fe40003f46270 */
[----:B------:R-:W-:-:S05]  /*23680*/  IABS R2, R7 ;  /* 0x0000000700027213 */ /* 0x000fca0000000000 */
[----:B------:R-:W-:-:S06]  /*23690*/  IMAD.MOV R2, RZ, RZ, -R2 ;  /* 0x000000ffff027224 */ /* 0x000fcc00078e0a02 */
[----:B------:R-:W-:Y:S01]  /*236a0*/  @!P2 IMAD.MOV R9, RZ, RZ, -R9 ;  /* 0x000000ffff09a224 */ /* 0x000fe200078e0a09 */
[----:B------:R-:W-:-:S04]  /*236b0*/  @!P1 LOP3.LUT R9, RZ, R4, RZ, 0x33, !PT ;  /* 0x00000004ff099212 */ /* 0x000fc800078e33ff */
[----:B------:R-:W-:-:S05]  /*236c0*/  IABS R3, R9 ;  /* 0x0000000900037213 */ /* 0x000fca0000000000 */
        /* <DEDUP_REMOVED lines=20> */
.L_x_1661:
[----:B-1-3--:R-:W0:Y:S02]  /*23810*/  LDC.64 R2, c[0x0][0xc90] ;  /* 0x00032400ff027b82 */ /* 0x00ae240000000a00 */
[----:B0-----:R-:W-:-:S05]  /*23820*/  IMAD.WIDE R2, R12, 0x4, R2 ;  /* 0x000000040c027825 */ /* 0x001fca00078e0202 */
        /* <DEDUP_REMOVED lines=30> */
[----:B------:R-:W-:-:S04]  /*23a10*/  VIADDMNMX R7, R10, UR5, R7, PT ;  /* 0x000000050a077c46 */ /* 0x000fc8000b800107 */
        /* <DEDUP_REMOVED lines=28> */
.L_x_1662:
[----:B01----:R-:W-:-:S05]  /*23be0*/  LOP3.LUT R3, RZ, R2, RZ, 0x33, !PT ;  /* 0x00000002ff037212 */ /* 0x003fca00078e33ff */
[----:B------:R-:W-:-:S05]  /*23bf0*/  IMAD.IADD R2, R4, 0x1, R3 ;  /* 0x0000000104027824 */ /* 0x000fca00078e0203 */
[----:B------:R1:W-:Y:S01]  /*23c00*/  STL [R1+0x14], R2 ;  /* 0x0000140201007387 */ /* 0x0003e20000100800 */
[----:B------:R-:W-:Y:S05]  /*23c10*/  BRA `(.L_x_1663) ;  /* 0x0000000000107947 */ /* 0x000fea0003800000 */
.L_x_1658:
[----:B------:R-:W-:Y:S01]  /*23c20*/  IMAD.U32 R2, RZ, RZ, UR6 ;  /* 0x00000006ff027e24 */ /* 0x000fe2000f8e00ff */
[----:B------:R0:W-:Y:S04]  /*23c30*/  STL [R1+0x14], RZ ;  /* 0x000014ff01007387 */ /* 0x0001e80000100800 */
[----:B------:R0:W-:Y:S04]  /*23c40*/  STL [R1+0x18], RZ ;  /* 0x000018ff01007387 */ /* 0x0001e80000100800 */
[----:B------:R0:W-:Y:S02]  /*23c50*/  STL [R1+0x10], R2 ;  /* 0x0000100201007387 */ /* 0x0001e40000100800 */
.L_x_1663:
[----:B------:R-:W2:Y:S04]  /*23c60*/  LDL R4, [R1+0x10] ;  /* 0x0000100001047983 */ /* 0x000ea80000100800 */
[----:B------:R-:W2:Y:S04]  /*23c70*/  LDL R5, [R1+0x14] ;  /* 0x0000140001057983 */ /* 0x000ea80000100800 */
[----:B------:R-:W2:Y:S04]  /*23c80*/  LDL R6, [R1+0x18] ;  /* 0x0000180001067983 */ /* 0x000ea80000100800 */
[----:B------:R-:W2:Y:S01]  /*23c90*/  LDL R7, [R1+0x1c] ;  /* 0x00001c0001077983 */ /* 0x000ea20000100800 */
[----:B------:R-:W-:-:S13]  /*23ca0*/  ISETP.NE.AND P0, PT, R0, RZ, PT ;  /* 0x000000ff0000720c */ /* 0x000fda0003f05270 */
[----:B------:R-:W3:Y:S01]  /*23cb0*/  @!P0 S2R R3, SR_CgaCtaId ;  /* 0x0000000000038919 */ /* 0x000ee20000008800 */
[----:B------:R-:W-:-:S04]  /*23cc0*/  @!P0 MOV R0, 0x400 ;  /* 0x0000040000008802 */ /* 0x000fc80000000f00 */
[----:B---3--:R-:W-:-:S05]  /*23cd0*/  @!P0 LEA R0, R3, R0, 0x18 ;  /* 0x0000000003008211 */ /* 0x008fca00078ec0ff */
[----:B--2---:R2:W-:Y:S01]  /*23ce0*/  @!P0 STS.128 [R0+0x284d0], R4 ;  /* 0x0284d00400008388 */ /* 0x0045e20000000c00 */
[----:B------:R-:W-:Y:S06]  /*23cf0*/  BAR.ARV 0x5, 0x180 ;  /* 0x0146000000007b1d */ /* 0x000fec0000002000 */
.L_x_1656:
        /* <DEDUP_REMOVED lines=8> */
[----:B------:R-:W1:Y:S01]  /*23d80*/  S2R R8, SR_TID.X ;  /* 0x0000000000087919 */ /* 0x000e620000002100 */
        /* <DEDUP_REMOVED lines=11> */
[C---:B------:R-:W-:Y:S01]  /*23e40*/  LOP3.LUT P0, RZ, R8.reuse, 0x4, RZ, 0xc0, !PT ;  /* 0x0000000408ff7812 */ /* 0x040fe2000780c0ff */
[----:B------:R-:W-:Y:S02]  /*23e50*/  IMAD.SHL.U32 R5, R8, 0x8, RZ ;  /* 0x0000000808057824 */ /* 0x000fe400078e00ff */
[----:B---3--:R-:W-:-:S05]  /*23e60*/  IMAD.SHL.U32 R0, R6, 0x20, RZ ;  /* 0x0000002006007824 */ /* 0x008fca00078e00ff */
[----:B------:R-:W-:Y:S01]  /*23e70*/  LOP3.LUT R3, R0, 0xc00, RZ, 0xc0, !PT ;  /* 0x00000c0000037812 */ /* 0x000fe200078ec0ff */
[----:B------:R-:W-:-:S05]  /*23e80*/  IMAD.SHL.U32 R0, R8, 0x40, RZ ;  /* 0x0000004008007824 */ /* 0x000fca00078e00ff */
[--C-:B------:R-:W-:Y:S02]  /*23e90*/  LOP3.LUT R3, R3, 0x40, R0.reuse, 0xf8, !PT ;  /* 0x0000004003037812 */ /* 0x100fe400078ef800 */
[----:B------:R-:W-:Y:S02]  /*23ea0*/  LOP3.LUT R4, R0, 0x180, RZ, 0xc0, !PT ;  /* 0x0000018000047812 */ /* 0x000fe400078ec0ff */
[----:B------:R-:W-:Y:S02]  /*23eb0*/  LOP3.LUT R7, R3, 0x200, R0, 0xf8, !PT ;  /* 0x0000020003077812 */ /* 0x000fe400078ef800 */
[--C-:B------:R-:W-:Y:S02]  /*23ec0*/  SHF.R.U32.HI R3, RZ, 0x1, R8.reuse ;  /* 0x00000001ff037819 */ /* 0x100fe40000011608 */
[----:B------:R-:W-:Y:S02]  /*23ed0*/  LOP3.LUT R0, R2, 0x380, RZ, 0xc0, !PT ;  /* 0x0000038002007812 */ /* 0x000fe400078ec0ff */
[----:B------:R-:W-:-:S02]  /*23ee0*/  LOP3.LUT R4, R4, 0x10, R8, 0xf8, !PT ;  /* 0x0000001004047812 */ /* 0x000fc400078ef808 */
[----:B------:R-:W-:Y:S01]  /*23ef0*/  LOP3.LUT R3, R0, 0x30, R3, 0xf8, !PT ;  /* 0x0000003000037812 */ /* 0x000fe200078ef803 */
[----:B------:R-:W-:Y:S01]  /*23f00*/  IMAD.SHL.U32 R0, R8, 0x10, RZ ;  /* 0x0000001008007824 */ /* 0x000fe200078e00ff */
[----:B------:R-:W-:-:S04]  /*23f10*/  LOP3.LUT R4, R4, 0x30, R5, 0x78, !PT ;  /* 0x0000003004047812 */ /* 0x000fc800078e7805 */
[----:B------:R-:W-:Y:S02]  /*23f20*/  LOP3.LUT R3, R3, 0x70, R0, 0x78, !PT ;  /* 0x0000007003037812 */ /* 0x000fe400078e7800 */
[----:B------:R-:W-:Y:S02]  /*23f30*/  LOP3.LUT R5, R7, R4, RZ, 0xfc, !PT ;  /* 0x0000000407057212 */ /* 0x000fe400078efcff */
[----:B------:R-:W-:Y:S01]  /*23f40*/  LOP3.LUT R4, R3, 0xc00, R2, 0xf8, !PT ;  /* 0x00000c0003047812 */ /* 0x000fe200078ef802 */
[----:B------:R-:W-:Y:S01]  /*23f50*/  IMAD.SHL.U32 R3, R8, 0x2, RZ ;  /* 0x0000000208037824 */ /* 0x000fe200078e00ff */
[----:B------:R-:W-:Y:S01]  /*23f60*/  LOP3.LUT R2, R0, 0x3f0, RZ, 0xc0, !PT ;  /* 0x000003f000027812 */ /* 0x000fe200078ec0ff */
[----:B------:R0:W-:Y:S03]  /*23f70*/  STL [R1+0x2c], R5 ;  /* 0x00002c0501007387 */ /* 0x0001e60000100800 */
[----:B------:R-:W-:Y:S01]  /*23f80*/  LOP3.LUT R3, R2, 0x70, R3, 0x78, !PT ;  /* 0x0000007002037812 */ /* 0x000fe200078e7803 */
[----:B------:R-:W-:Y:S01]  /*23f90*/  IMAD.SHL.U32 R2, R6, 0x10, RZ ;  /* 0x0000001006027824 */ /* 0x000fe200078e00ff */
[----:B------:R1:W-:Y:S04]  /*23fa0*/  STL [R1+0x34], R4 ;  /* 0x0000340401007387 */ /* 0x0003e80000100800 */
[----:B------:R-:W-:Y:S01]  /*23fb0*/  LOP3.LUT R3, R3, 0x400, R2, 0xf8, !PT ;  /* 0x0000040003037812 */ /* 0x000fe200078ef802 */
[----:B------:R-:W-:Y:S01]  /*23fc0*/  IMAD.MOV.U32 R2, RZ, RZ, 0x40 ;  /* 0x00000040ff027424 */ /* 0x000fe200078e00ff */
[----:B0-----:R-:W-:-:S03]  /*23fd0*/  SHF.R.U32.HI R5, RZ, 0x3, R6 ;  /* 0x00000003ff057819 */ /* 0x001fc60000011606 */
[----:B------:R-:W-:Y:S01]  /*23fe0*/  IMAD.IADD R3, R18, 0x1, R3 ;  /* 0x0000000112037824 */ /* 0x000fe200078e0203 */
[----:B------:R-:W-:Y:S01]  /*23ff0*/  SEL R7, R2, 0xffffffc0, !P0 ;  /* 0xffffffc002077807 */ /* 0x000fe20004000000 */
[----:B-1----:R-:W-:-:S04]  /*24000*/  IMAD.MOV.U32 R4, RZ, RZ, 0x20 ;  /* 0x00000020ff047424 */ /* 0x002fc800078e00ff */
[----:B------:R-:W-:Y:S01]  /*24010*/  STL [R1+0x38], R7 ;  /* 0x0000380701007387 */ /* 0x000fe20000100800 */
[----:B------:R-:W-:Y:S02]  /*24020*/  SEL R2, R4, 0xffffffe0, !P0 ;  /* 0xffffffe004027807 */ /* 0x000fe40004000000 */
[----:B------:R-:W-:-:S03]  /*24030*/  LOP3.LUT R4, R5, 0x70, R0, 0xf8, !PT ;  /* 0x0000007005047812 */ /* 0x000fc600078ef800 */
        /* <DEDUP_REMOVED lines=11> */
.L_x_1794:
[----:B--2---:R-:W2:Y:S01]  /*240f0*/  LDL R14, [R1+0x1c] ;  /* 0x00001c00010e7983 */ /* 0x004ea20000100800 */
[----:B------:R-:W-:Y:S05]  /*24100*/  YIELD ;  /* 0x0000000000007946 */ /* 0x000fea0003800000 */
[----:B------:R-:W-:Y:S01]  /*24110*/  ULDC.64 UR4, c[0x0][0xa28] ;  /* 0x00028a0000047ab9 */ /* 0x000fe20000000a00 */
[----:B-1----:R-:W-:Y:S02]  /*24120*/  CS2R R6, SRZ ;  /* 0x0000000000067805 */ /* 0x002fe4000001ff00 */
[----:B------:R-:W-:Y:S01]  /*24130*/  ISETP.NE.U32.AND P0, PT, RZ, UR4, PT ;  /* 0x00000004ff007c0c */ /* 0x000fe2000bf05070 */
[----:B0-----:R-:W0:Y:S01]  /*24140*/  LDC.64 R12, c[0x0][0xa00] ;  /* 0x00028000ff0c7b82 */ /* 0x001e220000000a00 */
[----:B------:R-:W-:Y:S01]  /*24150*/  ULDC.64 UR6, c[0x0][0xa08] ;  /* 0x0002820000067ab9 */ /* 0x000fe20000000a00 */
[----:B------:R-:W-:Y:S01]  /*24160*/  ULDC.64 UR8, c[0x0][0xa10] ;  /* 0x0002840000087ab9 */ /* 0x000fe20000000a00 */
[----:B------:R-:W-:Y:S01]  /*24170*/  ISETP.NE.AND.EX P0, PT, RZ, UR5, PT, P0 ;  /* 0x00000005ff007c0c */ /* 0x000fe2000bf05300 */
[----:B------:R-:W-:-:S04]  /*24180*/  ULDC.64 UR4, c[0x0][0xa18] ;  /* 0x0002860000047ab9 */ /* 0x000fc80000000a00 */
[----:B------:R-:W3:Y:S08]  /*24190*/  LDC.64 R4, c[0x0][0xa08] ;  /* 0x00028200ff047b82 */ /* 0x000ef00000000a00 */
[----:B-1----:R-:W2:Y:S02]  /*241a0*/  @P0 LDC.64 R2, c[0x0][0xa28] ;  /* 0x00028a00ff020b82 */ /* 0x002ea40000000a00 */
[----:B--2---:R-:W-:-:S05]  /*241b0*/  @P0 IMAD.WIDE R2, R14, 0x4, R2 ;  /* 0x000000040e020825 */ /* 0x004fca00078e0202 */
[----:B------:R1:W5:Y:S01]  /*241c0*/  @P0 LDG.E R6, desc[UR46][R2.64] ;  /* 0x0000002e02060981 */ /* 0x000362000c1e1900 */
[----:B------:R-:W-:Y:S01]  /*241d0*/  ISETP.NE.U32.AND P0, PT, RZ, UR4, PT ;  /* 0x00000004ff007c0c */ /* 0x000fe2000bf05070 */
[----:B0-----:R-:W-:Y:S01]  /*241e0*/  IMAD.WIDE R12, R14, 0x4, R12 ;  /* 0x000000040e0c7825 */ /* 0x001fe200078e020c */
[----:B------:R-:W-:Y:S02]  /*241f0*/  ISETP.NE.U32.AND P2, PT, RZ, UR6, PT ;  /* 0x00000006ff007c0c */ /* 0x000fe4000bf45070 */
[----:B------:R-:W-:Y:S01]  /*24200*/  ISETP.NE.AND.EX P0, PT, RZ, UR5, PT, P0 ;  /* 0x00000005ff007c0c */ /* 0x000fe2000bf05300 */
[----:B------:R-:W-:Y:S01]  /*24210*/  ULDC.64 UR4, c[0x0][0xa00] ;  /* 0x0002800000047ab9 */ /* 0x000fe20000000a00 */
[----:B------:R-:W-:Y:S01]  /*24220*/  ISETP.NE.U32.AND P4, PT, RZ, UR8, PT ;  /* 0x00000008ff007c0c */ /* 0x000fe2000bf85070 */
[----:B------:R-:W-:Y:S01]  /*24230*/  IMAD.MOV.U32 R8, RZ, RZ, RZ ;  /* 0x000000ffff087224 */ /* 0x000fe200078e00ff */
[----:B------:R-:W-:Y:S01]  /*24240*/  ISETP.NE.U32.AND P1, PT, RZ, UR4, PT ;  /* 0x00000004ff007c0c */ /* 0x000fe2000bf25070 */
[----:B-1----:R-:W0:Y:S01]  /*24250*/  LDC.64 R2, c[0x0][0xa10] ;  /* 0x00028400ff027b82 */ /* 0x002e220000000a00 */
[----:B------:R-:W-:-:S02]  /*24260*/  IMAD.MOV.U32 R0, RZ, RZ, RZ ;  /* 0x000000ffff007224 */ /* 0x000fc400078e00ff */
[----:B------:R-:W-:Y:S01]  /*24270*/  ISETP.NE.AND.EX P3, PT, RZ, UR5, PT, P1 ;  /* 0x00000005ff007c0c */ /* 0x000fe2000bf65310 */
[----:B---3--:R-:W-:-:S04]  /*24280*/  IMAD.WIDE R4, R14, 0x4, R4 ;  /* 0x000000040e047825 */ /* 0x008fc800078e0204 */
[----:B------:R-:W1:Y:S01]  /*24290*/  @P0 LDC.64 R10, c[0x0][0xa18] ;  /* 0x00028600ff0a0b82 */ /* 0x000e620000000a00 */
[----:B------:R-:W-:Y:S01]  /*242a0*/  ULDC UR4, c[0x0][0x288] ;  /* 0x0000a20000047ab9 */ /* 0x000fe20000000800 */
[----:B------:R-:W-:Y:S02]  /*242b0*/  ISETP.NE.AND.EX P1, PT, RZ, UR7, PT, P2 ;  /* 0x00000007ff007c0c */ /* 0x000fe4000bf25320 */
[----:B------:R-:W-:-:S04]  /*242c0*/  ISETP.NE.AND.EX P2, PT, RZ, UR9, PT, P4 ;  /* 0x00000009ff007c0c */ /* 0x000fc8000bf45340 */
[----:B------:R-:W2:Y:S07]  /*242d0*/  @P3 LDG.E R7, desc[UR46][R12.64] ;  /* 0x0000002e0c073981 */ /* 0x000eae000c1e1900 */
[----:B------:R-:W5:Y:S01]  /*242e0*/  @P1 LDG.E R8, desc[UR46][R4.64] ;  /* 0x0000002e04081981 */ /* 0x000f62000c1e1900 */
[----:B0-----:R-:W-:-:S05]  /*242f0*/  IMAD.WIDE R2, R14, 0x4, R2 ;  /* 0x000000040e027825 */ /* 0x001fca00078e0202 */
[----:B------:R-:W5:Y:S01]  /*24300*/  @P2 LDG.E R0, desc[UR46][R2.64] ;  /* 0x0000002e02002981 */ /* 0x000f62000c1e1900 */
[----:B-1----:R-:W-:-:S03]  /*24310*/  @P0 IMAD.WIDE R10, R14, 0x4, R10 ;  /* 0x000000040e0a0825 */ /* 0x002fc600078e020a */
        /* <DEDUP_REMOVED lines=12> */
[----:B--2---:R0:W-:Y:S01]  /*243e0*/  STL [R1+0x40], R7 ;  /* 0x0000400701007387 */ /* 0x0041e20000100800 */
[----:B------:R-:W-:Y:S02]  /*243f0*/  IMAD.MOV.U32 R15, RZ, RZ, R7 ;  /* 0x000000ffff0f7224 */ /* 0x000fe400078e0007 */
[----:B0-----:R-:W-:Y:S01]  /*24400*/  IMAD.U32 R7, RZ, RZ, UR4 ;  /* 0x00000004ff077e24 */ /* 0x001fe2000f8e00ff */
[----:B------:R-:W-:Y:S06]  /*24410*/  @P0 BRA `(.L_x_1665) ;  /* 0x0000000000140947 */ /* 0x000fec0003800000 */
[----:B------:R-:W-:Y:S05]  /*24420*/  @!P3 BRA `(.L_x_1665) ;  /* 0x000000000010b947 */ /* 0x000fea0003800000 */
[----:B------:R-:W2:Y:S04]  /*24430*/  LDG.E R9, desc[UR46][R12.64] ;  /* 0x0000002e0c097981 */ /* 0x000ea8000c1e1900 */
[----:B------:R-:W2:Y:S02]  /*24440*/  LDG.E R12, desc[UR46][R12.64+0x4] ;  /* 0x0000042e0c0c7981 */ /* 0x000ea4000c1e1900 */
[----:B--2---:R-:W-:-:S05]  /*24450*/  IMAD.IADD R15, R12, 0x1, -R9 ;  /* 0x000000010c0f7824 */ /* 0x004fca00078e0a09 */
[----:B------:R0:W-:Y:S02]  /*24460*/  STL [R1+0x40], R15 ;  /* 0x0000400f01007387 */ /* 0x0001e40000100800 */
.L_x_1665:
[----:B------:R-:W2:Y:S01]  /*24470*/  LDL.LU R10, [R1+0x18] ;  /* 0x00001800010a7983 */ /* 0x000ea20000300800 */
[----:B-----5:R-:W-:Y:S01]  /*24480*/  IMAD.IADD R8, R8, 0x1, R6 ;  /* 0x0000000108087824 */ /* 0x020fe200078e0206 */
[----:B------:R-:W-:Y:S02]  /*24490*/  ULDC.64 UR4, c[0x0][0xa20] ;  /* 0x0002880000047ab9 */ /* 0x000fe40000000a00 */
[----:B------:R-:W-:Y:S02]  /*244a0*/  ISETP.NE.U32.AND P0, PT, RZ, UR4, PT ;  /* 0x00000004ff007c0c */ /* 0x000fe4000bf05070 */
[----:B------:R1:W-:Y:S02]  /*244b0*/  STL [R1+0x28], R8 ;  /* 0x0000280801007387 */ /* 0x0003e40000100800 */
[----:B------:R-:W-:Y:S02]  /*244c0*/  ISETP.NE.AND.EX P0, PT, RZ, UR5, PT, P0 ;  /* 0x00000005ff007c0c */ /* 0x000fe4000bf05300 */
[----:B--2---:R-:W-:-:S02]  /*244d0*/  LOP3.LUT R12, R10, 0xff000000, RZ, 0xc0, !PT ;  /* 0xff0000000a0c7812 */ /* 0x004fc400078ec0ff */
[C---:B------:R-:W-:Y:S02]  /*244e0*/  LOP3.LUT R9, R10.reuse, 0xff0000, RZ, 0xc0, !PT ;  /* 0x00ff00000a097812 */ /* 0x040fe400078ec0ff */
[----:B------:R-:W-:Y:S02]  /*244f0*/  SHF.R.U32.HI R12, RZ, 0x8, R12 ;  /* 0x00000008ff0c7819 */ /* 0x000fe4000001160c */
[----:B------:R-:W-:Y:S02]  /*24500*/  LOP3.LUT R16, R10, 0xffff, RZ, 0xc0, !PT ;  /* 0x0000ffff0a107812 */ /* 0x000fe400078ec0ff */
[----:B------:R-:W-:-:S03]  /*24510*/  LEA.HI R12, R9, R12, RZ, 0x10 ;  /* 0x0000000c090c7211 */ /* 0x000fc600078f80ff */
[----:B-1----:R-:W-:Y:S05]  /*24520*/  @!P0 BRA `(.L_x_1666) ;  /* 0x0000000000108947 */ /* 0x002fea0003800000 */
[----:B------:R-:W1:Y:S02]  /*24530*/  LDC.64 R4, c[0x0][0xa20] ;  /* 0x00028800ff047b82 */ /* 0x000e640000000a00 */
[----:B-1----:R-:W-:-:S05]  /*24540*/  IMAD.WIDE R4, R14, 0x4, R4 ;  /* 0x000000040e047825 */ /* 0x002fca00078e0204 */
[----:B------:R1:W5:Y:S01]  /*24550*/  LDG.E R7, desc[UR46][R4.64] ;  /* 0x0000002e04077981 */ /* 0x000362000c1e1900 */
[----:B------:R-:W-:Y:S05]  /*24560*/  BRA `(.L_x_1667) ;  /* 0x0000000000107947 */ /* 0x000fea0003800000 */
.L_x_1666:
[----:B------:R-:W-:Y:S05]  /*24570*/  @!P1 BRA `(.L_x_1667) ;  /* 0x00000000000c9947 */ /* 0x000fea0003800000 */
[----:B------:R-:W2:Y:S04]  /*24580*/  LDG.E R7, desc[UR46][R4.64] ;  /* 0x0000002e04077981 */ /* 0x000ea8000c1e1900 */
[----:B------:R-:W2:Y:S02]  /*24590*/  LDG.E R4, desc[UR46][R4.64+0x4] ;  /* 0x0000042e04047981 */ /* 0x000ea4000c1e1900 */
[----:B--2---:R-:W-:-:S07]  /*245a0*/  IMAD.IADD R7, R4, 0x1, -R7 ;  /* 0x0000000104077824 */ /* 0x004fce00078e0a07 */
.L_x_1667:
[----:B------:R-:W2:Y:S04]  /*245b0*/  LDL.LU R8, [R1+0x14] ;  /* 0x0000140001087983 */ /* 0x000ea80000300800 */
[----:B-1----:R-:W3:Y:S04]  /*245c0*/  @P2 LDG.E R4, desc[UR46][R2.64] ;  /* 0x0000002e02042981 */ /* 0x002ee8000c1e1900 */
[----:B------:R1:W3:Y:S01]  /*245d0*/  @P2 LDG.E R2, desc[UR46][R2.64+0x4] ;  /* 0x0000042e02022981 */ /* 0x0002e2000c1e1900 */
[----:B-----5:R-:W-:Y:S01]  /*245e0*/  IMAD.IADD R10, R7, 0x1, -R6 ;  /* 0x00000001070a7824 */ /* 0x020fe200078e0a06 */
[----:B-1----:R-:W1:Y:S02]  /*245f0*/  LDC R3, c[0x0][0x448] ;  /* 0x00011200ff037b82 */ /* 0x002e640000000800 */
[----:B-1----:R-:W-:-:S13]  /*24600*/  ISETP.NE.AND P1, PT, R3, 0x1, PT ;  /* 0x000000010300780c */ /* 0x002fda0003f25270 */
[----:B------:R-:W1:Y:S08]  /*24610*/  @P1 LDC R3, c[0x0][0x44c] ;  /* 0x00011300ff031b82 */ /* 0x000e700000000800 */
[----:B------:R-:W4:Y:S01]  /*24620*/  @P1 LDC R5, c[0x0][0x450] ;  /* 0x00011400ff051b82 */ /* 0x000f220000000800 */
[----:B--2---:R-:W-:Y:S02]  /*24630*/  IMAD.SHL.U32 R19, R8, 0x80, RZ ;  /* 0x0000008008137824 */ /* 0x004fe400078e00ff */
[----:B---3--:R-:W-:-:S02]  /*24640*/  @P2 IMAD.IADD R11, R2, 0x1, -R4 ;  /* 0x00000001020b2824 */ /* 0x008fc400078e0a04 */
[----:B------:R-:W-:Y:S02]  /*24650*/  VIADD R2, R19, 0x7f ;  /* 0x0000007f13027836 */ /* 0x000fe40000000000 */
[----:B------:R-:W-:Y:S02]  /*24660*/  IMAD.IADD R7, R10, 0x1, R11 ;  /* 0x000000010a077824 */ /* 0x000fe400078e020b */
[----:B-1----:R-:W-:-:S03]  /*24670*/  @P1 IMAD.HI.U32 R3, R2, R3, RZ ;  /* 0x0000000302031227 */ /* 0x002fc600078e00ff */
[C---:B------:R-:W-:Y:S01]  /*24680*/  IADD3 R17, R7.reuse, 0x1, -R15 ;  /* 0x0000000107117810 */ /* 0x040fe20007ffe80f */
[----:B------:R-:W-:Y:S01]  /*24690*/  IMAD.MOV.U32 R6, RZ, RZ, R2 ;  /* 0x000000ffff067224 */ /* 0x000fe200078e0002 */
[----:B----4-:R-:W-:Y:S01]  /*246a0*/  @P1 SHF.R.U32.HI R6, RZ, R5, R3 ;  /* 0x00000005ff061219 */ /* 0x010fe20000011603 */
[----:B------:R-:W-:-:S04]  /*246b0*/  VIADD R2, R7, 0x3f ;  /* 0x0000003f07027836 */ /* 0x000fc80000000000 */
[----:B------:R-:W-:Y:S01]  /*246c0*/  IMAD.IADD R6, R17, 0x1, R6 ;  /* 0x0000000111067824 */ /* 0x000fe200078e0206 */
[----:B------:R-:W-:-:S04]  /*246d0*/  SHF.R.S32.HI R3, RZ, 0x1f, R2 ;  /* 0x0000001fff037819 */ /* 0x000fc80000011402 */
[----:B------:R-:W-:Y:S02]  /*246e0*/  LEA.HI R21, R3, R2, RZ, 0x6 ;  /* 0x0000000203157211 */ /* 0x000fe400078f30ff */
[----:B------:R-:W1:Y:S02]  /*246f0*/  LDC.64 R2, c[0x0][0x9e0] ;  /* 0x00027800ff027b82 */ /* 0x000e640000000a00 */
[----:B------:R-:W-:Y:S02]  /*24700*/  SHF.R.S32.HI R21, RZ, 0x6, R21 ;  /* 0x00000006ff157819 */ /* 0x000fe40000011415 */
[----:B-1----:R-:W-:Y:S01]  /*24710*/  ISETP.GE.AND P3, PT, R3, 0x1, PT ;  /* 0x000000010300780c */ /* 0x002fe20003f66270 */
[----:B------:R-:W-:-:S12]  /*24720*/  IMAD.IADD R8, R6, 0x1, R2 ;  /* 0x0000000106087824 */ /* 0x000fd800078e0202 */
[----:B------:R-:W-:Y:S05]  /*24730*/  @!P3 BRA `(.L_x_1668) ;  /* 0x000000000048b947 */ /* 0x000fea0003800000 */
[C---:B------:R-:W-:Y:S01]  /*24740*/  ISETP.GT.AND P0, PT, R6.reuse, RZ, PT ;  /* 0x000000ff0600720c */ /* 0x040fe20003f04270 */
[----:B------:R-:W-:Y:S01]  /*24750*/  BSSY B0, `(.L_x_1669) ;  /* 0x000000e000007945 */ /* 0x000fe20003800000 */
[----:B------:R-:W-:-:S11]  /*24760*/  VIADD R2, R6, 0xffffffff ;  /* 0xffffffff06027836 */ /* 0x000fd60000000000 */
[----:B------:R-:W-:Y:S05]  /*24770*/  @P0 BRA `(.L_x_1670) ;  /* 0x00000000001c0947 */ /* 0x000fea0003800000 */
[----:B------:R-:W-:Y:S01]  /*24780*/  ISETP.NE.AND P0, PT, R3, 0x1, PT ;  /* 0x000000010300780c */ /* 0x000fe20003f05270 */
[----:B------:R-:W-:-:S12]  /*24790*/  IMAD.MOV R2, RZ, RZ, -R6 ;  /* 0x000000ffff027224 */ /* 0x000fd800078e0a06 */
[----:B------:R-:W1:Y:S02]  /*247a0*/  @P0 LDC.64 R4, c[0x0][0x9e8] ;  /* 0x00027a00ff040b82 */ /* 0x000e640000000a00 */
[----:B-1----:R-:W-:-:S05]  /*247b0*/  @P0 IMAD.HI.U32 R4, R2, R4, RZ ;  /* 0x0000000402040227 */ /* 0x002fca00078e00ff */
[----:B------:R-:W-:-:S04]  /*247c0*/  @P0 SHF.R.U32.HI R2, RZ, R5, R4 ;  /* 0x00000005ff020219 */ /* 0x000fc80000011604 */
[----:B------:R-:W-:Y:S01]  /*247d0*/  LOP3.LUT R2, RZ, R2, RZ, 0x33, !PT ;  /* 0x00000002ff027212 */ /* 0x000fe200078e33ff */
[----:B------:R-:W-:Y:S06]  /*247e0*/  BRA `(.L_x_1671) ;  /* 0x0000000000107947 */ /* 0x000fec0003800000 */
.L_x_1670:
[----:B------:R-:W-:-:S13]  /*247f0*/  ISETP.NE.AND P0, PT, R3, 0x1, PT ;  /* 0x000000010300780c */ /* 0x000fda0003f05270 */
[----:B------:R-:W1:Y:S02]  /*24800*/  @P0 LDC.64 R4, c[0x0][0x9e8] ;  /* 0x00027a00ff040b82 */ /* 0x000e640000000a00 */
[----:B-1----:R-:W-:-:S05]  /*24810*/  @P0 IMAD.HI.U32 R4, R2, R4, RZ ;  /* 0x0000000402040227 */ /* 0x002fca00078e00ff */
[----:B------:R-:W-:-:S07]  /*24820*/  @P0 SHF.R.U32.HI R2, RZ, R5, R4 ;  /* 0x00000005ff020219 */ /* 0x000fce0000011604 */
.L_x_1671:
[----:B------:R-:W-:Y:S05]  /*24830*/  BSYNC B0 ;  /* 0x0000000000007941 */ /* 0x000fea0003800000 */
.L_x_1669:
[----:B------:R-:W-:-:S05]  /*24840*/  IMAD R2, R2, R3, R3 ;  /* 0x0000000302027224 */ /* 0x000fca00078e0203 */
[----:B------:R-:W-:-:S07]  /*24850*/  VIMNMX R8, R8, R2, PT ;  /* 0x0000000208087248 */ /* 0x000fce0003fe0100 */
.L_x_1668:
[----:B------:R-:W1:Y:S01]  /*24860*/  @P1 LDC R4, c[0x0][0x44c] ;  /* 0x00011300ff041b82 */ /* 0x000e620000000800 */
[----:B------:R-:W-:Y:S01]  /*24870*/  VIADD R8, R8, 0x3f ;  /* 0x0000003f08087836 */ /* 0x000fe20000000000 */
[----:B------:R-:W-:Y:S01]  /*24880*/  ULDC UR4, c[0x0][0x9dc] ;  /* 0x0002770000047ab9 */ /* 0x000fe20000000800 */
[----:B------:R-:W-:Y:S02]  /*24890*/  IMAD.MOV.U32 R2, RZ, RZ, R19 ;  /* 0x000000ffff027224 */ /* 0x000fe400078e0013 */
[----:B------:R-:W-:Y:S01]  /*248a0*/  IMAD.IADD R20, R7, 0x1, -R15 ;  /* 0x0000000107147824 */ /* 0x000fe200078e0a0f */
[----:B------:R-:W-:Y:S02]  /*248b0*/  SHF.R.S32.HI R9, RZ, 0x1f, R8 ;  /* 0x0000001fff097819 */ /* 0x000fe40000011408 */
[----:B------:R-:W2:Y:S02]  /*248c0*/  @P1 LDC R5, c[0x0][0x450] ;  /* 0x00011400ff051b82 */ /* 0x000ea40000000800 */
[----:B------:R-:W-:-:S04]  /*248d0*/  LEA.HI R9, R9, R8, RZ, 0x6 ;  /* 0x0000000809097211 */ /* 0x000fc800078f30ff */
[----:B------:R-:W-:-:S04]  /*248e0*/  SHF.R.S32.HI R9, RZ, 0x6, R9 ;  /* 0x00000006ff097819 */ /* 0x000fc80000011409 */
[----:B------:R-:W-:Y:S01]  /*248f0*/  VIMNMX R9, R21, R9, PT ;  /* 0x0000000915097248 */ /* 0x000fe20003fe0100 */
[----:B-1----:R-:W-:-:S05]  /*24900*/  @P1 IMAD.HI.U32 R4, R19, R4, RZ ;  /* 0x0000000413041227 */ /* 0x002fca00078e00ff */
[----:B--2---:R-:W-:-:S05]  /*24910*/  @P1 SHF.R.U32.HI R2, RZ, R5, R4 ;  /* 0x00000005ff021219 */ /* 0x004fca0000011604 */
        /* <DEDUP_REMOVED lines=13> */
.L_x_1674:
[----:B------:R-:W-:-:S13]  /*249f0*/  ISETP.NE.AND P0, PT, R3, 0x1, PT ;  /* 0x000000010300780c */ /* 0x000fda0003f05270 */
[----:B------:R-:W1:Y:S02]  /*24a00*/  @P0 LDC.64 R4, c[0x0][0x9e8] ;  /* 0x00027a00ff040b82 */ /* 0x000e640000000a00 */
[----:B-1----:R-:W-:-:S05]  /*24a10*/  @P0 IMAD.HI.U32 R4, R2, R4, RZ ;  /* 0x0000000402040227 */ /* 0x002fca00078e00ff */
[----:B------:R-:W-:-:S07]  /*24a20*/  @P0 SHF.R.U32.HI R2, RZ, R5, R4 ;  /* 0x00000005ff020219 */ /* 0x000fce0000011604 */
.L_x_1675:
[----:B------:R-:W-:Y:S05]  /*24a30*/  BSYNC B0 ;  /* 0x0000000000007941 */ /* 0x000fea0003800000 */
.L_x_1673:
[----:B------:R-:W-:-:S05]  /*24a40*/  IMAD R2, R2, R3, RZ ;  /* 0x0000000302027224 */ /* 0x000fca00078e02ff */
[----:B------:R-:W-:-:S07]  /*24a50*/  VIMNMX R6, R6, R2, !PT ;  /* 0x0000000206067248 */ /* 0x000fce0007fe0100 */
.L_x_1672:
[----:B------:R-:W-:Y:S01]  /*24a60*/  SHF.R.S32.HI R8, RZ, 0x1f, R6 ;  /* 0x0000001fff087819 */ /* 0x000fe20000011406 */
[----:B------:R-:W-:Y:S01]  /*24a70*/  BSSY B0, `(.L_x_1676) ;  /* 0x0000028000007945 */ /* 0x000fe20003800000 */
[----:B------:R-:W-:Y:S01]  /*24a80*/  LOP3.LUT R13, R12, 0xff, RZ, 0xc0, !PT ;  /* 0x000000ff0c0d7812 */ /* 0x000fe200078ec0ff */
[----:B------:R-:W-:Y:S01]  /*24a90*/  IMAD.MOV.U32 R5, RZ, RZ, RZ ;  /* 0x000000ffff057224 */ /* 0x000fe200078e00ff */
[----:B------:R-:W-:Y:S02]  /*24aa0*/  LEA.HI R8, R8, R6, RZ, 0x6 ;  /* 0x0000000608087211 */ /* 0x000fe400078f30ff */
[----:B------:R-:W-:Y:S01]  /*24ab0*/  SHF.R.U32.HI R4, RZ, 0x10, R12 ;  /* 0x00000010ff047819 */ /* 0x000fe2000001160c */
[----:B------:R1:W-:Y:S01]  /*24ac0*/  STL [R1+0x14], R13 ;  /* 0x0000140d01007387 */ /* 0x0003e20000100800 */
[----:B------:R-:W-:-:S04]  /*24ad0*/  SHF.R.S32.HI R8, RZ, 0x6, R8 ;  /* 0x00000006ff087819 */ /* 0x000fc80000011408 */
[----:B------:R-:W-:-:S04]  /*24ae0*/  VIMNMX R8, RZ, R8, !PT ;  /* 0x00000008ff087248 */ /* 0x000fc80007fe0100 */
[----:B------:R-:W-:-:S13]  /*24af0*/  ISETP.GT.AND P0, PT, R9, R8, PT ;  /* 0x000000080900720c */ /* 0x000fda0003f04270 */
[----:B-1----:R-:W-:Y:S05]  /*24b00*/  @!P0 BRA `(.L_x_1677) ;  /* 0x0000000000788947 */ /* 0x002fea0003800000 */
[----:B------:R-:W-:Y:S01]  /*24b10*/  ISETP.NE.AND P0, PT, R4, RZ, PT ;  /* 0x000000ff0400720c */ /* 0x000fe20003f05270 */
[----:B------:R-:W-:-:S03]  /*24b20*/  ULDC UR4, c[0x0][0x9f0] ;  /* 0x00027c0000047ab9 */ /* 0x000fc60000000800 */
[----:B------:R-:W-:-:S04]  /*24b30*/  SEL R2, R4, UR4, P0 ;  /* 0x0000000404027c07 */ /* 0x000fc80008000000 */
[----:B------:R-:W-:Y:S02]  /*24b40*/  IABS R3, R2 ;  /* 0x0000000200037213 */ /* 0x000fe40000000000 */
[----:B------:R-:W-:Y:S02]  /*24b50*/  IADD3 R5, R2, -0x1, R9 ;  /* 0xffffffff02057810 */ /* 0x000fe40007ffe009 */
[----:B------:R-:W1:Y:S03]  /*24b60*/  I2F.RP R6, R3 ;  /* 0x0000000300067306 */ /* 0x000e660000209400 */
[----:B------:R-:W-:-:S05]  /*24b70*/  IMAD.IADD R5, R5, 0x1, -R8 ;  /* 0x0000000105057824 */ /* 0x000fca00078e0a08 */
[----:B-1----:R-:W1:Y:S02]  /*24b80*/  MUFU.RCP R6, R6 ;  /* 0x0000000600067308 */ /* 0x002e640000001000 */
[----:B-1----:R-:W-:-:S06]  /*24b90*/  VIADD R6, R6, 0xffffffe ;  /* 0x0ffffffe06067836 */ /* 0x002fcc0000000000 */
[----:B------:R1:W2:Y:S02]  /*24ba0*/  F2I.FTZ.U32.TRUNC.NTZ R7, R6 ;  /* 0x0000000600077305 */ /* 0x0002a4000021f000 */
[----:B-1----:R-:W-:-:S04]  /*24bb0*/  LOP3.LUT R6, R5, R2, RZ, 0x3c, !PT ;  /* 0x0000000205067212 */ /* 0x002fc800078e3cff */
[----:B------:R-:W-:Y:S01]  /*24bc0*/  ISETP.GE.AND P3, PT, R6, RZ, PT ;  /* 0x000000ff0600720c */ /* 0x000fe20003f66270 */
[----:B--2---:R-:W-:-:S04]  /*24bd0*/  IMAD.MOV R6, RZ, RZ, -R7 ;  /* 0x000000ffff067224 */ /* 0x004fc800078e0a07 */
[----:B------:R-:W-:Y:S02]  /*24be0*/  IMAD R12, R6, R3, RZ ;  /* 0x00000003060c7224 */ /* 0x000fe400078e02ff */
[----:B------:R-:W-:-:S04]  /*24bf0*/  IMAD.MOV.U32 R6, RZ, RZ, RZ ;  /* 0x000000ffff067224 */ /* 0x000fc800078e00ff */
        /* <DEDUP_REMOVED lines=15> */
.L_x_1677:
[----:B------:R-:W-:Y:S05]  /*24cf0*/  BSYNC B0 ;  /* 0x0000000000007941 */ /* 0x000fea0003800000 */
.L_x_1676:
[-C--:B------:R-:W-:Y:S01]  /*24d00*/  IMAD R8, R13, R5.reuse, R8 ;  /* 0x000000050d087224 */ /* 0x080fe200078e0208 */
[----:B------:R-:W-:Y:S03]  /*24d10*/  BSSY B0, `(.L_x_1678) ;  /* 0x0000120000007945 */ /* 0x000fe60003800000 */
[C---:B------:R-:W-:Y:S01]  /*24d20*/  IMAD R3, R8.reuse, 0x40, -R10 ;  /* 0x0000004008037824 */ /* 0x040fe200078e0a0a */
[----:B------:R-:W-:-:S04]  /*24d30*/  VIADDMNMX R2, R8, R5, R9, PT ;  /* 0x0000000508027246 */ /* 0x000fc80003800109 */
[----:B------:R-:W-:Y:S01]  /*24d40*/  VIMNMX R3, RZ, R3, !PT ;  /* 0x00000003ff037248 */ /* 0x000fe20007fe0100 */
[----:B------:R-:W-:-:S05]  /*24d50*/  IMAD R2, R2, 0x40, -R10 ;  /* 0x0000004002027824 */ /* 0x000fca00078e0a0a */
        /* <DEDUP_REMOVED lines=14> */
[----:B------:R-:W1:Y:S02]  /*24e40*/  S2R R5, SR_TID.X ;  /* 0x0000000000057919 */ /* 0x000e640000002100 */
[----:B-1----:R-:W-:-:S04]  /*24e50*/  SHF.R.U32.HI R5, RZ, 0x5, R5 ;  /* 0x00000005ff057819 */ /* 0x002fc80000011605 */
[----:B------:R-:W-:-:S05]  /*24e60*/  LOP3.LUT R5, R5, 0x3, RZ, 0xc0, !PT ;  /* 0x0000000305057812 */ /* 0x000fca00078ec0ff */
[----:B------:R1:W2:Y:S02]  /*24e70*/  SHFL.IDX PT, R14, R5, RZ, 0x1f ;  /* 0x00001fff050e7589 */ /* 0x0002a400000e0000 */
.L_x_2030:
[----:B--2---:R-:W-:Y:S02]  /*24e80*/  ISETP.NE.AND P0, PT, R14, RZ, PT ;  /* 0x000000ff0e00720c */ /* 0x004fe40003f05270 */
[----:B------:R-:W-:-:S11]  /*24e90*/  PLOP3.LUT P6, PT, PT, PT, PT, 0x8, 0x0 ;  /* 0x000000000000781c */ /* 0x000fd60003fce170 */
[----:B------:R-:W-:Y:S05]  /*24ea0*/  @P0 BRA `(.L_x_1681) ;  /* 0x00000000000c0947 */ /* 0x000fea0003800000 */
[----:B------:R-:W-:-:S03]  /*24eb0*/  UMOV UR4, 0xffffffff ;  /* 0xffffffff00047882 */ /* 0x000fc60000000000 */
[----:B------:R-:W-:Y:S05]  /*24ec0*/  BRA.DIV UR4, `(.L_x_1682) ;  /* 0x000000be04287947 */ /* 0x000fea000b800000 */
[----:B------:R-:W-:-:S13]  /*24ed0*/  ELECT P6, URZ, PT ;  /* 0x00000000003f782f */ /* 0x000fda00038c0000 */
.L_x_1681:
[----:B-1----:R-:W2:Y:S01]  /*24ee0*/  LDL R5, [R1+0x54] ;  /* 0x0000540001057983 */ /* 0x002ea20000100800 */
[----:B------:R-:W-:Y:S01]  /*24ef0*/  BSSY B1, `(.L_x_1683) ;  /* 0x0000008000017945 */ /* 0x000fe20003800000 */
[----:B--2---:R-:W-:-:S05]  /*24f00*/  VIADD R5, R5, 0x1 ;  /* 0x0000000105057836 */ /* 0x004fca0000000000 */
[----:B------:R-:W-:-:S04]  /*24f10*/  LEA.HI R6, R5, R5, RZ, 0x1 ;  /* 0x0000000505067211 */ /* 0x000fc800078f08ff */
[----:B------:R-:W-:-:S05]  /*24f20*/  LOP3.LUT R6, R6, 0xfffffffe, RZ, 0xc0, !PT ;  /* 0xfffffffe06067812 */ /* 0x000fca00078ec0ff */
[----:B------:R-:W-:-:S05]  /*24f30*/  IMAD.IADD R5, R5, 0x1, -R6 ;  /* 0x0000000105057824 */ /* 0x000fca00078e0a06 */
[----:B------:R-:W-:-:S04]  /*24f40*/  SHF.L.U32 R5, R5, 0x1f, RZ ;  /* 0x0000001f05057819 */ /* 0x000fc800000006ff */
[----:B------:R-:W1:Y:S02]  /*24f50*/  SYNCS.PHASECHK.TRANS64.TRYWAIT P0, [R18+URZ+0x28420], R5 ;  /* 0x02842005120075a7 */ /* 0x000e64000800017f */
[----:B-1----:R-:W-:Y:S05]  /*24f60*/  @!P0 BRA `(.L_x_1684) ;  /* 0x000000bc00208947 */ /* 0x002fea0003800000 */
.L_x_2033:
[----:B------:R-:W-:Y:S05]  /*24f70*/  BSYNC B1 ;  /* 0x0000000000017941 */ /* 0x000fea0003800000 */
.L_x_1683:
[----:B------:R-:W-:Y:S04]  /*24f80*/  BSSY B1, `(.L_x_1685) ;  /* 0x000006f000017945 */ /* 0x000fe80003800000 */
[----:B------:R-:W-:Y:S05]  /*24f90*/  @!P6 BRA `(.L_x_1686) ;  /* 0x0000000400b4e947 */ /* 0x000fea0003800000 */
[----:B------:R-:W2:Y:S04]  /*24fa0*/  LDL R8, [R1+0x8] ;  /* 0x0000080001087983 */ /* 0x000ea80000100800 */
[----:B------:R-:W3:Y:S01]  /*24fb0*/  LDL R7, [R1+0x20] ;  /* 0x0000200001077983 */ /* 0x000ee20000100800 */
[----:B------:R-:W4:Y:S01]  /*24fc0*/  S2R R6, SR_TID.X ;  /* 0x0000000000067919 */ /* 0x000f220000002100 */
[----:B------:R-:W-:Y:S01]  /*24fd0*/  BSSY B2, `(.L_x_1687) ;  /* 0x0000007000027945 */ /* 0x000fe20003800000 */
[----:B----4-:R-:W-:-:S04]  /*24fe0*/  LOP3.LUT R6, R6, 0x7f, RZ, 0xc0, !PT ;  /* 0x0000007f06067812 */ /* 0x010fc800078ec0ff */
[----:B------:R-:W-:Y:S01]  /*24ff0*/  ISETP.NE.AND P1, PT, R6, RZ, PT ;  /* 0x000000ff0600720c */ /* 0x000fe20003f25270 */
[----:B--2---:R-:W-:Y:S01]  /*25000*/  IMAD R8, R8, 0x8, R18 ;  /* 0x0000000808087824 */ /* 0x004fe200078e0212 */
[----:B---3--:R-:W-:-:S04]  /*25010*/  SHF.L.U32 R11, R7, 0x1f, RZ ;  /* 0x0000001f070b7819 */ /* 0x008fc800000006ff */
[----:B------:R-:W2:Y:S02]  /*25020*/  SYNCS.PHASECHK.TRANS64.TRYWAIT P0, [R8+URZ+0x284a0], R11 ;  /* 0x0284a00b080075a7 */ /* 0x000ea4000800017f */
[----:B--2---:R-:W-:Y:S05]  /*25030*/  @!P0 BRA `(.L_x_1688) ;  /* 0x000000bc00008947 */ /* 0x004fea0003800000 */
.L_x_2034:
[----:B------:R-:W-:Y:S05]  /*25040*/  BSYNC B2 ;  /* 0x0000000000027941 */ /* 0x000fea0003800000 */
.L_x_1687:
[----:B------:R-:W-:Y:S04]  /*25050*/  BSSY B2, `(.L_x_1689) ;  /* 0x0000009000027945 */ /* 0x000fe80003800000 */
[----:B------:R-:W-:Y:S05]  /*25060*/  @P1 BRA `(.L_x_1690) ;  /* 0x00000000001c1947 */ /* 0x000fea0003800000 */
[----:B-1----:R-:W1:Y:S02]  /*25070*/  S2R R5, SR_TID.X ;  /* 0x0000000000057919 */ /* 0x002e640000002100 */
[----:B-1----:R-:W-:Y:S01]  /*25080*/  LOP3.LUT R6, R5, 0x1f, RZ, 0xc0, !PT ;  /* 0x0000001f05067812 */ /* 0x002fe200078ec0ff */
[----:B------:R-:W-:-:S03]  /*25090*/  IMAD.MOV.U32 R5, RZ, RZ, 0x4000 ;  /* 0x00004000ff057424 */ /* 0x000fc600078e00ff */
[----:B------:R-:W-:Y:S01]  /*250a0*/  ISETP.NE.AND P0, PT, R6, RZ, PT ;  /* 0x000000ff0600720c */ /* 0x000fe20003f05270 */
[----:B------:R3:W-:-:S12]  /*250b0*/  SYNCS.ARRIVE.TRANS64 RZ, [R8+URZ+0x28490], R5 ;  /* 0x0284900508ff79a7 */ /* 0x0007d8000800003f */
[----:B---3--:R-:W-:Y:S05]  /*250c0*/  @!P0 BRA `(.L_x_1690) ;  /* 0x0000000000048947 */ /* 0x008fea0003800000 */
[----:B------:R-:W-:Y:S01]  /*250d0*/  BPT.TRAP 0x1 ;  /* 0x000000040000795c */ /* 0x000fe20000300000 */
.L_x_1690:
[----:B------:R-:W-:Y:S05]  /*250e0*/  BSYNC B2 ;  /* 0x0000000000027941 */ /* 0x000fea0003800000 */
.L_x_1689:
[----:B-1----:R-:W3:Y:S01]  /*250f0*/  LDL R5, [R1+0x8] ;  /* 0x0000080001057983 */ /* 0x002ee20000100800 */
[----:B0-----:R-:W-:Y:S01]  /*25100*/  IMAD.MOV.U32 R15, RZ, RZ, RZ ;  /* 0x000000ffff0f7224 */ /* 0x001fe200078e00ff */
[----:B------:R-:W-:Y:S01]  /*25110*/  UIADD3 UR4, UP0, UR42, 0x570, URZ ;  /* 0x000005702a047890 */ /* 0x000fe2000ff1e03f */
[----:B------:R-:W-:Y:S01]  /*25120*/  IMAD R6, R9, 0x40, R0 ;  /* 0x0000004009067824 */ /* 0x000fe200078e0200 */
[----:B------:R-:W-:Y:S01]  /*25130*/  PLOP3.LUT P0, PT, PT, PT, PT, 0x80, 0x0 ;  /* 0x000000000000781c */ /* 0x000fe20003f0f070 */
[----:B------:R-:W-:Y:S01]  /*25140*/  UMOV UR6, 0x0 ;  /* 0x0000000000067882 */ /* 0x000fe20000000000 */
[----:B------:R-:W-:Y:S01]  /*25150*/  R2UR UR10, R15 ;  /* 0x000000000f0a72ca */ /* 0x000fe200000e0000 */
[----:B------:R-:W-:Y:S01]  /*25160*/  VIADD R6, R6, 0xffffffc0 ;  /* 0xffffffc006067836 */ /* 0x000fe20000000000 */
[----:B------:R-:W-:Y:S01]  /*25170*/  UIADD3.X UR5, URZ, UR43, URZ, UP0, !UPT ;  /* 0x0000002b3f057290 */ /* 0x000fe200087fe43f */
[----:B------:R-:W-:Y:S01]  /*25180*/  UMOV UR7, 0x12f00000 ;  /* 0x12f0000000077882 */ /* 0x000fe20000000000 */
[----:B---3--:R-:W-:-:S02]  /*25190*/  IMAD R10, R5, 0x4000, R18 ;  /* 0x00004000050a7824 */ /* 0x008fc400078e0212 */
[----:B------:R-:W-:Y:S02]  /*251a0*/  VIADD R5, R8, 0x28490 ;  /* 0x0002849008057836 */ /* 0x000fe40000000000 */
[----:B------:R-:W-:-:S07]  /*251b0*/  VIADD R7, R10, 0x20000 ;  /* 0x000200000a077836 */ /* 0x000fce0000000000 */
.L_x_1691:
        /* <DEDUP_REMOVED lines=16> */
.L_x_1692:
        /* <DEDUP_REMOVED lines=13> */
.L_x_2035:
[----:B------:R-:W-:Y:S05]  /*25390*/  BSYNC B2 ;  /* 0x0000000000027941 */ /* 0x000fea0003800000 */
.L_x_1693:
[----:B------:R-:W-:Y:S01]  /*253a0*/  BSSY B2, `(.L_x_1695) ;  /* 0x000000b000027945 */ /* 0x000fe20003800000 */
[----:B------:R-:W-:Y:S02]  /*253b0*/  IMAD.MOV.U32 R12, RZ, RZ, 0x0 ;  /* 0x00000000ff0c7424 */ /* 0x000fe400078e00ff */
[----:B------:R-:W-:Y:S01]  /*253c0*/  IMAD.MOV.U32 R13, RZ, RZ, 0x12f00000 ;  /* 0x12f00000ff0d7424 */ /* 0x000fe200078e00ff */
[----:B------:R-:W-:Y:S06]  /*253d0*/  @P1 BRA `(.L_x_1696) ;  /* 0x00000000001c1947 */ /* 0x000fec0003800000 */
[----:B------:R-:W1:Y:S02]  /*253e0*/  S2R R5, SR_TID.X ;  /* 0x0000000000057919 */ /* 0x000e640000002100 */
[----:B-1----:R-:W-:Y:S01]  /*253f0*/  LOP3.LUT R7, R5, 0x1f, RZ, 0xc0, !PT ;  /* 0x0000001f05077812 */ /* 0x002fe200078ec0ff */
[----:B------:R-:W-:-:S03]  /*25400*/  IMAD.MOV.U32 R5, RZ, RZ, 0x4000 ;  /* 0x00004000ff057424 */ /* 0x000fc600078e00ff */
[----:B------:R-:W-:Y:S01]  /*25410*/  ISETP.NE.AND P0, PT, R7, RZ, PT ;  /* 0x000000ff0700720c */ /* 0x000fe20003f05270 */
[----:B------:R1:W-:-:S12]  /*25420*/  SYNCS.ARRIVE.TRANS64 RZ, [R8+URZ+0x284b0], R5 ;  /* 0x0284b00508ff79a7 */ /* 0x0003d8000800003f */
[----:B-1----:R-:W-:Y:S05]  /*25430*/  @!P0 BRA `(.L_x_1696) ;  /* 0x0000000000048947 */ /* 0x002fea0003800000 */
[----:B------:R-:W-:Y:S01]  /*25440*/  BPT.TRAP 0x1 ;  /* 0x000000040000795c */ /* 0x000fe20000300000 */
.L_x_1696:
[----:B------:R-:W-:Y:S05]  /*25450*/  BSYNC B2 ;  /* 0x0000000000027941 */ /* 0x000fea0003800000 */
.L_x_1695:
        /* <DEDUP_REMOVED lines=8> */
.L_x_1697:
        /* <DEDUP_REMOVED lines=15> */
.L_x_1698:
        /* <DEDUP_REMOVED lines=9> */
[----:B---3--:R-:W-:Y:S05]  /*25660*/  @P0 BRA.U.ANY `(.L_x_1698) ;  /* 0xfffffffd00d80947 */ /* 0x008fea000393ffff */
.L_x_1686:
[----:B------:R-:W-:Y:S05]  /*25670*/  BSYNC B1 ;  /* 0x0000000000017941 */ /* 0x000fea0003800000 */
.L_x_1685:
[----:B------:R-:W1:Y:S04]  /*25680*/  LDL.LU R10, [R1+0x8] ;  /* 0x00000800010a7983 */ /* 0x000e680000300800 */
[----:B0-2---:R-:W2:Y:S01]  /*25690*/  LDL.LU R8, [R1+0x20] ;  /* 0x0000200001087983 */ /* 0x005ea20000300800 */
[----:B------:R-:W-:Y:S01]  /*256a0*/  PLOP3.LUT P0, PT, PT, PT, PT, 0x8, 0x0 ;  /* 0x000000000000781c */ /* 0x000fe20003f0e170 */
[----:B-1----:R-:W-:Y:S02]  /*256b0*/  VIADD R5, R10, 0x1 ;  /* 0x000000010a057836 */ /* 0x002fe40000000000 */
        /* <DEDUP_REMOVED lines=9> */
.L_x_1713:
[----:B------:R-:W-:Y:S05]  /*25750*/  YIELD ;  /* 0x0000000000007946 */ /* 0x000fea0003800000 */
[----:B------:R-:W-:Y:S04]  /*25760*/  BSSY B1, `(.L_x_1699) ;  /* 0x000006e000017945 */ /* 0x000fe80003800000 */
[----:B--2---:R-:W-:Y:S05]  /*25770*/  @!P6 BRA `(.L_x_1700) ;  /* 0x0000000400b0e947 */ /* 0x004fea0003800000 */
[----:B------:R-:W2:Y:S04]  /*25780*/  LDL R7, [R1+0x8] ;  /* 0x0000080001077983 */ /* 0x000ea80000100800 */
[----:B------:R-:W3:Y:S01]  /*25790*/  LDL R6, [R1+0x20] ;  /* 0x0000200001067983 */ /* 0x000ee20000100800 */
[----:B-1----:R-:W0:Y:S01]  /*257a0*/  S2R R5, SR_TID.X ;  /* 0x0000000000057919 */ /* 0x002e220000002100 */
[----:B------:R-:W-:Y:S01]  /*257b0*/  BSSY B2, `(.L_x_1701) ;  /* 0x0000007000027945 */ /* 0x000fe20003800000 */
[----:B0-----:R-:W-:-:S04]  /*257c0*/  LOP3.LUT R5, R5, 0x7f, RZ, 0xc0, !PT ;  /* 0x0000007f05057812 */ /* 0x001fc800078ec0ff */
[----:B------:R-:W-:Y:S01]  /*257d0*/  ISETP.NE.AND P2, PT, R5, RZ, PT ;  /* 0x000000ff0500720c */ /* 0x000fe20003f45270 */
[----:B--2---:R-:W-:Y:S01]  /*257e0*/  IMAD R9, R7, 0x8, R18 ;  /* 0x0000000807097824 */ /* 0x004fe200078e0212 */
[----:B---3--:R-:W-:-:S04]  /*257f0*/  SHF.L.U32 R8, R6, 0x1f, RZ ;  /* 0x0000001f06087819 */ /* 0x008fc800000006ff */
[----:B------:R-:W0:Y:S02]  /*25800*/  SYNCS.PHASECHK.TRANS64.TRYWAIT P1, [R9+URZ+0x284a0], R8 ;  /* 0x0284a008090075a7 */ /* 0x000e24000802017f */
[----:B0-----:R-:W-:Y:S05]  /*25810*/  @!P1 BRA `(.L_x_1702) ;  /* 0x000000b400309947 */ /* 0x001fea0003800000 */
.L_x_2036:
[----:B------:R-:W-:Y:S05]  /*25820*/  BSYNC B2 ;  /* 0x0000000000027941 */ /* 0x000fea0003800000 */
.L_x_1701:
        /* <DEDUP_REMOVED lines=9> */
.L_x_1704:
[----:B------:R-:W-:Y:S05]  /*258c0*/  BSYNC B2 ;  /* 0x0000000000027941 */ /* 0x000fea0003800000 */
.L_x_1703:
[----:B------:R-:W2:Y:S01]  /*258d0*/  LDL R5, [R1+0x8] ;  /* 0x0000080001057983 */ /* 0x000ea20000100800 */
[----:B------:R-:W-:Y:S01]  /*258e0*/  IMAD.MOV.U32 R14, RZ, RZ, RZ ;  /* 0x000000ffff0e7224 */ /* 0x000fe200078e00ff */
[----:B------:R-:W-:Y:S01]  /*258f0*/  UIADD3 UR4, UP0, UR42, 0x570, URZ ;  /* 0x000005702a047890 */ /* 0x000fe2000ff1e03f */
[----:B------:R-:W-:Y:S01]  /*25900*/  PLOP3.LUT P1, PT, PT, PT, PT, 0x80, 0x0 ;  /* 0x000000000000781c */ /* 0x000fe20003f2f070 */
[----:B------:R-:W-:Y:S01]  /*25910*/  IMAD R6, R10, 0x40, R0 ;  /* 0x000000400a067824 */ /* 0x000fe200078e0200 */
[----:B------:R-:W-:Y:S01]  /*25920*/  UMOV UR6, 0x0 ;  /* 0x0000000000067882 */ /* 0x000fe20000000000 */
[----:B------:R-:W-:Y:S01]  /*25930*/  R2UR UR10, R14 ;  /* 0x000000000e0a72ca */ /* 0x000fe200000e0000 */
[----:B------:R-:W-:Y:S01]  /*25940*/  UIADD3.X UR5, URZ, UR43, URZ, UP0, !UPT ;  /* 0x0000002b3f057290 */ /* 0x000fe200087fe43f */
[----:B------:R-:W-:Y:S01]  /*25950*/  UMOV UR7, 0x12f00000 ;  /* 0x12f0000000077882 */ /* 0x000fe20000000000 */
[----:B--2---:R-:W-:Y:S02]  /*25960*/  IMAD R7, R5, 0x4000, R18 ;  /* 0x0000400005077824 */ /* 0x004fe400078e0212 */
[----:B------:R-:W-:-:S02]  /*25970*/  VIADD R5, R9, 0x28490 ;  /* 0x0002849009057836 */ /* 0x000fc40000000000 */
[----:B------:R-:W-:-:S08]  /*25980*/  VIADD R11, R7, 0x20000 ;  /* 0x00020000070b7836 */ /* 0x000fd00000000000 */
.L_x_1705:
        /* <DEDUP_REMOVED lines=16> */
.L_x_1706:
        /* <DEDUP_REMOVED lines=13> */
.L_x_2037:
[----:B------:R-:W-:Y:S05]  /*25b60*/  BSYNC B2 ;  /* 0x0000000000027941 */ /* 0x000fea0003800000 */
.L_x_1707:
        /* <DEDUP_REMOVED lines=11> */
.L_x_1710:
[----:B------:R-:W-:Y:S05]  /*25c20*/  BSYNC B2 ;  /* 0x0000000000027941 */ /* 0x000fea0003800000 */
.L_x_1709:
[----:B------:R-:W-:Y:S01]  /*25c30*/  R2UR UR10, R14 ;  /* 0x000000000e0a72ca */ /* 0x000fe200000e0000 */
[----:B------:R-:W-:Y:S01]  /*25c40*/  UIADD3 UR4, UP0, UR42, 0x670, URZ ;  /* 0x000006702a047890 */ /* 0x000fe2000ff1e03f */
[----:B------:R-:W-:Y:S01]  /*25c50*/  R2UR UR6, R12 ;  /* 0x000000000c0672ca */ /* 0x000fe200000e0000 */
[----:B01----:R-:W-:Y:S01]  /*25c60*/  VIADD R9, R9, 0x284b0 ;  /* 0x000284b009097836 */ /* 0x003fe20000000000 */
[----:B------:R-:W-:Y:S01]  /*25c70*/  R2UR UR7, R13 ;  /* 0x000000000d0772ca */ /* 0x000fe200000e0000 */
[----:B------:R-:W-:Y:S01]  /*25c80*/  VIADD R5, R7, 0x10000 ;  /* 0x0001000007057836 */ /* 0x000fe20000000000 */
[----:B------:R-:W-:Y:S01]  /*25c90*/  PLOP3.LUT P1, PT, PT, PT, PT, 0x80, 0x0 ;  /* 0x000000000000781c */ /* 0x000fe20003f2f070 */
[----:B------:R-:W-:-:S12]  /*25ca0*/  UIADD3.X UR5, URZ, UR43, URZ, UP0, !UPT ;  /* 0x0000002b3f057290 */ /* 0x000fd800087fe43f */
.L_x_1711:
        /* <DEDUP_REMOVED lines=15> */
.L_x_1712:
        /* <DEDUP_REMOVED lines=10> */
.L_x_1700:
[----:B------:R-:W-:Y:S05]  /*25e40*/  BSYNC B1 ;  /* 0x0000000000017941 */ /* 0x000fea0003800000 */
.L_x_1699:
[----:B-1----:R-:W2:Y:S04]  /*25e50*/  LDL.LU R5, [R1+0x8] ;  /* 0x0000080001057983 */ /* 0x002ea80000300800 */
        /* <DEDUP_REMOVED lines=11> */
.L_x_1679:
[----:B------:R-:W-:Y:S05]  /*25f10*/  BSYNC B0 ;  /* 0x0000000000007941 */ /* 0x000fea0003800000 */
.L_x_1678:
[----:B------:R-:W3:Y:S01]  /*25f20*/  LDC R0, c[0x0][0x448] ;  /* 0x00011200ff007b82 */ /* 0x000ee20000000800 */
[----:B------:R-:W-:Y:S07]  /*25f30*/  @!P0 WARPSYNC.ALL ;  /* 0x0000000000008948 */ /* 0x000fee0003800000 */
[----:B------:R-:W-:Y:S01]  /*25f40*/  @!P0 BAR.SYNC.DEFER_BLOCKING 0xc, 0x180 ;  /* 0x0306000000008b1d */ /* 0x000fe20000010000 */
[----:B---3--:R-:W-:Y:S01]  /*25f50*/  ISETP.NE.AND P1, PT, R0, 0x1, PT ;  /* 0x000000010000780c */ /* 0x008fe20003f25270 */
[----:B------:R-:W-:-:S04]  /*25f60*/  VIADD R0, R19, 0x7f ;  /* 0x0000007f13007836 */ /* 0x000fc80000000000 */
[----:B-12---:R-:W-:-:S08]  /*25f70*/  IMAD.MOV.U32 R5, RZ, RZ, R0 ;  /* 0x000000ffff057224 */ /* 0x006fd000078e0000 */
[----:B------:R-:W1:Y:S08]  /*25f80*/  @P1 LDC R2, c[0x0][0x44c] ;  /* 0x00011300ff021b82 */ /* 0x000e700000000800 */
[----:B------:R-:W2:Y:S01]  /*25f90*/  @P1 LDC R3, c[0x0][0x450] ;  /* 0x00011400ff031b82 */ /* 0x000ea20000000800 */
[----:B-1----:R-:W-:-:S05]  /*25fa0*/  @P1 IMAD.HI.U32 R2, R0, R2, RZ ;  /* 0x0000000200021227 */ /* 0x002fca00078e00ff */
[----:B--2---:R-:W-:Y:S02]  /*25fb0*/  @P1 SHF.R.U32.HI R5, RZ, R3, R2 ;  /* 0x00000003ff051219 */ /* 0x004fe40000011602 */
[----:B------:R-:W1:Y:S03]  /*25fc0*/  LDC.64 R2, c[0x0][0x9e0] ;  /* 0x00027800ff027b82 */ /* 0x000e660000000a00 */
[----:B------:R-:W-:Y:S01]  /*25fd0*/  IMAD.IADD R5, R17, 0x1, R5 ;  /* 0x0000000111057824 */ /* 0x000fe200078e0205 */
[----:B-1----:R-:W-:-:S03]  /*25fe0*/  ISETP.GE.AND P2, PT, R3, 0x1, PT ;  /* 0x000000010300780c */ /* 0x002fc60003f46270 */
[----:B------:R-:W-:-:S10]  /*25ff0*/  IMAD.IADD R2, R5, 0x1, R2 ;  /* 0x0000000105027824 */ /* 0x000fd400078e0202 */
        /* <DEDUP_REMOVED lines=12> */
.L_x_1716:
[----:B------:R-:W-:-:S13]  /*260c0*/  ISETP.NE.AND P0, PT, R3, 0x1, PT ;  /* 0x000000010300780c */ /* 0x000fda0003f05270 */
[----:B------:R-:W1:Y:S02]  /*260d0*/  @P0 LDC.64 R6, c[0x0][0x9e8] ;  /* 0x00027a00ff060b82 */ /* 0x000e640000000a00 */
[----:B-1----:R-:W-:-:S05]  /*260e0*/  @P0 IMAD.HI.U32 R6, R0, R6, RZ ;  /* 0x0000000600060227 */ /* 0x002fca00078e00ff */
[----:B------:R-:W-:-:S07]  /*260f0*/  @P0 SHF.R.U32.HI R0, RZ, R7, R6 ;  /* 0x00000007ff000219 */ /* 0x000fce0000011606 */
.L_x_1717:
[----:B------:R-:W-:Y:S05]  /*26100*/  BSYNC B0 ;  /* 0x0000000000007941 */ /* 0x000fea0003800000 */
.L_x_1715:
[----:B------:R-:W-:-:S05]  /*26110*/  IMAD R0, R0, R3, R3 ;  /* 0x0000000300007224 */ /* 0x000fca00078e0203 */
[----:B------:R-:W-:-:S07]  /*26120*/  VIMNMX R2, R2, R0, PT ;  /* 0x0000000002027248 */ /* 0x000fce0003fe0100 */
.L_x_1714:
[----:B------:R-:W-:Y:S01]  /*26130*/  VIADD R2, R2, 0x3f ;  /* 0x0000003f02027836 */ /* 0x000fe20000000000 */
[----:B------:R-:W1:Y:S01]  /*26140*/  @P1 LDC R5, c[0x0][0x450] ;  /* 0x00011400ff051b82 */ /* 0x000e620000000800 */
[----:B------:R-:W-:Y:S01]  /*26150*/  IMAD.MOV.U32 R0, RZ, RZ, R19 ;  /* 0x000000ffff007224 */ /* 0x000fe200078e0013 */
[----:B------:R-:W-:Y:S02]  /*26160*/  ULDC UR4, c[0x0][0x9dc] ;  /* 0x0002770000047ab9 */ /* 0x000fe40000000800 */
[----:B------:R-:W-:-:S04]  /*26170*/  SHF.R.S32.HI R8, RZ, 0x1f, R2 ;  /* 0x0000001fff087819 */ /* 0x000fc80000011402 */
[----:B------:R-:W-:Y:S02]  /*26180*/  LEA.HI R8, R8, R2, RZ, 0x6 ;  /* 0x0000000208087211 */ /* 0x000fe400078f30ff */
[----:B------:R-:W2:Y:S02]  /*26190*/  @P1 LDC R2, c[0x0][0x44c] ;  /* 0x00011300ff021b82 */ /* 0x000ea40000000800 */
[----:B------:R-:W-:-:S04]  /*261a0*/  SHF.R.S32.HI R8, RZ, 0x6, R8 ;  /* 0x00000006ff087819 */ /* 0x000fc80000011408 */
[----:B------:R-:W-:Y:S01]  /*261b0*/  VIMNMX R8, R21, R8, PT ;  /* 0x0000000815087248 */ /* 0x000fe20003fe0100 */
[----:B--2---:R-:W-:-:S05]  /*261c0*/  @P1 IMAD.HI.U32 R2, R19, R2, RZ ;  /* 0x0000000213021227 */ /* 0x004fca00078e00ff */
        /* <DEDUP_REMOVED lines=14> */
.L_x_1720:
[----:B------:R-:W-:-:S13]  /*262b0*/  ISETP.NE.AND P0, PT, R3, 0x1, PT ;  /* 0x000000010300780c */ /* 0x000fda0003f05270 */
[----:B------:R-:W1:Y:S02]  /*262c0*/  @P0 LDC.64 R6, c[0x0][0x9e8] ;  /* 0x00027a00ff060b82 */ /* 0x000e640000000a00 */
[----:B-1----:R-:W-:-:S05]  /*262d0*/  @P0 IMAD.HI.U32 R6, R0, R6, RZ ;  /* 0x0000000600060227 */ /* 0x002fca00078e00ff */
[----:B------:R-:W-:-:S07]  /*262e0*/  @P0 SHF.R.U32.HI R0, RZ, R7, R6 ;  /* 0x00000007ff000219 */ /* 0x000fce0000011606 */
.L_x_1721:
[----:B------:R-:W-:Y:S05]  /*262f0*/  BSYNC B0 ;  /* 0x0000000000007941 */ /* 0x000fea0003800000 */
.L_x_1719:
[----:B------:R-:W-:-:S05]  /*26300*/  IMAD R0, R0, R3, RZ ;  /* 0x0000000300007224 */ /* 0x000fca00078e02ff */
[----:B------:R-:W-:-:S07]  /*26310*/  VIMNMX R2, R2, R0, !PT ;  /* 0x0000000002027248 */ /* 0x000fce0007fe0100 */
.L_x_1718:
[----:B------:R-:W-:Y:S01]  /*26320*/  ISETP.NE.AND P1, PT, R4, RZ, PT ;  /* 0x000000ff0400720c */ /* 0x000fe20003f25270 */
[----:B------:R-:W-:Y:S01]  /*26330*/  BSSY B0, `(.L_x_1722) ;  /* 0x0000024000007945 */ /* 0x000fe20003800000 */
[----:B------:R-:W-:-:S04]  /*26340*/  SHF.R.S32.HI R0, RZ, 0x1f, R2 ;  /* 0x0000001fff007819 */ /* 0x000fc80000011402 */
[----:B------:R-:W-:Y:S01]  /*26350*/  LEA.HI R0, R0, R2, RZ, 0x6 ;  /* 0x0000000200007211 */ /* 0x000fe200078f30ff */
[----:B------:R-:W-:-:S03]  /*26360*/  IMAD.MOV.U32 R2, RZ, RZ, RZ ;  /* 0x000000ffff027224 */ /* 0x000fc600078e00ff */
[----:B------:R-:W-:-:S03]  /*26370*/  SHF.R.S32.HI R0, RZ, 0x6, R0 ;  /* 0x00000006ff007819 */ /* 0x000fc60000011400 */
[----:B------:R-:W1:Y:S01]  /*26380*/  @!P1 LDC R4, c[0x0][0x9f0] ;  /* 0x00027c00ff049b82 */ /* 0x000e620000000800 */
[----:B------:R-:W-:-:S04]  /*26390*/  VIMNMX R0, RZ, R0, !PT ;  /* 0x00000000ff007248 */ /* 0x000fc80007fe0100 */
[----:B------:R-:W-:-:S13]  /*263a0*/  ISETP.GT.AND P0, PT, R8, R0, PT ;  /* 0x000000000800720c */ /* 0x000fda0003f04270 */
[----:B------:R-:W-:Y:S05]  /*263b0*/  @!P0 BRA `(.L_x_1723) ;  /* 0x00000000006c8947 */ /* 0x000fea0003800000 */
[----:B-1----:R-:W-:-:S04]  /*263c0*/  IABS R5, R4 ;  /* 0x0000000400057213 */ /* 0x002fc80000000000 */
[----:B------:R-:W1:Y:S08]  /*263d0*/  I2F.RP R2, R5 ;  /* 0x0000000500027306 */ /* 0x000e700000209400 */
[----:B-1----:R-:W1:Y:S02]  /*263e0*/  MUFU.RCP R2, R2 ;  /* 0x0000000200027308 */ /* 0x002e640000001000 */
[----:B-1----:R-:W-:-:S06]  /*263f0*/  VIADD R2, R2, 0xffffffe ;  /* 0x0ffffffe02027836 */ /* 0x002fcc0000000000 */
[----:B------:R-:W1:Y:S02]  /*26400*/  F2I.FTZ.U32.TRUNC.NTZ R3, R2 ;  /* 0x0000000200037305 */ /* 0x000e64000021f000 */
[----:B-1----:R-:W-:-:S04]  /*26410*/  IMAD.MOV R2, RZ, RZ, -R3 ;  /* 0x000000ffff027224 */ /* 0x002fc800078e0a03 */
[----:B------:R-:W-:Y:S02]  /*26420*/  IMAD R6, R2, R5, RZ ;  /* 0x0000000502067224 */ /* 0x000fe400078e02ff */
[----:B------:R-:W-:-:S04]  /*26430*/  IMAD.MOV.U32 R2, RZ, RZ, RZ ;  /* 0x000000ffff027224 */ /* 0x000fc800078e00ff */
[----:B------:R-:W-:Y:S01]  /*26440*/  IMAD.HI.U32 R9, R3, R6, R2 ;  /* 0x0000000603097227 */ /* 0x000fe200078e0002 */
[----:B------:R-:W-:Y:S02]  /*26450*/  IADD3 R6, R4, -0x1, R8 ;  /* 0xffffffff04067810 */ /* 0x000fe40007ffe008 */
[----:B------:R-:W-:-:S03]  /*26460*/  IABS R2, R4 ;  /* 0x0000000400027213 */ /* 0x000fc60000000000 */
[----:B------:R-:W-:Y:S02]  /*26470*/  IMAD.IADD R6, R6, 0x1, -R0 ;  /* 0x0000000106067824 */ /* 0x000fe400078e0a00 */
[----:B------:R-:W-:-:S03]  /*26480*/  IMAD.MOV R2, RZ, RZ, -R2 ;  /* 0x000000ffff027224 */ /* 0x000fc600078e0a02 */
[----:B------:R-:W-:Y:S01]  /*26490*/  IABS R3, R6 ;  /* 0x0000000600037213 */ /* 0x000fe20000000000 */
[----:B------:R-:W-:Y:S01]  /*264a0*/  IMAD.MOV.U32 R7, RZ, RZ, R2 ;  /* 0x000000ffff077224 */ /* 0x000fe200078e0002 */
        /* <DEDUP_REMOVED lines=12> */
.L_x_1723:
[----:B------:R-:W-:Y:S05]  /*26570*/  BSYNC B0 ;  /* 0x0000000000007941 */ /* 0x000fea0003800000 */
.L_x_1722:
[----:B------:R-:W2:Y:S02]  /*26580*/  LDL.LU R3, [R1+0x14] ;  /* 0x0000140001037983 */ /* 0x000ea40000300800 */
[----:B--2---:R-:W-:-:S05]  /*26590*/  IMAD R0, R3, R2, R0 ;  /* 0x0000000203007224 */ /* 0x004fca00078e0200 */
        /* <DEDUP_REMOVED lines=11> */
[----:B-1----:R-:W1:Y:S01]  /*26650*/  LDC.64 R4, c[0x0][0xc60] ;  /* 0x00031800ff047b82 */ /* 0x002e620000000a00 */
[----:B------:R-:W2:Y:S02]  /*26660*/  FLO.U32 R0, UR4 ;  /* 0x0000000400007d00 */ /* 0x000ea400080e0000 */
[----:B--2---:R-:W-:-:S06]  /*26670*/  ISETP.EQ.U32.AND P0, PT, R0, R2, PT ;  /* 0x000000020000720c */ /* 0x004fcc0003f02070 */
[----:B------:R-:W1:Y:S07]  /*26680*/  POPC R2, UR4 ;  /* 0x0000000400027d09 */ /* 0x000e6e0008000000 */
[----:B-1----:R-:W2:Y:S04]  /*26690*/  @P0 ATOMG.E.ADD.STRONG.GPU PT, R2, desc[UR46][R4.64], R2 ;  /* 0x00000002040209a8 */ /* 0x002ea800081ee1ee */
[----:B--2---:R1:W2:Y:S02]  /*266a0*/  SHFL.IDX PT, R2, R2, R0, 0x1f ;  /* 0x00001f0002027589 */ /* 0x0042a400000e0000 */
[----:B-1----:R-:W1:Y:S02]  /*266b0*/  S2R R0, SR_LTMASK ;  /* 0x0000000000007919 */ /* 0x002e640000003900 */
[----:B-1----:R-:W-:-:S06]  /*266c0*/  LOP3.LUT R0, R0, UR4, RZ, 0xc0, !PT ;  /* 0x0000000400007c12 */ /* 0x002fcc000f8ec0ff */
[----:B------:R-:W2:Y:S02]  /*266d0*/  POPC R0, R0 ;  /* 0x0000000000007309 */ /* 0x000ea40000000000 */
[----:B--2---:R-:W-:-:S05]  /*266e0*/  IADD3 R0, R2, UR37, R0 ;  /* 0x0000002502007c10 */ /* 0x004fca000fffe000 */
[----:B------:R3:W-:Y:S01]  /*266f0*/  STL [R1+0x10], R0 ;  /* 0x0000100001007387 */ /* 0x0007e20000100800 */
[----:B------:R-:W-:Y:S05]  /*26700*/  BRA `(.L_x_1725) ;  /* 0x0000003000687947 */ /* 0x000fea0003800000 */
.L_x_1724:
        /* <DEDUP_REMOVED lines=8> */
[----:B-1----:R-:W-:Y:S02]  /*26790*/  IMAD.U32 R4, RZ, RZ, UR6 ;  /* 0x00000006ff047e24 */ /* 0x002fe4000f8e00ff */
[----:B------:R-:W1:Y:S01]  /*267a0*/  LDC.64 R2, c[0x4][R2] ;  /* 0x0100000002027b82 */ /* 0x000e620000000a00 */
        /* <DEDUP_REMOVED lines=10> */
.L_x_1727:
[----:B------:R-:W-:Y:S05]  /*26850*/  BSYNC B6 ;  /* 0x0000000000067941 */ /* 0x000fea0003800000 */
.L_x_1726:
[----:B------:R-:W2:Y:S01]  /*26860*/  LDL.LU R17, [R1] ;  /* 0x0000000001117983 */ /* 0x000ea20000300800 */
[----:B------:R-:W-:Y:S01]  /*26870*/  VIADD R0, R18, 0x10000 ;  /* 0x0001000012007836 */ /* 0x000fe20000000000 */
[----:B------:R-:W-:Y:S04]  /*26880*/  BSSY B6, `(.L_x_1728) ;  /* 0x0000016000067945 */ /* 0x000fe80003800000 */
[----:B------:R-:W-:Y:S02]  /*26890*/  LOP3.LUT P0, RZ, R0, 0x3ff, RZ, 0xc0, !PT ;  /* 0x000003ff00ff7812 */ /* 0x000fe4000780c0ff */
[----:B--2---:R-:W-:-:S11]  /*268a0*/  LOP3.LUT R17, R17, 0xfffffffe, RZ, 0xc0, !PT ;  /* 0xfffffffe11117812 */ /* 0x004fd600078ec0ff */
[----:B------:R-:W-:-:S05]  /*268b0*/  @P0 LOP3.LUT R17, R17, 0x1, RZ, 0xfc, !PT ;  /* 0x0000000111110812 */ /* 0x000fca00078efcff */
[----:B------:R2:W-:Y:S01]  /*268c0*/  STL [R1], R17 ;  /* 0x0000001101007387 */ /* 0x0005e20000100800 */
        /* <DEDUP_REMOVED lines=17> */
.L_x_1729:
[----:B------:R-:W-:Y:S05]  /*269e0*/  BSYNC B6 ;  /* 0x0000000000067941 */ /* 0x000fea0003800000 */
.L_x_1728:
        /* <DEDUP_REMOVED lines=20> */
.L_x_1731:
[----:B------:R-:W-:Y:S05]  /*26b30*/  BSYNC B6 ;  /* 0x0000000000067941 */ /* 0x000fea0003800000 */
.L_x_1730:
[----:B------:R-:W-:Y:S01]  /*26b40*/  LOP3.LUT P6, RZ, R17, 0x1, RZ, 0xc0, !PT ;  /* 0x0000000111ff7812 */ /* 0x000fe200078cc0ff */
[----:B------:R-:W-:-:S12]  /*26b50*/  BSSY B6, `(.L_x_1732) ;  /* 0x0000012000067945 */ /* 0x000fd80003800000 */
        /* <DEDUP_REMOVED lines=17> */
.L_x_1733:
[----:B------:R-:W-:Y:S05]  /*26c70*/  BSYNC B6 ;  /* 0x0000000000067941 */ /* 0x000fea0003800000 */
.L_x_1732:
[----:B--2---:R-:W2:Y:S01]  /*26c80*/  LDL R17, [R1+0x1c] ;  /* 0x00001c0001117983 */ /* 0x004ea20000100800 */
[----:B------:R-:W-:Y:S02]  /*26c90*/  ULDC.64 UR4, c[0x0][0x9f8] ;  /* 0x00027e0000047ab9 */ /* 0x000fe40000000a00 */
[----:B------:R-:W-:-:S04]  /*26ca0*/  ISETP.NE.U32.AND P0, PT, RZ, UR4, PT ;  /* 0x00000004ff007c0c */ /* 0x000fc8000bf05070 */
[----:B------:R-:W-:Y:S01]  /*26cb0*/  ISETP.NE.AND.EX P0, PT, RZ, UR5, PT, P0 ;  /* 0x00000005ff007c0c */ /* 0x000fe2000bf05300 */
[----:B------:R-:W-:-:S12]  /*26cc0*/  ULDC.64 UR4, c[0x0][0xa08] ;  /* 0x0002820000047ab9 */ /* 0x000fd80000000a00 */
[----:B------:R-:W3:Y:S01]  /*26cd0*/  @P0 LDC.64 R2, c[0x0][0x9f8] ;  /* 0x00027e00ff020b82 */ /* 0x000ee20000000a00 */
[----:B--2---:R-:W-:Y:S02]  /*26ce0*/  IMAD.MOV.U32 R9, RZ, RZ, R17 ;  /* 0x000000ffff097224 */ /* 0x004fe400078e0011 */
[----:B---3--:R-:W-:-:S05]  /*26cf0*/  @P0 IMAD.WIDE R2, R17, 0x4, R2 ;  /* 0x0000000411020825 */ /* 0x008fca00078e0202 */
[----:B------:R2:W3:Y:S02]  /*26d00*/  @P0 LDG.E R9, desc[UR46][R2.64] ;  /* 0x0000002e02090981 */ /* 0x0004e4000c1e1900 */
[----:B--2---:R-:W2:Y:S02]  /*26d10*/  LDC.64 R2, c[0x0][0x418] ;  /* 0x00010600ff027b82 */ /* 0x004ea40000000a00 */
[----:B--2---:R-:W-:Y:S01]  /*26d20*/  LOP3.LUT P0, RZ, R2, UR4, RZ, 0xfc, !PT ;  /* 0x0000000402ff7c12 */ /* 0x004fe2000f80fcff */
[----:B------:R-:W-:-:S03]  /*26d30*/  UMOV UR4, 0xffffffff ;  /* 0xffffffff00047882 */ /* 0x000fc60000000000 */
[----:B------:R-:W-:Y:S02]  /*26d40*/  LOP3.LUT P0, RZ, R3, UR5, RZ, 0xfc, P0 ;  /* 0x0000000503ff7c12 */ /* 0x000fe4000800fcff */
[----:B---3--:R-:W-:Y:S01]  /*26d50*/  SHF.R.S32.HI R10, RZ, 0x1f, R9 ;  /* 0x0000001fff0a7819 */ /* 0x008fe20000011409 */
[----:B------:R2:W-:Y:S01]  /*26d60*/  STL [R1+0x14], R9 ;  /* 0x0000140901007387 */ /* 0x0005e20000100800 */
[----:B------:R-:W-:-:S03]  /*26d70*/  SEL R17, R9, RZ, !P0 ;  /* 0x000000ff09117207 */ /* 0x000fc60004000000 */
[----:B------:R2:W-:Y:S01]  /*26d80*/  STL [R1+0x24], R10 ;  /* 0x0000240a01007387 */ /* 0x0005e20000100800 */
[----:B------:R-:W-:Y:S05]  /*26d90*/  BRA.DIV UR4, `(.L_x_1734) ;  /* 0x0000009e04f87947 */ /* 0x000fea000b800000 */
[----:B------:R-:W3:Y:S02]  /*26da0*/  S2R R0, SR_TID.X ;  /* 0x0000000000007919 */ /* 0x000ee40000002100 */
[----:B---3--:R-:W-:-:S04]  /*26db0*/  SHF.R.U32.HI R0, RZ, 0x5, R0 ;  /* 0x00000005ff007819 */ /* 0x008fc80000011600 */
[----:B------:R-:W-:-:S05]  /*26dc0*/  LOP3.LUT R0, R0, 0x3, RZ, 0xc0, !PT ;  /* 0x0000000300007812 */ /* 0x000fca00078ec0ff */
[----:B------:R3:W4:Y:S02]  /*26dd0*/  SHFL.IDX PT, R14, R0, RZ, 0x1f ;  /* 0x00001fff000e7589 */ /* 0x00072400000e0000 */
.L_x_2040:
[----:B---3--:R-:W3:Y:S01]  /*26de0*/  LDL.LU R0, [R1] ;  /* 0x0000000001007983 */ /* 0x008ee20000300800 */
[----:B------:R-:W-:Y:S02]  /*26df0*/  PLOP3.LUT P1, PT, PT, PT, PT, 0x8, 0x0 ;  /* 0x000000000000781c */ /* 0x000fe40003f2e170 */
[----:B----4-:R-:W-:Y:S02]  /*26e00*/  ISETP.NE.AND P0, PT, R14, RZ, PT ;  /* 0x000000ff0e00720c */ /* 0x010fe40003f05270 */
[----:B---3--:R-:W-:-:S09]  /*26e10*/  LOP3.LUT R0, R0, 0xfffffffe, RZ, 0xc0, !PT ;  /* 0xfffffffe00007812 */ /* 0x008fd200078ec0ff */
[----:B------:R-:W-:-:S05]  /*26e20*/  @P1 LOP3.LUT R0, R0, 0x1, RZ, 0xfc, !PT ;  /* 0x0000000100001812 */ /* 0x000fca00078efcff */
[----:B------:R3:W-:Y:S01]  /*26e30*/  STL [R1], R0 ;  /* 0x0000000001007387 */ /* 0x0007e20000100800 */
[----:B------:R-:W-:Y:S05]  /*26e40*/  @P0 BRA `(.L_x_1735) ;  /* 0x0000000400900947 */ /* 0x000fea0003800000 */
[----:B------:R-:W-:-:S03]  /*26e50*/  UMOV UR4, 0xffffffff ;  /* 0xffffffff00047882 */ /* 0x000fc60000000000 */
[----:B------:R-:W-:Y:S05]  /*26e60*/  BRA.DIV UR4, `(.L_x_1736) ;  /* 0x0000009e04f87947 */ /* 0x000fea000b800000 */
[----:B------:R-:W-:-:S13]  /*26e70*/  ELECT P6, URZ, PT ;  /* 0x00000000003f782f */ /* 0x000fda00038c0000 */
.L_x_2043:
[----:B------:R-:W-:Y:S05]  /*26e80*/  @!P6 BRA `(.L_x_1735) ;  /* 0x000000040080e947 */ /* 0x000fea0003800000 */
[----:B---3--:R-:W1:Y:S01]  /*26e90*/  LDL R0, [R1+0x44] ;  /* 0x0000440001007983 */ /* 0x008e620000100800 */
[----:B------:R-:W-:-:S04]  /*26ea0*/  ISETP.NE.U32.AND P0, PT, R2, RZ, PT ;  /* 0x000000ff0200720c */ /* 0x000fc80003f05070 */
[----:B------:R-:W-:Y:S01]  /*26eb0*/  ISETP.NE.AND.EX P0, PT, R3, RZ, PT, P0 ;  /* 0x000000ff0300720c */ /* 0x000fe20003f05300 */
[----:B-1----:R-:W-:-:S12]  /*26ec0*/  VIADD R4, R0, 0xffffffff ;  /* 0xffffffff00047836 */ /* 0x002fd80000000000 */
[----:B------:R-:W-:Y:S05]  /*26ed0*/  @!P0 BRA `(.L_x_1737) ;  /* 0x0000000000488947 */ /* 0x000fea0003800000 */
[----:B------:R-:W1:Y:S01]  /*26ee0*/  LDC R8, c[0x0][0x43c] ;  /* 0x00010f00ff087b82 */ /* 0x000e620000000800 */
[----:B------:R-:W-:Y:S01]  /*26ef0*/  IMAD.MOV.U32 R0, RZ, RZ, R4 ;  /* 0x000000ffff007224 */ /* 0x000fe200078e0004 */
[----:B------:R-:W-:Y:S01]  /*26f00*/  ULDC.64 UR4, c[0x0][0x428] ;  /* 0x00010a0000047ab9 */ /* 0x000fe20000000a00 */
[----:B-1----:R-:W-:-:S13]  /*26f10*/  ISETP.NE.AND P0, PT, R8, 0x1, PT ;  /* 0x000000010800780c */ /* 0x002fda0003f05270 */
[----:B------:R-:W1:Y:S02]  /*26f20*/  @P0 LDC.64 R6, c[0x0][0x440] ;  /* 0x00011000ff060b82 */ /* 0x000e640000000a00 */
[----:B-1----:R-:W-:-:S05]  /*26f30*/  @P0 IMAD.HI.U32 R6, R4, R6, RZ ;  /* 0x0000000604060227 */ /* 0x002fca00078e00ff */
        /* <DEDUP_REMOVED lines=12> */
.L_x_1737:
[----:B------:R-:W3:Y:S04]  /*27000*/  LDL R0, [R1+0x4] ;  /* 0x0000040001007983 */ /* 0x000ee80000100800 */
[----:B-1----:R-:W4:Y:S01]  /*27010*/  LDL R2, [R1+0xc] ;  /* 0x00000c0001027983 */ /* 0x002f220000100800 */
[----:B--2---:R-:W1:Y:S02]  /*27020*/  S2R R9, SR_TID.X ;  /* 0x0000000000097919 */ /* 0x004e640000002100 */
[----:B-1----:R-:W-:-:S04]  /*27030*/  LOP3.LUT R9, R9, 0x7f, RZ, 0xc0, !PT ;  /* 0x0000007f09097812 */ /* 0x002fc800078ec0ff */
[----:B------:R-:W-:Y:S01]  /*27040*/  ISETP.NE.AND P1, PT, R9, RZ, PT ;  /* 0x000000ff0900720c */ /* 0x000fe20003f25270 */
[----:B---3--:R-:W-:Y:S01]  /*27050*/  IMAD R0, R0, 0x8, R18 ;  /* 0x0000000800007824 */ /* 0x008fe200078e0212 */
[----:B----4-:R-:W-:-:S04]  /*27060*/  SHF.L.U32 R3, R2, 0x1f, RZ ;  /* 0x0000001f02037819 */ /* 0x010fc800000006ff */
[----:B------:R-:W1:Y:S02]  /*27070*/  SYNCS.PHASECHK.TRANS64.TRYWAIT P0, [R0+URZ+0x28480], R3 ;  /* 0x02848003000075a7 */ /* 0x000e64000800017f */
[----:B-1----:R-:W-:Y:S05]  /*27080*/  @!P0 BRA `(.L_x_1738) ;  /* 0x0000009c00908947 */ /* 0x002fea0003800000 */
.L_x_2044:
        /* <DEDUP_REMOVED lines=8> */
.L_x_1739:
        /* <DEDUP_REMOVED lines=19> */
[----:B--2---:R-:W-:Y:S01]  /*27240*/  UMOV UR8, UR14 ;  /* 0x0000000e00087c82 */ /* 0x004fe20008000000 */
[----:B------:R-:W-:Y:S02]  /*27250*/  UMOV UR10, UR15 ;  /* 0x0000000f000a7c82 */ /* 0x000fe40008000000 */
[----:B------:R2:W-:Y:S01]  /*27260*/  UTMALDG.4D [UR8], [UR4], desc[UR6] ;  /* 0x00000608040075b4 */ /* 0x0005e20008019000 */
[----:B------:R-:W3:Y:S02]  /*27270*/  SYNCS.PHASECHK.TRANS64.TRYWAIT P0, [R0+URZ+0x28440], R3 ;  /* 0x02844003000075a7 */ /* 0x000ee4000800017f */
[----:B--23--:R-:W-:Y:S05]  /*27280*/  @!P0 BRA `(.L_x_1740) ;  /* 0x0000009c00248947 */ /* 0x00cfea0003800000 */
.L_x_2045:
[----:B------:R-:W-:Y:S05]  /*27290*/  @P1 BRA `(.L_x_1741) ;  /* 0x00000000001c1947 */ /* 0x000fea0003800000 */
[----:B------:R-:W3:Y:S01]  /*272a0*/  S2R R5, SR_TID.X ;  /* 0x0000000000057919 */ /* 0x000ee20000002100 */
[----:B-12---:R-:W-:-:S04]  /*272b0*/  IMAD.MOV.U32 R3, RZ, RZ, 0x4000 ;  /* 0x00004000ff037424 */ /* 0x006fc800078e00ff */
[----:B------:R4:W-:Y:S01]  /*272c0*/  SYNCS.ARRIVE.TRANS64 RZ, [R0+URZ+0x28430], R3 ;  /* 0x0284300300ff79a7 */ /* 0x0009e2000800003f */
[----:B---3--:R-:W-:-:S04]  /*272d0*/  LOP3.LUT R5, R5, 0x1f, RZ, 0xc0, !PT ;  /* 0x0000001f05057812 */ /* 0x008fc800078ec0ff */
[----:B------:R-:W-:-:S13]  /*272e0*/  ISETP.NE.AND P0, PT, R5, RZ, PT ;  /* 0x000000ff0500720c */ /* 0x000fda0003f05270 */
[----:B----4-:R-:W-:Y:S05]  /*272f0*/  @!P0 BRA `(.L_x_1741) ;  /* 0x0000000000048947 */ /* 0x010fea0003800000 */
[----:B------:R-:W-:Y:S01]  /*27300*/  BPT.TRAP 0x1 ;  /* 0x000000040000795c */ /* 0x000fe20000300000 */
.L_x_1741:
[----:B-12---:R-:W2:Y:S01]  /*27310*/  LDL.LU R3, [R1] ;  /* 0x0000000001037983 */ /* 0x006ea20000300800 */
        /* <DEDUP_REMOVED lines=16> */
[----:B-1----:R-:W-:Y:S01]  /*27420*/  UMOV UR8, UR14 ;  /* 0x0000000e00087c82 */ /* 0x002fe20008000000 */
[----:B------:R-:W-:Y:S02]  /*27430*/  UMOV UR10, UR15 ;  /* 0x0000000f000a7c82 */ /* 0x000fe40008000000 */
[----:B------:R4:W-:Y:S01]  /*27440*/  UTMALDG.4D [UR8], [UR4], desc[UR6] ;  /* 0x00000608040075b4 */ /* 0x0009e20008019000 */
[----:B--2---:R-:W-:-:S04]  /*27450*/  LOP3.LUT R3, R3, 0xfffffffe, RZ, 0xc0, !PT ;  /* 0xfffffffe03037812 */ /* 0x004fc800078ec0ff */
[----:B------:R-:W-:-:S05]  /*27460*/  @P0 LOP3.LUT R3, R3, 0x1, RZ, 0xfc, !PT ;  /* 0x0000000103030812 */ /* 0x000fca00078efcff */
[----:B------:R4:W-:Y:S01]  /*27470*/  STL [R1], R3 ;  /* 0x0000000301007387 */ /* 0x0009e20000100800 */
[----:B------:R-:W-:Y:S01]  /*27480*/  NOP ;  /* 0x0000000000007918 */ /* 0x000fe20000000000 */
.L_x_1735:
[----:B----4-:R-:W3:Y:S01]  /*27490*/  LDL.LU R3, [R1+0x48] ;  /* 0x0000480001037983 */ /* 0x010ee20000300800 */
[----:B------:R-:W-:Y:S05]  /*274a0*/  WARPSYNC.ALL ;  /* 0x0000000000007948 */ /* 0x000fea0003800000 */
[----:B------:R-:W-:Y:S01]  /*274b0*/  ULDC.64 UR4, c[0x0][0x298] ;  /* 0x0000a60000047ab9 */ /* 0x000fe20000000a00 */
[----:B------:R-:W-:Y:S01]  /*274c0*/  BSSY B6, `(.L_x_1742) ;  /* 0x000001c000067945 */ /* 0x000fe20003800000 */
[----:B------:R-:W-:Y:S01]  /*274d0*/  BAR.SYNC.DEFER_BLOCKING 0x8, 0x180 ;  /* 0x0206000000007b1d */ /* 0x000fe20000010000 */
[----:B---3--:R-:W-:Y:S01]  /*274e0*/  SHF.R.S32.HI R0, RZ, 0x1f, R3 ;  /* 0x0000001fff007819 */ /* 0x008fe20000011403 */
[----:B-1----:R-:W-:-:S04]  /*274f0*/  IMAD.WIDE.U32 R4, R3, UR4, RZ ;  /* 0x0000000403047c25 */ /* 0x002fc8000f8e00ff */
[----:B------:R-:W-:Y:S01]  /*27500*/  IMAD R2, R0, UR4, RZ ;  /* 0x0000000400027c24 */ /* 0x000fe2000f8e02ff */
[----:B------:R1:W-:Y:S01]  /*27510*/  STL.64 [R1+0x48], R4 ;  /* 0x0000480401007387 */ /* 0x0003e20000100a00 */
[----:B------:R-:W-:Y:S02]  /*27520*/  VIADD R0, R18, 0x18000 ;  /* 0x0001800012007836 */ /* 0x000fe40000000000 */
[----:B------:R-:W-:-:S03]  /*27530*/  IMAD R2, R3, UR5, R2 ;  /* 0x0000000503027c24 */ /* 0x000fc6000f8e0202 */
[----:B------:R-:W-:Y:S01]  /*27540*/  LOP3.LUT P0, RZ, R0, 0x3ff, RZ, 0xc0, !PT ;  /* 0x000003ff00ff7812 */ /* 0x000fe2000780c0ff */
[----:B------:R-:W-:-:S05]  /*27550*/  IMAD.IADD R0, R5, 0x1, R2 ;  /* 0x0000000105007824 */ /* 0x000fca00078e0202 */
[----:B------:R1:W-:Y:S07]  /*27560*/  STL [R1+0x50], R0 ;  /* 0x0000500001007387 */ /* 0x0003ee0000100800 */
        /* <DEDUP_REMOVED lines=10> */
[----:B--2---:R-:W-:Y:S02]  /*27610*/  IMAD.U32 R10, RZ, RZ, UR8 ;  /* 0x00000008ff0a7e24 */ /* 0x004fe4000f8e00ff */
[----:B------:R-:W-:Y:S02]  /*27620*/  IMAD.U32 R11, RZ, RZ, UR9 ;  /* 0x00000009ff0b7e24 */ /* 0x000fe4000f8e00ff */
[----:B------:R-:W-:Y:S02]  /*27630*/  IMAD.MOV.U32 R8, RZ, RZ, 0x70 ;  /* 0x00000070ff087424 */ /* 0x000fe400078e00ff */
[----:B------:R-:W-:Y:S02]  /*27640*/  IMAD.MOV.U32 R12, RZ, RZ, 0x1 ;  /* 0x00000001ff0c7424 */ /* 0x000fe400078e00ff */
[----:B------:R-:W-:-:S07]  /*27650*/  IMAD.MOV.U32 R13, RZ, RZ, RZ ;  /* 0x000000ffff0d7224 */ /* 0x000fce00078e00ff */
[----:B------:R-:W-:-:S07]  /*27660*/  LEPC R20, `(.L_x_1743) ;  /* 0x000000001014794e */ /* 0x000fce0000000000 */
[----:B01----:R-:W-:Y:S05]  /*27670*/  CALL.ABS.NOINC R2 ;  /* 0x0000000002007343 */ /* 0x003fea0003c00000 */
.L_x_1743:
[----:B------:R-:W-:Y:S05]  /*27680*/  BSYNC B6 ;  /* 0x0000000000067941 */ /* 0x000fea0003800000 */
.L_x_1742:
[----:B-1----:R-:W3:Y:S01]  /*27690*/  LDL.LU R0, [R1+0x50] ;  /* 0x0000500001007983 */ /* 0x002ee20000300800 */
[----:B------:R-:W-:Y:S01]  /*276a0*/  ULDC.64 UR6, c[0x0][0xa00] ;  /* 0x0002800000067ab9 */ /* 0x000fe20000000a00 */
[----:B------:R-:W1:Y:S01]  /*276b0*/  LDC R7, c[0x0][0x448] ;  /* 0x00011200ff077b82 */ /* 0x000e620000000800 */
[----:B------:R-:W-:Y:S01]  /*276c0*/  ULDC.64 UR4, c[0x0][0x2d8] ;  /* 0x0000b60000047ab9 */ /* 0x000fe20000000a00 */
[----:B------:R-:W3:Y:S04]  /*276d0*/  LDL.LU.64 R2, [R1+0x48] ;  /* 0x0000480001027983 */ /* 0x000ee80000300a00 */
[----:B------:R-:W4:Y:S01]  /*276e0*/  LDL R6, [R1+0x1c] ;  /* 0x00001c0001067983 */ /* 0x000f220000100800 */
[----:B------:R-:W-:Y:S01]  /*276f0*/  ISETP.NE.U32.AND P0, PT, RZ, UR6, PT ;  /* 0x00000006ff007c0c */ /* 0x000fe2000bf05070 */
[----:B------:R-:W0:Y:S03]  /*27700*/  S2R R5, SR_TID.X ;  /* 0x0000000000057919 */ /* 0x000e260000002100 */
[----:B------:R-:W-:Y:S01]  /*27710*/  ISETP.NE.AND.EX P0, PT, RZ, UR7, PT, P0 ;  /* 0x00000007ff007c0c */ /* 0x000fe2000bf05300 */
[----:B------:R-:W-:Y:S01]  /*27720*/  ULDC.64 UR6, c[0x0][0x280] ;  /* 0x0000a00000067ab9 */ /* 0x000fe20000000a00 */
[----:B--2---:R-:W2:Y:S01]  /*27730*/  S2R R9, SR_TID.X ;  /* 0x0000000000097919 */ /* 0x004ea20000002100 */
[----:B0-----:R-:W-:-:S04]  /*27740*/  LOP3.LUT R5, R5, 0x7f, RZ, 0xc0, !PT ;  /* 0x0000007f05057812 */ /* 0x001fc800078ec0ff */
[----:B------:R-:W-:Y:S01]  /*27750*/  SHF.R.U32.HI R5, RZ, 0x3, R5 ;  /* 0x00000003ff057819 */ /* 0x000fe20000011605 */
[----:B--2---:R-:W-:-:S05]  /*27760*/  IMAD.SHL.U32 R9, R9, 0x10, RZ ;  /* 0x0000001009097824 */ /* 0x004fca00078e00ff */
[----:B------:R-:W-:-:S04]  /*27770*/  LOP3.LUT R9, R9, 0x70, RZ, 0xc0, !PT ;  /* 0x0000007009097812 */ /* 0x000fc800078ec0ff */
[----:B------:R-:W-:Y:S01]  /*27780*/  LOP3.LUT R9, R9, 0x80, RZ, 0xfc, !PT ;  /* 0x0000008009097812 */ /* 0x000fe200078efcff */
[----:B---3--:R-:W-:Y:S01]  /*27790*/  IMAD.MOV.U32 R3, RZ, RZ, R0 ;  /* 0x000000ffff037224 */ /* 0x008fe200078e0000 */
[----:B----4-:R-:W-:Y:S01]  /*277a0*/  SHF.R.S32.HI R0, RZ, 0x1f, R6 ;  /* 0x0000001fff007819 */ /* 0x010fe20000011406 */
[----:B------:R-:W-:-:S03]  /*277b0*/  IMAD.WIDE.U32 R2, R16, UR4, R2 ;  /* 0x0000000410027c25 */ /* 0x000fc6000f8e0002 */
[----:B------:R-:W-:Y:S01]  /*277c0*/  SEL R4, R0, RZ, !P0 ;  /* 0x000000ff00047207 */ /* 0x000fe20004000000 */
[----:B------:R-:W-:Y:S01]  /*277d0*/  IMAD R3, R16, UR5, R3 ;  /* 0x0000000510037c24 */ /* 0x000fe2000f8e0203 */
[----:B------:R-:W-:Y:S01]  /*277e0*/  SEL R0, R6, RZ, !P0 ;  /* 0x000000ff06007207 */ /* 0x000fe20004000000 */
[----:B------:R-:W-:Y:S01]  /*277f0*/  ULDC.64 UR4, c[0x0][0x2e0] ;  /* 0x0000b80000047ab9 */ /* 0x000fe20000000a00 */
[----:B------:R-:W0:Y:S01]  /*27800*/  S2R R6, SR_TID.X ;  /* 0x0000000000067919 */ /* 0x000e220000002100 */
[----:B-1----:R-:W-:Y:S01]  /*27810*/  ISETP.NE.AND P0, PT, R7, 0x1, PT ;  /* 0x000000010700780c */ /* 0x002fe20003f05270 */
[----:B------:R-:W-:Y:S02]  /*27820*/  IMAD R4, R4, UR4, RZ ;  /* 0x0000000404047c24 */ /* 0x000fe4000f8e02ff */
[----:B------:R-:W-:-:S04]  /*27830*/  IMAD.WIDE.U32 R2, R0, UR4, R2 ;  /* 0x0000000400027c25 */ /* 0x000fc8000f8e0002 */
[----:B------:R-:W-:Y:S01]  /*27840*/  IMAD R0, R0, UR5, R4 ;  /* 0x0000000500007c24 */ /* 0x000fe2000f8e0204 */
[----:B------:R-:W-:-:S03]  /*27850*/  ULDC.64 UR4, c[0x0][0x2d0] ;  /* 0x0000b40000047ab9 */ /* 0x000fc60000000a00 */
[----:B------:R-:W-:Y:S02]  /*27860*/  IMAD.IADD R3, R3, 0x1, R0 ;  /* 0x0000000103037824 */ /* 0x000fe400078e0200 */
[----:B0-----:R-:W-:Y:S02]  /*27870*/  IMAD.SHL.U32 R8, R6, 0x10, RZ ;  /* 0x0000001006087824 */ /* 0x001fe400078e00ff */
[----:B------:R-:W0:Y:S03]  /*27880*/  @P0 LDC R6, c[0x0][0x450] ;  /* 0x00011400ff060b82 */ /* 0x000e260000000800 */
[----:B------:R-:W-:-:S05]  /*27890*/  LOP3.LUT R8, R5, 0x70, R8, 0xf8, !PT ;  /* 0x0000007005087812 */ /* 0x000fca00078ef808 */
[----:B------:R-:W1:Y:S01]  /*278a0*/  @P0 LDC R5, c[0x0][0x44c] ;  /* 0x00011300ff050b82 */ /* 0x000e620000000800 */
[----:B------:R-:W-:Y:S02]  /*278b0*/  IMAD.IADD R4, R8, 0x1, R19 ;  /* 0x0000000108047824 */ /* 0x000fe400078e0213 */
[----:B------:R-:W2:Y:S02]  /*278c0*/  S2R R8, SR_TID.X ;  /* 0x0000000000087919 */ /* 0x000ea40000002100 */
[----:B------:R-:W-:Y:S02]  /*278d0*/  IMAD.MOV.U32 R0, RZ, RZ, R4 ;  /* 0x000000ffff007224 */ /* 0x000fe400078e0004 */
[----:B-1----:R-:W-:-:S05]  /*278e0*/  @P0 IMAD.HI.U32 R5, R4, R5, RZ ;  /* 0x0000000504050227 */ /* 0x002fca00078e00ff */
[----:B0-----:R-:W-:-:S05]  /*278f0*/  @P0 SHF.R.U32.HI R0, RZ, R6, R5 ;  /* 0x00000006ff000219 */ /* 0x001fca0000011605 */
[----:B------:R-:W-:Y:S02]  /*27900*/  IMAD.MOV R5, RZ, RZ, -R0 ;  /* 0x000000ffff057224 */ /* 0x000fe400078e0a00 */
[----:B------:R-:W-:-:S04]  /*27910*/  IMAD.WIDE.U32 R2, R0, UR4, R2 ;  /* 0x0000000400027c25 */ /* 0x000fc8000f8e0002 */
[----:B------:R-:W-:Y:S01]  /*27920*/  IMAD R4, R7, R5, R4 ;  /* 0x0000000507047224 */ /* 0x000fe200078e0204 */
[----:B------:R-:W-:Y:S01]  /*27930*/  SHF.R.S32.HI R5, RZ, 0x1f, R0 ;  /* 0x0000001fff057819 */ /* 0x000fe20000011400 */
[----:B--2---:R-:W-:-:S04]  /*27940*/  IMAD.SHL.U32 R10, R8, 0x10, RZ ;  /* 0x00000010080a7824 */ /* 0x004fc800078e00ff */
[----:B------:R-:W-:Y:S01]  /*27950*/  IMAD R5, R5, UR4, RZ ;  /* 0x0000000405057c24 */ /* 0x000fe2000f8e02ff */
[----:B------:R-:W-:-:S03]  /*27960*/  LOP3.LUT R10, R10, 0x70, RZ, 0xc0, !PT ;  /* 0x000000700a0a7812 */ /* 0x000fc600078ec0ff */
        /* <DEDUP_REMOVED lines=15> */
[----:B------:R-:W1:Y:S02]  /*27a60*/  S2R R6, SR_TID.X ;  /* 0x0000000000067919 */ /* 0x000e640000002100 */
[----:B-1----:R-:W-:-:S04]  /*27a70*/  LOP3.LUT R6, R6, 0x7f, RZ, 0xc0, !PT ;  /* 0x0000007f06067812 */ /* 0x002fc800078ec0ff */
[----:B------:R-:W-:Y:S02]  /*27a80*/  SHF.R.U32.HI R8, RZ, 0x3, R6 ;  /* 0x00000003ff087819 */ /* 0x000fe40000011606 */
[----:B------:R-:W2:Y:S03]  /*27a90*/  LDL.LU R6, [R1+0x40] ;  /* 0x0000400001067983 */ /* 0x000ea60000300800 */
[----:B------:R-:W-:Y:S02]  /*27aa0*/  IMAD.IADD R0, R8, 0x1, R19 ;  /* 0x0000000108007824 */ /* 0x000fe400078e0213 */
[----:B------:R-:W-:Y:S02]  /*27ab0*/  SHFL.IDX PT, R8, R3, 0x1, 0x181f ;  /* 0x00381f0003087f89 */ /* 0x000fe400000e0000 */
[----:B------:R-:W-:Y:S02]  /*27ac0*/  VIADD R5, R0, 0x10 ;  /* 0x0000001000057836 */ /* 0x000fe40000000000 */
[----:B--2---:R-:W-:-:S02]  /*27ad0*/  IMAD R2, R6, R7, RZ ;  /* 0x0000000706027224 */ /* 0x004fc400078e02ff */
[----:B------:R-:W1:Y:S03]  /*27ae0*/  SHFL.IDX PT, R7, R4, RZ, 0x181f ;  /* 0x00181fff04077589 */ /* 0x000e6600000e0000 */
[-C--:B------:R-:W-:Y:S01]  /*27af0*/  ISETP.GE.AND P4, PT, R0, R2.reuse, PT ;  /* 0x000000020000720c */ /* 0x080fe20003f86270 */
[----:B------:R-:W2:Y:S01]  /*27b00*/  SHFL.IDX PT, R6, R3, RZ, 0x181f ;  /* 0x00181fff03067589 */ /* 0x000ea200000e0000 */
[----:B------:R-:W-:-:S03]  /*27b10*/  ISETP.GE.AND P2, PT, R5, R2, PT ;  /* 0x000000020500720c */ /* 0x000fc60003f46270 */
[----:B------:R-:W3:Y:S08]  /*27b20*/  SHFL.IDX PT, R5, R4, 0x1, 0x181f ;  /* 0x00381f0004057f89 */ /* 0x000ef000000e0000 */
[----:B-1----:R-:W-:-:S05]  /*27b30*/  @!P4 IADD3 R7, P3, R10, R7, RZ ;  /* 0x000000070a07c210 */ /* 0x002fca0007f7e0ff */
[----:B--2---:R-:W-:-:S05]  /*27b40*/  @!P4 IMAD.X R6, RZ, RZ, R6, P3 ;  /* 0x000000ffff06c224 */ /* 0x004fca00018e0606 */
[----:B------:R-:W-:-:S04]  /*27b50*/  @!P4 LOP3.LUT R7, R7, R6, RZ, 0x3c, !PT ;  /* 0x000000060707c212 */ /* 0x000fc800078e3cff */
[----:B------:R-:W-:-:S04]  /*27b60*/  @!P4 LOP3.LUT R6, R7, R6, RZ, 0x3c, !PT ;  /* 0x000000060706c212 */ /* 0x000fc800078e3cff */
[----:B------:R-:W-:-:S05]  /*27b70*/  @!P4 LOP3.LUT R7, R7, R6, RZ, 0x3c, !PT ;  /* 0x000000060707c212 */ /* 0x000fca00078e3cff */
[----:B-----5:R-:W-:Y:S04]  /*27b80*/  @!P4 LDGSTS.E.BYPASS.LTC128B.128 [R9+0x18000], desc[UR46][R6.64], !P0 ;  /* 0x180000000609cfae */ /* 0x020fe8000c101d6e */
[----:B------:R3:W-:Y:S02]  /*27b90*/  @!P4 LDGSTS.E.BYPASS.LTC128B.128 [R9+0x1c000], desc[UR46][R6.64+0x80], !P1 ;  /* 0x1c0000800609cfae */ /* 0x0007e4000c901d6e */
[----:B---3--:R-:W-:Y:S01]  /*27ba0*/  @!P2 IADD3 R7, P3, R10, R5, RZ ;  /* 0x000000050a07a210 */ /* 0x008fe20007f7e0ff */
        /* <DEDUP_REMOVED lines=8> */
[----:B------:R-:W2:Y:S04]  /*27c30*/  SHFL.IDX PT, R5, R4, 0x2, 0x181f ;  /* 0x00581f0004057f89 */ /* 0x000ea800000e0000 */
[----:B-1----:R-:W1:Y:S06]  /*27c40*/  SHFL.IDX PT, R6, R3, 0x2, 0x181f ;  /* 0x00581f0003067f89 */ /* 0x002e6c00000e0000 */
[----:B--2---:R-:W-:-:S05]  /*27c50*/  @!P2 IADD3 R5, P3, R10, R5, RZ ;  /* 0x000000050a05a210 */ /* 0x004fca0007f7e0ff */
[----:B-1----:R-:W-:-:S04]  /*27c60*/  @!P2 IMAD.X R6, RZ, RZ, R6, P3 ;  /* 0x000000ffff06a224 */ /* 0x002fc800018e0606 */
[----:B------:R-:W-:Y:S02]  /*27c70*/  @!P2 IMAD.MOV.U32 R7, RZ, RZ, R6 ;  /* 0x000000ffff07a224 */ /* 0x000fe400078e0006 */
[----:B------:R-:W-:Y:S02]  /*27c80*/  @!P2 IMAD.MOV.U32 R6, RZ, RZ, R5 ;  /* 0x000000ffff06a224 */ /* 0x000fe400078e0005 */
[----:B------:R-:W-:-:S03]  /*27c90*/  VIADD R5, R0, 0x30 ;  /* 0x0000003000057836 */ /* 0x000fc60000000000 */
        /* <DEDUP_REMOVED lines=39> */
[----:B------:R1:W2:Y:S04]  /*27f10*/  SHFL.IDX PT, R5, R3, 0x7, 0x181f ;  /* 0x00f81f0003057f89 */ /* 0x0002a800000e0000 */
[----:B------:R1:W-:Y:S04]  /*27f20*/  @!P2 LDGSTS.E.BYPASS.LTC128B.128 [R9+0x1b000], desc[UR46][R6.64], !P0 ;  /* 0x1b0000000609afae */ /* 0x0003e8000c101d6e */
[----:B------:R1:W-:Y:S04]  /*27f30*/  @!P2 LDGSTS.E.BYPASS.LTC128B.128 [R9+0x1f000], desc[UR46][R6.64+0x80], !P1 ;  /* 0x1f0000800609afae */ /* 0x0003e8000c901d6e */
[----:B------:R1:W3:Y:S02]  /*27f40*/  SHFL.IDX PT, R3, R4, 0x7, 0x181f ;  /* 0x00f81f0004037f89 */ /* 0x0002e400000e0000 */
.L_x_2062:
[----:B------:R-:W-:Y:S01]  /*27f50*/  VIADD R0, R0, 0x70 ;  /* 0x0000007000007836 */ /* 0x000fe20000000000 */
[----:B------:R-:W-:Y:S04]  /*27f60*/  BSSY B0, `(.L_x_1745) ;  /* 0x000000a000007945 */ /* 0x000fe80003800000 */
[----:B------:R-:W-:-:S13]  /*27f70*/  ISETP.GE.AND P2, PT, R0, R2, PT ;  /* 0x000000020000720c */ /* 0x000fda0003f46270 */
[----:B------:R-:W-:Y:S05]  /*27f80*/  @P2 BRA `(.L_x_1746) ;  /* 0x00000000001c2947 */ /* 0x000fea0003800000 */
[----:B---3--:R-:W-:-:S05]  /*27f90*/  IADD3 R2, P2, R10, R3, RZ ;  /* 0x000000030a027210 */ /* 0x008fca0007f5e0ff */
[----:B-12---:R-:W-:-:S05]  /*27fa0*/  IMAD.X R3, RZ, RZ, R5, P2 ;  /* 0x000000ffff037224 */ /* 0x006fca00010e0605 */
[----:B------:R-:W-:Y:S01]  /*27fb0*/  @!PT LDS RZ, [RZ] ;  /* 0x00000000fffff984 */ /* 0x000fe20000000800 */
[----:B------:R-:W-:Y:S01]  /*27fc0*/  @!PT LDS RZ, [RZ] ;  /* 0x00000000fffff984 */ /* 0x000fe20000000800 */
[----:B------:R-:W-:Y:S01]  /*27fd0*/  @!PT LDS RZ, [RZ] ;  /* 0x00000000fffff984 */ /* 0x000fe20000000800 */
[----:B------:R4:W-:Y:S04]  /*27fe0*/  LDGSTS.E.BYPASS.LTC128B.128 [R9+0x1b800], desc[UR46][R2.64], !P0 ;  /* 0x1b80000002097fae */ /* 0x0009e8000c101d6e */
[----:B------:R4:W-:Y:S02]  /*27ff0*/  LDGSTS.E.BYPASS.LTC128B.128 [R9+0x1f800], desc[UR46][R2.64+0x80], !P1 ;  /* 0x1f80008002097fae */ /* 0x0009e4000c901d6e */
.L_x_1746:
[----:B------:R-:W-:Y:S05]  /*28000*/  BSYNC B0 ;  /* 0x0000000000007941 */ /* 0x000fea0003800000 */
.L_x_1745:
[----:B------:R-:W-:Y:S01]  /*28010*/  NOP ;  /* 0x0000000000007918 */ /* 0x000fe20000000000 */
[----:B------:R-:W-:-:S13]  /*28020*/  PLOP3.LUT P0, PT, PT, PT, PT, 0x80, 0x0 ;  /* 0x000000000000781c */ /* 0x000fda0003f0f070 */
.L_x_1747:
[----:B------:R-:W-:Y:S02]  /*28030*/  PLOP3.LUT P1, PT, P1, P0, PT, 0xa2, 0x0 ;  /* 0x000000000000781c */ /* 0x000fe40000f21472 */
[----:B------:R-:W-:-:S08]  /*28040*/  @P0 R2UR P1, UR4, R18 ;  /* 0x00000000120402ca */ /* 0x000fd00000020000 */
[----:B------:R-:W-:-:S05]  /*28050*/  @P0 PLOP3.LUT P0, PT, P1, PT, PT, 0x80, 0x0 ;  /* 0x000000000000081c */ /* 0x000fca0000f0f070 */
[----:B------:R-:W-:Y:S01]  /*28060*/  @!P1 SYNCS.ARRIVE.TRANS64.RED.A0T1 RZ, [UR4+0x28400], RZ ;  /* 0x028400ffffff99a7 */ /* 0x000fe20008200404 */
[----:B------:R-:W-:Y:S07]  /*28070*/  @!P1 ARRIVES.LDGSTSBAR.64.TRANSCNT [UR4+0x28400] ;  /* 0x02840000ff0099b0 */ /* 0x000fee0008000a84 */
[----:B------:R-:W-:Y:S05]  /*28080*/  @P0 BRA.U.ANY `(.L_x_1747) ;  /* 0xfffffffd00e80947 */ /* 0x000fea000393ffff */
[----:B----4-:R-:W4:Y:S02]  /*28090*/  LDL.LU R2, [R1+0x54] ;  /* 0x0000540001027983 */ /* 0x010f240000300800 */
[----:B----4-:R-:W-:-:S05]  /*280a0*/  VIADD R2, R2, 0x1 ;  /* 0x0000000102027836 */ /* 0x010fca0000000000 */
        /* <DEDUP_REMOVED lines=8> */
[----:B------:R-:W5:Y:S03]  /*28130*/  SYNCS.PHASECHK.TRANS64.TRYWAIT P0, [R18+URZ+0x28420], R0 ;  /* 0x02842000120075a7 */ /* 0x000f66000800017f */
[----:B----45:R-:W-:Y:S05]  /*28140*/  @!P0 BRA `(.L_x_1749) ;  /* 0x0000009800408947 */ /* 0x030fea0003800000 */
.L_x_2063:
[----:B------:R-:W-:Y:S05]  /*28150*/  BSYNC B0 ;  /* 0x0000000000007941 */ /* 0x000fea0003800000 */
.L_x_1748:
[----:B-1-3--:R-:W4:Y:S04]  /*28160*/  LDL.LU R3, [R1+0x44] ;  /* 0x0000440001037983 */ /* 0x00af280000300800 */
[----:B------:R-:W3:Y:S01]  /*28170*/  LDL R2, [R1+0x18] ;  /* 0x0000180001027983 */ /* 0x000ee20000100800 */
[----:B----4-:R-:W-:-:S05]  /*28180*/  VIADD R0, R3, 0xfffffffe ;  /* 0xfffffffe03007836 */ /* 0x010fca0000000000 */
[----:B---3--:R-:W-:-:S13]  /*28190*/  ISETP.GE.AND P0, PT, R0, R2, PT ;  /* 0x000000020000720c */ /* 0x008fda0003f06270 */
[----:B------:R-:W-:Y:S05]  /*281a0*/  @!P0 BRA `(.L_x_1750) ;  /* 0x0000000c00d88947 */ /* 0x000fea0003800000 */
[----:B------:R1:W5:Y:S04]  /*281b0*/  LDL.LU R6, [R1+0x4] ;  /* 0x0000040001067983 */ /* 0x0003680000300800 */
[----:B------:R1:W5:Y:S02]  /*281c0*/  LDL.LU R7, [R1+0xc] ;  /* 0x00000c0001077983 */ /* 0x0003640000300800 */
.L_x_1772:
[----:B---3--:R-:W3:Y:S01]  /*281d0*/  LDL R2, [R1] ;  /* 0x0000000001027983 */ /* 0x008ee20000100800 */
[----:B-----5:R-:W-:Y:S01]  /*281e0*/  VIADD R3, R6, 0x1 ;  /* 0x0000000106037836 */ /* 0x020fe20000000000 */
        /* <DEDUP_REMOVED lines=15> */
[----:B------:R-:W4:Y:S01]  /*282e0*/  LDL R12, [R1+0x24] ;  /* 0x00002400010c7983 */ /* 0x000f220000100800 */
[----:B--2---:R-:W2:Y:S01]  /*282f0*/  LDC R5, c[0x0][0x43c] ;  /* 0x00010f00ff057b82 */ /* 0x004ea20000000800 */
[----:B------:R-:W-:Y:S02]  /*28300*/  ULDC.64 UR6, c[0x0][0x428] ;  /* 0x00010a0000067ab9 */ /* 0x000fe40000000a00 */
[----:B------:R-:W3:Y:S01]  /*28310*/  LDL R11, [R1+0x14] ;  /* 0x00001400010b7983 */ /* 0x000ee20000100800 */
[----:B--2---:R-:W-:-:S13]  /*28320*/  ISETP.NE.AND P0, PT, R5, 0x1, PT ;  /* 0x000000010500780c */ /* 0x004fda0003f05270 */
[----:B------:R-:W2:Y:S02]  /*28330*/  @P0 LDC.64 R2, c[0x0][0x440] ;  /* 0x00011000ff020b82 */ /* 0x000ea40000000a00 */
[----:B--2---:R-:W-:-:S04]  /*28340*/  @P0 IMAD.HI.U32 R4, R0, R2, RZ ;  /* 0x0000000200040227 */ /* 0x004fc800078e00ff */
[----:B------:R-:W-:Y:S01]  /*28350*/  IMAD.MOV.U32 R2, RZ, RZ, R0 ;  /* 0x000000ffff027224 */ /* 0x000fe200078e0000 */
[----:B------:R-:W-:-:S04]  /*28360*/  @P0 SHF.R.U32.HI R2, RZ, R3, R4 ;  /* 0x00000003ff020219 */ /* 0x000fc80000011604 */
[--C-:B------:R-:W-:Y:S01]  /*28370*/  SHF.R.S32.HI R3, RZ, 0x1f, R2.reuse ;  /* 0x0000001fff037819 */ /* 0x100fe20000011402 */
[----:B------:R-:W-:-:S04]  /*28380*/  IMAD.MOV R8, RZ, RZ, -R2 ;  /* 0x000000ffff087224 */ /* 0x000fc800078e0a02 */
[----:B------:R-:W-:Y:S02]  /*28390*/  IMAD R8, R5, R8, R0 ;  /* 0x0000000805087224 */ /* 0x000fe400078e0200 */
[----:B----4-:R-:W-:-:S04]  /*283a0*/  IMAD R4, R12, UR6, RZ ;  /* 0x000000060c047c24 */ /* 0x010fc8000f8e02ff */
[C---:B---3--:R-:W-:Y:S02]  /*283b0*/  IMAD R4, R11.reuse, UR7, R4 ;  /* 0x000000070b047c24 */ /* 0x048fe4000f8e0204 */
[----:B------:R-:W-:-:S04]  /*283c0*/  IMAD.WIDE.U32 R2, R11, UR6, R2 ;  /* 0x000000060b027c25 */ /* 0x000fc8000f8e0002 */
[----:B------:R-:W-:Y:S01]  /*283d0*/  IMAD.IADD R3, R4, 0x1, R3 ;  /* 0x0000000104037824 */ /* 0x000fe200078e0203 */
[----:B------:R-:W-:-:S04]  /*283e0*/  LEA R4, P0, R2, UR4, 0x2 ;  /* 0x0000000402047c11 */ /* 0x000fc8000f8010ff */
[----:B------:R-:W-:-:S05]  /*283f0*/  LEA.HI.X R5, R2, UR5, R3, 0x2, P0 ;  /* 0x0000000502057c11 */ /* 0x000fca00080f1403 */
[----:B------:R4:W5:Y:S04]  /*28400*/  LDG.E R17, desc[UR46][R4.64] ;  /* 0x0000002e04117981 */ /* 0x000968000c1e1900 */
.L_x_1753:
[----:B----4-:R-:W-:Y:S01]  /*28410*/  IMAD R4, R10, 0x8, R18 ;  /* 0x000000080a047824 */ /* 0x010fe200078e0212 */
[----:B------:R-:W-:Y:S01]  /*28420*/  SHF.L.U32 R3, R9, 0x1f, RZ ;  /* 0x0000001f09037819 */ /* 0x000fe200000006ff */
[----:B------:R-:W4:Y:S01]  /*28430*/  S2R R2, SR_TID.X ;  /* 0x0000000000027919 */ /* 0x000f220000002100 */
[----:B------:R-:W-:Y:S02]  /*28440*/  BSSY B1, `(.L_x_1754) ;  /* 0x0000005000017945 */ /* 0x000fe40003800000 */
[----:B------:R-:W0:Y:S01]  /*28450*/  SYNCS.PHASECHK.TRANS64.TRYWAIT P0, [R4+URZ+0x28480], R3 ;  /* 0x02848003040075a7 */ /* 0x000e22000800017f */
[----:B----4-:R-:W-:-:S04]  /*28460*/  LOP3.LUT R2, R2, 0x7f, RZ, 0xc0, !PT ;  /* 0x0000007f02027812 */ /* 0x010fc800078ec0ff */
[----:B------:R-:W-:Y:S01]  /*28470*/  ISETP.NE.AND P1, PT, R2, RZ, PT ;  /* 0x000000ff0200720c */ /* 0x000fe20003f25270 */
[----:B0-----:R-:W-:-:S12]  /*28480*/  @!P0 BRA `(.L_x_1755) ;  /* 0x0000009400848947 */ /* 0x001fd80003800000 */
.L_x_2064:
[----:B------:R-:W-:Y:S05]  /*28490*/  BSYNC B1 ;  /* 0x0000000000017941 */ /* 0x000fea0003800000 */
.L_x_1754:
        /* <DEDUP_REMOVED lines=9> */
.L_x_1757:
[----:B------:R-:W-:Y:S05]  /*28530*/  BSYNC B1 ;  /* 0x0000000000017941 */ /* 0x000fea0003800000 */
.L_x_1756:
[----:B------:R-:W4:Y:S04]  /*28540*/  LDL R2, [R1+0x4] ;  /* 0x0000040001027983 */ /* 0x000f280000100800 */
[----:B--2---:R-:W2:Y:S01]  /*28550*/  LDL R5, [R1+0x28] ;  /* 0x0000280001057983 */ /* 0x004ea20000100800 */
        /* <DEDUP_REMOVED lines=10> */
[----:B---3--:R-:W-:-:S07]  /*28600*/  VIADD R9, R2, 0x10000 ;  /* 0x0001000002097836 */ /* 0x008fce0000000000 */
.L_x_1758:
        /* <DEDUP_REMOVED lines=16> */
.L_x_1759:
        /* <DEDUP_REMOVED lines=10> */
[----:B------:R-:W2:Y:S01]  /*287b0*/  SYNCS.PHASECHK.TRANS64.TRYWAIT P0, [R4+URZ+0x28440], R3 ;  /* 0x02844003040075a7 */ /* 0x000ea2000800017f */
[----:B------:R-:W-:Y:S04]  /*287c0*/  BSSY B1, `(.L_x_1760) ;  /* 0x0000002000017945 */ /* 0x000fe80003800000 */
[----:B--2---:R-:W-:Y:S05]  /*287d0*/  @!P0 BRA `(.L_x_1761) ;  /* 0x0000009000c48947 */ /* 0x004fea0003800000 */
.L_x_2065:
[----:B------:R-:W-:Y:S05]  /*287e0*/  BSYNC B1 ;  /* 0x0000000000017941 */ /* 0x000fea0003800000 */
.L_x_1760:
[----:B------:R-:W-:Y:S01]  /*287f0*/  BSSY B1, `(.L_x_1762) ;  /* 0x000000b000017945 */ /* 0x000fe20003800000 */
[----:B------:R-:W-:Y:S02]  /*28800*/  IMAD.MOV.U32 R10, RZ, RZ, 0x0 ;  /* 0x00000000ff0a7424 */ /* 0x000fe400078e00ff */
[----:B------:R-:W-:Y:S01]  /*28810*/  IMAD.MOV.U32 R11, RZ, RZ, 0x14f00000 ;  /* 0x14f00000ff0b7424 */ /* 0x000fe200078e00ff */
[----:B------:R-:W-:Y:S06]  /*28820*/  @P1 BRA `(.L_x_1763) ;  /* 0x00000000001c1947 */ /* 0x000fec0003800000 */
[----:B------:R-:W3:Y:S01]  /*28830*/  S2R R5, SR_TID.X ;  /* 0x0000000000057919 */ /* 0x000ee20000002100 */
[----:B0-2---:R-:W-:-:S04]  /*28840*/  IMAD.MOV.U32 R3, RZ, RZ, 0x4000 ;  /* 0x00004000ff037424 */ /* 0x005fc800078e00ff */
[----:B------:R4:W-:Y:S01]  /*28850*/  SYNCS.ARRIVE.TRANS64 RZ, [R4+URZ+0x28430], R3 ;  /* 0x0284300304ff79a7 */ /* 0x0009e2000800003f */
[----:B---3--:R-:W-:-:S04]  /*28860*/  LOP3.LUT R5, R5, 0x1f, RZ, 0xc0, !PT ;  /* 0x0000001f05057812 */ /* 0x008fc800078ec0ff */
[----:B------:R-:W-:-:S13]  /*28870*/  ISETP.NE.AND P0, PT, R5, RZ, PT ;  /* 0x000000ff0500720c */ /* 0x000fda0003f05270 */
[----:B----4-:R-:W-:Y:S05]  /*28880*/  @!P0 BRA `(.L_x_1763) ;  /* 0x0000000000048947 */ /* 0x010fea0003800000 */
[----:B------:R-:W-:Y:S01]  /*28890*/  BPT.TRAP 0x1 ;  /* 0x000000040000795c */ /* 0x000fe20000300000 */
.L_x_1763:
[----:B------:R-:W-:Y:S05]  /*288a0*/  BSYNC B1 ;  /* 0x0000000000017941 */ /* 0x000fea0003800000 */
.L_x_1762:
[----:B------:R-:W-:Y:S01]  /*288b0*/  R2UR UR10, R13 ;  /* 0x000000000d0a72ca */ /* 0x000fe200000e0000 */
[----:B------:R-:W-:Y:S01]  /*288c0*/  UIADD3 UR4, UP0, UR42, 0x370, URZ ;  /* 0x000003702a047890 */ /* 0x000fe2000ff1e03f */
[----:B------:R-:W-:Y:S01]  /*288d0*/  R2UR UR6, R10 ;  /* 0x000000000a0672ca */ /* 0x000fe200000e0000 */
[----:B0-2---:R-:W-:Y:S01]  /*288e0*/  VIADD R4, R4, 0x28430 ;  /* 0x0002843004047836 */ /* 0x005fe20000000000 */
[----:B------:R-:W-:Y:S01]  /*288f0*/  R2UR UR7, R11 ;  /* 0x000000000b0772ca */ /* 0x000fe200000e0000 */
[----:B------:R-:W-:Y:S01]  /*28900*/  VIADD R3, R2, 0x20000 ;  /* 0x0002000002037836 */ /* 0x000fe20000000000 */
[----:B------:R-:W-:Y:S01]  /*28910*/  PLOP3.LUT P0, PT, PT, PT, PT, 0x80, 0x0 ;  /* 0x000000000000781c */ /* 0x000fe20003f0f070 */
[----:B------:R-:W-:-:S12]  /*28920*/  UIADD3.X UR5, URZ, UR43, URZ, UP0, !UPT ;  /* 0x0000002b3f057290 */ /* 0x000fd800087fe43f */
.L_x_1764:
        /* <DEDUP_REMOVED lines=15> */
.L_x_1765:
        /* <DEDUP_REMOVED lines=9> */
[----:B----4-:R-:W-:Y:S05]  /*28ab0*/  @P0 BRA.U.ANY `(.L_x_1765) ;  /* 0xfffffffd00d80947 */ /* 0x010fea000393ffff */
.L_x_1752:
[----:B------:R-:W-:Y:S05]  /*28ac0*/  BSYNC B0 ;  /* 0x0000000000007941 */ /* 0x000fea0003800000 */
.L_x_1751:
[----:B------:R-:W-:-:S06]  /*28ad0*/  UISETP.NE.AND UP0, UPT, UR36, 0x3, UPT ;  /* 0x000000032400788c */ /* 0x000fcc000bf05270 */
[----:B------:R-:W-:-:S13]  /*28ae0*/  PLOP3.LUT P0, PT, PT, PT, UP0, 0x80, 0x0 ;  /* 0x000000000000781c */ /* 0x000fda0003f0f008 */
[----:B------:R-:W-:Y:S05]  /*28af0*/  @!P0 BRA `(.L_x_1766) ;  /* 0x0000000000048947 */ /* 0x000fea0003800000 */
[----:B------:R-:W-:Y:S01]  /*28b00*/  BPT.TRAP 0x1 ;  /* 0x000000040000795c */ /* 0x000fe20000300000 */
.L_x_1766:
[----:B------:R-:W-:Y:S01]  /*28b10*/  IMAD.U32 R2, RZ, RZ, UR38 ;  /* 0x00000026ff027e24 */ /* 0x000fe2000f8e00ff */
[----:B------:R-:W-:Y:S01]  /*28b20*/  BSSY B0, `(.L_x_1767) ;  /* 0x0000007000007945 */ /* 0x000fe20003800000 */
[----:B------:R-:W-:-:S03]  /*28b30*/  IMAD R19, R6, 0x8, R18 ;  /* 0x0000000806137824 */ /* 0x000fc600078e0212 */
[----:B------:R-:W-:Y:S02]  /*28b40*/  ISETP.NE.AND P1, PT, R2, 0x3, PT ;  /* 0x000000030200780c */ /* 0x000fe40003f25270 */
[----:B------:R-:W-:-:S04]  /*28b50*/  LOP3.LUT R2, R7, 0x1, RZ, 0x3c, !PT ;  /* 0x0000000107027812 */ /* 0x000fc800078e3cff */
[----:B------:R-:W-:-:S04]  /*28b60*/  SHF.L.U32 R2, R2, 0x1f, RZ ;  /* 0x0000001f02027819 */ /* 0x000fc800000006ff */
[----:B------:R-:W4:Y:S02]  /*28b70*/  SYNCS.PHASECHK.TRANS64.TRYWAIT P0, [R19+URZ+0x28470], R2 ;  /* 0x02847002130075a7 */ /* 0x000f24000800017f */
[----:B----4-:R-:W-:Y:S05]  /*28b80*/  @!P0 BRA `(.L_x_1768) ;  /* 0x0000008c00ec8947 */ /* 0x010fea0003800000 */
.L_x_2066:
[----:B------:R-:W-:Y:S05]  /*28b90*/  BSYNC B0 ;  /* 0x0000000000007941 */ /* 0x000fea0003800000 */
.L_x_1767:
[----:B------:R-:W-:Y:S05]  /*28ba0*/  @!P1 BRA `(.L_x_1769) ;  /* 0x0000000000049947 */ /* 0x000fea0003800000 */
[----:B------:R-:W-:Y:S01]  /*28bb0*/  BPT.TRAP 0x1 ;  /* 0x000000040000795c */ /* 0x000fe20000300000 */
.L_x_1769:
[----:B----4-:R-:W-:Y:S01]  /*28bc0*/  SHF.L.U32 R2, R7, 0x1f, RZ ;  /* 0x0000001f07027819 */ /* 0x010fe200000006ff */
[----:B------:R-:W-:-:S03]  /*28bd0*/  IMAD.SHL.U32 R12, R6, 0x4000, RZ ;  /* 0x00004000060c7824 */ /* 0x000fc600078e00ff */
[----:B------:R-:W4:Y:S02]  /*28be0*/  SYNCS.PHASECHK.TRANS64.TRYWAIT P0, [R19+URZ+0x28460], R2 ;  /* 0x02846002130075a7 */ /* 0x000f24000800017f */
[----:B----4-:R-:W-:Y:S05]  /*28bf0*/  @!P0 BRA `(.L_x_1770) ;  /* 0x0000008c00e48947 */ /* 0x010fea0003800000 */
.L_x_2067:
[----:B------:R-:W4:Y:S04]  /*28c00*/  LDL R4, [R1+0x34] ;  /* 0x0000340001047983 */ /* 0x000f280000100800 */
[----:B------:R-:W5:Y:S04]  /*28c10*/  LDL R3, [R1+0x38] ;  /* 0x0000380001037983 */ /* 0x000f680000100800 */
[----:B------:R-:W2:Y:S01]  /*28c20*/  LDL R13, [R1+0x2c] ;  /* 0x00002c00010d7983 */ /* 0x000ea20000100800 */
[----:B------:R-:W-:Y:S05]  /*28c30*/  WARPSYNC.ALL ;  /* 0x0000000000007948 */ /* 0x000fea0003800000 */
[----:B----4-:R-:W-:-:S05]  /*28c40*/  LOP3.LUT R2, R12, R4, RZ, 0xfc, !PT ;  /* 0x000000040c027212 */ /* 0x010fca00078efcff */
[----:B------:R-:W-:Y:S01]  /*28c50*/  IMAD.IADD R2, R18, 0x1, R2 ;  /* 0x0000000112027824 */ /* 0x000fe200078e0202 */
[----:B--2---:R-:W-:-:S03]  /*28c60*/  LOP3.LUT R20, R12, R13, RZ, 0xfc, !PT ;  /* 0x0000000d0c147212 */ /* 0x004fc600078efcff */
[----:B-----5:R-:W-:Y:S01]  /*28c70*/  IMAD.IADD R3, R3, 0x1, R2 ;  /* 0x0000000103037824 */ /* 0x020fe200078e0202 */
[----:B------:R-:W2:Y:S01]  /*28c80*/  LDSM.16.MT88.4 R4, [R2+0x10000] ;  /* 0x010000000204783b */ /* 0x000ea20000004200 */
[----:B------:R-:W-:Y:S01]  /*28c90*/  IMAD.IADD R20, R18, 0x1, R20 ;  /* 0x0000000112147824 */ /* 0x000fe200078e0214 */
[C-C-:B--2---:R-:W-:Y:S02]  /*28ca0*/  PRMT R8, R4.reuse, 0x6420, R5.reuse ;  /* 0x0000642004087816 */ /* 0x144fe40000000005 */
[----:B---3--:R-:W-:Y:S02]  /*28cb0*/  PRMT R9, R4, 0x7531, R5 ;  /* 0x0000753104097816 */ /* 0x008fe40000000005 */
[C-C-:B------:R-:W-:Y:S02]  /*28cc0*/  PRMT R10, R6.reuse, 0x6420, R7.reuse ;  /* 0x00006420060a7816 */ /* 0x140fe40000000007 */
[----:B------:R-:W-:Y:S02]  /*28cd0*/  PRMT R11, R6, 0x7531, R7 ;  /* 0x00007531060b7816 */ /* 0x000fe40000000007 */
[----:B------:R-:W2:Y:S04]  /*28ce0*/  LDSM.16.MT88.4 R4, [R3+0x10000] ;  /* 0x010000000304783b */ /* 0x000ea80000004200 */
[----:B------:R2:W-:Y:S02]  /*28cf0*/  STSM.16.M88.4 [R20+0x8000], R8 ;  /* 0x0080000814007844 */ /* 0x0005e40000000200 */
        /* <DEDUP_REMOVED lines=16> */
[----:B------:R2:W-:Y:S04]  /*28e00*/  STSM.16.M88.4 [R20+0xb000], R8 ;  /* 0x00b0000814007844 */ /* 0x0005e80000000200 */
[----:B------:R-:W3:Y:S04]  /*28e10*/  LDSM.16.MT88.4 R4, [R2+0x11000] ;  /* 0x011000000204783b */ /* 0x000ee80000004200 */
[----:B--2---:R-:W2:Y:S01]  /*28e20*/  LDL R11, [R1+0x30] ;  /* 0x00003000010b7983 */ /* 0x004ea20000100800 */
[C-C-:B---3--:R-:W-:Y:S02]  /*28e30*/  PRMT R12, R4.reuse, 0x6420, R5.reuse ;  /* 0x00006420040c7816 */ /* 0x148fe40000000005 */
[----:B------:R-:W-:-:S02]  /*28e40*/  PRMT R13, R4, 0x7531, R5 ;  /* 0x00007531040d7816 */ /* 0x000fc40000000005 */
[C-C-:B------:R-:W-:Y:S02]  /*28e50*/  PRMT R14, R6.reuse, 0x6420, R7.reuse ;  /* 0x00006420060e7816 */ /* 0x140fe40000000007 */
[----:B------:R-:W-:Y:S02]  /*28e60*/  PRMT R15, R6, 0x7531, R7 ;  /* 0x00007531060f7816 */ /* 0x000fe40000000007 */
[----:B------:R-:W3:Y:S02]  /*28e70*/  LDSM.16.MT88.4 R4, [R3+0x11000] ;  /* 0x011000000304783b */ /* 0x000ee40000004200 */
[C-C-:B---3--:R-:W-:Y:S02]  /*28e80*/  PRMT R8, R4.reuse, 0x6420, R5.reuse ;  /* 0x0000642004087816 */ /* 0x148fe40000000005 */
[----:B------:R-:W-:Y:S02]  /*28e90*/  PRMT R9, R4, 0x7531, R5 ;  /* 0x0000753104097816 */ /* 0x000fe40000000005 */
[----:B------:R-:W-:-:S02]  /*28ea0*/  PRMT R10, R6, 0x6420, R7 ;  /* 0x00006420060a7816 */ /* 0x000fc40000000007 */
[----:B--2---:R-:W-:Y:S02]  /*28eb0*/  IADD3 R20, R11, 0x8000, R20 ;  /* 0x000080000b147810 */ /* 0x004fe40007ffe014 */
[----:B------:R-:W-:-:S03]  /*28ec0*/  PRMT R11, R6, 0x7531, R7 ;  /* 0x00007531060b7816 */ /* 0x000fc60000000007 */
[----:B------:R-:W-:Y:S04]  /*28ed0*/  STSM.16.M88.4 [R20], R12 ;  /* 0x0000000c14007844 */ /* 0x000fe80000000200 */
[----:B------:R-:W-:Y:S04]  /*28ee0*/  STSM.16.M88.4 [R20+0x1000], R8 ;  /* 0x0010000814007844 */ /* 0x000fe80000000200 */
[----:B------:R-:W2:Y:S02]  /*28ef0*/  LDSM.16.MT88.4 R4, [R2+0x13000] ;  /* 0x013000000204783b */ /* 0x000ea40000004200 */
[----:B--2---:R-:W-:-:S02]  /*28f00*/  PRMT R12, R4, 0x6420, R5 ;  /* 0x00006420040c7816 */ /* 0x004fc40000000005 */
[----:B------:R-:W-:Y:S02]  /*28f10*/  PRMT R13, R4, 0x7531, R5 ;  /* 0x00007531040d7816 */ /* 0x000fe40000000005 */
[C-C-:B------:R-:W-:Y:S02]  /*28f20*/  PRMT R14, R6.reuse, 0x6420, R7.reuse ;  /* 0x00006420060e7816 */ /* 0x140fe40000000007 */
[----:B------:R-:W-:Y:S02]  /*28f30*/  PRMT R15, R6, 0x7531, R7 ;  /* 0x00007531060f7816 */ /* 0x000fe40000000007 */
[----:B------:R-:W2:Y:S04]  /*28f40*/  LDSM.16.MT88.4 R4, [R3+0x13000] ;  /* 0x013000000304783b */ /* 0x000ea80000004200 */
[----:B------:R3:W-:Y:S01]  /*28f50*/  STSM.16.M88.4 [R20+0x2000], R12 ;  /* 0x0020000c14007844 */ /* 0x0007e20000000200 */
[----:B--2---:R-:W-:-:S02]  /*28f60*/  PRMT R8, R4, 0x6420, R5 ;  /* 0x0000642004087816 */ /* 0x004fc40000000005 */
[----:B------:R-:W-:Y:S02]  /*28f70*/  PRMT R9, R4, 0x7531, R5 ;  /* 0x0000753104097816 */ /* 0x000fe40000000005 */
        /* <DEDUP_REMOVED lines=11> */
.L_x_1771:
[----:B------:R-:W4:Y:S01]  /*29030*/  S2R R2, SR_TID.X ;  /* 0x0000000000027919 */ /* 0x000f220000002100 */
[----:B--2---:R2:W-:Y:S01]  /*29040*/  SYNCS.ARRIVE.TRANS64.A1T0 RZ, [R19+URZ+0x28450], RZ ;  /* 0x028450ff13ff79a7 */ /* 0x0045e2000810003f */
[----:B------:R0:W5:Y:S04]  /*29050*/  LDL R6, [R1+0x4] ;  /* 0x0000040001067983 */ /* 0x0001680000100800 */
[----:B------:R0:W5:Y:S01]  /*29060*/  LDL R7, [R1+0xc] ;  /* 0x00000c0001077983 */ /* 0x0001620000100800 */
[----:B----4-:R-:W-:-:S03]  /*29070*/  LOP3.LUT R3, R2, 0x7f, RZ, 0xc0, !PT ;  /* 0x0000007f02037812 */ /* 0x010fc600078ec0ff */
[----:B------:R-:W4:Y:S01]  /*29080*/  LDL R2, [R1+0x18] ;  /* 0x0000180001027983 */ /* 0x000f220000100800 */
[----:B------:R-:W-:Y:S01]  /*29090*/  BAR.SYNC.DEFER_BLOCKING 0x2, 0x80 ;  /* 0x0082000000007b1d */ /* 0x000fe20000010000 */
[----:B------:R-:W-:-:S13]  /*290a0*/  ISETP.NE.AND P0, PT, R3, RZ, PT ;  /* 0x000000ff0300720c */ /* 0x000fda0003f05270 */
[----:B--2---:R-:W-:-:S05]  /*290b0*/  @!P0 VIADD R19, R19, 0x28480 ;  /* 0x0002848013138836 */ /* 0x004fca0000000000 */
[----:B------:R-:W-:-:S04]  /*290c0*/  @!P0 PRMT R19, RZ, 0x654, R19 ;  /* 0x00000654ff138816 */ /* 0x000fc80000000013 */
[----:B------:R0:W-:Y:S01]  /*290d0*/  @!P0 SYNCS.ARRIVE.TRANS64.RED.A1T0 RZ, [R19+URZ], RZ ;  /* 0x000000ff13ff89a7 */ /* 0x0001e2000810043f */
[C---:B----4-:R-:W-:Y:S01]  /*290e0*/  ISETP.GT.AND P0, PT, R0.reuse, R2, PT ;  /* 0x000000020000720c */ /* 0x050fe20003f04270 */
[----:B------:R-:W-:-:S12]  /*290f0*/  VIADD R0, R0, 0xffffffff ;  /* 0xffffffff00007836 */ /* 0x000fd80000000000 */
[----:B0-----:R-:W-:Y:S05]  /*29100*/  @P0 BRA `(.L_x_1772) ;  /* 0xfffffff000300947 */ /* 0x001fea000383ffff */
.L_x_1750:
[----:B------:R-:W4:Y:S01]  /*29110*/  S2R R2, SR_TID.X ;  /* 0x0000000000027919 */ /* 0x000f220000002100 */
[----:B------:R-:W-:Y:S01]  /*29120*/  BSSY B0, `(.L_x_1773) ;  /* 0x0000011000007945 */ /* 0x000fe20003800000 */
[----:B----4-:R-:W-:-:S04]  /*29130*/  LOP3.LUT R2, R2, 0x7f, RZ, 0xc0, !PT ;  /* 0x0000007f02027812 */ /* 0x010fc800078ec0ff */
[----:B------:R-:W-:-:S13]  /*29140*/  ISETP.NE.AND P0, PT, R2, RZ, PT ;  /* 0x000000ff0200720c */ /* 0x000fda0003f05270 */
[----:B------:R-:W-:Y:S05]  /*29150*/  @P0 BRA `(.L_x_1774) ;  /* 0x0000000000340947 */ /* 0x000fea0003800000 */
[----:B------:R-:W4:Y:S01]  /*29160*/  S2R R2, SR_LANEID ;  /* 0x0000000000027919 */ /* 0x000f220000000000 */
[----:B------:R-:W-:Y:S01]  /*29170*/  VOTEU.ANY UR4, UPT, PT ;  /* 0x0000000000047886 */ /* 0x000fe200038e0100 */
[----:B--2---:R-:W2:Y:S01]  /*29180*/  LDC.64 R4, c[0x0][0xc60] ;  /* 0x00031800ff047b82 */ /* 0x004ea20000000a00 */
[----:B------:R-:W4:Y:S02]  /*29190*/  FLO.U32 R0, UR4 ;  /* 0x0000000400007d00 */ /* 0x000f2400080e0000 */
[----:B----4-:R-:W-:-:S06]  /*291a0*/  ISETP.EQ.U32.AND P1, PT, R0, R2, PT ;  /* 0x000000020000720c */ /* 0x010fcc0003f22070 */
[----:B------:R-:W2:Y:S07]  /*291b0*/  POPC R2, UR4 ;  /* 0x0000000400027d09 */ /* 0x000eae0008000000 */
[----:B--2---:R-:W2:Y:S04]  /*291c0*/  @P1 ATOMG.E.ADD.STRONG.GPU PT, R2, desc[UR46][R4.64], R2 ;  /* 0x00000002040219a8 */ /* 0x004ea800081ee1ee */
[----:B--2---:R2:W4:Y:S02]  /*291d0*/  SHFL.IDX PT, R2, R2, R0, 0x1f ;  /* 0x00001f0002027589 */ /* 0x00452400000e0000 */
[----:B--2---:R-:W2:Y:S02]  /*291e0*/  S2R R0, SR_LTMASK ;  /* 0x0000000000007919 */ /* 0x004ea40000003900 */
[----:B--2---:R-:W-:-:S06]  /*291f0*/  LOP3.LUT R0, R0, UR4, RZ, 0xc0, !PT ;  /* 0x0000000400007c12 */ /* 0x004fcc000f8ec0ff */
[----:B------:R-:W4:Y:S02]  /*29200*/  POPC R0, R0 ;  /* 0x0000000000007309 */ /* 0x000f240000000000 */
[----:B----4-:R-:W-:-:S05]  /*29210*/  IADD3 R0, R2, UR37, R0 ;  /* 0x0000002502007c10 */ /* 0x010fca000fffe000 */
[----:B------:R4:W-:Y:S02]  /*29220*/  STL [R1+0x10], R0 ;  /* 0x0000100001007387 */ /* 0x0009e40000100800 */
.L_x_1774:
[----:B------:R-:W-:Y:S05]  /*29230*/  BSYNC B0 ;  /* 0x0000000000007941 */ /* 0x000fea0003800000 */
.L_x_1773:
[----:B------:R-:W-:-:S06]  /*29240*/  UISETP.NE.AND UP0, UPT, UR36, 0x3, UPT ;  /* 0x000000032400788c */ /* 0x000fcc000bf05270 */
[----:B------:R-:W-:-:S13]  /*29250*/  PLOP3.LUT P1, PT, PT, PT, UP0, 0x80, 0x0 ;  /* 0x000000000000781c */ /* 0x000fda0003f2f008 */
[----:B------:R-:W-:Y:S05]  /*29260*/  @!P1 BRA `(.L_x_1775) ;  /* 0x0000000000049947 */ /* 0x000fea0003800000 */
[----:B------:R-:W-:Y:S01]  /*29270*/  BPT.TRAP 0x1 ;  /* 0x000000040000795c */ /* 0x000fe20000300000 */
.L_x_1775:
[----:B------:R-:W2:Y:S04]  /*29280*/  LDL R3, [R1+0xc] ;  /* 0x00000c0001037983 */ /* 0x000ea80000100800 */
[----:B------:R-:W3:Y:S01]  /*29290*/  LDL R2, [R1+0x4] ;  /* 0x0000040001027983 */ /* 0x000ee20000100800 */
[----:B----4-:R-:W-:Y:S01]  /*292a0*/  IMAD.U32 R0, RZ, RZ, UR38 ;  /* 0x00000026ff007e24 */ /* 0x010fe2000f8e00ff */
[----:B------:R-:W-:Y:S04]  /*292b0*/  BSSY B0, `(.L_x_1776) ;  /* 0x0000007000007945 */ /* 0x000fe80003800000 */
[----:B------:R-:W-:-:S02]  /*292c0*/  ISETP.NE.AND P2, PT, R0, 0x3, PT ;  /* 0x000000030000780c */ /* 0x000fc40003f45270 */
[----:B--2---:R-:W-:-:S04]  /*292d0*/  LOP3.LUT R0, R3, 0x1, RZ, 0x3c, !PT ;  /* 0x0000000103007812 */ /* 0x004fc800078e3cff */
[----:B------:R-:W-:Y:S01]  /*292e0*/  SHF.L.U32 R0, R0, 0x1f, RZ ;  /* 0x0000001f00007819 */ /* 0x000fe200000006ff */
[----:B---3--:R-:W-:-:S04]  /*292f0*/  IMAD R16, R2, 0x8, R18 ;  /* 0x0000000802107824 */ /* 0x008fc800078e0212 */
[----:B------:R-:W2:Y:S02]  /*29300*/  SYNCS.PHASECHK.TRANS64.TRYWAIT P1, [R16+URZ+0x28470], R0 ;  /* 0x02847000100075a7 */ /* 0x000ea4000802017f */
[----:B--2---:R-:W-:Y:S05]  /*29310*/  @!P1 BRA `(.L_x_1777) ;  /* 0x0000008800309947 */ /* 0x004fea0003800000 */
.L_x_2068:
[----:B------:R-:W-:Y:S05]  /*29320*/  BSYNC B0 ;  /* 0x0000000000007941 */ /* 0x000fea0003800000 */
.L_x_1776:
[----:B------:R-:W-:Y:S05]  /*29330*/  @!P2 BRA `(.L_x_1778) ;  /* 0x000000000004a947 */ /* 0x000fea0003800000 */
[----:B------:R-:W-:Y:S01]  /*29340*/  BPT.TRAP 0x1 ;  /* 0x000000040000795c */ /* 0x000fe20000300000 */
.L_x_1778:
[----:B--2---:R-:W2:Y:S02]  /*29350*/  LDL R0, [R1+0xc] ;  /* 0x00000c0001007983 */ /* 0x004ea40000100800 */
[----:B--2---:R-:W-:-:S04]  /*29360*/  SHF.L.U32 R0, R0, 0x1f, RZ ;  /* 0x0000001f00007819 */ /* 0x004fc800000006ff */
[----:B------:R-:W2:Y:S02]  /*29370*/  SYNCS.PHASECHK.TRANS64.TRYWAIT P1, [R16+URZ+0x28460], R0 ;  /* 0x02846000100075a7 */ /* 0x000ea4000802017f */
[----:B--2---:R-:W-:Y:S05]  /*29380*/  @!P1 BRA `(.L_x_1779) ;  /* 0x0000008800289947 */ /* 0x004fea0003800000 */
.L_x_2069:
[----:B------:R-:W2:Y:S04]  /*29390*/  LDL R17, [R1+0x4] ;  /* 0x0000040001117983 */ /* 0x000ea80000100800 */
[----:B------:R-:W3:Y:S04]  /*293a0*/  LDL R2, [R1+0x34] ;  /* 0x0000340001027983 */ /* 0x000ee80000100800 */
[----:B------:R-:W4:Y:S04]  /*293b0*/  LDL R3, [R1+0x38] ;  /* 0x0000380001037983 */ /* 0x000f280000100800 */
[----:B------:R-:W4:Y:S04]  /*293c0*/  LDL R12, [R1+0x2c] ;  /* 0x00002c00010c7983 */ /* 0x000f280000100800 */
[----:B------:R-:W4:Y:S01]  /*293d0*/  LDL R19, [R1+0x30] ;  /* 0x0000300001137983 */ /* 0x000f220000100800 */
[----:B------:R-:W-:Y:S05]  /*293e0*/  WARPSYNC.ALL ;  /* 0x0000000000007948 */ /* 0x000fea0003800000 */
[----:B--2---:R-:W-:-:S05]  /*293f0*/  IMAD.SHL.U32 R0, R17, 0x4000, RZ ;  /* 0x0000400011007824 */ /* 0x004fca00078e00ff */
[----:B---3--:R-:W-:-:S05]  /*29400*/  LOP3.LUT R2, R0, R2, RZ, 0xfc, !PT ;  /* 0x0000000200027212 */ /* 0x008fca00078efcff */
[----:B------:R-:W-:-:S05]  /*29410*/  IMAD.IADD R2, R18, 0x1, R2 ;  /* 0x0000000112027824 */ /* 0x000fca00078e0202 */
[----:B-----5:R-:W2:Y:S01]  /*29420*/  LDSM.16.MT88.4 R4, [R2+0x10000] ;  /* 0x010000000204783b */ /* 0x020ea20000004200 */
[----:B----4-:R-:W-:Y:S01]  /*29430*/  IMAD.IADD R3, R3, 0x1, R2 ;  /* 0x0000000103037824 */ /* 0x010fe200078e0202 */
[----:B------:R-:W-:Y:S02]  /*29440*/  LOP3.LUT R0, R0, R12, RZ, 0xfc, !PT ;  /* 0x0000000c00007212 */ /* 0x000fe400078efcff */
[C-C-:B--2---:R-:W-:Y:S02]  /*29450*/  PRMT R8, R4.reuse, 0x6420, R5.reuse ;  /* 0x0000642004087816 */ /* 0x144fe40000000005 */
[----:B------:R-:W-:Y:S02]  /*29460*/  PRMT R9, R4, 0x7531, R5 ;  /* 0x0000753104097816 */ /* 0x000fe40000000005 */
[C-C-:B------:R-:W-:Y:S02]  /*29470*/  PRMT R10, R6.reuse, 0x6420, R7.reuse ;  /* 0x00006420060a7816 */ /* 0x140fe40000000007 */
[----:B------:R-:W-:-:S02]  /*29480*/  PRMT R11, R6, 0x7531, R7 ;  /* 0x00007531060b7816 */ /* 0x000fc40000000007 */
[----:B------:R-:W2:Y:S01]  /*29490*/  LDSM.16.MT88.4 R4, [R3+0x10000] ;  /* 0x010000000304783b */ /* 0x000ea20000004200 */
[----:B------:R-:W-:-:S05]  /*294a0*/  IMAD.IADD R0, R18, 0x1, R0 ;  /* 0x0000000112007824 */ /* 0x000fca00078e0200 */
[----:B------:R2:W-:Y:S02]  /*294b0*/  STSM.16.M88.4 [R0+0x8000], R8 ;  /* 0x0080000800007844 */ /* 0x0005e40000000200 */
[C-C-:B--2---:R-:W-:Y:S02]  /*294c0*/  PRMT R8, R4.reuse, 0x6420, R5.reuse ;  /* 0x0000642004087816 */ /* 0x144fe40000000005 */
        /* <DEDUP_REMOVED lines=21> */
[----:B------:R-:W2:Y:S01]  /*29620*/  LDSM.16.MT88.4 R4, [R3+0x11000] ;  /* 0x011000000304783b */ /* 0x000ea20000004200 */
[----:B------:R-:W-:-:S05]  /*29630*/  IADD3 R0, R19, 0x8000, R0 ;  /* 0x0000800013007810 */ /* 0x000fca0007ffe000 */
[----:B------:R-:W-:Y:S01]  /*29640*/  STSM.16.M88.4 [R0], R12 ;  /* 0x0000000c00007844 */ /* 0x000fe20000000200 */
        /* <DEDUP_REMOVED lines=11> */
[----:B------:R3:W-:Y:S01]  /*29700*/  STSM.16.M88.4 [R0+0x2000], R12 ;  /* 0x0020000c00007844 */ /* 0x0007e20000000200 */
[C-C-:B--2---:R-:W-:Y:S02]  /*29710*/  PRMT R8, R4.reuse, 0x6420, R5.reuse ;  /* 0x0000642004087816 */ /* 0x144fe40000000005 */
        /* <DEDUP_REMOVED lines=12> */
.L_x_1780:
[----:B------:R-:W4:Y:S01]  /*297e0*/  LDL.LU R3, [R1+0xc] ;  /* 0x00000c0001037983 */ /* 0x000f220000300800 */
[----:B--2---:R2:W-:Y:S01]  /*297f0*/  SYNCS.ARRIVE.TRANS64.A1T0 RZ, [R16+URZ+0x28450], RZ ;  /* 0x028450ff10ff79a7 */ /* 0x0045e2000810003f */
[----:B---3--:R-:W-:Y:S02]  /*29800*/  VIADD R0, R17, 0x1 ;  /* 0x0000000111007836 */ /* 0x008fe40000000000 */
[----:B--2---:R-:W-:-:S05]  /*29810*/  @!P0 VIADD R16, R16, 0x28480 ;  /* 0x0002848010108836 */ /* 0x004fca0000000000 */
[----:B------:R-:W-:Y:S01]  /*29820*/  @!P0 PRMT R16, RZ, 0x654, R16 ;  /* 0x00000654ff108816 */ /* 0x000fe20000000010 */
[----:B------:R-:W-:Y:S06]  /*29830*/  BAR.SYNC.DEFER_BLOCKING 0x2, 0x80 ;  /* 0x0082000000007b1d */ /* 0x000fec0000010000 */
[----:B------:R2:W-:Y:S01]  /*29840*/  @!P0 SYNCS.ARRIVE.TRANS64.RED.A1T0 RZ, [R16+URZ], RZ ;  /* 0x000000ff10ff89a7 */ /* 0x0005e2000810043f */
[----:B------:R-:W-:-:S04]  /*29850*/  ISETP.NE.AND P0, PT, R0, 0x2, PT ;  /* 0x000000020000780c */ /* 0x000fc80003f05270 */
[----:B------:R-:W-:Y:S02]  /*29860*/  SEL R2, RZ, 0x1, P0 ;  /* 0x00000001ff027807 */ /* 0x000fe40000000000 */
[----:B------:R-:W-:-:S05]  /*29870*/  SEL R0, R0, RZ, P0 ;  /* 0x000000ff00007207 */ /* 0x000fca0000000000 */
[----:B------:R2:W-:Y:S01]  /*29880*/  STL [R1+0x4], R0 ;  /* 0x0000040001007387 */ /* 0x0005e20000100800 */
[----:B----4-:R-:W-:-:S05]  /*29890*/  LOP3.LUT R3, R3, R2, RZ, 0x3c, !PT ;  /* 0x0000000203037212 */ /* 0x010fca00078e3cff */
[----:B------:R2:W-:Y:S02]  /*298a0*/  STL [R1+0xc], R3 ;  /* 0x00000c0301007387 */ /* 0x0005e40000100800 */
.L_x_1725:
[----:B--23--:R-:W2:Y:S02]  /*298b0*/  LDL R0, [R1] ;  /* 0x0000000001007983 */ /* 0x00cea40000100800 */
[----:B--2---:R-:W-:-:S13]  /*298c0*/  LOP3.LUT P0, RZ, R0, 0x2, RZ, 0xc0, !PT ;  /* 0x0000000200ff7812 */ /* 0x004fda000780c0ff */
[----:B------:R-:W-:Y:S05]  /*298d0*/  @!P0 BRA `(.L_x_1781) ;  /* 0x00000000002c8947 */ /* 0x000fea0003800000 */
[----:B------:R-:W-:Y:S05]  /*298e0*/  WARPSYNC.ALL ;  /* 0x0000000000007948 */ /* 0x000fea0003800000 */
[----:B------:R-:W2:Y:S08]  /*298f0*/  S2UR UR5, SR_CgaCtaId ;  /* 0x00000000000579c3 */ /* 0x000eb00000008800 */
[----:B------:R-:W-:Y:S06]  /*29900*/  BAR.SYNC.DEFER_BLOCKING 0x5, 0x180 ;  /* 0x0146000000007b1d */ /* 0x000fec0000010000 */
[----:B------:R-:W-:-:S02]  /*29910*/  UMOV UR4, 0x400 ;  /* 0x0000040000047882 */ /* 0x000fc40000000000 */
[----:B--2---:R-:W-:-:S06]  /*29920*/  ULEA UR4, UR5, UR4, 0x18 ;  /* 0x0000000405047291 */ /* 0x004fcc000f8ec03f */
[----:B------:R-:W-:-:S05]  /*29930*/  IMAD.U32 R18, RZ, RZ, UR4 ;  /* 0x00000004ff127e24 */ /* 0x000fca000f8e00ff */
[----:B-1----:R-:W1:Y:S04]  /*29940*/  LDS.128 R4, [R18+0x284d0] ;  /* 0x0284d00012047984 */ /* 0x002e680000000c00 */
[----:B-1----:R1:W-:Y:S04]  /*29950*/  STL.64 [R1+0x10], R4 ;  /* 0x0000100401007387 */ /* 0x0023e80000100a00 */
[----:B------:R1:W-:Y:S01]  /*29960*/  STL.64 [R1+0x18], R6 ;  /* 0x0000180601007387 */ /* 0x0003e20000100a00 */
[----:B------:R-:W-:Y:S06]  /*29970*/  BAR.ARV 0x4, 0x180 ;  /* 0x0106000000007b1d */ /* 0x000fec0000002000 */
[----:B------:R-:W-:Y:S05]  /*29980*/  BRA `(.L_x_1782) ;  /* 0x0000001000407947 */ /* 0x000fea0003800000 */
.L_x_1781:
[----:B------:R-:W2:Y:S01]  /*29990*/  S2R R0, SR_TID.X ;  /* 0x0000000000007919 */ /* 0x000ea20000002100 */
[----:B------:R-:W-:Y:S01]  /*299a0*/  UMOV UR4, 0xffffffff ;  /* 0xffffffff00047882 */ /* 0x000fe20000000000 */
[----:B--2---:R-:W-:-:S04]  /*299b0*/  LOP3.LUT R16, R0, 0x1f, RZ, 0xc0, !PT ;  /* 0x0000001f00107812 */ /* 0x004fc800078ec0ff */
[----:B------:R-:W-:Y:S01]  /*299c0*/  ISETP.NE.AND P0, PT, R16, 0x1f, PT ;  /* 0x0000001f1000780c */ /* 0x000fe20003f05270 */
[----:B------:R-:W-:-:S12]  /*299d0*/  BRA.DIV UR4, `(.L_x_1783) ;  /* 0x0000008204a87947 */ /* 0x000fd8000b800000 */
[----:B------:R-:W2:Y:S01]  /*299e0*/  LDL.LU R0, [R1+0x10] ;  /* 0x0000100001007983 */ /* 0x000ea20000300800 */
[----:B------:R-:W-:-:S03]  /*299f0*/  ULDC UR4, c[0x0][0xc3c] ;  /* 0x00030f0000047ab9 */ /* 0x000fc60000000800 */
[----:B------:R-:W1:Y:S01]  /*29a00*/  LDL R2, [R1+0x1c] ;  /* 0x00001c0001027983 */ /* 0x000e620000100800 */
[----:B--2---:R-:W-:Y:S02]  /*29a10*/  IMAD.MOV.U32 R11, RZ, RZ, R0 ;  /* 0x000000ffff0b7224 */ /* 0x004fe400078e0000 */
[----:B-1----:R-:W-:-:S05]  /*29a20*/  IMAD.IADD R4, R2, 0x1, R16 ;  /* 0x0000000102047824 */ /* 0x002fca00078e0210 */
[----:B------:R-:W-:-:S13]  /*29a30*/  ISETP.GE.OR P1, PT, R4, UR4, !P0 ;  /* 0x0000000404007c0c */ /* 0x000fda000c726670 */
[----:B------:R-:W1:Y:S08]  /*29a40*/  @!P1 LDC.64 R2, c[0x0][0xc80] ;  /* 0x00032000ff029b82 */ /* 0x000e700000000a00 */
[----:B------:R-:W2:Y:S01]  /*29a50*/  @!P1 LDC.64 R6, c[0x0][0xc78] ;  /* 0x00031e00ff069b82 */ /* 0x000ea20000000a00 */
[----:B-1----:R-:W-:-:S05]  /*29a60*/  @!P1 IMAD.WIDE R2, R4, 0x4, R2 ;  /* 0x0000000404029825 */ /* 0x002fca00078e0202 */
[----:B------:R2:W3:Y:S02]  /*29a70*/  @!P1 LDG.E R0, desc[UR46][R2.64] ;  /* 0x0000002e02009981 */ /* 0x0004e4000c1e1900 */
[----:B--2---:R-:W-:-:S06]  /*29a80*/  @!P1 IMAD.WIDE R2, R4, 0x4, R6 ;  /* 0x0000000404029825 */ /* 0x004fcc00078e0206 */
[----:B------:R-:W2:Y:S01]  /*29a90*/  @!P1 LDG.E R2, desc[UR46][R2.64] ;  /* 0x0000002e02029981 */ /* 0x000ea2000c1e1900 */
[----:B------:R-:W-:Y:S01]  /*29aa0*/  IMAD.MOV.U32 R4, RZ, RZ, RZ ;  /* 0x000000ffff047224 */ /* 0x000fe200078e00ff */
[C---:B------:R-:W-:Y:S01]  /*29ab0*/  ISETP.GE.U32.AND P2, PT, R16.reuse, 0x2, PT ;  /* 0x000000021000780c */ /* 0x040fe20003f46070 */
[----:B------:R-:W-:Y:S01]  /*29ac0*/  IMAD.MOV.U32 R6, RZ, RZ, RZ ;  /* 0x000000ffff067224 */ /* 0x000fe200078e00ff */
[C---:B------:R-:W-:Y:S01]  /*29ad0*/  ISETP.GE.U32.AND P3, PT, R16.reuse, 0x4, PT ;  /* 0x000000041000780c */ /* 0x040fe20003f66070 */
[----:B------:R-:W-:Y:S01]  /*29ae0*/  SHFL.IDX PT, R5, R11, RZ, 0x1f ;  /* 0x00001fff0b057589 */ /* 0x000fe200000e0000 */
[C---:B------:R-:W-:Y:S01]  /*29af0*/  ISETP.GE.U32.AND P4, PT, R16.reuse, 0x8, PT ;  /* 0x000000081000780c */ /* 0x040fe20003f86070 */
[----:B------:R-:W-:Y:S01]  /*29b00*/  IMAD.MOV.U32 R8, RZ, RZ, RZ ;  /* 0x000000ffff087224 */ /* 0x000fe200078e00ff */
[----:B------:R-:W-:Y:S01]  /*29b10*/  ISETP.GE.U32.AND P5, PT, R16, 0x10, PT ;  /* 0x000000101000780c */ /* 0x000fe20003fa6070 */
[----:B------:R-:W-:Y:S01]  /*29b20*/  SHFL.IDX PT, R10, R11, 0x1, 0x1f ;  /* 0x00201f000b0a7f89 */ /* 0x000fe200000e0000 */
[----:B---3--:R-:W-:-:S02]  /*29b30*/  @!P1 IMAD.MOV.U32 R4, RZ, RZ, R0 ;  /* 0x000000ffff049224 */ /* 0x008fc400078e0000 */
[----:B--2---:R-:W-:Y:S01]  /*29b40*/  @!P1 IMAD.MOV.U32 R6, RZ, RZ, R2 ;  /* 0x000000ffff069224 */ /* 0x004fe200078e0002 */
[----:B------:R-:W-:-:S03]  /*29b50*/  ISETP.NE.AND P1, PT, R16, RZ, PT ;  /* 0x000000ff1000720c */ /* 0x000fc60003f25270 */
[----:B------:R-:W-:-:S05]  /*29b60*/  IMAD R0, R6, R4, RZ ;  /* 0x0000000406007224 */ /* 0x000fca00078e02ff */
        /* <DEDUP_REMOVED lines=15> */
[----:B------:R1:W2:Y:S02]  /*29c60*/  SHFL.IDX PT, R9, R3, 0x1f, 0x1f ;  /* 0x03e01f0003097f89 */ /* 0x0002a400000e0000 */
.L_x_2079:
[----:B------:R-:W-:Y:S01]  /*29c70*/  ULDC UR4, c[0x0][0xc38] ;  /* 0x00030e0000047ab9 */ /* 0x000fe20000000800 */
[----:B------:R-:W-:Y:S02]  /*29c80*/  IMAD.MOV.U32 R7, RZ, RZ, R3 ;  /* 0x000000ffff077224 */ /* 0x000fe400078e0003 */
[----:B------:R-:W-:-:S04]  /*29c90*/  IMAD.U32 R2, RZ, RZ, UR4 ;  /* 0x00000004ff027e24 */ /* 0x000fc8000f8e00ff */
[----:B--2---:R-:W-:-:S04]  /*29ca0*/  IMAD R9, R9, R2, RZ ;  /* 0x0000000209097224 */ /* 0x004fc800078e02ff */
[----:B------:R-:W-:-:S05]  /*29cb0*/  IMAD.IADD R0, R10, 0x1, R9 ;  /* 0x000000010a007824 */ /* 0x000fca00078e0209 */
[----:B------:R-:W-:-:S13]  /*29cc0*/  ISETP.GT.AND P6, PT, R0, R5, PT ;  /* 0x000000050000720c */ /* 0x000fda0003fc4270 */
[----:B------:R-:W-:Y:S05]  /*29cd0*/  @P6 BRA `(.L_x_1784) ;  /* 0x0000000000b06947 */ /* 0x000fea0003800000 */
.L_x_1787:
[----:B-1----:R-:W2:Y:S01]  /*29ce0*/  LDL.LU R3, [R1+0x1c] ;  /* 0x00001c0001037983 */ /* 0x002ea20000300800 */
[----:B------:R-:W1:Y:S01]  /*29cf0*/  LDC R2, c[0x0][0xc3c] ;  /* 0x00030f00ff027b82 */ /* 0x000e620000000800 */
[----:B--2---:R-:W-:-:S05]  /*29d00*/  VIADD R3, R3, 0x1f ;  /* 0x0000001f03037836 */ /* 0x004fca0000000000 */
[----:B-1----:R-:W-:-:S13]  /*29d10*/  ISETP.GE.AND P6, PT, R3, R2, PT ;  /* 0x000000020300720c */ /* 0x002fda0003fc6270 */
[----:B------:R-:W-:Y:S05]  /*29d20*/  @P6 BRA `(.L_x_1785) ;  /* 0x0000000800f06947 */ /* 0x000fea0003800000 */
[----:B------:R-:W1:Y:S01]  /*29d30*/  S2R R4, SR_TID.X ;  /* 0x0000000000047919 */ /* 0x000e620000002100 */
[----:B------:R2:W-:Y:S01]  /*29d40*/  STL [R1+0x1c], R3 ;  /* 0x00001c0301007387 */ /* 0x0005e20000100800 */
[----:B-1----:R-:W-:-:S05]  /*29d50*/  LOP3.LUT R4, R4, 0x1f, RZ, 0xc0, !PT ;  /* 0x0000001f04047812 */ /* 0x002fca00078ec0ff */
[----:B------:R-:W-:Y:S02]  /*29d60*/  IMAD.IADD R6, R3, 0x1, R4 ;  /* 0x0000000103067824 */ /* 0x000fe400078e0204 */
[----:B------:R-:W-:-:S03]  /*29d70*/  IMAD.MOV.U32 R4, RZ, RZ, RZ ;  /* 0x000000ffff047224 */ /* 0x000fc600078e00ff */
[----:B------:R-:W-:-:S13]  /*29d80*/  ISETP.GE.OR P6, PT, R6, R2, !P0 ;  /* 0x000000020600720c */ /* 0x000fda00047c6670 */
[----:B--2---:R-:W1:Y:S02]  /*29d90*/  @!P6 LDC.64 R2, c[0x0][0xc80] ;  /* 0x00032000ff02eb82 */ /* 0x004e640000000a00 */
[----:B-1----:R-:W-:-:S05]  /*29da0*/  @!P6 IMAD.WIDE R2, R6, 0x4, R2 ;  /* 0x000000040602e825 */ /* 0x002fca00078e0202 */
[----:B------:R1:W2:Y:S02]  /*29db0*/  @!P6 LDG.E R4, desc[UR46][R2.64] ;  /* 0x0000002e0204e981 */ /* 0x0002a4000c1e1900 */
[----:B-1----:R-:W1:Y:S02]  /*29dc0*/  @!P6 LDC.64 R2, c[0x0][0xc78] ;  /* 0x00031e00ff02eb82 */ /* 0x002e640000000a00 */
[----:B-1----:R-:W-:-:S04]  /*29dd0*/  @!P6 IMAD.WIDE R2, R6, 0x4, R2 ;  /* 0x000000040602e825 */ /* 0x002fc800078e0202 */
[----:B------:R-:W-:-:S06]  /*29de0*/  IMAD.MOV.U32 R6, RZ, RZ, RZ ;  /* 0x000000ffff067224 */ /* 0x000fcc00078e00ff */
[----:B------:R-:W2:Y:S01]  /*29df0*/  @!P6 LDG.E R6, desc[UR46][R2.64] ;  /* 0x0000002e0206e981 */ /* 0x000ea2000c1e1900 */
[----:B------:R-:W-:Y:S01]  /*29e00*/  UMOV UR4, 0xffffffff ;  /* 0xffffffff00047882 */ /* 0x000fe20000000000 */
[----:B--2---:R-:W-:Y:S02]  /*29e10*/  IMAD R2, R6, R4, RZ ;  /* 0x0000000406027224 */ /* 0x004fe400078e02ff */
[----:B------:R-:W-:Y:S05]  /*29e20*/  BRA.DIV UR4, `(.L_x_1786) ;  /* 0x0000008204f47947 */ /* 0x000fea000b800000 */
        /* <DEDUP_REMOVED lines=16> */
.L_x_2087:
[----:B------:R-:W-:Y:S02]  /*29f30*/  ULDC UR4, c[0x0][0xc38] ;  /* 0x00030e0000047ab9 */ /* 0x000fe40000000800 */
[----:B------:R-:W-:-:S04]  /*29f40*/  IMAD.U32 R2, RZ, RZ, UR4 ;  /* 0x00000004ff027e24 */ /* 0x000fc8000f8e00ff */
[----:B--2---:R-:W-:-:S04]  /*29f50*/  IMAD R9, R9, R2, RZ ;  /* 0x0000000209097224 */ /* 0x004fc800078e02ff */
[----:B------:R-:W-:-:S05]  /*29f60*/  IMAD.IADD R0, R9, 0x1, R0 ;  /* 0x0000000109007824 */ /* 0x000fca00078e0200 */
[----:B------:R-:W-:-:S13]  /*29f70*/  ISETP.GT.AND P6, PT, R0, R5, PT ;  /* 0x000000050000720c */ /* 0x000fda0003fc4270 */
[----:B------:R-:W-:Y:S05]  /*29f80*/  @!P6 BRA `(.L_x_1787) ;  /* 0xfffffffc0054e947 */ /* 0x000fea000383ffff */
[----:B------:R-:W-:-:S07]  /*29f90*/  IMAD.MOV.U32 R7, RZ, RZ, R3 ;  /* 0x000000ffff077224 */ /* 0x000fce00078e0003 */
.L_x_1784:
[----:B------:R-:W-:Y:S01]  /*29fa0*/  IMAD.IADD R9, R0, 0x1, -R9 ;  /* 0x0000000100097824 */ /* 0x000fe200078e0a09 */
[----:B------:R-:W-:-:S03]  /*29fb0*/  UMOV UR4, 0xffffffff ;  /* 0xffffffff00047882 */ /* 0x000fc60000000000 */
[----:B------:R-:W-:-:S05]  /*29fc0*/  IMAD R0, R7, R2, R9 ;  /* 0x0000000207007224 */ /* 0x000fca00078e0209 */
[----:B------:R-:W-:Y:S01]  /*29fd0*/  ISETP.GT.AND P6, PT, R0, R5, PT ;  /* 0x000000050000720c */ /* 0x000fe20003fc4270 */
[----:B------:R-:W-:-:S12]  /*29fe0*/  BRA.DIV UR4, `(.L_x_1788) ;  /* 0x00000086045c7947 */ /* 0x000fd8000b800000 */
[----:B------:R-:W2:Y:S01]  /*29ff0*/  LDL.LU R10, [R1+0x1c] ;  /* 0x00001c00010a7983 */ /* 0x000ea20000300800 */
[----:B-1----:R-:W-:-:S04]  /*2a000*/  VOTE.ANY R3, PT, !P6 ;  /* 0x0000000000037806 */ /* 0x002fc800070e0100 */
[----:B------:R-:W1:Y:S02]  /*2a010*/  POPC R0, R3 ;  /* 0x0000000300007309 */ /* 0x000e640000000000 */
[----:B-1----:R1:W3:Y:S04]  /*2a020*/  SHFL.IDX PT, R4, R4, R0, 0x1f ;  /* 0x00001f0004047589 */ /* 0x0022e800000e0000 */
[----:B------:R1:W4:Y:S01]  /*2a030*/  SHFL.IDX PT, R6, R6, R0, 0x1f ;  /* 0x00001f0006067589 */ /* 0x00032200000e0000 */
[----:B--2---:R-:W-:-:S05]  /*2a040*/  IMAD.IADD R10, R0, 0x1, R10 ;  /* 0x00000001000a7824 */ /* 0x004fca00078e020a */
[----:B---34-:R1:W-:Y:S02]  /*2a050*/  STL [R1+0x1c], R10 ;  /* 0x00001c0a01007387 */ /* 0x0183e40000100800 */
.L_x_2092:
[----:B------:R-:W-:-:S13]  /*2a060*/  ISETP.NE.AND P0, PT, R3, RZ, PT ;  /* 0x000000ff0300720c */ /* 0x000fda0003f05270 */
[----:B------:R-:W-:Y:S05]  /*2a070*/  @!P0 BRA `(.L_x_1789) ;  /* 0x0000000000148947 */ /* 0x000fea0003800000 */
[----:B------:R-:W-:Y:S01]  /*2a080*/  UMOV UR4, 0xffffffff ;  /* 0xffffffff00047882 */ /* 0x000fe20000000000 */
[----:B-1----:R-:W-:Y:S02]  /*2a090*/  VIADD R0, R0, 0xffffffff ;  /* 0xffffffff00007836 */ /* 0x002fe40000000000 */
[----:B------:R-:W-:Y:S05]  /*2a0a0*/  BRA.DIV UR4, `(.L_x_1790) ;  /* 0x0000008604947947 */ /* 0x000fea000b800000 */
[----:B------:R1:W2:Y:S02]  /*2a0b0*/  SHFL.IDX PT, R0, R7, R0, 0x1f ;  /* 0x00001f0007007589 */ /* 0x0002a400000e0000 */
.L_x_2095:
[----:B--2---:R-:W-:-:S07]  /*2a0c0*/  IMAD.MOV.U32 R8, RZ, RZ, R0 ;  /* 0x000000ffff087224 */ /* 0x004fce00078e0000 */
.L_x_1789:
[----:B------:R-:W-:Y:S01]  /*2a0d0*/  ISETP.NE.AND P0, PT, R6, 0x1, PT ;  /* 0x000000010600780c */ /* 0x000fe20003f05270 */
[----:B-1----:R-:W-:-:S05]  /*2a0e0*/  IMAD R0, R8, R2, R9 ;  /* 0x0000000208007224 */ /* 0x002fca00078e0209 */
[----:B------:R1:W-:Y:S02]  /*2a0f0*/  STL [R1+0x10], R0 ;  /* 0x0000100001007387 */ /* 0x0003e40000100800 */
[----:B-1----:R-:W-:-:S05]  /*2a100*/  IMAD.IADD R0, R5, 0x1, -R0 ;  /* 0x0000000105007824 */ /* 0x002fca00078e0a00 */
[----:B------:R-:W-:Y:S05]  /*2a110*/  @!P0 BRA `(.L_x_1791) ;  /* 0x0000000000e48947 */ /* 0x000fea0003800000 */
[----:B------:R-:W-:-:S04]  /*2a120*/  IABS R5, R4 ;  /* 0x0000000400057213 */ /* 0x000fc80000000000 */
        /* <DEDUP_REMOVED lines=19> */
[----:B------:R-:W1:Y:S07]  /*2a260*/  I2F.RP R2, R5 ;  /* 0x0000000500027306 */ /* 0x000e6e0000209400 */
[----:B------:R-:W-:Y:S01]  /*2a270*/  @P0 VIADD R8, R8, 0x1 ;  /* 0x0000000108080836 */ /* 0x000fe20000000000 */
[----:B-1----:R-:W1:Y:S02]  /*2a280*/  MUFU.RCP R2, R2 ;  /* 0x0000000200027308 */ /* 0x002e640000001000 */
[----:B-1----:R-:W-:-:S06]  /*2a290*/  VIADD R2, R2, 0xffffffe ;  /* 0x0ffffffe02027836 */ /* 0x002fcc0000000000 */
[----:B------:R-:W1:Y:S02]  /*2a2a0*/  F2I.FTZ.U32.TRUNC.NTZ R3, R2 ;  /* 0x0000000200037305 */ /* 0x000e64000021f000 */
[----:B-1----:R-:W-:-:S04]  /*2a2b0*/  IMAD.MOV R2, RZ, RZ, -R3 ;  /* 0x000000ffff027224 */ /* 0x002fc800078e0a03 */
        /* <DEDUP_REMOVED lines=25> */
[----:B------:R-:W-:-:S04]  /*2a450*/  IMAD.MOV R2, RZ, RZ, -R7 ;  /* 0x000000ffff027224 */ /* 0x000fc800078e0a07 */
[C---:B------:R-:W-:Y:S02]  /*2a460*/  IMAD R2, R6.reuse, R2, R3 ;  /* 0x0000000206027224 */ /* 0x040fe400078e0203 */
[----:B------:R-:W-:-:S04]  /*2a470*/  IMAD R6, R6, 0x1000000, R7 ;  /* 0x0100000006067824 */ /* 0x000fc800078e0207 */
[----:B------:R-:W-:-:S05]  /*2a480*/  IMAD R2, R2, 0x10000, R6 ;  /* 0x0001000002027824 */ /* 0x000fca00078e0206 */
[----:B------:R1:W-:Y:S01]  /*2a490*/  STL [R1+0x18], R2 ;  /* 0x0000180201007387 */ /* 0x0003e20000100800 */
[----:B------:R-:W-:Y:S05]  /*2a4a0*/  BRA `(.L_x_1792) ;  /* 0x0000000400007947 */ /* 0x000fea0003800000 */
.L_x_1791:
[----:B------:R-:W2:Y:S01]  /*2a4b0*/  LDL R3, [R1+0x1c] ;  /* 0x00001c0001037983 */ /* 0x000ea20000100800 */
[----:B------:R-:W2:Y:S02]  /*2a4c0*/  LDC.64 R6, c[0x0][0xc90] ;  /* 0x00032400ff067b82 */ /* 0x000ea40000000a00 */
[----:B--2---:R-:W-:-:S05]  /*2a4d0*/  IMAD.WIDE R6, R3, 0x4, R6 ;  /* 0x0000000403067825 */ /* 0x004fca00078e0206 */
[----:B------:R-:W2:Y:S02]  /*2a4e0*/  LDG.E R3, desc[UR46][R6.64] ;  /* 0x0000002e06037981 */ /* 0x000ea4000c1e1900 */
[----:B--2---:R-:W-:-:S05]  /*2a4f0*/  IMAD R9, R4, R3, RZ ;  /* 0x0000000304097224 */ /* 0x004fca00078e02ff */
        /* <DEDUP_REMOVED lines=21> */
[----:B------:R-:W-:-:S04]  /*2a650*/  @P0 VIADD R8, R8, 0x1 ;  /* 0x0000000108080836 */ /* 0x000fc80000000000 */
[----:B------:R-:W-:-:S04]  /*2a660*/  IMAD.MOV.U32 R5, RZ, RZ, R8 ;  /* 0x000000ffff057224 */ /* 0x000fc800078e0008 */
        /* <DEDUP_REMOVED lines=8> */
[----:B------:R-:W1:Y:S08]  /*2a6f0*/  I2F.RP R2, R8 ;  /* 0x0000000800027306 */ /* 0x000e700000209400 */
[----:B-1----:R-:W1:Y:S02]  /*2a700*/  MUFU.RCP R2, R2 ;  /* 0x0000000200027308 */ /* 0x002e640000001000 */
[----:B-1----:R-:W-:-:S06]  /*2a710*/  VIADD R2, R2, 0xffffffe ;  /* 0x0ffffffe02027836 */ /* 0x002fcc0000000000 */
[----:B------:R1:W2:Y:S02]  /*2a720*/  F2I.FTZ.U32.TRUNC.NTZ R3, R2 ;  /* 0x0000000200037305 */ /* 0x0002a4000021f000 */
[----:B-1----:R-:W-:Y:S02]  /*2a730*/  IMAD.MOV.U32 R2, RZ, RZ, RZ ;  /* 0x000000ffff027224 */ /* 0x002fe400078e00ff */
[----:B--2---:R-:W-:-:S04]  /*2a740*/  IMAD.MOV R0, RZ, RZ, -R3 ;  /* 0x000000ffff007224 */ /* 0x004fc800078e0a03 */
        /* <DEDUP_REMOVED lines=15> */
[----:B------:R-:W-:-:S04]  /*2a840*/  @P0 VIADD R2, R2, 0x1 ;  /* 0x0000000102020836 */ /* 0x000fc80000000000 */
[----:B------:R-:W-:-:S04]  /*2a850*/  IMAD.MOV.U32 R0, RZ, RZ, R2 ;  /* 0x000000ffff007224 */ /* 0x000fc800078e0002 */
[----:B------:R-:W-:Y:S01]  /*2a860*/  @!P2 IMAD.MOV R0, RZ, RZ, -R0 ;  /* 0x000000ffff00a224 */ /* 0x000fe200078e0a00 */
[----:B------:R-:W-:Y:S01]  /*2a870*/  @!P1 LOP3.LUT R0, RZ, R7, RZ, 0x33, !PT ;  /* 0x00000007ff009212 */ /* 0x000fe200078e33ff */
[----:B------:R-:W-:-:S04]  /*2a880*/  IMAD.MOV R7, RZ, RZ, -R7 ;  /* 0x000000ffff077224 */ /* 0x000fc800078e0a07 */
[----:B------:R-:W-:-:S05]  /*2a890*/  IMAD R2, R0, R7, R5 ;  /* 0x0000000700027224 */ /* 0x000fca00078e0205 */
[----:B------:R2:W-:Y:S02]  /*2a8a0*/  STL [R1+0x18], R2 ;  /* 0x0000180201007387 */ /* 0x0005e40000100800 */
.L_x_1792:
[----:B------:R-:W-:-:S05]  /*2a8b0*/  LOP3.LUT R0, RZ, R0, RZ, 0x33, !PT ;  /* 0x00000000ff007212 */ /* 0x000fca00078e33ff */
[----:B------:R-:W-:-:S05]  /*2a8c0*/  IMAD.IADD R0, R4, 0x1, R0 ;  /* 0x0000000104007824 */ /* 0x000fca00078e0200 */
[----:B------:R3:W-:Y:S01]  /*2a8d0*/  STL [R1+0x14], R0 ;  /* 0x0000140001007387 */ /* 0x0007e20000100800 */
[----:B------:R-:W-:Y:S05]  /*2a8e0*/  BRA `(.L_x_1793) ;  /* 0x0000000000287947 */ /* 0x000fea0003800000 */
.L_x_1785:
[----:B------:R-:W-:Y:S01]  /*2a8f0*/  UMOV UR4, URZ ;  /* 0x0000003f00047c82 */ /* 0x000fe20008000000 */
[----:B------:R-:W-:Y:S01]  /*2a900*/  ULDC UR6, c[0x0][0xc3c] ;  /* 0x00030f0000067ab9 */ /* 0x000fe20000000800 */
[----:B------:R-:W-:Y:S01]  /*2a910*/  UMOV UR5, URZ ;  /* 0x0000003f00057c82 */ /* 0x000fe20008000000 */
[----:B------:R-:W-:Y:S01]  /*2a920*/  IMAD.U32 R3, RZ, RZ, UR4 ;  /* 0x00000004ff037e24 */ /* 0x000fe2000f8e00ff */
[----:B------:R1:W-:Y:S01]  /*2a930*/  STL [R1+0x10], R5 ;  /* 0x0000100501007387 */ /* 0x0003e20000100800 */
[----:B------:R-:W-:Y:S02]  /*2a940*/  IMAD.U32 R0, RZ, RZ, UR6 ;  /* 0x00000006ff007e24 */ /* 0x000fe4000f8e00ff */
[----:B------:R-:W-:Y:S01]  /*2a950*/  IMAD.U32 R2, RZ, RZ, UR5 ;  /* 0x00000005ff027e24 */ /* 0x000fe2000f8e00ff */
[----:B------:R1:W-:Y:S04]  /*2a960*/  STL [R1+0x14], R3 ;  /* 0x0000140301007387 */ /* 0x0003e80000100800 */
[----:B------:R1:W-:Y:S04]  /*2a970*/  STL [R1+0x1c], R0 ;  /* 0x00001c0001007387 */ /* 0x0003e80000100800 */
[----:B------:R1:W-:Y:S02]  /*2a980*/  STL [R1+0x18], R2 ;  /* 0x0000180201007387 */ /* 0x0003e40000100800 */
.L_x_1793:
[----:B-12---:R-:W2:Y:S04]  /*2a990*/  LDL R2, [R1+0x1c] ;  /* 0x00001c0001027983 */ /* 0x006ea80000100800 */
[----:B------:R-:W4:Y:S04]  /*2a9a0*/  LDL R3, [R1+0x18] ;  /* 0x0000180001037983 */ /* 0x000f280000100800 */
[----:B------:R-:W5:Y:S04]  /*2a9b0*/  LDL R4, [R1+0x10] ;  /* 0x0000100001047983 */ /* 0x000f680000100800 */
[----:B------:R-:W5:Y:S01]  /*2a9c0*/  LDL R5, [R1+0x14] ;  /* 0x0000140001057983 */ /* 0x000f620000100800 */
[----:B---3--:R-:W1:Y:S01]  /*2a9d0*/  S2R R0, SR_TID.X ;  /* 0x0000000000007919 */ /* 0x008e620000002100 */
[----:B------:R-:W-:Y:S05]  /*2a9e0*/  WARPSYNC.ALL ;  /* 0x0000000000007948 */ /* 0x000fea0003800000 */
[----:B-1----:R-:W-:Y:S01]  /*2a9f0*/  LOP3.LUT R0, R0, 0x1f, RZ, 0xc0, !PT ;  /* 0x0000001f00007812 */ /* 0x002fe200078ec0ff */
[----:B------:R-:W-:Y:S03]  /*2aa00*/  BAR.SYNC.DEFER_BLOCKING 0x4, 0x180 ;  /* 0x0106000000007b1d */ /* 0x000fe60000010000 */
[----:B------:R-:W-:-:S13]  /*2aa10*/  ISETP.NE.AND P0, PT, R0, RZ, PT ;  /* 0x000000ff0000720c */ /* 0x000fda0003f05270 */
[----:B------:R-:W1:Y:S01]  /*2aa20*/  @!P0 S2R R0, SR_CgaCtaId ;  /* 0x0000000000008919 */ /* 0x000e620000008800 */
[----:B--2---:R-:W-:Y:S01]  /*2aa30*/  IMAD.MOV.U32 R7, RZ, RZ, R2 ;  /* 0x000000ffff077224 */ /* 0x004fe200078e0002 */
[----:B------:R-:W-:Y:S01]  /*2aa40*/  @!P0 MOV R2, 0x400 ;  /* 0x0000040000028802 */ /* 0x000fe20000000f00 */
[----:B----4-:R-:W-:-:S03]  /*2aa50*/  IMAD.MOV.U32 R6, RZ, RZ, R3 ;  /* 0x000000ffff067224 */ /* 0x010fc600078e0003 */
[----:B-1----:R-:W-:-:S05]  /*2aa60*/  @!P0 LEA R18, R0, R2, 0x18 ;  /* 0x0000000200128211 */ /* 0x002fca00078ec0ff */
[----:B-----5:R2:W-:Y:S01]  /*2aa70*/  @!P0 STS.128 [R18+0x284d0], R4 ;  /* 0x0284d00412008388 */ /* 0x0205e20000000c00 */
[----:B------:R-:W-:Y:S06]  /*2aa80*/  BAR.ARV 0x5, 0x180 ;  /* 0x0146000000007b1d */ /* 0x000fec0000002000 */
.L_x_1782:
[----:B------:R-:W3:Y:S01]  /*2aa90*/  LDL R0, [R1+0x1c] ;  /* 0x00001c0001007983 */ /* 0x000ee20000100800 */
[----:B------:R-:W-:Y:S02]  /*2aaa0*/  ULDC UR4, c[0x0][0xc3c] ;  /* 0x00030f0000047ab9 */ /* 0x000fe40000000800 */
[----:B---3--:R-:W-:-:S13]  /*2aab0*/  ISETP.GE.AND P0, PT, R0, UR4, PT ;  /* 0x0000000400007c0c */ /* 0x008fda000bf06270 */
[----:B------:R-:W-:Y:S05]  /*2aac0*/  @!P0 BRA `(.L_x_1794) ;  /* 0xffffff9400888947 */ /* 0x000fea000383ffff */
[----:B------:R-:W-:Y:S05]  /*2aad0*/  BSYNC B7 ;  /* 0x0000000000077941 */ /* 0x000fea0003800000 */
.L_x_1664:
[----:B---3--:R-:W3:Y:S01]  /*2aae0*/  LDL.LU R0, [R1+0x54] ;  /* 0x0000540001007983 */ /* 0x008ee20000300800 */
[----:B------:R-:W-:Y:S01]  /*2aaf0*/  BSSY B0, `(.L_x_1795) ;  /* 0x000000b000007945 */ /* 0x000fe20003800000 */
[----:B-12---:R-:W1:Y:S01]  /*2ab00*/  S2R R5, SR_CgaCtaId ;  /* 0x0000000000057919 */ /* 0x006e620000008800 */
[----:B---3--:R-:W-:-:S05]  /*2ab10*/  VIADD R0, R0, 0x1 ;  /* 0x0000000100007836 */ /* 0x008fca0000000000 */
[----:B0-----:R-:W-:-:S04]  /*2ab20*/  LEA.HI R2, R0, R0, RZ, 0x1 ;  /* 0x0000000000027211 */ /* 0x001fc800078f08ff */
[----:B------:R-:W-:-:S05]  /*2ab30*/  LOP3.LUT R3, R2, 0xfffffffe, RZ, 0xc0, !PT ;  /* 0xfffffffe02037812 */ /* 0x000fca00078ec0ff */
[----:B------:R-:W-:Y:S01]  /*2ab40*/  IMAD.IADD R3, R0, 0x1, -R3 ;  /* 0x0000000100037824 */ /* 0x000fe200078e0a03 */
[----:B------:R-:W-:-:S04]  /*2ab50*/  MOV R0, 0x400 ;  /* 0x0000040000007802 */ /* 0x000fc80000000f00 */
[----:B-1----:R-:W-:Y:S02]  /*2ab60*/  LEA R0, R5, R0, 0x18 ;  /* 0x0000000005007211 */ /* 0x002fe400078ec0ff */
[----:B------:R-:W-:-:S04]  /*2ab70*/  SHF.L.U32 R3, R3, 0x1f, RZ ;  /* 0x0000001f03037819 */ /* 0x000fc800000006ff */
[----:B------:R-:W0:Y:S02]  /*2ab80*/  SYNCS.PHASECHK.TRANS64.TRYWAIT P0, [R0+URZ+0x28420], R3 ;  /* 0x02842003000075a7 */ /* 0x000e24000800017f */
[----:B0-----:R-:W-:Y:S05]  /*2ab90*/  @!P0 BRA `(.L_x_1796) ;  /* 0x0000007c00048947 */ /* 0x001fea0003800000 */
.L_x_2096:
[----:B------:R-:W-:Y:S05]  /*2aba0*/  BSYNC B0 ;  /* 0x0000000000007941 */ /* 0x000fea0003800000 */
.L_x_1795:
[----:B------:R-:W-:-:S03]  /*2abb0*/  UMOV UR4, 0xffffffff ;  /* 0xffffffff00047882 */ /* 0x000fc60000000000 */
[----:B------:R-:W-:Y:S05]  /*2abc0*/  BRA.DIV UR4, `(.L_x_1797) ;  /* 0x0000007e040c7947 */ /* 0x000fea000b800000 */
[----:B------:R-:W1:Y:S02]  /*2abd0*/  S2R R2, SR_TID.X ;  /* 0x0000000000027919 */ /* 0x000e640000002100 */
[----:B-1----:R-:W-:-:S04]  /*2abe0*/  SHF.R.U32.HI R2, RZ, 0x5, R2 ;  /* 0x00000005ff027819 */ /* 0x002fc80000011602 */
[----:B------:R-:W-:-:S05]  /*2abf0*/  LOP3.LUT R2, R2, 0x3, RZ, 0xc0, !PT ;  /* 0x0000000302027812 */ /* 0x000fca00078ec0ff */
[----:B------:R1:W2:Y:S02]  /*2ac00*/  SHFL.IDX PT, R14, R2, RZ, 0x1f ;  /* 0x00001fff020e7589 */ /* 0x0002a400000e0000 */
.L_x_2099:
[----:B--2---:R-:W-:-:S13]  /*2ac10*/  ISETP.NE.AND P0, PT, R14, RZ, PT ;  /* 0x000000ff0e00720c */ /* 0x004fda0003f05270 */
[----:B------:R-:W-:Y:S05]  /*2ac20*/  @P0 BRA `(.L_x_1412) ;  /* 0x0000000000b00947 */ /* 0x000fea0003800000 */
[----:B------:R-:W-:-:S03]  /*2ac30*/  UMOV UR4, 0xffffffff ;  /* 0xffffffff00047882 */ /* 0x000fc60000000000 */
[----:B------:R-:W-:Y:S05]  /*2ac40*/  BRA.DIV UR4, `(.L_x_1798) ;  /* 0x0000007e04207947 */ /* 0x000fea000b800000 */
[----:B------:R-:W-:-:S13]  /*2ac50*/  ELECT P6, URZ, PT ;  /* 0x00000000003f782f */ /* 0x000fda00038c0000 */
.L_x_2102:
[----:B------:R-:W-:Y:S05]  /*2ac60*/  @!P6 BRA `(.L_x_1412) ;  /* 0x0000000000a0e947 */ /* 0x000fea0003800000 */
[----:B------:R-:W-:-:S06]  /*2ac70*/  ULOP3.LUT UR4, UR40, 0x2, URZ, 0xfc, !UPT ;  /* 0x0000000228047892 */ /* 0x000fcc000f8efc3f */
[----:B-1----:R-:W-:-:S05]  /*2ac80*/  IMAD.U32 R2, RZ, RZ, UR4 ;  /* 0x00000004ff027e24 */ /* 0x002fca000f8e00ff */
[----:B------:R-:W-:-:S13]  /*2ac90*/  ISETP.NE.AND P0, PT, R2, 0x3, PT ;  /* 0x000000030200780c */ /* 0x000fda0003f05270 */
[----:B------:R-:W-:Y:S05]  /*2aca0*/  @!P0 BRA `(.L_x_1799) ;  /* 0x0000000000048947 */ /* 0x000fea0003800000 */
[----:B------:R-:W-:Y:S01]  /*2acb0*/  BPT.TRAP 0x1 ;  /* 0x000000040000795c */ /* 0x000fe20000300000 */
.L_x_1799:
[----:B0-----:R-:W2:Y:S04]  /*2acc0*/  LDL R3, [R1+0x4] ;  /* 0x0000040001037983 */ /* 0x001ea80000100800 */
        /* <DEDUP_REMOVED lines=13> */
.L_x_2103:
[----:B------:R-:W1:Y:S02]  /*2ada0*/  SYNCS.PHASECHK.TRANS64.TRYWAIT P1, [R7+URZ], R2 ;  /* 0x00000002070075a7 */ /* 0x000e64000802017f */
[----:B-1----:R-:W-:Y:S05]  /*2adb0*/  @!P1 BRA `(.L_x_1801) ;  /* 0x0000007800f89947 */ /* 0x002fea0003800000 */
.L_x_2104:
[----:B------:R-:W-:Y:S05]  /*2adc0*/  @!P0 BRA `(.L_x_1802) ;  /* 0x0000000000048947 */ /* 0x000fea0003800000 */
[----:B------:R-:W-:Y:S01]  /*2add0*/  BPT.TRAP 0x1 ;  /* 0x000000040000795c */ /* 0x000fe20000300000 */
.L_x_1802:
[----:B------:R-:W2:Y:S02]  /*2ade0*/  LDL.LU R4, [R1+0x4] ;  /* 0x0000040001047983 */ /* 0x000ea40000300800 */
[----:B--2---:R-:W-:-:S04]  /*2adf0*/  IMAD R4, R4, 0x8, R0 ;  /* 0x0000000804047824 */ /* 0x004fc800078e0200 */
[----:B------:R-:W2:Y:S02]  /*2ae00*/  SYNCS.PHASECHK.TRANS64.TRYWAIT P1, [R4+URZ+0x28460], R5 ;  /* 0x02846005040075a7 */ /* 0x000ea4000802017f */
[----:B--2---:R-:W-:Y:S05]  /*2ae10*/  @!P1 BRA `(.L_x_1803) ;  /* 0x0000007800f49947 */ /* 0x004fea0003800000 */
.L_x_2105:
[----:B------:R-:W-:Y:S05]  /*2ae20*/  @!P0 BRA `(.L_x_1804) ;  /* 0x0000000000048947 */ /* 0x000fea0003800000 */
[----:B------:R-:W-:Y:S01]  /*2ae30*/  BPT.TRAP 0x1 ;  /* 0x000000040000795c */ /* 0x000fe20000300000 */
.L_x_1804:
[----:B------:R-:W-:-:S04]  /*2ae40*/  IMAD R3, R3, 0x8, R0 ;  /* 0x0000000803037824 */ /* 0x000fc800078e0200 */
[----:B------:R-:W3:Y:S02]  /*2ae50*/  SYNCS.PHASECHK.TRANS64.TRYWAIT P1, [R3+URZ+0x28460], R2 ;  /* 0x02846002030075a7 */ /* 0x000ee4000802017f */
[----:B---3--:R-:W-:Y:S05]  /*2ae60*/  @!P1 BRA `(.L_x_1805) ;  /* 0x0000007800f49947 */ /* 0x008fea0003800000 */
.L_x_2106:
[----:B------:R-:W-:Y:S05]  /*2ae70*/  @!P0 BRA `(.L_x_1806) ;  /* 0x0000000000048947 */ /* 0x000fea0003800000 */
[----:B------:R-:W-:Y:S01]  /*2ae80*/  BPT.TRAP 0x1 ;  /* 0x000000040000795c */ /* 0x000fe20000300000 */
.L_x_1806:
[----:B------:R-:W4:Y:S02]  /*2ae90*/  SYNCS.PHASECHK.TRANS64.TRYWAIT P0, [R4+URZ+0x28480], R5 ;  /* 0x02848005040075a7 */ /* 0x000f24000800017f */
[----:B----4-:R-:W-:Y:S05]  /*2aea0*/  @!P0 BRA `(.L_x_1807) ;  /* 0x0000007800f88947 */ /* 0x010fea0003800000 */
.L_x_1808:
[----:B------:R0:W0:Y:S02]  /*2aeb0*/  SYNCS.PHASECHK.TRANS64.TRYWAIT P0, [R3+URZ+0x28480], R2 ;  /* 0x02848002030075a7 */ /* 0x000024000800017f */
[----:B0-----:R-:W-:Y:S05]  /*2aec0*/  @!P0 NANOSLEEP.SYNCS 0x989680 ;  /* 0x009896800000895d */ /* 0x001fea0003900000 */
[----:B------:R-:W0:Y:S02]  /*2aed0*/  @!P0 SYNCS.PHASECHK.TRANS64 P0, [R3+URZ+0x28480], R2 ;  /* 0x02848002030085a7 */ /* 0x000e24000800007f */
[----:B0-----:R-:W-:Y:S05]  /*2aee0*/  @!P0 BRA `(.L_x_1808) ;  /* 0xfffffffc00f08947 */ /* 0x001fea000383ffff */
.L_x_1412:
[----:B------:R-:W-:Y:S05]  /*2aef0*/  BSYNC B8 ;  /* 0x0000000000087941 */ /* 0x000fea0003800000 */
.L_x_1409:
[----:B------:R-:W-:Y:S05]  /*2af00*/  EXIT ;  /* 0x000000000000794d */ /* 0x000fea0003800000 */
.L_x_1440:
[----:B-1----:R1:W2:Y:S02]  /*2af10*/  SYNCS.PHASECHK.TRANS64.TRYWAIT P6, [R91+URZ+0x28490], R92 ;  /* 0x0284905c5b0075a7 */ /* 0x0022a400080c017f */
[----:B--2---:R-:W-:Y:S05]  /*2af20*/  @!P6 NANOSLEEP.SYNCS 0x989680 ;  /* 0x009896800000e95d */ /* 0x004fea0003900000 */
[----:B------:R-:W2:Y:S02]  /*2af30*/  @!P6 SYNCS.PHASECHK.TRANS64 P6, [R91+URZ+0x28490], R92 ;  /* 0x0284905c5b00e5a7 */ /* 0x000ea400080c007f */
[----:B--2---:R-:W-:Y:S05]  /*2af40*/  @!P6 BRA `(.L_x_1440) ;  /* 0xfffffffc00f0e947 */ /* 0x004fea000383ffff */
[----:B------:R-:W-:Y:S05]  /*2af50*/  BRA `(.L_x_1809) ;  /* 0xfffffd8400007947 */ /* 0x000fea000383ffff */
.L_x_1458:
[----:B0-----:R0:W1:Y:S02]  /*2af60*/  SYNCS.PHASECHK.TRANS64.TRYWAIT P5, [R91+URZ+0x28490], R92 ;  /* 0x0284905c5b0075a7 */ /* 0x00106400080a017f */
[----:B-1----:R-:W-:Y:S05]  /*2af70*/  @!P5 NANOSLEEP.SYNCS 0x989680 ;  /* 0x009896800000d95d */ /* 0x002fea0003900000 */
[----:B------:R-:W1:Y:S02]  /*2af80*/  @!P5 SYNCS.PHASECHK.TRANS64 P5, [R91+URZ+0x28490], R92 ;  /* 0x0284905c5b00d5a7 */ /* 0x000e6400080a007f */
[----:B-1----:R-:W-:Y:S05]  /*2af90*/  @!P5 BRA `(.L_x_1458) ;  /* 0xfffffffc00f0d947 */ /* 0x002fea000383ffff */
[----:B------:R-:W-:Y:S05]  /*2afa0*/  BRA `(.L_x_1810) ;  /* 0xfffffda000d07947 */ /* 0x000fea000383ffff */
.L_x_1467:
[----:B0-----:R0:W1:Y:S02]  /*2afb0*/  SYNCS.PHASECHK.TRANS64.TRYWAIT P4, [R91+URZ+0x28490], R92 ;  /* 0x0284905c5b0075a7 */ /* 0x001064000808017f */
[----:B-1----:R-:W-:Y:S05]  /*2afc0*/  @!P4 NANOSLEEP.SYNCS 0x989680 ;  /* 0x009896800000c95d */ /* 0x002fea0003900000 */
[----:B------:R-:W1:Y:S02]  /*2afd0*/  @!P4 SYNCS.PHASECHK.TRANS64 P4, [R91+URZ+0x28490], R92 ;  /* 0x0284905c5b00c5a7 */ /* 0x000e64000808007f */
[----:B-1----:R-:W-:Y:S05]  /*2afe0*/  @!P4 BRA `(.L_x_1467) ;  /* 0xfffffffc00f0c947 */ /* 0x002fea000383ffff */
[----:B------:R-:W-:Y:S05]  /*2aff0*/  BRA `(.L_x_1811) ;  /* 0xfffffdc000c07947 */ /* 0x000fea000383ffff */
.L_x_1473:
[----:B-1----:R1:W2:Y:S02]  /*2b000*/  SYNCS.PHASECHK.TRANS64.TRYWAIT P3, [R91+URZ+0x284b0], R92 ;  /* 0x0284b05c5b0075a7 */ /* 0x0022a4000806017f */
[----:B--2---:R-:W-:Y:S05]  /*2b010*/  @!P3 NANOSLEEP.SYNCS 0x989680 ;  /* 0x009896800000b95d */ /* 0x004fea0003900000 */
[----:B------:R-:W2:Y:S02]  /*2b020*/  @!P3 SYNCS.PHASECHK.TRANS64 P3, [R91+URZ+0x284b0], R92 ;  /* 0x0284b05c5b00b5a7 */ /* 0x000ea4000806007f */
[----:B--2---:R-:W-:Y:S05]  /*2b030*/  @!P3 BRA `(.L_x_1473) ;  /* 0xfffffffc00f0b947 */ /* 0x004fea000383ffff */
[----:B------:R-:W-:Y:S05]  /*2b040*/  BRA `(.L_x_1812) ;  /* 0xfffffdc4004c7947 */ /* 0x000fea000383ffff */
.L_x_1491:
[----:B------:R-:W-:Y:S01]  /*2b050*/  BSSY B0, `(.L_x_1813) ;  /* 0x0000007000007945 */ /* 0x000fe20003800000 */
[----:B------:R-:W-:Y:S02]  /*2b060*/  IMAD.MOV.U32 R12, RZ, RZ, RZ ;  /* 0x000000ffff0c7224 */ /* 0x000fe400078e00ff */
[----:B------:R-:W-:Y:S02]  /*2b070*/  IMAD.MOV.U32 R11, RZ, RZ, 0x1f ;  /* 0x0000001fff0b7424 */ /* 0x000fe400078e00ff */
[----:B------:R-:W-:-:S07]  /*2b080*/  IMAD.MOV.U32 R15, RZ, RZ, -0x1 ;  /* 0xffffffffff0f7424 */ /* 0x000fce00078e00ff */
[----:B-----5:R-:W-:Y:S05]  /*2b090*/  WARPSYNC.COLLECTIVE R15, `(.L_x_1814) ;  /* 0x000000000f087348 */ /* 0x020fea0003c00000 */
[----:B------:R0:W1:Y:S02]  /*2b0a0*/  SHFL.IDX P6, R14, R13, R12, R11 ;  /* 0x0000000c0d0e7389 */ /* 0x00006400000c000b */
[----:B01---5:R-:W-:Y:S01]  /*2b0b0*/  ENDCOLLECTIVE ;  /* 0x000000000000791b */ /* 0x023fe20003800000 */
.L_x_1814:
[----:B------:R-:W-:Y:S05]  /*2b0c0*/  BSYNC B0 ;  /* 0x0000000000007941 */ /* 0x000fea0003800000 */
.L_x_1813:
[----:B------:R-:W-:Y:S01]  /*2b0d0*/  IMAD.MOV.U32 R201, RZ, RZ, R14 ;  /* 0x000000ffffc97224 */ /* 0x000fe200078e000e */
[----:B------:R-:W-:Y:S06]  /*2b0e0*/  BRA `(.L_x_1815) ;  /* 0xfffffdd4008c7947 */ /* 0x000fec000383ffff */
.L_x_1501:
[----:B------:R-:W-:Y:S01]  /*2b0f0*/  BSSY B1, `(.L_x_1816) ;  /* 0x0000008000017945 */ /* 0x000fe20003800000 */
[----:B0-----:R-:W-:Y:S02]  /*2b100*/  IMAD.MOV.U32 R13, RZ, RZ, R48 ;  /* 0x000000ffff0d7224 */ /* 0x001fe400078e0030 */
[----:B------:R-:W-:Y:S02]  /*2b110*/  IMAD.MOV.U32 R12, RZ, RZ, RZ ;  /* 0x000000ffff0c7224 */ /* 0x000fe400078e00ff */
[----:B------:R-:W-:Y:S02]  /*2b120*/  IMAD.MOV.U32 R11, RZ, RZ, 0x181f ;  /* 0x0000181fff0b7424 */ /* 0x000fe400078e00ff */
[----:B------:R-:W-:-:S07]  /*2b130*/  IMAD.MOV.U32 R15, RZ, RZ, -0x1 ;  /* 0xffffffffff0f7424 */ /* 0x000fce00078e00ff */
[----:B------:R-:W-:Y:S05]  /*2b140*/  WARPSYNC.COLLECTIVE R15, `(.L_x_1817) ;  /* 0x000000000f087348 */ /* 0x000fea0003c00000 */
[----:B------:R0:W1:Y:S02]  /*2b150*/  SHFL.IDX P6, R14, R13, R12, R11 ;  /* 0x0000000c0d0e7389 */ /* 0x00006400000c000b */
[----:B01----:R-:W-:Y:S01]  /*2b160*/  ENDCOLLECTIVE ;  /* 0x000000000000791b */ /* 0x003fe20003800000 */
.L_x_1817:
[----:B------:R-:W-:Y:S05]  /*2b170*/  BSYNC B1 ;  /* 0x0000000000017941 */ /* 0x000fea0003800000 */
.L_x_1816:
[----:B------:R-:W-:Y:S02]  /*2b180*/  IMAD.MOV.U32 R13, RZ, RZ, R0 ;  /* 0x000000ffff0d7224 */ /* 0x000fe400078e0000 */
[----:B------:R-:W-:Y:S02]  /*2b190*/  IMAD.MOV.U32 R12, RZ, RZ, RZ ;  /* 0x000000ffff0c7224 */ /* 0x000fe400078e00ff */
[----:B------:R-:W-:Y:S02]  /*2b1a0*/  IMAD.MOV.U32 R11, RZ, RZ, 0x181f ;  /* 0x0000181fff0b7424 */ /* 0x000fe400078e00ff */
[----:B------:R-:W-:Y:S02]  /*2b1b0*/  IMAD.MOV.U32 R15, RZ, RZ, -0x1 ;  /* 0xffffffffff0f7424 */ /* 0x000fe400078e00ff */
[----:B------:R-:W-:-:S07]  /*2b1c0*/  IMAD.MOV.U32 R3, RZ, RZ, R14 ;  /* 0x000000ffff037224 */ /* 0x000fce00078e000e */
[----:B------:R-:W-:Y:S05]  /*2b1d0*/  WARPSYNC.COLLECTIVE R15, `(.L_x_1818) ;  /* 0x000000000f087348 */ /* 0x000fea0003c00000 */
[----:B------:R0:W1:Y:S02]  /*2b1e0*/  SHFL.IDX P6, R14, R13, R12, R11 ;  /* 0x0000000c0d0e7389 */ /* 0x00006400000c000b */
[----:B01----:R-:W-:Y:S01]  /*2b1f0*/  ENDCOLLECTIVE ;  /* 0x000000000000791b */ /* 0x003fe20003800000 */
.L_x_1818:
[----:B------:R-:W-:Y:S02]  /*2b200*/  IMAD.MOV.U32 R13, RZ, RZ, R49 ;  /* 0x000000ffff0d7224 */ /* 0x000fe400078e0031 */
[----:B------:R-:W-:-:S07]  /*2b210*/  IMAD.MOV.U32 R5, RZ, RZ, R14 ;  /* 0x000000ffff057224 */ /* 0x000fce00078e000e */
[----:B------:R-:W-:Y:S05]  /*2b220*/  WARPSYNC.COLLECTIVE R15, `(.L_x_1819) ;  /* 0x000000000f087348 */ /* 0x000fea0003c00000 */
[----:B------:R0:W1:Y:S02]  /*2b230*/  SHFL.IDX P6, R14, R13, R12, R11 ;  /* 0x0000000c0d0e7389 */ /* 0x00006400000c000b */
[----:B01----:R-:W-:Y:S01]  /*2b240*/  ENDCOLLECTIVE ;  /* 0x000000000000791b */ /* 0x003fe20003800000 */
.L_x_1819:
[----:B------:R-:W-:Y:S02]  /*2b250*/  IMAD.MOV.U32 R13, RZ, RZ, R51 ;  /* 0x000000ffff0d7224 */ /* 0x000fe400078e0033 */
[----:B------:R-:W-:-:S07]  /*2b260*/  IMAD.MOV.U32 R9, RZ, RZ, R14 ;  /* 0x000000ffff097224 */ /* 0x000fce00078e000e */
[----:B------:R-:W-:Y:S05]  /*2b270*/  WARPSYNC.COLLECTIVE R15, `(.L_x_1820) ;  /* 0x000000000f087348 */ /* 0x000fea0003c00000 */
[----:B------:R0:W1:Y:S02]  /*2b280*/  SHFL.IDX P6, R14, R13, R12, R11 ;  /* 0x0000000c0d0e7389 */ /* 0x00006400000c000b */
[----:B01----:R-:W-:Y:S01]  /*2b290*/  ENDCOLLECTIVE ;  /* 0x000000000000791b */ /* 0x003fe20003800000 */
.L_x_1820:
[----:B------:R-:W-:Y:S05]  /*2b2a0*/  BRA `(.L_x_1821) ;  /* 0xfffffdd800e07947 */ /* 0x000fea000383ffff */
.L_x_1504:
[----:B------:R-:W-:Y:S01]  /*2b2b0*/  BSSY B1, `(.L_x_1822) ;  /* 0x0000008000017945 */ /* 0x000fe20003800000 */
[----:B0-----:R-:W-:Y:S02]  /*2b2c0*/  IMAD.MOV.U32 R13, RZ, RZ, R48 ;  /* 0x000000ffff0d7224 */ /* 0x001fe400078e0030 */
[----:B------:R-:W-:Y:S02]  /*2b2d0*/  IMAD.MOV.U32 R12, RZ, RZ, 0x1 ;  /* 0x00000001ff0c7424 */ /* 0x000fe400078e00ff */
[----:B------:R-:W-:Y:S02]  /*2b2e0*/  IMAD.MOV.U32 R11, RZ, RZ, 0x181f ;  /* 0x0000181fff0b7424 */ /* 0x000fe400078e00ff */
[----:B------:R-:W-:-:S07]  /*2b2f0*/  IMAD.MOV.U32 R15, RZ, RZ, -0x1 ;  /* 0xffffffffff0f7424 */ /* 0x000fce00078e00ff */
[----:B-12345:R-:W-:Y:S05]  /*2b300*/  WARPSYNC.COLLECTIVE R15, `(.L_x_1823) ;  /* 0x000000000f087348 */ /* 0x03efea0003c00000 */
[----:B------:R0:W0:Y:S02]  /*2b310*/  SHFL.IDX P6, R14, R13, R12, R11 ;  /* 0x0000000c0d0e7389 */ /* 0x00002400000c000b */
[----:B012345:R-:W-:Y:S01]  /*2b320*/  ENDCOLLECTIVE ;  /* 0x000000000000791b */ /* 0x03ffe20003800000 */
.L_x_1823:
[----:B------:R-:W-:Y:S05]  /*2b330*/  BSYNC B1 ;  /* 0x0000000000017941 */ /* 0x000fea0003800000 */
.L_x_1822:
[----:B------:R-:W-:Y:S02]  /*2b340*/  IMAD.MOV.U32 R13, RZ, RZ, R0 ;  /* 0x000000ffff0d7224 */ /* 0x000fe400078e0000 */
[----:B------:R-:W-:Y:S02]  /*2b350*/  IMAD.MOV.U32 R12, RZ, RZ, 0x1 ;  /* 0x00000001ff0c7424 */ /* 0x000fe400078e00ff */
[----:B------:R-:W-:Y:S02]  /*2b360*/  IMAD.MOV.U32 R11, RZ, RZ, 0x181f ;  /* 0x0000181fff0b7424 */ /* 0x000fe400078e00ff */
[----:B------:R-:W-:Y:S02]  /*2b370*/  IMAD.MOV.U32 R15, RZ, RZ, -0x1 ;  /* 0xffffffffff0f7424 */ /* 0x000fe400078e00ff */
[----:B------:R-:W-:-:S07]  /*2b380*/  IMAD.MOV.U32 R3, RZ, RZ, R14 ;  /* 0x000000ffff037224 */ /* 0x000fce00078e000e */
[----:B------:R-:W-:Y:S05]  /*2b390*/  WARPSYNC.COLLECTIVE R15, `(.L_x_1824) ;  /* 0x000000000f087348 */ /* 0x000fea0003c00000 */
[----:B------:R0:W1:Y:S02]  /*2b3a0*/  SHFL.IDX P6, R14, R13, R12, R11 ;  /* 0x0000000c0d0e7389 */ /* 0x00006400000c000b */
[----:B01----:R-:W-:Y:S01]  /*2b3b0*/  ENDCOLLECTIVE ;  /* 0x000000000000791b */ /* 0x003fe20003800000 */
.L_x_1824:
[----:B------:R-:W-:Y:S02]  /*2b3c0*/  IMAD.MOV.U32 R13, RZ, RZ, R49 ;  /* 0x000000ffff0d7224 */ /* 0x000fe400078e0031 */
[----:B------:R-:W-:-:S07]  /*2b3d0*/  IMAD.MOV.U32 R5, RZ, RZ, R14 ;  /* 0x000000ffff057224 */ /* 0x000fce00078e000e */
[----:B------:R-:W-:Y:S05]  /*2b3e0*/  WARPSYNC.COLLECTIVE R15, `(.L_x_1825) ;  /* 0x000000000f087348 */ /* 0x000fea0003c00000 */
[----:B------:R0:W1:Y:S02]  /*2b3f0*/  SHFL.IDX P6, R14, R13, R12, R11 ;  /* 0x0000000c0d0e7389 */ /* 0x00006400000c000b */
[----:B01----:R-:W-:Y:S01]  /*2b400*/  ENDCOLLECTIVE ;  /* 0x000000000000791b */ /* 0x003fe20003800000 */
.L_x_1825:
[----:B------:R-:W-:Y:S02]  /*2b410*/  IMAD.MOV.U32 R13, RZ, RZ, R51 ;  /* 0x000000ffff0d7224 */ /* 0x000fe400078e0033 */
[----:B------:R-:W-:-:S07]  /*2b420*/  IMAD.MOV.U32 R9, RZ, RZ, R14 ;  /* 0x000000ffff097224 */ /* 0x000fce00078e000e */
[----:B------:R-:W-:Y:S05]  /*2b430*/  WARPSYNC.COLLECTIVE R15, `(.L_x_1826) ;  /* 0x000000000f087348 */ /* 0x000fea0003c00000 */
[----:B------:R0:W1:Y:S02]  /*2b440*/  SHFL.IDX P6, R14, R13, R12, R11 ;  /* 0x0000000c0d0e7389 */ /* 0x00006400000c000b */
[----:B01----:R-:W-:Y:S01]  /*2b450*/  ENDCOLLECTIVE ;  /* 0x000000000000791b */ /* 0x003fe20003800000 */
.L_x_1826:
[----:B------:R-:W-:Y:S05]  /*2b460*/  BRA `(.L_x_1827) ;  /* 0xfffffdd800fc7947 */ /* 0x000fea000383ffff */
.L_x_1507:
[----:B------:R-:W-:Y:S01]  /*2b470*/  BSSY B1, `(.L_x_1828) ;  /* 0x0000008000017945 */ /* 0x000fe20003800000 */
[----:B------:R-:W-:Y:S02]  /*2b480*/  IMAD.MOV.U32 R13, RZ, RZ, R48 ;  /* 0x000000ffff0d7224 */ /* 0x000fe400078e0030 */
[----:B------:R-:W-:Y:S02]  /*2b490*/  IMAD.MOV.U32 R12, RZ, RZ, 0x2 ;  /* 0x00000002ff0c7424 */ /* 0x000fe400078e00ff */
[----:B------:R-:W-:Y:S02]  /*2b4a0*/  IMAD.MOV.U32 R11, RZ, RZ, 0x181f ;  /* 0x0000181fff0b7424 */ /* 0x000fe400078e00ff */
[----:B------:R-:W-:-:S07]  /*2b4b0*/  IMAD.MOV.U32 R15, RZ, RZ, -0x1 ;  /* 0xffffffffff0f7424 */ /* 0x000fce00078e00ff */
[----:B012345:R-:W-:Y:S05]  /*2b4c0*/  WARPSYNC.COLLECTIVE R15, `(.L_x_1829) ;  /* 0x000000000f087348 */ /* 0x03ffea0003c00000 */
[----:B----4-:R4:W0:Y:S02]  /*2b4d0*/  SHFL.IDX P6, R14, R13, R12, R11 ;  /* 0x0000000c0d0e7389 */ /* 0x01082400000c000b */
[----:B012345:R-:W-:Y:S01]  /*2b4e0*/  ENDCOLLECTIVE ;  /* 0x000000000000791b */ /* 0x03ffe20003800000 */
.L_x_1829:
[----:B------:R-:W-:Y:S05]  /*2b4f0*/  BSYNC B1 ;  /* 0x0000000000017941 */ /* 0x000fea0003800000 */
.L_x_1828:
        /* <DEDUP_REMOVED lines=8> */
.L_x_1830:
[----:B------:R-:W-:Y:S02]  /*2b580*/  IMAD.MOV.U32 R13, RZ, RZ, R49 ;  /* 0x000000ffff0d7224 */ /* 0x000fe400078e0031 */
[----:B------:R-:W-:-:S07]  /*2b590*/  IMAD.MOV.U32 R5, RZ, RZ, R14 ;  /* 0x000000ffff057224 */ /* 0x000fce00078e000e */
[----:B------:R-:W-:Y:S05]  /*2b5a0*/  WARPSYNC.COLLECTIVE R15, `(.L_x_1831) ;  /* 0x000000000f087348 */ /* 0x000fea0003c00000 */
[----:B------:R0:W1:Y:S02]  /*2b5b0*/  SHFL.IDX P6, R14, R13, R12, R11 ;  /* 0x0000000c0d0e7389 */ /* 0x00006400000c000b */
[----:B01----:R-:W-:Y:S01]  /*2b5c0*/  ENDCOLLECTIVE ;  /* 0x000000000000791b */ /* 0x003fe20003800000 */
.L_x_1831:
[----:B------:R-:W-:Y:S02]  /*2b5d0*/  IMAD.MOV.U32 R13, RZ, RZ, R51 ;  /* 0x000000ffff0d7224 */ /* 0x000fe400078e0033 */
[----:B------:R-:W-:-:S07]  /*2b5e0*/  IMAD.MOV.U32 R9, RZ, RZ, R14 ;  /* 0x000000ffff097224 */ /* 0x000fce00078e000e */
[----:B------:R-:W-:Y:S05]  /*2b5f0*/  WARPSYNC.COLLECTIVE R15, `(.L_x_1832) ;  /* 0x000000000f087348 */ /* 0x000fea0003c00000 */
[----:B------:R0:W1:Y:S02]  /*2b600*/  SHFL.IDX P6, R14, R13, R12, R11 ;  /* 0x0000000c0d0e7389 */ /* 0x00006400000c000b */
[----:B01----:R-:W-:Y:S01]  /*2b610*/  ENDCOLLECTIVE ;  /* 0x000000000000791b */ /* 0x003fe20003800000 */
.L_x_1832:
[----:B------:R-:W-:Y:S05]  /*2b620*/  BRA `(.L_x_1833) ;  /* 0xfffffddc00107947 */ /* 0x000fea000383ffff */
.L_x_1510:
[----:B------:R-:W-:Y:S01]  /*2b630*/  BSSY B1, `(.L_x_1834) ;  /* 0x0000008000017945 */ /* 0x000fe20003800000 */
[----:B------:R-:W-:Y:S02]  /*2b640*/  IMAD.MOV.U32 R13, RZ, RZ, R48 ;  /* 0x000000ffff0d7224 */ /* 0x000fe400078e0030 */
[----:B------:R-:W-:Y:S02]  /*2b650*/  IMAD.MOV.U32 R12, RZ, RZ, 0x3 ;  /* 0x00000003ff0c7424 */ /* 0x000fe400078e00ff */
[----:B------:R-:W-:Y:S02]  /*2b660*/  IMAD.MOV.U32 R11, RZ, RZ, 0x181f ;  /* 0x0000181fff0b7424 */ /* 0x000fe400078e00ff */
[----:B------:R-:W-:-:S07]  /*2b670*/  IMAD.MOV.U32 R15, RZ, RZ, -0x1 ;  /* 0xffffffffff0f7424 */ /* 0x000fce00078e00ff */
[----:B--2345:R-:W-:Y:S05]  /*2b680*/  WARPSYNC.COLLECTIVE R15, `(.L_x_1835) ;  /* 0x000000000f087348 */ /* 0x03cfea0003c00000 */
[----:B----4-:R0:W1:Y:S02]  /*2b690*/  SHFL.IDX P6, R14, R13, R12, R11 ;  /* 0x0000000c0d0e7389 */ /* 0x01006400000c000b */
[----:B0123-5:R-:W-:Y:S01]  /*2b6a0*/  ENDCOLLECTIVE ;  /* 0x000000000000791b */ /* 0x02ffe20003800000 */
.L_x_1835:
[----:B------:R-:W-:Y:S05]  /*2b6b0*/  BSYNC B1 ;  /* 0x0000000000017941 */ /* 0x000fea0003800000 */
.L_x_1834:
        /* <DEDUP_REMOVED lines=8> */
.L_x_1836:
[----:B------:R-:W-:Y:S02]  /*2b740*/  IMAD.MOV.U32 R13, RZ, RZ, R49 ;  /* 0x000000ffff0d7224 */ /* 0x000fe400078e0031 */
[----:B------:R-:W-:-:S07]  /*2b750*/  IMAD.MOV.U32 R5, RZ, RZ, R14 ;  /* 0x000000ffff057224 */ /* 0x000fce00078e000e */
[----:B------:R-:W-:Y:S05]  /*2b760*/  WARPSYNC.COLLECTIVE R15, `(.L_x_1837) ;  /* 0x000000000f087348 */ /* 0x000fea0003c00000 */
[----:B------:R0:W1:Y:S02]  /*2b770*/  SHFL.IDX P6, R14, R13, R12, R11 ;  /* 0x0000000c0d0e7389 */ /* 0x00006400000c000b */
[----:B01----:R-:W-:Y:S01]  /*2b780*/  ENDCOLLECTIVE ;  /* 0x000000000000791b */ /* 0x003fe20003800000 */
.L_x_1837:
[----:B------:R-:W-:Y:S02]  /*2b790*/  IMAD.MOV.U32 R13, RZ, RZ, R51 ;  /* 0x000000ffff0d7224 */ /* 0x000fe400078e0033 */
[----:B------:R-:W-:-:S07]  /*2b7a0*/  IMAD.MOV.U32 R49, RZ, RZ, R14 ;  /* 0x000000ffff317224 */ /* 0x000fce00078e000e */
[----:B------:R-:W-:Y:S05]  /*2b7b0*/  WARPSYNC.COLLECTIVE R15, `(.L_x_1838) ;  /* 0x000000000f087348 */ /* 0x000fea0003c00000 */
[----:B------:R0:W1:Y:S02]  /*2b7c0*/  SHFL.IDX P6, R14, R13, R12, R11 ;  /* 0x0000000c0d0e7389 */ /* 0x00006400000c000b */
[----:B01----:R-:W-:Y:S01]  /*2b7d0*/  ENDCOLLECTIVE ;  /* 0x000000000000791b */ /* 0x003fe20003800000 */
.L_x_1838:
[----:B------:R-:W-:Y:S01]  /*2b7e0*/  IMAD.MOV.U32 R51, RZ, RZ, R14 ;  /* 0x000000ffff337224 */ /* 0x000fe200078e000e */
[----:B------:R-:W-:Y:S06]  /*2b7f0*/  BRA `(.L_x_1839) ;  /* 0xfffffddc00287947 */ /* 0x000fec000383ffff */
.L_x_1514:
[----:B0-----:R0:W1:Y:S02]  /*2b800*/  SYNCS.PHASECHK.TRANS64.TRYWAIT P0, [R16+URZ+0x28400], R3 ;  /* 0x02840003100075a7 */ /* 0x001064000800017f */
[----:B-1----:R-:W-:Y:S05]  /*2b810*/  @!P0 NANOSLEEP.SYNCS 0x989680 ;  /* 0x009896800000895d */ /* 0x002fea0003900000 */
[----:B------:R-:W1:Y:S02]  /*2b820*/  @!P0 SYNCS.PHASECHK.TRANS64 P0, [R16+URZ+0x28400], R3 ;  /* 0x02840003100085a7 */ /* 0x000e64000800007f */
[----:B-1----:R-:W-:Y:S05]  /*2b830*/  @!P0 BRA `(.L_x_1514) ;  /* 0xfffffffc00f08947 */ /* 0x002fea000383ffff */
[----:B------:R-:W-:Y:S05]  /*2b840*/  BRA `(.L_x_1840) ;  /* 0xfffffddc00a87947 */ /* 0x000fea000383ffff */
.L_x_1530:
[----:B------:R-:W1:Y:S01]  /*2b850*/  LDC R53, c[0x0][0x3f4] ;  /* 0x0000fd00ff357b82 */ /* 0x000e620000000800 */
[----:B------:R-:W-:Y:S01]  /*2b860*/  BSSY B1, `(.L_x_1841) ;  /* 0x0000008000017945 */ /* 0x000fe20003800000 */
[----:B0-----:R-:W-:Y:S02]  /*2b870*/  IMAD.MOV.U32 R13, RZ, RZ, R10 ;  /* 0x000000ffff0d7224 */ /* 0x001fe400078e000a */
[----:B------:R-:W-:Y:S02]  /*2b880*/  IMAD.MOV.U32 R12, RZ, RZ, RZ ;  /* 0x000000ffff0c7224 */ /* 0x000fe400078e00ff */
[----:B------:R-:W-:Y:S02]  /*2b890*/  IMAD.MOV.U32 R11, RZ, RZ, 0x181f ;  /* 0x0000181fff0b7424 */ /* 0x000fe400078e00ff */
[----:B------:R-:W-:-:S07]  /*2b8a0*/  IMAD.MOV.U32 R15, RZ, RZ, -0x1 ;  /* 0xffffffffff0f7424 */ /* 0x000fce00078e00ff */
[----:B-1----:R-:W-:Y:S05]  /*2b8b0*/  WARPSYNC.COLLECTIVE R15, `(.L_x_1842) ;  /* 0x000000000f087348 */ /* 0x002fea0003c00000 */
[----:B------:R0:W2:Y:S02]  /*2b8c0*/  SHFL.IDX P6, R14, R13, R12, R11 ;  /* 0x0000000c0d0e7389 */ /* 0x0000a400000c000b */
[----:B012---:R-:W-:Y:S01]  /*2b8d0*/  ENDCOLLECTIVE ;  /* 0x000000000000791b */ /* 0x007fe20003800000 */
.L_x_1842:
[----:B------:R-:W-:Y:S05]  /*2b8e0*/  BSYNC B1 ;  /* 0x0000000000017941 */ /* 0x000fea0003800000 */
.L_x_1841:
[----:B------:R-:W-:Y:S01]  /*2b8f0*/  IMAD.MOV.U32 R13, RZ, RZ, R55 ;  /* 0x000000ffff0d7224 */ /* 0x000fe200078e0037 */
[----:B------:R-:W-:Y:S01]  /*2b900*/  ISETP.GE.AND P0, PT, R22, R53, PT ;  /* 0x000000351600720c */ /* 0x000fe20003f06270 */
[----:B------:R-:W-:Y:S02]  /*2b910*/  IMAD.MOV.U32 R12, RZ, RZ, RZ ;  /* 0x000000ffff0c7224 */ /* 0x000fe400078e00ff */
[----:B------:R-:W-:Y:S02]  /*2b920*/  IMAD.MOV.U32 R11, RZ, RZ, 0x181f ;  /* 0x0000181fff0b7424 */ /* 0x000fe400078e00ff */
[----:B------:R-:W-:Y:S02]  /*2b930*/  IMAD.MOV.U32 R15, RZ, RZ, -0x1 ;  /* 0xffffffffff0f7424 */ /* 0x000fe400078e00ff */
[----:B------:R-:W-:Y:S02]  /*2b940*/  IMAD.MOV.U32 R3, RZ, RZ, R14 ;  /* 0x000000ffff037224 */ /* 0x000fe400078e000e */
[----:B------:R-:W-:-:S07]  /*2b950*/  IMAD R54, R195, R54, RZ ;  /* 0x00000036c3367224 */ /* 0x000fce00078e02ff */
[----:B------:R-:W-:Y:S05]  /*2b960*/  WARPSYNC.COLLECTIVE R15, `(.L_x_1843) ;  /* 0x000000000f087348 */ /* 0x000fea0003c00000 */
[----:B------:R0:W1:Y:S02]  /*2b970*/  SHFL.IDX P6, R14, R13, R12, R11 ;  /* 0x0000000c0d0e7389 */ /* 0x00006400000c000b */
[----:B01----:R-:W-:Y:S01]  /*2b980*/  ENDCOLLECTIVE ;  /* 0x000000000000791b */ /* 0x003fe20003800000 */
.L_x_1843:
[----:B------:R-:W-:Y:S01]  /*2b990*/  ISETP.GE.OR P1, PT, R37, R54, P0 ;  /* 0x000000362500720c */ /* 0x000fe20000726670 */
[----:B------:R-:W-:Y:S02]  /*2b9a0*/  IMAD.MOV.U32 R13, RZ, RZ, R52 ;  /* 0x000000ffff0d7224 */ /* 0x000fe400078e0034 */
[----:B------:R-:W-:-:S10]  /*2b9b0*/  IMAD.MOV.U32 R5, RZ, RZ, R14 ;  /* 0x000000ffff057224 */ /* 0x000fd400078e000e */
[----:B------:R-:W-:Y:S05]  /*2b9c0*/  WARPSYNC.COLLECTIVE R15, `(.L_x_1844) ;  /* 0x000000000f087348 */ /* 0x000fea0003c00000 */
[----:B------:R0:W1:Y:S02]  /*2b9d0*/  SHFL.IDX P6, R14, R13, R12, R11 ;  /* 0x0000000c0d0e7389 */ /* 0x00006400000c000b */
[----:B01----:R-:W-:Y:S01]  /*2b9e0*/  ENDCOLLECTIVE ;  /* 0x000000000000791b */ /* 0x003fe20003800000 */
.L_x_1844:
[----:B------:R-:W-:-:S05]  /*2b9f0*/  @!P1 IADD3 R6, P2, R22, R5, RZ ;  /* 0x0000000516069210 */ /* 0x000fca0007f5e0ff */
[----:B------:R-:W-:Y:S02]  /*2ba00*/  @!P1 IMAD.X R5, R3, 0x1, R56, P2 ;  /* 0x0000000103059824 */ /* 0x000fe400010e0638 */
[----:B------:R-:W-:Y:S02]  /*2ba10*/  IMAD.MOV.U32 R13, RZ, RZ, R57 ;  /* 0x000000ffff0d7224 */ /* 0x000fe400078e0039 */
[----:B------:R-:W-:-:S07]  /*2ba20*/  IMAD.MOV.U32 R4, RZ, RZ, R14 ;  /* 0x000000ffff047224 */ /* 0x000fce00078e000e */
[----:B------:R-:W-:Y:S05]  /*2ba30*/  WARPSYNC.COLLECTIVE R15, `(.L_x_1845) ;  /* 0x000000000f087348 */ /* 0x000fea0003c00000 */
[----:B------:R0:W1:Y:S02]  /*2ba40*/  SHFL.IDX P6, R14, R13, R12, R11 ;  /* 0x0000000c0d0e7389 */ /* 0x00006400000c000b */
[----:B01----:R-:W-:Y:S01]  /*2ba50*/  ENDCOLLECTIVE ;  /* 0x000000000000791b */ /* 0x003fe20003800000 */
.L_x_1845:
[----:B------:R-:W-:-:S05]  /*2ba60*/  @!P1 IADD3 R24, P3, R22, R14, RZ ;  /* 0x0000000e16189210 */ /* 0x000fca0007f7e0ff */
[----:B------:R-:W-:Y:S02]  /*2ba70*/  @!P1 IMAD.X R25, R4, 0x1, R56, P3 ;  /* 0x0000000104199824 */ /* 0x000fe400018e0638 */
[----:B------:R-:W-:-:S04]  /*2ba80*/  @!P1 IMAD.MOV.U32 R4, RZ, RZ, R6 ;  /* 0x000000ffff049224 */ /* 0x000fc800078e0006 */
[----:B------:R-:W5:Y:S04]  /*2ba90*/  @!P1 LD.E.128 R24, desc[UR46][R24.64] ;  /* 0x0000002e18189980 */ /* 0x000f68000c101d00 */
[----:B------:R-:W5:Y:S01]  /*2baa0*/  @!P1 LD.E.128 R4, desc[UR46][R4.64] ;  /* 0x0000002e04049980 */ /* 0x000f62000c101d00 */
[----:B------:R-:W-:Y:S02]  /*2bab0*/  IMAD.MOV.U32 R13, RZ, RZ, R10 ;  /* 0x000000ffff0d7224 */ /* 0x000fe400078e000a */
[----:B------:R-:W-:-:S07]  /*2bac0*/  IMAD.MOV.U32 R12, RZ, RZ, 0x1 ;  /* 0x00000001ff0c7424 */ /* 0x000fce00078e00ff */
[----:B-----5:R-:W-:Y:S05]  /*2bad0*/  WARPSYNC.COLLECTIVE R15, `(.L_x_1846) ;  /* 0x000000000f087348 */ /* 0x020fea0003c00000 */
[----:B------:R0:W1:Y:S02]  /*2bae0*/  SHFL.IDX P6, R14, R13, R12, R11 ;  /* 0x0000000c0d0e7389 */ /* 0x00006400000c000b */
[----:B01---5:R-:W-:Y:S01]  /*2baf0*/  ENDCOLLECTIVE ;  /* 0x000000000000791b */ /* 0x023fe20003800000 */
.L_x_1846:
[----:B------:R-:W-:Y:S02]  /*2bb00*/  IMAD.MOV.U32 R13, RZ, RZ, R55 ;  /* 0x000000ffff0d7224 */ /* 0x000fe400078e0037 */
[----:B------:R-:W-:-:S07]  /*2bb10*/  IMAD.MOV.U32 R3, RZ, RZ, R14 ;  /* 0x000000ffff037224 */ /* 0x000fce00078e000e */
[----:B------:R-:W-:Y:S05]  /*2bb20*/  WARPSYNC.COLLECTIVE R15, `(.L_x_1847) ;  /* 0x000000000f087348 */ /* 0x000fea0003c00000 */
[----:B------:R0:W1:Y:S02]  /*2bb30*/  SHFL.IDX P6, R14, R13, R12, R11 ;  /* 0x0000000c0d0e7389 */ /* 0x00006400000c000b */
[----:B01----:R-:W-:Y:S01]  /*2bb40*/  ENDCOLLECTIVE ;  /* 0x000000000000791b */ /* 0x003fe20003800000 */
.L_x_1847:
[----:B------:R-:W-:Y:S02]  /*2bb50*/  IMAD.MOV.U32 R13, RZ, RZ, R52 ;  /* 0x000000ffff0d7224 */ /* 0x000fe400078e0034 */
[----:B------:R-:W-:-:S07]  /*2bb60*/  IMAD.MOV.U32 R9, RZ, RZ, R14 ;  /* 0x000000ffff097224 */ /* 0x000fce00078e000e */
[----:B------:R-:W-:Y:S05]  /*2bb70*/  WARPSYNC.COLLECTIVE R15, `(.L_x_1848) ;  /* 0x000000000f087348 */ /* 0x000fea0003c00000 */
[----:B------:R0:W1:Y:S02]  /*2bb80*/  SHFL.IDX P6, R14, R13, R12, R11 ;  /* 0x0000000c0d0e7389 */ /* 0x00006400000c000b */
[----:B01----:R-:W-:Y:S01]  /*2bb90*/  ENDCOLLECTIVE ;  /* 0x000000000000791b */ /* 0x003fe20003800000 */
.L_x_1848:
[----:B------:R-:W-:Y:S02]  /*2bba0*/  IMAD.MOV.U32 R13, RZ, RZ, R57 ;  /* 0x000000ffff0d7224 */ /* 0x000fe400078e0039 */
[----:B------:R-:W-:-:S07]  /*2bbb0*/  IMAD.MOV.U32 R8, RZ, RZ, R14 ;  /* 0x000000ffff087224 */ /* 0x000fce00078e000e */
[----:B------:R-:W-:Y:S05]  /*2bbc0*/  WARPSYNC.COLLECTIVE R15, `(.L_x_1849) ;  /* 0x000000000f087348 */ /* 0x000fea0003c00000 */
[----:B------:R0:W1:Y:S02]  /*2bbd0*/  SHFL.IDX P6, R14, R13, R12, R11 ;  /* 0x0000000c0d0e7389 */ /* 0x00006400000c000b */
[----:B01----:R-:W-:Y:S01]  /*2bbe0*/  ENDCOLLECTIVE ;  /* 0x000000000000791b */ /* 0x003fe20003800000 */
.L_x_1849:
[----:B------:R-:W-:Y:S02]  /*2bbf0*/  CS2R R44, SRZ ;  /* 0x00000000002c7805 */ /* 0x000fe4000001ff00 */
[----:B------:R-:W-:Y:S02]  /*2bc00*/  CS2R R46, SRZ ;  /* 0x00000000002e7805 */ /* 0x000fe4000001ff00 */
[----:B------:R-:W-:Y:S02]  /*2bc10*/  CS2R R48, SRZ ;  /* 0x0000000000307805 */ /* 0x000fe4000001ff00 */
[----:B------:R-:W-:Y:S01]  /*2bc20*/  CS2R R50, SRZ ;  /* 0x0000000000327805 */ /* 0x000fe2000001ff00 */
[----:B------:R-:W-:Y:S02]  /*2bc30*/  @!P1 IMAD.MOV.U32 R48, RZ, RZ, R24 ;  /* 0x000000ffff309224 */ /* 0x000fe400078e0018 */
[----:B------:R-:W-:Y:S02]  /*2bc40*/  @!P1 IMAD.MOV.U32 R49, RZ, RZ, R25 ;  /* 0x000000ffff319224 */ /* 0x000fe400078e0019 */
[----:B------:R-:W-:-:S02]  /*2bc50*/  @!P1 IMAD.MOV.U32 R44, RZ, RZ, R4 ;  /* 0x000000ffff2c9224 */ /* 0x000fc400078e0004 */
[----:B------:R-:W-:Y:S01]  /*2bc60*/  @!P1 IMAD.MOV.U32 R45, RZ, RZ, R5 ;  /* 0x000000ffff2d9224 */ /* 0x000fe200078e0005 */
[----:B------:R-:W-:Y:S01]  /*2bc70*/  CS2R R4, SRZ ;  /* 0x0000000000047805 */ /* 0x000fe2000001ff00 */
[----:B------:R-:W-:Y:S02]  /*2bc80*/  @!P1 IMAD.MOV.U32 R46, RZ, RZ, R6 ;  /* 0x000000ffff2e9224 */ /* 0x000fe400078e0006 */
[----:B------:R-:W-:Y:S02]  /*2bc90*/  @!P1 IMAD.MOV.U32 R47, RZ, RZ, R7 ;  /* 0x000000ffff2f9224 */ /* 0x000fe400078e0007 */
[----:B------:R-:W-:Y:S02]  /*2bca0*/  @!P1 IMAD.MOV.U32 R50, RZ, RZ, R26 ;  /* 0x000000ffff329224 */ /* 0x000fe400078e001a */
[----:B------:R-:W-:Y:S01]  /*2bcb0*/  @!P1 IMAD.MOV.U32 R51, RZ, RZ, R27 ;  /* 0x000000ffff339224 */ /* 0x000fe200078e001b */
[----:B------:R-:W-:Y:S06]  /*2bcc0*/  BRA `(.L_x_1850) ;  /* 0xfffffe1c002c7947 */ /* 0x000fec000383ffff */
.L_x_1533:
[----:B------:R-:W-:Y:S01]  /*2bcd0*/  BSSY B1, `(.L_x_1851) ;  /* 0x0000008000017945 */ /* 0x000fe20003800000 */
[----:B------:R-:W-:Y:S02]  /*2bce0*/  IMAD.MOV.U32 R13, RZ, RZ, R10 ;  /* 0x000000ffff0d7224 */ /* 0x000fe400078e000a */
[----:B------:R-:W-:Y:S02]  /*2bcf0*/  IMAD.MOV.U32 R12, RZ, RZ, 0x2 ;  /* 0x00000002ff0c7424 */ /* 0x000fe400078e00ff */
[----:B------:R-:W-:Y:S02]  /*2bd00*/  IMAD.MOV.U32 R11, RZ, RZ, 0x181f ;  /* 0x0000181fff0b7424 */ /* 0x000fe400078e00ff */
[----:B------:R-:W-:-:S07]  /*2bd10*/  IMAD.MOV.U32 R15, RZ, RZ, -0x1 ;  /* 0xffffffffff0f7424 */ /* 0x000fce00078e00ff */
[----:B-----5:R-:W-:Y:S05]  /*2bd20*/  WARPSYNC.COLLECTIVE R15, `(.L_x_1852) ;  /* 0x000000000f087348 */ /* 0x020fea0003c00000 */
[----:B------:R0:W1:Y:S02]  /*2bd30*/  SHFL.IDX P6, R14, R13, R12, R11 ;  /* 0x0000000c0d0e7389 */ /* 0x00006400000c000b */
[----:B01---5:R-:W-:Y:S01]  /*2bd40*/  ENDCOLLECTIVE ;  /* 0x000000000000791b */ /* 0x023fe20003800000 */
.L_x_1852:
[----:B------:R-:W-:Y:S05]  /*2bd50*/  BSYNC B1 ;  /* 0x0000000000017941 */ /* 0x000fea0003800000 */
.L_x_1851:
[----:B------:R-:W-:Y:S02]  /*2bd60*/  IMAD.MOV.U32 R13, RZ, RZ, R55 ;  /* 0x000000ffff0d7224 */ /* 0x000fe400078e0037 */
[----:B------:R-:W-:Y:S02]  /*2bd70*/  IMAD.MOV.U32 R12, RZ, RZ, 0x2 ;  /* 0x00000002ff0c7424 */ /* 0x000fe400078e00ff */
[----:B------:R-:W-:Y:S02]  /*2bd80*/  IMAD.MOV.U32 R11, RZ, RZ, 0x181f ;  /* 0x0000181fff0b7424 */ /* 0x000fe400078e00ff */
[----:B------:R-:W-:Y:S02]  /*2bd90*/  IMAD.MOV.U32 R15, RZ, RZ, -0x1 ;  /* 0xffffffffff0f7424 */ /* 0x000fe400078e00ff */
[----:B------:R-:W-:Y:S02]  /*2bda0*/  IMAD.MOV.U32 R3, RZ, RZ, R14 ;  /* 0x000000ffff037224 */ /* 0x000fe400078e000e */
[----:B------:R-:W-:-:S07]  /*2bdb0*/  VIADD R21, R37, 0x40 ;  /* 0x0000004025157836 */ /* 0x000fce0000000000 */
[----:B------:R-:W-:Y:S05]  /*2bdc0*/  WARPSYNC.COLLECTIVE R15, `(.L_x_1853) ;  /* 0x000000000f087348 */ /* 0x000fea0003c00000 */
[----:B------:R0:W1:Y:S02]  /*2bdd0*/  SHFL.IDX P6, R14, R13, R12, R11 ;  /* 0x0000000c0d0e7389 */ /* 0x00006400000c000b */
[----:B01----:R-:W-:Y:S01]  /*2bde0*/  ENDCOLLECTIVE ;  /* 0x000000000000791b */ /* 0x003fe20003800000 */
.L_x_1853:
[----:B------:R-:W-:Y:S01]  /*2bdf0*/  ISETP.GE.OR P1, PT, R21, R54, P0 ;  /* 0x000000361500720c */ /* 0x000fe20000726670 */
[----:B------:R-:W-:Y:S02]  /*2be00*/  IMAD.MOV.U32 R13, RZ, RZ, R52 ;  /* 0x000000ffff0d7224 */ /* 0x000fe400078e0034 */
[----:B------:R-:W-:-:S10]  /*2be10*/  IMAD.MOV.U32 R9, RZ, RZ, R14 ;  /* 0x000000ffff097224 */ /* 0x000fd400078e000e */
[----:B------:R-:W-:Y:S05]  /*2be20*/  WARPSYNC.COLLECTIVE R15, `(.L_x_1854) ;  /* 0x000000000f087348 */ /* 0x000fea0003c00000 */
[----:B------:R0:W1:Y:S02]  /*2be30*/  SHFL.IDX P6, R14, R13, R12, R11 ;  /* 0x0000000c0d0e7389 */ /* 0x00006400000c000b */
[----:B01----:R-:W-:Y:S01]  /*2be40*/  ENDCOLLECTIVE ;  /* 0x000000000000791b */ /* 0x003fe20003800000 */
.L_x_1854:
[----:B------:R-:W-:-:S05]  /*2be50*/  @!P1 IADD3 R24, P2, R22, R9, RZ ;  /* 0x0000000916189210 */ /* 0x000fca0007f5e0ff */
[----:B------:R-:W-:Y:S02]  /*2be60*/  @!P1 IMAD.X R25, R3, 0x1, R56, P2 ;  /* 0x0000000103199824 */ /* 0x000fe400010e0638 */
[----:B------:R-:W-:-:S04]  /*2be70*/  IMAD.MOV.U32 R13, RZ, RZ, R57 ;  /* 0x000000ffff0d7224 */ /* 0x000fc800078e0039 */
[----:B------:R-:W5:Y:S01]  /*2be80*/  @!P1 LD.E.128 R24, desc[UR46][R24.64] ;  /* 0x0000002e18189980 */ /* 0x000f62000c101d00 */
[----:B------:R-:W-:-:S07]  /*2be90*/  IMAD.MOV.U32 R8, RZ, RZ, R14 ;  /* 0x000000ffff087224 */ /* 0x000fce00078e000e */
[----:B-----5:R-:W-:Y:S05]  /*2bea0*/  WARPSYNC.COLLECTIVE R15, `(.L_x_1855) ;  /* 0x000000000f087348 */ /* 0x020fea0003c00000 */
[----:B------:R0:W1:Y:S02]  /*2beb0*/  SHFL.IDX P6, R14, R13, R12, R11 ;  /* 0x0000000c0d0e7389 */ /* 0x00006400000c000b */
[----:B01---5:R-:W-:Y:S01]  /*2bec0*/  ENDCOLLECTIVE ;  /* 0x000000000000791b */ /* 0x023fe20003800000 */
.L_x_1855:
[----:B------:R-:W-:-:S05]  /*2bed0*/  @!P1 IADD3 R32, P3, R22, R14, RZ ;  /* 0x0000000e16209210 */ /* 0x000fca0007f7e0ff */
[----:B------:R-:W-:-:S06]  /*2bee0*/  @!P1 IMAD.X R33, R8, 0x1, R56, P3 ;  /* 0x0000000108219824 */ /* 0x000fcc00018e0638 */
[----:B------:R-:W5:Y:S01]  /*2bef0*/  @!P1 LD.E.128 R32, desc[UR46][R32.64] ;  /* 0x0000002e20209980 */ /* 0x000f62000c101d00 */
[----:B------:R-:W-:Y:S02]  /*2bf00*/  IMAD.MOV.U32 R13, RZ, RZ, R10 ;  /* 0x000000ffff0d7224 */ /* 0x000fe400078e000a */
[----:B------:R-:W-:-:S07]  /*2bf10*/  IMAD.MOV.U32 R12, RZ, RZ, 0x3 ;  /* 0x00000003ff0c7424 */ /* 0x000fce00078e00ff */
[----:B-----5:R-:W-:Y:S05]  /*2bf20*/  WARPSYNC.COLLECTIVE R15, `(.L_x_1856) ;  /* 0x000000000f087348 */ /* 0x020fea0003c00000 */
[----:B------:R0:W1:Y:S02]  /*2bf30*/  SHFL.IDX P6, R14, R13, R12, R11 ;  /* 0x0000000c0d0e7389 */ /* 0x00006400000c000b */
[----:B01---5:R-:W-:Y:S01]  /*2bf40*/  ENDCOLLECTIVE ;  /* 0x000000000000791b */ /* 0x023fe20003800000 */
.L_x_1856:
[----:B------:R-:W-:Y:S02]  /*2bf50*/  IMAD.MOV.U32 R13, RZ, RZ, R55 ;  /* 0x000000ffff0d7224 */ /* 0x000fe400078e0037 */
[----:B------:R-:W-:-:S07]  /*2bf60*/  IMAD.MOV.U32 R3, RZ, RZ, R14 ;  /* 0x000000ffff037224 */ /* 0x000fce00078e000e */
[----:B------:R-:W-:Y:S05]  /*2bf70*/  WARPSYNC.COLLECTIVE R15, `(.L_x_1857) ;  /* 0x000000000f087348 */ /* 0x000fea0003c00000 */
[----:B------:R0:W1:Y:S02]  /*2bf80*/  SHFL.IDX P6, R14, R13, R12, R11 ;  /* 0x0000000c0d0e7389 */ /* 0x00006400000c000b */
[----:B01----:R-:W-:Y:S01]  /*2bf90*/  ENDCOLLECTIVE ;  /* 0x000000000000791b */ /* 0x003fe20003800000 */
.L_x_1857:
[----:B------:R-:W-:Y:S02]  /*2bfa0*/  IMAD.MOV.U32 R13, RZ, RZ, R52 ;  /* 0x000000ffff0d7224 */ /* 0x000fe400078e0034 */
[----:B------:R-:W-:-:S07]  /*2bfb0*/  IMAD.MOV.U32 R55, RZ, RZ, R14 ;  /* 0x000000ffff377224 */ /* 0x000fce00078e000e */
[----:B------:R-:W-:Y:S05]  /*2bfc0*/  WARPSYNC.COLLECTIVE R15, `(.L_x_1858) ;  /* 0x000000000f087348 */ /* 0x000fea0003c00000 */
[----:B------:R0:W1:Y:S02]  /*2bfd0*/  SHFL.IDX P6, R14, R13, R12, R11 ;  /* 0x0000000c0d0e7389 */ /* 0x00006400000c000b */
[----:B01----:R-:W-:Y:S01]  /*2bfe0*/  ENDCOLLECTIVE ;  /* 0x000000000000791b */ /* 0x003fe20003800000 */
.L_x_1858:
[----:B------:R-:W-:Y:S02]  /*2bff0*/  IMAD.MOV.U32 R13, RZ, RZ, R57 ;  /* 0x000000ffff0d7224 */ /* 0x000fe400078e0039 */
[----:B------:R-:W-:-:S07]  /*2c000*/  IMAD.MOV.U32 R52, RZ, RZ, R14 ;  /* 0x000000ffff347224 */ /* 0x000fce00078e000e */
[----:B------:R-:W-:Y:S05]  /*2c010*/  WARPSYNC.COLLECTIVE R15, `(.L_x_1859) ;  /* 0x000000000f087348 */ /* 0x000fea0003c00000 */
[----:B------:R0:W1:Y:S02]  /*2c020*/  SHFL.IDX P6, R14, R13, R12, R11 ;  /* 0x0000000c0d0e7389 */ /* 0x00006400000c000b */
[----:B01----:R-:W-:Y:S01]  /*2c030*/  ENDCOLLECTIVE ;  /* 0x000000000000791b */ /* 0x003fe20003800000 */
.L_x_1859:
[----:B------:R-:W-:Y:S02]  /*2c040*/  CS2R R20, SRZ ;  /* 0x0000000000147805 */ /* 0x000fe4000001ff00 */
[----:B------:R-:W-:Y:S02]  /*2c050*/  CS2R R38, SRZ ;  /* 0x0000000000267805 */ /* 0x000fe4000001ff00 */
[----:B------:R-:W-:Y:S02]  /*2c060*/  CS2R R40, SRZ ;  /* 0x0000000000287805 */ /* 0x000fe4000001ff00 */
[----:B------:R-:W-:Y:S02]  /*2c070*/  CS2R R42, SRZ ;  /* 0x00000000002a7805 */ /* 0x000fe4000001ff00 */
[----:B------:R-:W-:Y:S01]  /*2c080*/  CS2R R8, SRZ ;  /* 0x0000000000087805 */ /* 0x000fe2000001ff00 */
[----:B------:R-:W-:Y:S02]  /*2c090*/  IMAD.MOV.U32 R57, RZ, RZ, R14 ;  /* 0x000000ffff397224 */ /* 0x000fe400078e000e */
[----:B------:R-:W-:-:S02]  /*2c0a0*/  @!P1 IMAD.MOV.U32 R20, RZ, RZ, R24 ;  /* 0x000000ffff149224 */ /* 0x000fc400078e0018 */
[----:B------:R-:W-:Y:S02]  /*2c0b0*/  @!P1 IMAD.MOV.U32 R21, RZ, RZ, R25 ;  /* 0x000000ffff159224 */ /* 0x000fe400078e0019 */
[----:B------:R-:W-:Y:S02]  /*2c0c0*/  @!P1 IMAD.MOV.U32 R38, RZ, RZ, R26 ;  /* 0x000000ffff269224 */ /* 0x000fe400078e001a */
[----:B------:R-:W-:Y:S02]  /*2c0d0*/  @!P1 IMAD.MOV.U32 R39, RZ, RZ, R27 ;  /* 0x000000ffff279224 */ /* 0x000fe400078e001b */
[----:B------:R-:W-:Y:S02]  /*2c0e0*/  @!P1 IMAD.MOV.U32 R40, RZ, RZ, R32 ;  /* 0x000000ffff289224 */ /* 0x000fe400078e0020 */
[----:B------:R-:W-:Y:S02]  /*2c0f0*/  @!P1 IMAD.MOV.U32 R41, RZ, RZ, R33 ;  /* 0x000000ffff299224 */ /* 0x000fe400078e0021 */
[----:B------:R-:W-:-:S02]  /*2c100*/  @!P1 IMAD.MOV.U32 R42, RZ, RZ, R34 ;  /* 0x000000ffff2a9224 */ /* 0x000fc400078e0022 */
[----:B------:R-:W-:Y:S01]  /*2c110*/  @!P1 IMAD.MOV.U32 R43, RZ, RZ, R35 ;  /* 0x000000ffff2b9224 */ /* 0x000fe200078e0023 */
[----:B------:R-:W-:Y:S06]  /*2c120*/  BRA `(.L_x_1860) ;  /* 0xfffffe1800d87947 */ /* 0x000fec000383ffff */
.L_x_1537:
[----:B0-----:R0:W1:Y:S02]  /*2c130*/  SYNCS.PHASECHK.TRANS64.TRYWAIT P4, [R16+URZ+0x28400], R25 ;  /* 0x02840019100075a7 */ /* 0x001064000808017f */
[----:B-1----:R-:W-:Y:S05]  /*2c140*/  @!P4 NANOSLEEP.SYNCS 0x989680 ;  /* 0x009896800000c95d */ /* 0x002fea0003900000 */
[----:B------:R-:W1:Y:S02]  /*2c150*/  @!P4 SYNCS.PHASECHK.TRANS64 P4, [R16+URZ+0x28400], R25 ;  /* 0x028400191000c5a7 */ /* 0x000e64000808007f */
[----:B-1----:R-:W-:Y:S05]  /*2c160*/  @!P4 BRA `(.L_x_1537) ;  /* 0xfffffffc00f0c947 */ /* 0x002fea000383ffff */
[----:B------:R-:W-:Y:S05]  /*2c170*/  BRA `(.L_x_1861) ;  /* 0xfffffe1c00487947 */ /* 0x000fea000383ffff */
.L_x_1547:
[----:B0-----:R0:W1:Y:S02]  /*2c180*/  SYNCS.PHASECHK.TRANS64.TRYWAIT P2, [R13+URZ+0x28430], R0 ;  /* 0x028430000d0075a7 */ /* 0x001064000804017f */
[----:B-1----:R-:W-:Y:S05]  /*2c190*/  @!P2 NANOSLEEP.SYNCS 0x989680 ;  /* 0x009896800000a95d */ /* 0x002fea0003900000 */
[----:B------:R-:W1:Y:S02]  /*2c1a0*/  @!P2 SYNCS.PHASECHK.TRANS64 P2, [R13+URZ+0x28430], R0 ;  /* 0x028430000d00a5a7 */ /* 0x000e64000804007f */
[----:B-1----:R-:W-:Y:S05]  /*2c1b0*/  @!P2 BRA `(.L_x_1547) ;  /* 0xfffffffc00f0a947 */ /* 0x002fea000383ffff */
[----:B------:R-:W-:Y:S05]  /*2c1c0*/  BRA `(.L_x_1546) ;  /* 0xfffffe5c00ac7947 */ /* 0x000fea000383ffff */
.L_x_1565:
[----:B-1----:R1:W2:Y:S02]  /*2c1d0*/  SYNCS.PHASECHK.TRANS64.TRYWAIT P3, [R8+URZ+0x28430], R9 ;  /* 0x02843009080075a7 */ /* 0x0022a4000806017f */
[----:B--2---:R-:W-:Y:S05]  /*2c1e0*/  @!P3 NANOSLEEP.SYNCS 0x989680 ;  /* 0x009896800000b95d */ /* 0x004fea0003900000 */
[----:B------:R-:W2:Y:S02]  /*2c1f0*/  @!P3 SYNCS.PHASECHK.TRANS64 P3, [R8+URZ+0x28430], R9 ;  /* 0x028430090800b5a7 */ /* 0x000ea4000806007f */
[----:B--2---:R-:W-:Y:S05]  /*2c200*/  @!P3 BRA `(.L_x_1565) ;  /* 0xfffffffc00f0b947 */ /* 0x004fea000383ffff */
[----:B------:R-:W-:Y:S05]  /*2c210*/  BRA `(.L_x_1564) ;  /* 0xfffffe8400847947 */ /* 0x000fea000383ffff */
.L_x_1569:
[----:B-1----:R1:W2:Y:S02]  /*2c220*/  SYNCS.PHASECHK.TRANS64.TRYWAIT P2, [R9+URZ+0x28450], R8 ;  /* 0x02845008090075a7 */ /* 0x0022a4000804017f */
[----:B--2---:R-:W-:Y:S05]  /*2c230*/  @!P2 NANOSLEEP.SYNCS 0x989680 ;  /* 0x009896800000a95d */ /* 0x004fea0003900000 */
[----:B------:R-:W2:Y:S02]  /*2c240*/  @!P2 SYNCS.PHASECHK.TRANS64 P2, [R9+URZ+0x28450], R8 ;  /* 0x028450080900a5a7 */ /* 0x000ea4000804007f */
[----:B--2---:R-:W-:Y:S05]  /*2c250*/  @!P2 BRA `(.L_x_1569) ;  /* 0xfffffffc00f0a947 */ /* 0x004fea000383ffff */
[----:B------:R-:W-:Y:S05]  /*2c260*/  BRA `(.L_x_1566) ;  /* 0xfffffe8800847947 */ /* 0x000fea000383ffff */
.L_x_1589:
[----:B--2---:R2:W3:Y:S02]  /*2c270*/  SYNCS.PHASECHK.TRANS64.TRYWAIT P3, [R5+URZ+0x28430], R6 ;  /* 0x02843006050075a7 */ /* 0x0044e4000806017f */
[----:B---3--:R-:W-:Y:S05]  /*2c280*/  @!P3 NANOSLEEP.SYNCS 0x989680 ;  /* 0x009896800000b95d */ /* 0x008fea0003900000 */
[----:B------:R-:W3:Y:S02]  /*2c290*/  @!P3 SYNCS.PHASECHK.TRANS64 P3, [R5+URZ+0x28430], R6 ;  /* 0x028430060500b5a7 */ /* 0x000ee4000806007f */
[----:B---3--:R-:W-:Y:S05]  /*2c2a0*/  @!P3 BRA `(.L_x_1589) ;  /* 0xfffffffc00f0b947 */ /* 0x008fea000383ffff */
[----:B------:R-:W-:Y:S05]  /*2c2b0*/  BRA `(.L_x_1588) ;  /* 0xfffffeac00947947 */ /* 0x000fea000383ffff */
.L_x_1593:
[----:B-1----:R1:W2:Y:S02]  /*2c2c0*/  SYNCS.PHASECHK.TRANS64.TRYWAIT P2, [R6+URZ+0x28450], R5 ;  /* 0x02845005060075a7 */ /* 0x0022a4000804017f */
[----:B--2---:R-:W-:Y:S05]  /*2c2d0*/  @!P2 NANOSLEEP.SYNCS 0x989680 ;  /* 0x009896800000a95d */ /* 0x004fea0003900000 */
[----:B------:R-:W2:Y:S02]  /*2c2e0*/  @!P2 SYNCS.PHASECHK.TRANS64 P2, [R6+URZ+0x28450], R5 ;  /* 0x028450050600a5a7 */ /* 0x000ea4000804007f */
[----:B--2---:R-:W-:Y:S05]  /*2c2f0*/  @!P2 BRA `(.L_x_1593) ;  /* 0xfffffffc00f0a947 */ /* 0x004fea000383ffff */
[----:B------:R-:W-:Y:S05]  /*2c300*/  BRA `(.L_x_1590) ;  /* 0xfffffeb000a07947 */ /* 0x000fea000383ffff */
.L_x_1601:
[----:B-1----:R1:W2:Y:S02]  /*2c310*/  SYNCS.PHASECHK.TRANS64.TRYWAIT P3, [R5+URZ+0x28430], R6 ;  /* 0x02843006050075a7 */ /* 0x0022a4000806017f */
[----:B--2---:R-:W-:Y:S05]  /*2c320*/  @!P3 NANOSLEEP.SYNCS 0x989680 ;  /* 0x009896800000b95d */ /* 0x004fea0003900000 */
[----:B------:R-:W2:Y:S02]  /*2c330*/  @!P3 SYNCS.PHASECHK.TRANS64 P3, [R5+URZ+0x28430], R6 ;  /* 0x028430060500b5a7 */ /* 0x000ea4000806007f */
[----:B--2---:R-:W-:Y:S05]  /*2c340*/  @!P3 BRA `(.L_x_1601) ;  /* 0xfffffffc00f0b947 */ /* 0x004fea000383ffff */
[----:B------:R-:W-:Y:S05]  /*2c350*/  BRA `(.L_x_1600) ;  /* 0xfffffec8003c7947 */ /* 0x000fea000383ffff */
.L_x_1605:
[----:B-1----:R1:W2:Y:S02]  /*2c360*/  SYNCS.PHASECHK.TRANS64.TRYWAIT P2, [R6+URZ+0x28450], R5 ;  /* 0x02845005060075a7 */ /* 0x0022a4000804017f */
[----:B--2---:R-:W-:Y:S05]  /*2c370*/  @!P2 NANOSLEEP.SYNCS 0x989680 ;  /* 0x009896800000a95d */ /* 0x004fea0003900000 */
[----:B------:R-:W2:Y:S02]  /*2c380*/  @!P2 SYNCS.PHASECHK.TRANS64 P2, [R6+URZ+0x28450], R5 ;  /* 0x028450050600a5a7 */ /* 0x000ea4000804007f */
[----:B--2---:R-:W-:Y:S05]  /*2c390*/  @!P2 BRA `(.L_x_1605) ;  /* 0xfffffffc00f0a947 */ /* 0x004fea000383ffff */
[----:B------:R-:W-:Y:S05]  /*2c3a0*/  BRA `(.L_x_1602) ;  /* 0xfffffecc00487947 */ /* 0x000fea000383ffff */
.L_x_1619:
[----:B--2---:R2:W3:Y:S02]  /*2c3b0*/  SYNCS.PHASECHK.TRANS64.TRYWAIT P1, [R4+URZ+0x28450], R7 ;  /* 0x02845007040075a7 */ /* 0x0044e4000802017f */
[----:B---3--:R-:W-:Y:S05]  /*2c3c0*/  @!P1 NANOSLEEP.SYNCS 0x989680 ;  /* 0x009896800000995d */ /* 0x008fea0003900000 */
[----:B------:R-:W3:Y:S02]  /*2c3d0*/  @!P1 SYNCS.PHASECHK.TRANS64 P1, [R4+URZ+0x28450], R7 ;  /* 0x02845007040095a7 */ /* 0x000ee4000802007f */
[----:B---3--:R-:W-:Y:S05]  /*2c3e0*/  @!P1 BRA `(.L_x_1619) ;  /* 0xfffffffc00f09947 */ /* 0x008fea000383ffff */
[----:B------:R-:W-:Y:S05]  /*2c3f0*/  BRA `(.L_x_1618) ;  /* 0xfffffeec00747947 */ /* 0x000fea000383ffff */
.L_x_1623:
[----:B-----5:R-:W-:Y:S01]  /*2c400*/  IMAD.MOV.U32 R12, RZ, RZ, R0 ;  /* 0x000000ffff0c7224 */ /* 0x020fe200078e0000 */
[----:B0-----:R-:W-:Y:S01]  /*2c410*/  LOP3.LUT R2, R0, 0x2, RZ, 0x3c, !PT ;  /* 0x0000000200027812 */ /* 0x001fe200078e3cff */
[----:B------:R-:W-:Y:S01]  /*2c420*/  IMAD.MOV.U32 R11, RZ, RZ, 0x1c1f ;  /* 0x00001c1fff0b7424 */ /* 0x000fe200078e00ff */
[----:B------:R-:W-:Y:S01]  /*2c430*/  SEL R165, R6, R147, P0 ;  /* 0x0000009306a57207 */ /* 0x000fe20000000000 */
[----:B------:R-:W-:Y:S01]  /*2c440*/  IMAD.MOV.U32 R15, RZ, RZ, -0x1 ;  /* 0xffffffffff0f7424 */ /* 0x000fe200078e00ff */
[----:B------:R-:W-:Y:S02]  /*2c450*/  SEL R164, R147, R6, P0 ;  /* 0x0000000693a47207 */ /* 0x000fe40000000000 */
[----:B------:R-:W-:-:S07]  /*2c460*/  SEL R10, R7, R8, P0 ;  /* 0x00000008070a7207 */ /* 0x000fce0000000000 */
[----:B-123--:R-:W-:Y:S05]  /*2c470*/  WARPSYNC.COLLECTIVE R15, `(.L_x_1862) ;  /* 0x000000000f087348 */ /* 0x00efea0003c00000 */
[----:B------:R0:W4:Y:S02]  /*2c480*/  SHFL.IDX P6, R14, R13, R12, R11 ;  /* 0x0000000c0d0e7389 */ /* 0x00012400000c000b */
[----:B01234-:R-:W-:Y:S01]  /*2c490*/  ENDCOLLECTIVE ;  /* 0x000000000000791b */ /* 0x01ffe20003800000 */
.L_x_1862:
        /* <DEDUP_REMOVED lines=8> */
[----:B------:R-:W-:Y:S02]  /*2c520*/  SEL R39, R52, R53, P0 ;  /* 0x0000003534277207 */ /* 0x000fe40000000000 */
        /* <DEDUP_REMOVED lines=9> */
.L_x_1863:
        /* <DEDUP_REMOVED lines=19> */
.L_x_1864:
        /* <DEDUP_REMOVED lines=18> */
.L_x_1865:
        /* <DEDUP_REMOVED lines=19> */
.L_x_1866:
        /* <DEDUP_REMOVED lines=18> */
.L_x_1867:
        /* <DEDUP_REMOVED lines=19> */
.L_x_1868:
        /* <DEDUP_REMOVED lines=18> */
.L_x_1869:
        /* <DEDUP_REMOVED lines=19> */
.L_x_1870:
        /* <DEDUP_REMOVED lines=18> */
.L_x_1871:
[----:B------:R-:W-:Y:S02]  /*2cf00*/  SEL R142, R143, R142, P0 ;  /* 0x0000008e8f8e7207 */ /* 0x000fe40000000000 */
[----:B------:R-:W-:Y:S02]  /*2cf10*/  SEL R138, R139, R138, P0 ;  /* 0x0000008a8b8a7207 */ /* 0x000fe40000000000 */
[----:B------:R-:W-:Y:S02]  /*2cf20*/  SEL R103, R150, R151, P0 ;  /* 0x0000009796677207 */ /* 0x000fe40000000000 */
[----:B------:R-:W-:Y:S02]  /*2cf30*/  SEL R150, R151, R150, P0 ;  /* 0x0000009697967207 */ /* 0x000fe40000000000 */
[----:B------:R-:W-:Y:S01]  /*2cf40*/  SEL R204, R8, R10, P0 ;  /* 0x0000000a08cc7207 */ /* 0x000fe20000000000 */
[----:B------:R-:W-:Y:S02]  /*2cf50*/  IMAD.MOV.U32 R13, RZ, RZ, R44 ;  /* 0x000000ffff0d7224 */ /* 0x000fe400078e002c */
[----:B------:R-:W-:-:S02]  /*2cf60*/  IMAD.MOV.U32 R12, RZ, RZ, R2 ;  /* 0x000000ffff0c7224 */ /* 0x000fc400078e0002 */
[----:B------:R-:W-:-:S07]  /*2cf70*/  IMAD.MOV.U32 R20, RZ, RZ, R14 ;  /* 0x000000ffff147224 */ /* 0x000fce00078e000e */
[----:B------:R-:W-:Y:S05]  /*2cf80*/  WARPSYNC.COLLECTIVE R15, `(.L_x_1872) ;  /* 0x000000000f087348 */ /* 0x000fea0003c00000 */
[----:B------:R0:W1:Y:S02]  /*2cf90*/  SHFL.IDX P6, R14, R13, R12, R11 ;  /* 0x0000000c0d0e7389 */ /* 0x00006400000c000b */
[----:B01----:R-:W-:Y:S01]  /*2cfa0*/  ENDCOLLECTIVE ;  /* 0x000000000000791b */ /* 0x003fe20003800000 */
.L_x_1872:
[----:B------:R-:W-:Y:S02]  /*2cfb0*/  IMAD.MOV.U32 R13, RZ, RZ, R40 ;  /* 0x000000ffff0d7224 */ /* 0x000fe400078e0028 */
[----:B------:R-:W-:-:S07]  /*2cfc0*/  IMAD.MOV.U32 R25, RZ, RZ, R14 ;  /* 0x000000ffff197224 */ /* 0x000fce00078e000e */
[----:B------:R-:W-:Y:S05]  /*2cfd0*/  WARPSYNC.COLLECTIVE R15, `(.L_x_1873) ;  /* 0x000000000f087348 */ /* 0x000fea0003c00000 */
[----:B------:R0:W1:Y:S02]  /*2cfe0*/  SHFL.IDX P6, R14, R13, R12, R11 ;  /* 0x0000000c0d0e7389 */ /* 0x00006400000c000b */
[----:B01----:R-:W-:Y:S01]  /*2cff0*/  ENDCOLLECTIVE ;  /* 0x000000000000791b */ /* 0x003fe20003800000 */
.L_x_1873:
        /* <DEDUP_REMOVED lines=8> */
.L_x_1874:
[----:B------:R-:W-:Y:S02]  /*2d080*/  SEL R197, R20, R24, P0 ;  /* 0x0000001814c57207 */ /* 0x000fe40000000000 */
[----:B------:R-:W-:Y:S01]  /*2d090*/  SEL R201, R24, R20, P0 ;  /* 0x0000001418c97207 */ /* 0x000fe20000000000 */
[----:B------:R-:W-:Y:S02]  /*2d0a0*/  IMAD.MOV.U32 R13, RZ, RZ, R34 ;  /* 0x000000ffff0d7224 */ /* 0x000fe400078e0022 */
[----:B------:R-:W-:-:S07]  /*2d0b0*/  IMAD.MOV.U32 R39, RZ, RZ, R14 ;  /* 0x000000ffff277224 */ /* 0x000fce00078e000e */
[----:B------:R-:W-:Y:S05]  /*2d0c0*/  WARPSYNC.COLLECTIVE R15, `(.L_x_1875) ;  /* 0x000000000f087348 */ /* 0x000fea0003c00000 */
[----:B------:R0:W1:Y:S02]  /*2d0d0*/  SHFL.IDX P6, R14, R13, R12, R11 ;  /* 0x0000000c0d0e7389 */ /* 0x00006400000c000b */
[----:B01----:R-:W-:Y:S01]  /*2d0e0*/  ENDCOLLECTIVE ;  /* 0x000000000000791b */ /* 0x003fe20003800000 */
.L_x_1875:
[----:B------:R-:W-:Y:S02]  /*2d0f0*/  IMAD.MOV.U32 R13, RZ, RZ, R52 ;  /* 0x000000ffff0d7224 */ /* 0x000fe400078e0034 */
[----:B------:R-:W-:Y:S02]  /*2d100*/  IMAD.MOV.U32 R12, RZ, RZ, R2 ;  /* 0x000000ffff0c7224 */ /* 0x000fe400078e0002 */
[----:B------:R-:W-:-:S07]  /*2d110*/  IMAD.MOV.U32 R34, RZ, RZ, R14 ;  /* 0x000000ffff227224 */ /* 0x000fce00078e000e */
[----:B------:R-:W-:Y:S05]  /*2d120*/  WARPSYNC.COLLECTIVE R15, `(.L_x_1876) ;  /* 0x000000000f087348 */ /* 0x000fea0003c00000 */
[----:B------:R0:W1:Y:S02]  /*2d130*/  SHFL.IDX P6, R14, R13, R12, R11 ;  /* 0x0000000c0d0e7389 */ /* 0x00006400000c000b */
[----:B01----:R-:W-:Y:S01]  /*2d140*/  ENDCOLLECTIVE ;  /* 0x000000000000791b */ /* 0x003fe20003800000 */
.L_x_1876:
[----:B------:R-:W-:Y:S02]  /*2d150*/  IMAD.MOV.U32 R13, RZ, RZ, R31 ;  /* 0x000000ffff0d7224 */ /* 0x000fe400078e001f */
[----:B------:R-:W-:-:S07]  /*2d160*/  IMAD.MOV.U32 R52, RZ, RZ, R14 ;  /* 0x000000ffff347224 */ /* 0x000fce00078e000e */
[----:B------:R-:W-:Y:S05]  /*2d170*/  WARPSYNC.COLLECTIVE R15, `(.L_x_1877) ;  /* 0x000000000f087348 */ /* 0x000fea0003c00000 */
[----:B------:R0:W1:Y:S02]  /*2d180*/  SHFL.IDX P6, R14, R13, R12, R11 ;  /* 0x0000000c0d0e7389 */ /* 0x00006400000c000b */
[----:B01----:R-:W-:Y:S01]  /*2d190*/  ENDCOLLECTIVE ;  /* 0x000000000000791b */ /* 0x003fe20003800000 */
.L_x_1877:
        /* <DEDUP_REMOVED lines=8> */
.L_x_1878:
[----:B------:R-:W-:Y:S02]  /*2d220*/  SEL R189, R34, R31, P0 ;  /* 0x0000001f22bd7207 */ /* 0x000fe40000000000 */
[----:B------:R-:W-:Y:S01]  /*2d230*/  SEL R190, R31, R34, P0 ;  /* 0x000000221fbe7207 */ /* 0x000fe20000000000 */
[----:B------:R-:W-:Y:S02]  /*2d240*/  IMAD.MOV.U32 R13, RZ, RZ, R30 ;  /* 0x000000ffff0d7224 */ /* 0x000fe400078e001e */
[----:B------:R-:W-:-:S07]  /*2d250*/  IMAD.MOV.U32 R38, RZ, RZ, R14 ;  /* 0x000000ffff267224 */ /* 0x000fce00078e000e */
[----:B------:R-:W-:Y:S05]  /*2d260*/  WARPSYNC.COLLECTIVE R15, `(.L_x_1879) ;  /* 0x000000000f087348 */ /* 0x000fea0003c00000 */
[----:B------:R0:W1:Y:S02]  /*2d270*/  SHFL.IDX P6, R14, R13, R12, R11 ;  /* 0x0000000c0d0e7389 */ /* 0x00006400000c000b */
[----:B01----:R-:W-:Y:S01]  /*2d280*/  ENDCOLLECTIVE ;  /* 0x000000000000791b */ /* 0x003fe20003800000 */
.L_x_1879:
[----:B------:R-:W-:Y:S02]  /*2d290*/  IMAD.MOV.U32 R13, RZ, RZ, R60 ;  /* 0x000000ffff0d7224 */ /* 0x000fe400078e003c */
[----:B------:R-:W-:Y:S02]  /*2d2a0*/  IMAD.MOV.U32 R12, RZ, RZ, R2 ;  /* 0x000000ffff0c7224 */ /* 0x000fe400078e0002 */
[----:B------:R-:W-:-:S07]  /*2d2b0*/  IMAD.MOV.U32 R30, RZ, RZ, R14 ;  /* 0x000000ffff1e7224 */ /* 0x000fce00078e000e */
[----:B------:R-:W-:Y:S05]  /*2d2c0*/  WARPSYNC.COLLECTIVE R15, `(.L_x_1880) ;  /* 0x000000000f087348 */ /* 0x000fea0003c00000 */
[----:B------:R0:W1:Y:S02]  /*2d2d0*/  SHFL.IDX P6, R14, R13, R12, R11 ;  /* 0x0000000c0d0e7389 */ /* 0x00006400000c000b */
[----:B01----:R-:W-:Y:S01]  /*2d2e0*/  ENDCOLLECTIVE ;  /* 0x000000000000791b */ /* 0x003fe20003800000 */
.L_x_1880:
[----:B------:R-:W-:Y:S02]  /*2d2f0*/  IMAD.MOV.U32 R13, RZ, RZ, R29 ;  /* 0x000000ffff0d7224 */ /* 0x000fe400078e001d */
[----:B------:R-:W-:-:S07]  /*2d300*/  IMAD.MOV.U32 R60, RZ, RZ, R14 ;  /* 0x000000ffff3c7224 */ /* 0x000fce00078e000e */
[----:B------:R-:W-:Y:S05]  /*2d310*/  WARPSYNC.COLLECTIVE R15, `(.L_x_1881) ;  /* 0x000000000f087348 */ /* 0x000fea0003c00000 */
[----:B------:R0:W1:Y:S02]  /*2d320*/  SHFL.IDX P6, R14, R13, R12, R11 ;  /* 0x0000000c0d0e7389 */ /* 0x00006400000c000b */
[----:B01----:R-:W-:Y:S01]  /*2d330*/  ENDCOLLECTIVE ;  /* 0x000000000000791b */ /* 0x003fe20003800000 */
.L_x_1881:
        /* <DEDUP_REMOVED lines=8> */
.L_x_1882:
[----:B------:R-:W-:Y:S02]  /*2d3c0*/  SEL R185, R30, R29, P0 ;  /* 0x0000001d1eb97207 */ /* 0x000fe40000000000 */
[----:B------:R-:W-:Y:S01]  /*2d3d0*/  SEL R186, R29, R30, P0 ;  /* 0x0000001e1dba7207 */ /* 0x000fe20000000000 */
[----:B------:R-:W-:Y:S02]  /*2d3e0*/  IMAD.MOV.U32 R13, RZ, RZ, R28 ;  /* 0x000000ffff0d7224 */ /* 0x000fe400078e001c */
[----:B------:R-:W-:-:S07]  /*2d3f0*/  IMAD.MOV.U32 R37, RZ, RZ, R14 ;  /* 0x000000ffff257224 */ /* 0x000fce00078e000e */
[----:B------:R-:W-:Y:S05]  /*2d400*/  WARPSYNC.COLLECTIVE R15, `(.L_x_1883) ;  /* 0x000000000f087348 */ /* 0x000fea0003c00000 */
[----:B------:R0:W1:Y:S02]  /*2d410*/  SHFL.IDX P6, R14, R13, R12, R11 ;  /* 0x0000000c0d0e7389 */ /* 0x00006400000c000b */
[----:B01----:R-:W-:Y:S01]  /*2d420*/  ENDCOLLECTIVE ;  /* 0x000000000000791b */ /* 0x003fe20003800000 */
.L_x_1883:
[----:B------:R-:W-:Y:S02]  /*2d430*/  IMAD.MOV.U32 R13, RZ, RZ, R68 ;  /* 0x000000ffff0d7224 */ /* 0x000fe400078e0044 */
[----:B------:R-:W-:Y:S02]  /*2d440*/  IMAD.MOV.U32 R12, RZ, RZ, R2 ;  /* 0x000000ffff0c7224 */ /* 0x000fe400078e0002 */
[----:B------:R-:W-:-:S07]  /*2d450*/  IMAD.MOV.U32 R28, RZ, RZ, R14 ;  /* 0x000000ffff1c7224 */ /* 0x000fce00078e000e */
[----:B------:R-:W-:Y:S05]  /*2d460*/  WARPSYNC.COLLECTIVE R15, `(.L_x_1884) ;  /* 0x000000000f087348 */ /* 0x000fea0003c00000 */
[----:B------:R0:W1:Y:S02]  /*2d470*/  SHFL.IDX P6, R14, R13, R12, R11 ;  /* 0x0000000c0d0e7389 */ /* 0x00006400000c000b */
[----:B01----:R-:W-:Y:S01]  /*2d480*/  ENDCOLLECTIVE ;  /* 0x000000000000791b */ /* 0x003fe20003800000 */
.L_x_1884:
[----:B------:R-:W-:Y:S02]  /*2d490*/  IMAD.MOV.U32 R13, RZ, RZ, R27 ;  /* 0x000000ffff0d7224 */ /* 0x000fe400078e001b */
[----:B------:R-:W-:-:S07]  /*2d4a0*/  IMAD.MOV.U32 R68, RZ, RZ, R14 ;  /* 0x000000ffff447224 */ /* 0x000fce00078e000e */
[----:B------:R-:W-:Y:S05]  /*2d4b0*/  WARPSYNC.COLLECTIVE R15, `(.L_x_1885) ;  /* 0x000000000f087348 */ /* 0x000fea0003c00000 */
[----:B------:R0:W1:Y:S02]  /*2d4c0*/  SHFL.IDX P6, R14, R13, R12, R11 ;  /* 0x0000000c0d0e7389 */ /* 0x00006400000c000b */
[----:B01----:R-:W-:Y:S01]  /*2d4d0*/  ENDCOLLECTIVE ;  /* 0x000000000000791b */ /* 0x003fe20003800000 */
.L_x_1885:
        /* <DEDUP_REMOVED lines=8> */
.L_x_1886:
[----:B------:R-:W-:Y:S02]  /*2d560*/  SEL R182, R28, R27, P0 ;  /* 0x0000001b1cb67207 */ /* 0x000fe40000000000 */
[----:B------:R-:W-:Y:S01]  /*2d570*/  SEL R181, R27, R28, P0 ;  /* 0x0000001c1bb57207 */ /* 0x000fe20000000000 */
[----:B------:R-:W-:Y:S02]  /*2d580*/  IMAD.MOV.U32 R13, RZ, RZ, R26 ;  /* 0x000000ffff0d7224 */ /* 0x000fe400078e001a */
[----:B------:R-:W-:-:S07]  /*2d590*/  IMAD.MOV.U32 R36, RZ, RZ, R14 ;  /* 0x000000ffff247224 */ /* 0x000fce00078e000e */
[----:B------:R-:W-:Y:S05]  /*2d5a0*/  WARPSYNC.COLLECTIVE R15, `(.L_x_1887) ;  /* 0x000000000f087348 */ /* 0x000fea0003c00000 */
[----:B------:R0:W1:Y:S02]  /*2d5b0*/  SHFL.IDX P6, R14, R13, R12, R11 ;  /* 0x0000000c0d0e7389 */ /* 0x00006400000c000b */
[----:B01----:R-:W-:Y:S01]  /*2d5c0*/  ENDCOLLECTIVE ;  /* 0x000000000000791b */ /* 0x003fe20003800000 */
.L_x_1887:
[----:B------:R-:W-:Y:S02]  /*2d5d0*/  IMAD.MOV.U32 R13, RZ, RZ, R76 ;  /* 0x000000ffff0d7224 */ /* 0x000fe400078e004c */
[----:B------:R-:W-:Y:S02]  /*2d5e0*/  IMAD.MOV.U32 R12, RZ, RZ, R2 ;  /* 0x000000ffff0c7224 */ /* 0x000fe400078e0002 */
[----:B------:R-:W-:-:S07]  /*2d5f0*/  IMAD.MOV.U32 R26, RZ, RZ, R14 ;  /* 0x000000ffff1a7224 */ /* 0x000fce00078e000e */
[----:B------:R-:W-:Y:S05]  /*2d600*/  WARPSYNC.COLLECTIVE R15, `(.L_x_1888) ;  /* 0x000000000f087348 */ /* 0x000fea0003c00000 */
[----:B------:R0:W1:Y:S02]  /*2d610*/  SHFL.IDX P6, R14, R13, R12, R11 ;  /* 0x0000000c0d0e7389 */ /* 0x00006400000c000b */
[----:B01----:R-:W-:Y:S01]  /*2d620*/  ENDCOLLECTIVE ;  /* 0x000000000000791b */ /* 0x003fe20003800000 */
.L_x_1888:
[----:B------:R-:W-:Y:S02]  /*2d630*/  IMAD.MOV.U32 R13, RZ, RZ, R72 ;  /* 0x000000ffff0d7224 */ /* 0x000fe400078e0048 */
[----:B------:R-:W-:-:S07]  /*2d640*/  IMAD.MOV.U32 R76, RZ, RZ, R14 ;  /* 0x000000ffff4c7224 */ /* 0x000fce00078e000e */
[----:B------:R-:W-:Y:S05]  /*2d650*/  WARPSYNC.COLLECTIVE R15, `(.L_x_1889) ;  /* 0x000000000f087348 */ /* 0x000fea0003c00000 */
[----:B------:R0:W1:Y:S02]  /*2d660*/  SHFL.IDX P6, R14, R13, R12, R11 ;  /* 0x0000000c0d0e7389 */ /* 0x00006400000c000b */
[----:B01----:R-:W-:Y:S01]  /*2d670*/  ENDCOLLECTIVE ;  /* 0x000000000000791b */ /* 0x003fe20003800000 */
.L_x_1889:
        /* <DEDUP_REMOVED lines=8> */
.L_x_1890:
[----:B------:R-:W-:Y:S02]  /*2d700*/  SEL R178, R26, R72, P0 ;  /* 0x000000481ab27207 */ /* 0x000fe40000000000 */
[----:B------:R-:W-:Y:S01]  /*2d710*/  SEL R177, R72, R26, P0 ;  /* 0x0000001a48b17207 */ /* 0x000fe20000000000 */
[----:B------:R-:W-:Y:S02]  /*2d720*/  IMAD.MOV.U32 R13, RZ, RZ, R35 ;  /* 0x000000ffff0d7224 */ /* 0x000fe400078e0023 */
[----:B------:R-:W-:-:S07]  /*2d730*/  IMAD.MOV.U32 R41, RZ, RZ, R14 ;  /* 0x000000ffff297224 */ /* 0x000fce00078e000e */
[----:B------:R-:W-:Y:S05]  /*2d740*/  WARPSYNC.COLLECTIVE R15, `(.L_x_1891) ;  /* 0x000000000f087348 */ /* 0x000fea0003c00000 */
[----:B------:R0:W1:Y:S02]  /*2d750*/  SHFL.IDX P6, R14, R13, R12, R11 ;  /* 0x0000000c0d0e7389 */ /* 0x00006400000c000b */
[----:B01----:R-:W-:Y:S01]  /*2d760*/  ENDCOLLECTIVE ;  /* 0x000000000000791b */ /* 0x003fe20003800000 */
.L_x_1891:
[----:B------:R-:W-:Y:S02]  /*2d770*/  IMAD.MOV.U32 R13, RZ, RZ, R84 ;  /* 0x000000ffff0d7224 */ /* 0x000fe400078e0054 */
[----:B------:R-:W-:Y:S02]  /*2d780*/  IMAD.MOV.U32 R12, RZ, RZ, R2 ;  /* 0x000000ffff0c7224 */ /* 0x000fe400078e0002 */
[----:B------:R-:W-:-:S07]  /*2d790*/  IMAD.MOV.U32 R35, RZ, RZ, R14 ;  /* 0x000000ffff237224 */ /* 0x000fce00078e000e */
[----:B------:R-:W-:Y:S05]  /*2d7a0*/  WARPSYNC.COLLECTIVE R15, `(.L_x_1892) ;  /* 0x000000000f087348 */ /* 0x000fea0003c00000 */
[----:B------:R0:W1:Y:S02]  /*2d7b0*/  SHFL.IDX P6, R14, R13, R12, R11 ;  /* 0x0000000c0d0e7389 */ /* 0x00006400000c000b */
[----:B01----:R-:W-:Y:S01]  /*2d7c0*/  ENDCOLLECTIVE ;  /* 0x000000000000791b */ /* 0x003fe20003800000 */
.L_x_1892:
[----:B------:R-:W-:Y:S02]  /*2d7d0*/  IMAD.MOV.U32 R13, RZ, RZ, R80 ;  /* 0x000000ffff0d7224 */ /* 0x000fe400078e0050 */
[----:B------:R-:W-:-:S07]  /*2d7e0*/  IMAD.MOV.U32 R84, RZ, RZ, R14 ;  /* 0x000000ffff547224 */ /* 0x000fce00078e000e */
[----:B------:R-:W-:Y:S05]  /*2d7f0*/  WARPSYNC.COLLECTIVE R15, `(.L_x_1893) ;  /* 0x000000000f087348 */ /* 0x000fea0003c00000 */
[----:B------:R0:W1:Y:S02]  /*2d800*/  SHFL.IDX P6, R14, R13, R12, R11 ;  /* 0x0000000c0d0e7389 */ /* 0x00006400000c000b */
[----:B01----:R-:W-:Y:S01]  /*2d810*/  ENDCOLLECTIVE ;  /* 0x000000000000791b */ /* 0x003fe20003800000 */
.L_x_1893:
        /* <DEDUP_REMOVED lines=8> */
.L_x_1894:
[----:B------:R-:W-:Y:S02]  /*2d8a0*/  SEL R174, R35, R80, P0 ;  /* 0x0000005023ae7207 */ /* 0x000fe40000000000 */
[----:B------:R-:W-:Y:S01]  /*2d8b0*/  SEL R173, R80, R35, P0 ;  /* 0x0000002350ad7207 */ /* 0x000fe20000000000 */
[----:B------:R-:W-:Y:S02]  /*2d8c0*/  IMAD.MOV.U32 R13, RZ, RZ, R42 ;  /* 0x000000ffff0d7224 */ /* 0x000fe400078e002a */
[----:B------:R-:W-:-:S07]  /*2d8d0*/  IMAD.MOV.U32 R43, RZ, RZ, R14 ;  /* 0x000000ffff2b7224 */ /* 0x000fce00078e000e */
[----:B------:R-:W-:Y:S05]  /*2d8e0*/  WARPSYNC.COLLECTIVE R15, `(.L_x_1895) ;  /* 0x000000000f087348 */ /* 0x000fea0003c00000 */
[----:B------:R0:W1:Y:S02]  /*2d8f0*/  SHFL.IDX P6, R14, R13, R12, R11 ;  /* 0x0000000c0d0e7389 */ /* 0x00006400000c000b */
[----:B01----:R-:W-:Y:S01]  /*2d900*/  ENDCOLLECTIVE ;  /* 0x000000000000791b */ /* 0x003fe20003800000 */
.L_x_1895:
[----:B------:R-:W-:Y:S02]  /*2d910*/  IMAD.MOV.U32 R13, RZ, RZ, R92 ;  /* 0x000000ffff0d7224 */ /* 0x000fe400078e005c */
[----:B------:R-:W-:Y:S02]  /*2d920*/  IMAD.MOV.U32 R12, RZ, RZ, R2 ;  /* 0x000000ffff0c7224 */ /* 0x000fe400078e0002 */
[----:B------:R-:W-:-:S07]  /*2d930*/  IMAD.MOV.U32 R42, RZ, RZ, R14 ;  /* 0x000000ffff2a7224 */ /* 0x000fce00078e000e */
[----:B------:R-:W-:Y:S05]  /*2d940*/  WARPSYNC.COLLECTIVE R15, `(.L_x_1896) ;  /* 0x000000000f087348 */ /* 0x000fea0003c00000 */
[----:B------:R0:W1:Y:S02]  /*2d950*/  SHFL.IDX P6, R14, R13, R12, R11 ;  /* 0x0000000c0d0e7389 */ /* 0x00006400000c000b */
[----:B01----:R-:W-:Y:S01]  /*2d960*/  ENDCOLLECTIVE ;  /* 0x000000000000791b */ /* 0x003fe20003800000 */
.L_x_1896:
[----:B------:R-:W-:Y:S02]  /*2d970*/  IMAD.MOV.U32 R13, RZ, RZ, R88 ;  /* 0x000000ffff0d7224 */ /* 0x000fe400078e0058 */
[----:B------:R-:W-:-:S07]  /*2d980*/  IMAD.MOV.U32 R92, RZ, RZ, R14 ;  /* 0x000000ffff5c7224 */ /* 0x000fce00078e000e */
[----:B------:R-:W-:Y:S05]  /*2d990*/  WARPSYNC.COLLECTIVE R15, `(.L_x_1897) ;  /* 0x000000000f087348 */ /* 0x000fea0003c00000 */
[----:B------:R0:W1:Y:S02]  /*2d9a0*/  SHFL.IDX P6, R14, R13, R12, R11 ;  /* 0x0000000c0d0e7389 */ /* 0x00006400000c000b */
[----:B01----:R-:W-:Y:S01]  /*2d9b0*/  ENDCOLLECTIVE ;  /* 0x000000000000791b */ /* 0x003fe20003800000 */
.L_x_1897:
        /* <DEDUP_REMOVED lines=8> */
.L_x_1898:
[----:B------:R-:W-:Y:S02]  /*2da40*/  SEL R170, R42, R88, P0 ;  /* 0x000000582aaa7207 */ /* 0x000fe40000000000 */
[----:B------:R-:W-:Y:S01]  /*2da50*/  SEL R169, R88, R42, P0 ;  /* 0x0000002a58a97207 */ /* 0x000fe20000000000 */
[----:B------:R-:W-:Y:S02]  /*2da60*/  IMAD.MOV.U32 R13, RZ, RZ, R45 ;  /* 0x000000ffff0d7224 */ /* 0x000fe400078e002d */
[----:B------:R-:W-:-:S07]  /*2da70*/  IMAD.MOV.U32 R46, RZ, RZ, R14 ;  /* 0x000000ffff2e7224 */ /* 0x000fce00078e000e */
[----:B------:R-:W-:Y:S05]  /*2da80*/  WARPSYNC.COLLECTIVE R15, `(.L_x_1899) ;  /* 0x000000000f087348 */ /* 0x000fea0003c00000 */
[----:B------:R0:W1:Y:S02]  /*2da90*/  SHFL.IDX P6, R14, R13, R12, R11 ;  /* 0x0000000c0d0e7389 */ /* 0x00006400000c000b */
[----:B01----:R-:W-:Y:S01]  /*2daa0*/  ENDCOLLECTIVE ;  /* 0x000000000000791b */ /* 0x003fe20003800000 */
.L_x_1899:
[----:B------:R-:W-:Y:S02]  /*2dab0*/  IMAD.MOV.U32 R13, RZ, RZ, R100 ;  /* 0x000000ffff0d7224 */ /* 0x000fe400078e0064 */
[----:B------:R-:W-:Y:S02]  /*2dac0*/  IMAD.MOV.U32 R12, RZ, RZ, R2 ;  /* 0x000000ffff0c7224 */ /* 0x000fe400078e0002 */
[----:B------:R-:W-:-:S07]  /*2dad0*/  IMAD.MOV.U32 R45, RZ, RZ, R14 ;  /* 0x000000ffff2d7224 */ /* 0x000fce00078e000e */
[----:B------:R-:W-:Y:S05]  /*2dae0*/  WARPSYNC.COLLECTIVE R15, `(.L_x_1900) ;  /* 0x000000000f087348 */ /* 0x000fea0003c00000 */
[----:B------:R0:W1:Y:S02]  /*2daf0*/  SHFL.IDX P6, R14, R13, R12, R11 ;  /* 0x0000000c0d0e7389 */ /* 0x00006400000c000b */
[----:B01----:R-:W-:Y:S01]  /*2db00*/  ENDCOLLECTIVE ;  /* 0x000000000000791b */ /* 0x003fe20003800000 */
.L_x_1900:
[----:B------:R-:W-:Y:S02]  /*2db10*/  IMAD.MOV.U32 R13, RZ, RZ, R96 ;  /* 0x000000ffff0d7224 */ /* 0x000fe400078e0060 */
[----:B------:R-:W-:-:S07]  /*2db20*/  IMAD.MOV.U32 R100, RZ, RZ, R14 ;  /* 0x000000ffff647224 */ /* 0x000fce00078e000e */
[----:B------:R-:W-:Y:S05]  /*2db30*/  WARPSYNC.COLLECTIVE R15, `(.L_x_1901) ;  /* 0x000000000f087348 */ /* 0x000fea0003c00000 */
[----:B------:R0:W1:Y:S02]  /*2db40*/  SHFL.IDX P6, R14, R13, R12, R11 ;  /* 0x0000000c0d0e7389 */ /* 0x00006400000c000b */
[----:B01----:R-:W-:Y:S01]  /*2db50*/  ENDCOLLECTIVE ;  /* 0x000000000000791b */ /* 0x003fe20003800000 */
.L_x_1901:
[----:B------:R-:W-:Y:S01]  /*2db60*/  SEL R147, R100, R46, P0 ;  /* 0x0000002e64937207 */ /* 0x000fe20000000000 */
[----:B------:R-:W-:Y:S02]  /*2db70*/  IMAD.MOV.U32 R13, RZ, RZ, R48 ;  /* 0x000000ffff0d7224 */ /* 0x000fe400078e0030 */
[----:B------:R-:W-:Y:S02]  /*2db80*/  IMAD.MOV.U32 R12, RZ, RZ, R0 ;  /* 0x000000ffff0c7224 */ /* 0x000fe400078e0000 */
[----:B------:R-:W-:-:S07]  /*2db90*/  IMAD.MOV.U32 R96, RZ, RZ, R14 ;  /* 0x000000ffff607224 */ /* 0x000fce00078e000e */
[----:B------:R-:W-:Y:S05]  /*2dba0*/  WARPSYNC.COLLECTIVE R15, `(.L_x_1902) ;  /* 0x000000000f087348 */ /* 0x000fea0003c00000 */
[----:B------:R0:W1:Y:S02]  /*2dbb0*/  SHFL.IDX P6, R14, R13, R12, R11 ;  /* 0x0000000c0d0e7389 */ /* 0x00006400000c000b */
[----:B01----:R-:W-:Y:S01]  /*2dbc0*/  ENDCOLLECTIVE ;  /* 0x000000000000791b */ /* 0x003fe20003800000 */
.L_x_1902:
[----:B------:R-:W-:Y:S01]  /*2dbd0*/  SEL R166, R45, R96, P0 ;  /* 0x000000602da67207 */ /* 0x000fe20000000000 */
[----:B------:R-:W-:Y:S02]  /*2dbe0*/  IMAD.MOV.U32 R13, RZ, RZ, R47 ;  /* 0x000000ffff0d7224 */ /* 0x000fe400078e002f */
[----:B------:R-:W-:-:S07]  /*2dbf0*/  IMAD.MOV.U32 R48, RZ, RZ, R14 ;  /* 0x000000ffff307224 */ /* 0x000fce00078e000e */
[----:B------:R-:W-:Y:S05]  /*2dc00*/  WARPSYNC.COLLECTIVE R15, `(.L_x_1903) ;  /* 0x000000000f087348 */ /* 0x000fea0003c00000 */
[----:B------:R0:W1:Y:S02]  /*2dc10*/  SHFL.IDX P6, R14, R13, R12, R11 ;  /* 0x0000000c0d0e7389 */ /* 0x00006400000c000b */
[----:B01----:R-:W-:Y:S01]  /*2dc20*/  ENDCOLLECTIVE ;  /* 0x000000000000791b */ /* 0x003fe20003800000 */
.L_x_1903:
[----:B------:R-:W-:Y:S02]  /*2dc30*/  IMAD.MOV.U32 R13, RZ, RZ, R108 ;  /* 0x000000ffff0d7224 */ /* 0x000fe400078e006c */
[----:B------:R-:W-:Y:S02]  /*2dc40*/  IMAD.MOV.U32 R12, RZ, RZ, R2 ;  /* 0x000000ffff0c7224 */ /* 0x000fe400078e0002 */
[----:B------:R-:W-:-:S07]  /*2dc50*/  IMAD.MOV.U32 R47, RZ, RZ, R14 ;  /* 0x000000ffff2f7224 */ /* 0x000fce00078e000e */
[----:B------:R-:W-:Y:S05]  /*2dc60*/  WARPSYNC.COLLECTIVE R15, `(.L_x_1904) ;  /* 0x000000000f087348 */ /* 0x000fea0003c00000 */
[----:B------:R0:W1:Y:S02]  /*2dc70*/  SHFL.IDX P6, R14, R13, R12, R11 ;  /* 0x0000000c0d0e7389 */ /* 0x00006400000c000b */
[----:B01----:R-:W-:Y:S01]  /*2dc80*/  ENDCOLLECTIVE ;  /* 0x000000000000791b */ /* 0x003fe20003800000 */
.L_x_1904:
[----:B------:R-:W-:Y:S02]  /*2dc90*/  IMAD.MOV.U32 R13, RZ, RZ, R104 ;  /* 0x000000ffff0d7224 */ /* 0x000fe400078e0068 */
[----:B------:R-:W-:-:S07]  /*2dca0*/  IMAD.MOV.U32 R108, RZ, RZ, R14 ;  /* 0x000000ffff6c7224 */ /* 0x000fce00078e000e */
[----:B------:R-:W-:Y:S05]  /*2dcb0*/  WARPSYNC.COLLECTIVE R15, `(.L_x_1905) ;  /* 0x000000000f087348 */ /* 0x000fea0003c00000 */
[----:B------:R0:W1:Y:S02]  /*2dcc0*/  SHFL.IDX P6, R14, R13, R12, R11 ;  /* 0x0000000c0d0e7389 */ /* 0x00006400000c000b */
[----:B01----:R-:W-:Y:S01]  /*2dcd0*/  ENDCOLLECTIVE ;  /* 0x000000000000791b */ /* 0x003fe20003800000 */
.L_x_1905:
[----:B------:R-:W-:Y:S02]  /*2dce0*/  IMAD.MOV.U32 R13, RZ, RZ, R53 ;  /* 0x000000ffff0d7224 */ /* 0x000fe400078e0035 */
[----:B------:R-:W-:Y:S02]  /*2dcf0*/  IMAD.MOV.U32 R12, RZ, RZ, R0 ;  /* 0x000000ffff0c7224 */ /* 0x000fe400078e0000 */
[----:B------:R-:W-:-:S07]  /*2dd00*/  IMAD.MOV.U32 R104, RZ, RZ, R14 ;  /* 0x000000ffff687224 */ /* 0x000fce00078e000e */
[----:B------:R-:W-:Y:S05]  /*2dd10*/  WARPSYNC.COLLECTIVE R15, `(.L_x_1906) ;  /* 0x000000000f087348 */ /* 0x000fea0003c00000 */
[----:B------:R0:W1:Y:S02]  /*2dd20*/  SHFL.IDX P6, R14, R13, R12, R11 ;  /* 0x0000000c0d0e7389 */ /* 0x00006400000c000b */
[----:B01----:R-:W-:Y:S01]  /*2dd30*/  ENDCOLLECTIVE ;  /* 0x000000000000791b */ /* 0x003fe20003800000 */
.L_x_1906:
[----:B------:R-:W-:Y:S02]  /*2dd40*/  IMAD.MOV.U32 R13, RZ, RZ, R49 ;  /* 0x000000ffff0d7224 */ /* 0x000fe400078e0031 */
[----:B------:R-:W-:-:S07]  /*2dd50*/  IMAD.MOV.U32 R53, RZ, RZ, R14 ;  /* 0x000000ffff357224 */ /* 0x000fce00078e000e */
[----:B------:R-:W-:Y:S05]  /*2dd60*/  WARPSYNC.COLLECTIVE R15, `(.L_x_1907) ;  /* 0x000000000f087348 */ /* 0x000fea0003c00000 */
[----:B------:R0:W1:Y:S02]  /*2dd70*/  SHFL.IDX P6, R14, R13, R12, R11 ;  /* 0x0000000c0d0e7389 */ /* 0x00006400000c000b */
[----:B01----:R-:W-:Y:S01]  /*2dd80*/  ENDCOLLECTIVE ;  /* 0x000000000000791b */ /* 0x003fe20003800000 */
.L_x_1907:
[----:B------:R-:W-:Y:S02]  /*2dd90*/  IMAD.MOV.U32 R13, RZ, RZ, R116 ;  /* 0x000000ffff0d7224 */ /* 0x000fe400078e0074 */
[----:B------:R-:W-:Y:S02]  /*2dda0*/  IMAD.MOV.U32 R12, RZ, RZ, R2 ;  /* 0x000000ffff0c7224 */ /* 0x000fe400078e0002 */
[----:B------:R-:W-:-:S07]  /*2ddb0*/  IMAD.MOV.U32 R49, RZ, RZ, R14 ;  /* 0x000000ffff317224 */ /* 0x000fce00078e000e */
[----:B------:R-:W-:Y:S05]  /*2ddc0*/  WARPSYNC.COLLECTIVE R15, `(.L_x_1908) ;  /* 0x000000000f087348 */ /* 0x000fea0003c00000 */
[----:B------:R0:W1:Y:S02]  /*2ddd0*/  SHFL.IDX P6, R14, R13, R12, R11 ;  /* 0x0000000c0d0e7389 */ /* 0x00006400000c000b */
[----:B01----:R-:W-:Y:S01]  /*2dde0*/  ENDCOLLECTIVE ;  /* 0x000000000000791b */ /* 0x003fe20003800000 */
.L_x_1908:
[----:B------:R-:W-:Y:S02]  /*2ddf0*/  IMAD.MOV.U32 R13, RZ, RZ, R112 ;  /* 0x000000ffff0d7224 */ /* 0x000fe400078e0070 */
[----:B------:R-:W-:-:S07]  /*2de00*/  IMAD.MOV.U32 R116, RZ, RZ, R14 ;  /* 0x000000ffff747224 */ /* 0x000fce00078e000e */
[----:B------:R-:W-:Y:S05]  /*2de10*/  WARPSYNC.COLLECTIVE R15, `(.L_x_1909) ;  /* 0x000000000f087348 */ /* 0x000fea0003c00000 */
[----:B------:R0:W1:Y:S02]  /*2de20*/  SHFL.IDX P6, R14, R13, R12, R11 ;  /* 0x0000000c0d0e7389 */ /* 0x00006400000c000b */
[----:B01----:R-:W-:Y:S01]  /*2de30*/  ENDCOLLECTIVE ;  /* 0x000000000000791b */ /* 0x003fe20003800000 */
.L_x_1909:
        /* <DEDUP_REMOVED lines=8> */
.L_x_1910:
[----:B------:R-:W-:Y:S02]  /*2dec0*/  SEL R92, R49, R112, P0 ;  /* 0x00000070315c7207 */ /* 0x000fe40000000000 */
[----:B------:R-:W-:Y:S01]  /*2ded0*/  SEL R112, R112, R49, P0 ;  /* 0x0000003170707207 */ /* 0x000fe20000000000 */
[----:B------:R-:W-:Y:S02]  /*2dee0*/  IMAD.MOV.U32 R13, RZ, RZ, R57 ;  /* 0x000000ffff0d7224 */ /* 0x000fe400078e0039 */
[----:B------:R-:W-:-:S07]  /*2def0*/  IMAD.MOV.U32 R61, RZ, RZ, R14 ;  /* 0x000000ffff3d7224 */ /* 0x000fce00078e000e */
[----:B------:R-:W-:Y:S05]  /*2df00*/  WARPSYNC.COLLECTIVE R15, `(.L_x_1911) ;  /* 0x000000000f087348 */ /* 0x000fea0003c00000 */
[----:B------:R0:W1:Y:S02]  /*2df10*/  SHFL.IDX P6, R14, R13, R12, R11 ;  /* 0x0000000c0d0e7389 */ /* 0x00006400000c000b */
[----:B01----:R-:W-:Y:S01]  /*2df20*/  ENDCOLLECTIVE ;  /* 0x000000000000791b */ /* 0x003fe20003800000 */
.L_x_1911:
[----:B------:R-:W-:Y:S02]  /*2df30*/  IMAD.MOV.U32 R13, RZ, RZ, R124 ;  /* 0x000000ffff0d7224 */ /* 0x000fe400078e007c */
[----:B------:R-:W-:Y:S02]  /*2df40*/  IMAD.MOV.U32 R12, RZ, RZ, R2 ;  /* 0x000000ffff0c7224 */ /* 0x000fe400078e0002 */
[----:B------:R-:W-:-:S07]  /*2df50*/  IMAD.MOV.U32 R57, RZ, RZ, R14 ;  /* 0x000000ffff397224 */ /* 0x000fce00078e000e */
[----:B------:R-:W-:Y:S05]  /*2df60*/  WARPSYNC.COLLECTIVE R15, `(.L_x_1912) ;  /* 0x000000000f087348 */ /* 0x000fea0003c00000 */
[----:B------:R0:W1:Y:S02]  /*2df70*/  SHFL.IDX P6, R14, R13, R12, R11 ;  /* 0x0000000c0d0e7389 */ /* 0x00006400000c000b */
[----:B01----:R-:W-:Y:S01]  /*2df80*/  ENDCOLLECTIVE ;  /* 0x000000000000791b */ /* 0x003fe20003800000 */
.L_x_1912:
[----:B------:R-:W-:Y:S02]  /*2df90*/  IMAD.MOV.U32 R13, RZ, RZ, R120 ;  /* 0x000000ffff0d7224 */ /* 0x000fe400078e0078 */
[----:B------:R-:W-:-:S07]  /*2dfa0*/  IMAD.MOV.U32 R124, RZ, RZ, R14 ;  /* 0x000000ffff7c7224 */ /* 0x000fce00078e000e */
[----:B------:R-:W-:Y:S05]  /*2dfb0*/  WARPSYNC.COLLECTIVE R15, `(.L_x_1913) ;  /* 0x000000000f087348 */ /* 0x000fea0003c00000 */
[----:B------:R0:W1:Y:S02]  /*2dfc0*/  SHFL.IDX P6, R14, R13, R12, R11 ;  /* 0x0000000c0d0e7389 */ /* 0x00006400000c000b */
[----:B01----:R-:W-:Y:S01]  /*2dfd0*/  ENDCOLLECTIVE ;  /* 0x000000000000791b */ /* 0x003fe20003800000 */
.L_x_1913:
[----:B------:R-:W-:Y:S02]  /*2dfe0*/  IMAD.MOV.U32 R13, RZ, RZ, R65 ;  /* 0x000000ffff0d7224 */ /* 0x000fe400078e0041 */
[----:B------:R-:W-:Y:S02]  /*2dff0*/  IMAD.MOV.U32 R12, RZ, RZ, R0 ;  /* 0x000000ffff0c7224 */ /* 0x000fe400078e0000 */
[----:B------:R-:W-:-:S07]  /*2e000*/  IMAD.MOV.U32 R120, RZ, RZ, R14 ;  /* 0x000000ffff787224 */ /* 0x000fce00078e000e */
[----:B------:R-:W-:Y:S05]  /*2e010*/  WARPSYNC.COLLECTIVE R15, `(.L_x_1914) ;  /* 0x000000000f087348 */ /* 0x000fea0003c00000 */
[----:B------:R0:W1:Y:S02]  /*2e020*/  SHFL.IDX P6, R14, R13, R12, R11 ;  /* 0x0000000c0d0e7389 */ /* 0x00006400000c000b */
[----:B01----:R-:W-:Y:S01]  /*2e030*/  ENDCOLLECTIVE ;  /* 0x000000000000791b */ /* 0x003fe20003800000 */
.L_x_1914:
[----:B------:R-:W-:Y:S02]  /*2e040*/  IMAD.MOV.U32 R13, RZ, RZ, R64 ;  /* 0x000000ffff0d7224 */ /* 0x000fe400078e0040 */
[----:B------:R-:W-:-:S07]  /*2e050*/  IMAD.MOV.U32 R65, RZ, RZ, R14 ;  /* 0x000000ffff417224 */ /* 0x000fce00078e000e */
[----:B------:R-:W-:Y:S05]  /*2e060*/  WARPSYNC.COLLECTIVE R15, `(.L_x_1915) ;  /* 0x000000000f087348 */ /* 0x000fea0003c00000 */
[----:B------:R0:W1:Y:S02]  /*2e070*/  SHFL.IDX P6, R14, R13, R12, R11 ;  /* 0x0000000c0d0e7389 */ /* 0x00006400000c000b */
[----:B01----:R-:W-:Y:S01]  /*2e080*/  ENDCOLLECTIVE ;  /* 0x000000000000791b */ /* 0x003fe20003800000 */
.L_x_1915:
[----:B------:R-:W-:Y:S02]  /*2e090*/  IMAD.MOV.U32 R13, RZ, RZ, R132 ;  /* 0x000000ffff0d7224 */ /* 0x000fe400078e0084 */
[----:B------:R-:W-:Y:S02]  /*2e0a0*/  IMAD.MOV.U32 R12, RZ, RZ, R2 ;  /* 0x000000ffff0c7224 */ /* 0x000fe400078e0002 */
[----:B------:R-:W-:-:S07]  /*2e0b0*/  IMAD.MOV.U32 R64, RZ, RZ, R14 ;  /* 0x000000ffff407224 */ /* 0x000fce00078e000e */
[----:B------:R-:W-:Y:S05]  /*2e0c0*/  WARPSYNC.COLLECTIVE R15, `(.L_x_1916) ;  /* 0x000000000f087348 */ /* 0x000fea0003c00000 */
[----:B------:R0:W1:Y:S02]  /*2e0d0*/  SHFL.IDX P6, R14, R13, R12, R11 ;  /* 0x0000000c0d0e7389 */ /* 0x00006400000c000b */
[----:B01----:R-:W-:Y:S01]  /*2e0e0*/  ENDCOLLECTIVE ;  /* 0x000000000000791b */ /* 0x003fe20003800000 */
.L_x_1916:
[----:B------:R-:W-:Y:S02]  /*2e0f0*/  IMAD.MOV.U32 R13, RZ, RZ, R128 ;  /* 0x000000ffff0d7224 */ /* 0x000fe400078e0080 */
[----:B------:R-:W-:-:S07]  /*2e100*/  IMAD.MOV.U32 R132, RZ, RZ, R14 ;  /* 0x000000ffff847224 */ /* 0x000fce00078e000e */
[----:B------:R-:W-:Y:S05]  /*2e110*/  WARPSYNC.COLLECTIVE R15, `(.L_x_1917) ;  /* 0x000000000f087348 */ /* 0x000fea0003c00000 */
[----:B------:R0:W1:Y:S02]  /*2e120*/  SHFL.IDX P6, R14, R13, R12, R11 ;  /* 0x0000000c0d0e7389 */ /* 0x00006400000c000b */
[----:B01----:R-:W-:Y:S01]  /*2e130*/  ENDCOLLECTIVE ;  /* 0x000000000000791b */ /* 0x003fe20003800000 */
.L_x_1917:
[----:B------:R-:W-:Y:S02]  /*2e140*/  IMAD.MOV.U32 R13, RZ, RZ, R73 ;  /* 0x000000ffff0d7224 */ /* 0x000fe400078e0049 */
[----:B------:R-:W-:Y:S02]  /*2e150*/  IMAD.MOV.U32 R12, RZ, RZ, R0 ;  /* 0x000000ffff0c7224 */ /* 0x000fe400078e0000 */
[----:B------:R-:W-:-:S07]  /*2e160*/  IMAD.MOV.U32 R128, RZ, RZ, R14 ;  /* 0x000000ffff807224 */ /* 0x000fce00078e000e */
[----:B------:R-:W-:Y:S05]  /*2e170*/  WARPSYNC.COLLECTIVE R15, `(.L_x_1918) ;  /* 0x000000000f087348 */ /* 0x000fea0003c00000 */
[----:B------:R0:W1:Y:S02]  /*2e180*/  SHFL.IDX P6, R14, R13, R12, R11 ;  /* 0x0000000c0d0e7389 */ /* 0x00006400000c000b */
[----:B01----:R-:W-:Y:S01]  /*2e190*/  ENDCOLLECTIVE ;  /* 0x000000000000791b */ /* 0x003fe20003800000 */
.L_x_1918:
[----:B------:R-:W-:Y:S02]  /*2e1a0*/  IMAD.MOV.U32 R13, RZ, RZ, R69 ;  /* 0x000000ffff0d7224 */ /* 0x000fe400078e0045 */
[----:B------:R-:W-:-:S07]  /*2e1b0*/  IMAD.MOV.U32 R73, RZ, RZ, R14 ;  /* 0x000000ffff497224 */ /* 0x000fce00078e000e */
[----:B------:R-:W-:Y:S05]  /*2e1c0*/  WARPSYNC.COLLECTIVE R15, `(.L_x_1919) ;  /* 0x000000000f087348 */ /* 0x000fea0003c00000 */
[----:B------:R0:W1:Y:S02]  /*2e1d0*/  SHFL.IDX P6, R14, R13, R12, R11 ;  /* 0x0000000c0d0e7389 */ /* 0x00006400000c000b */
[----:B01----:R-:W-:Y:S01]  /*2e1e0*/  ENDCOLLECTIVE ;  /* 0x000000000000791b */ /* 0x003fe20003800000 */
.L_x_1919:
[----:B------:R-:W-:Y:S02]  /*2e1f0*/  IMAD.MOV.U32 R13, RZ, RZ, R140 ;  /* 0x000000ffff0d7224 */ /* 0x000fe400078e008c */
[----:B------:R-:W-:Y:S02]  /*2e200*/  IMAD.MOV.U32 R12, RZ, RZ, R2 ;  /* 0x000000ffff0c7224 */ /* 0x000fe400078e0002 */
[----:B------:R-:W-:-:S07]  /*2e210*/  IMAD.MOV.U32 R69, RZ, RZ, R14 ;  /* 0x000000ffff457224 */ /* 0x000fce00078e000e */
[----:B------:R-:W-:Y:S05]  /*2e220*/  WARPSYNC.COLLECTIVE R15, `(.L_x_1920) ;  /* 0x000000000f087348 */ /* 0x000fea0003c00000 */
[----:B------:R0:W1:Y:S02]  /*2e230*/  SHFL.IDX P6, R14, R13, R12, R11 ;  /* 0x0000000c0d0e7389 */ /* 0x00006400000c000b */
[----:B01----:R-:W-:Y:S01]  /*2e240*/  ENDCOLLECTIVE ;  /* 0x000000000000791b */ /* 0x003fe20003800000 */
.L_x_1920:
[----:B------:R-:W-:Y:S02]  /*2e250*/  IMAD.MOV.U32 R13, RZ, RZ, R136 ;  /* 0x000000ffff0d7224 */ /* 0x000fe400078e0088 */
[----:B------:R-:W-:-:S07]  /*2e260*/  IMAD.MOV.U32 R140, RZ, RZ, R14 ;  /* 0x000000ffff8c7224 */ /* 0x000fce00078e000e */
[----:B------:R-:W-:Y:S05]  /*2e270*/  WARPSYNC.COLLECTIVE R15, `(.L_x_1921) ;  /* 0x000000000f087348 */ /* 0x000fea0003c00000 */
[----:B------:R0:W1:Y:S02]  /*2e280*/  SHFL.IDX P6, R14, R13, R12, R11 ;  /* 0x0000000c0d0e7389 */ /* 0x00006400000c000b */
[----:B01----:R-:W-:Y:S01]  /*2e290*/  ENDCOLLECTIVE ;  /* 0x000000000000791b */ /* 0x003fe20003800000 */
.L_x_1921:
[----:B------:R-:W-:Y:S02]  /*2e2a0*/  IMAD.MOV.U32 R13, RZ, RZ, R81 ;  /* 0x000000ffff0d7224 */ /* 0x000fe400078e0051 */
[----:B------:R-:W-:Y:S02]  /*2e2b0*/  IMAD.MOV.U32 R12, RZ, RZ, R0 ;  /* 0x000000ffff0c7224 */ /* 0x000fe400078e0000 */
[----:B------:R-:W-:-:S07]  /*2e2c0*/  IMAD.MOV.U32 R136, RZ, RZ, R14 ;  /* 0x000000ffff887224 */ /* 0x000fce00078e000e */
[----:B------:R-:W-:Y:S05]  /*2e2d0*/  WARPSYNC.COLLECTIVE R15, `(.L_x_1922) ;  /* 0x000000000f087348 */ /* 0x000fea0003c00000 */
[----:B------:R0:W1:Y:S02]  /*2e2e0*/  SHFL.IDX P6, R14, R13, R12, R11 ;  /* 0x0000000c0d0e7389 */ /* 0x00006400000c000b */
[----:B01----:R-:W-:Y:S01]  /*2e2f0*/  ENDCOLLECTIVE ;  /* 0x000000000000791b */ /* 0x003fe20003800000 */
.L_x_1922:
[----:B------:R-:W-:Y:S02]  /*2e300*/  IMAD.MOV.U32 R13, RZ, RZ, R77 ;  /* 0x000000ffff0d7224 */ /* 0x000fe400078e004d */
[----:B------:R-:W-:-:S07]  /*2e310*/  IMAD.MOV.U32 R81, RZ, RZ, R14 ;  /* 0x000000ffff517224 */ /* 0x000fce00078e000e */
[----:B------:R-:W-:Y:S05]  /*2e320*/  WARPSYNC.COLLECTIVE R15, `(.L_x_1923) ;  /* 0x000000000f087348 */ /* 0x000fea0003c00000 */
[----:B------:R0:W1:Y:S02]  /*2e330*/  SHFL.IDX P6, R14, R13, R12, R11 ;  /* 0x0000000c0d0e7389 */ /* 0x00006400000c000b */
[----:B01----:R-:W-:Y:S01]  /*2e340*/  ENDCOLLECTIVE ;  /* 0x000000000000791b */ /* 0x003fe20003800000 */
.L_x_1923:
[----:B------:R-:W-:Y:S02]  /*2e350*/  IMAD.MOV.U32 R13, RZ, RZ, R148 ;  /* 0x000000ffff0d7224 */ /* 0x000fe400078e0094 */
[----:B------:R-:W-:Y:S02]  /*2e360*/  IMAD.MOV.U32 R12, RZ, RZ, R2 ;  /* 0x000000ffff0c7224 */ /* 0x000fe400078e0002 */
[----:B------:R-:W-:-:S07]  /*2e370*/  IMAD.MOV.U32 R77, RZ, RZ, R14 ;  /* 0x000000ffff4d7224 */ /* 0x000fce00078e000e */
[----:B------:R-:W-:Y:S05]  /*2e380*/  WARPSYNC.COLLECTIVE R15, `(.L_x_1924) ;  /* 0x000000000f087348 */ /* 0x000fea0003c00000 */
[----:B------:R0:W1:Y:S02]  /*2e390*/  SHFL.IDX P6, R14, R13, R12, R11 ;  /* 0x0000000c0d0e7389 */ /* 0x00006400000c000b */
[----:B01----:R-:W-:Y:S01]  /*2e3a0*/  ENDCOLLECTIVE ;  /* 0x000000000000791b */ /* 0x003fe20003800000 */
.L_x_1924:
[----:B------:R-:W-:Y:S02]  /*2e3b0*/  IMAD.MOV.U32 R13, RZ, RZ, R144 ;  /* 0x000000ffff0d7224 */ /* 0x000fe400078e0090 */
[----:B------:R-:W-:-:S07]  /*2e3c0*/  IMAD.MOV.U32 R148, RZ, RZ, R14 ;  /* 0x000000ffff947224 */ /* 0x000fce00078e000e */
[----:B------:R-:W-:Y:S05]  /*2e3d0*/  WARPSYNC.COLLECTIVE R15, `(.L_x_1925) ;  /* 0x000000000f087348 */ /* 0x000fea0003c00000 */
[----:B------:R0:W1:Y:S02]  /*2e3e0*/  SHFL.IDX P6, R14, R13, R12, R11 ;  /* 0x0000000c0d0e7389 */ /* 0x00006400000c000b */
[----:B01----:R-:W-:Y:S01]  /*2e3f0*/  ENDCOLLECTIVE ;  /* 0x000000000000791b */ /* 0x003fe20003800000 */
.L_x_1925:
[----:B------:R-:W-:Y:S02]  /*2e400*/  IMAD.MOV.U32 R13, RZ, RZ, R56 ;  /* 0x000000ffff0d7224 */ /* 0x000fe400078e0038 */
[----:B------:R-:W-:Y:S02]  /*2e410*/  IMAD.MOV.U32 R12, RZ, RZ, R0 ;  /* 0x000000ffff0c7224 */ /* 0x000fe400078e0000 */
[----:B------:R-:W-:-:S07]  /*2e420*/  IMAD.MOV.U32 R144, RZ, RZ, R14 ;  /* 0x000000ffff907224 */ /* 0x000fce00078e000e */
[----:B------:R-:W-:Y:S05]  /*2e430*/  WARPSYNC.COLLECTIVE R15, `(.L_x_1926) ;  /* 0x000000000f087348 */ /* 0x000fea0003c00000 */
[----:B------:R0:W1:Y:S02]  /*2e440*/  SHFL.IDX P6, R14, R13, R12, R11 ;  /* 0x0000000c0d0e7389 */ /* 0x00006400000c000b */
[----:B01----:R-:W-:Y:S01]  /*2e450*/  ENDCOLLECTIVE ;  /* 0x000000000000791b */ /* 0x003fe20003800000 */
.L_x_1926:
[----:B------:R-:W-:Y:S02]  /*2e460*/  IMAD.MOV.U32 R13, RZ, RZ, R85 ;  /* 0x000000ffff0d7224 */ /* 0x000fe400078e0055 */
[----:B------:R-:W-:-:S07]  /*2e470*/  IMAD.MOV.U32 R56, RZ, RZ, R14 ;  /* 0x000000ffff387224 */ /* 0x000fce00078e000e */
[----:B------:R-:W-:Y:S05]  /*2e480*/  WARPSYNC.COLLECTIVE R15, `(.L_x_1927) ;  /* 0x000000000f087348 */ /* 0x000fea0003c00000 */
[----:B------:R0:W1:Y:S02]  /*2e490*/  SHFL.IDX P6, R14, R13, R12, R11 ;  /* 0x0000000c0d0e7389 */ /* 0x00006400000c000b */
[----:B01----:R-:W-:Y:S01]  /*2e4a0*/  ENDCOLLECTIVE ;  /* 0x000000000000791b */ /* 0x003fe20003800000 */
.L_x_1927:
[----:B------:R-:W-:Y:S02]  /*2e4b0*/  IMAD.MOV.U32 R13, RZ, RZ, R146 ;  /* 0x000000ffff0d7224 */ /* 0x000fe400078e0092 */
[----:B------:R-:W-:Y:S02]  /*2e4c0*/  IMAD.MOV.U32 R12, RZ, RZ, R2 ;  /* 0x000000ffff0c7224 */ /* 0x000fe400078e0002 */
[----:B------:R-:W-:-:S07]  /*2e4d0*/  IMAD.MOV.U32 R85, RZ, RZ, R14 ;  /* 0x000000ffff557224 */ /* 0x000fce00078e000e */
[----:B------:R-:W-:Y:S05]  /*2e4e0*/  WARPSYNC.COLLECTIVE R15, `(.L_x_1928) ;  /* 0x000000000f087348 */ /* 0x000fea0003c00000 */
[----:B------:R0:W1:Y:S02]  /*2e4f0*/  SHFL.IDX P6, R14, R13, R12, R11 ;  /* 0x0000000c0d0e7389 */ /* 0x00006400000c000b */
[----:B01----:R-:W-:Y:S01]  /*2e500*/  ENDCOLLECTIVE ;  /* 0x000000000000791b */ /* 0x003fe20003800000 */
.L_x_1928:
[----:B------:R-:W-:Y:S02]  /*2e510*/  IMAD.MOV.U32 R13, RZ, RZ, R157 ;  /* 0x000000ffff0d7224 */ /* 0x000fe400078e009d */
[----:B------:R-:W-:-:S07]  /*2e520*/  IMAD.MOV.U32 R146, RZ, RZ, R14 ;  /* 0x000000ffff927224 */ /* 0x000fce00078e000e */
[----:B------:R-:W-:Y:S05]  /*2e530*/  WARPSYNC.COLLECTIVE R15, `(.L_x_1929) ;  /* 0x000000000f087348 */ /* 0x000fea0003c00000 */
[----:B------:R0:W1:Y:S02]  /*2e540*/  SHFL.IDX P6, R14, R13, R12, R11 ;  /* 0x0000000c0d0e7389 */ /* 0x00006400000c000b */
[----:B01----:R-:W-:Y:S01]  /*2e550*/  ENDCOLLECTIVE ;  /* 0x000000000000791b */ /* 0x003fe20003800000 */
.L_x_1929:
        /* <DEDUP_REMOVED lines=8> */
.L_x_1930:
[----:B------:R-:W-:Y:S02]  /*2e5e0*/  SEL R20, R85, R157, P0 ;  /* 0x0000009d55147207 */ /* 0x000fe40000000000 */
[----:B------:R-:W-:Y:S01]  /*2e5f0*/  SEL R85, R157, R85, P0 ;  /* 0x000000559d557207 */ /* 0x000fe20000000000 */
[----:B------:R-:W-:Y:S02]  /*2e600*/  IMAD.MOV.U32 R13, RZ, RZ, R89 ;  /* 0x000000ffff0d7224 */ /* 0x000fe400078e0059 */
[----:B------:R-:W-:-:S07]  /*2e610*/  IMAD.MOV.U32 R93, RZ, RZ, R14 ;  /* 0x000000ffff5d7224 */ /* 0x000fce00078e000e */
[----:B------:R-:W-:Y:S05]  /*2e620*/  WARPSYNC.COLLECTIVE R15, `(.L_x_1931) ;  /* 0x000000000f087348 */ /* 0x000fea0003c00000 */
[----:B------:R0:W1:Y:S02]  /*2e630*/  SHFL.IDX P6, R14, R13, R12, R11 ;  /* 0x0000000c0d0e7389 */ /* 0x00006400000c000b */
[----:B01----:R-:W-:Y:S01]  /*2e640*/  ENDCOLLECTIVE ;  /* 0x000000000000791b */ /* 0x003fe20003800000 */
.L_x_1931:
[----:B------:R-:W-:Y:S02]  /*2e650*/  IMAD.MOV.U32 R13, RZ, RZ, R154 ;  /* 0x000000ffff0d7224 */ /* 0x000fe400078e009a */
[----:B------:R-:W-:Y:S02]  /*2e660*/  IMAD.MOV.U32 R12, RZ, RZ, R2 ;  /* 0x000000ffff0c7224 */ /* 0x000fe400078e0002 */
[----:B------:R-:W-:-:S07]  /*2e670*/  IMAD.MOV.U32 R89, RZ, RZ, R14 ;  /* 0x000000ffff597224 */ /* 0x000fce00078e000e */
[----:B------:R-:W-:Y:S05]  /*2e680*/  WARPSYNC.COLLECTIVE R15, `(.L_x_1932) ;  /* 0x000000000f087348 */ /* 0x000fea0003c00000 */
[----:B------:R0:W1:Y:S02]  /*2e690*/  SHFL.IDX P6, R14, R13, R12, R11 ;  /* 0x0000000c0d0e7389 */ /* 0x00006400000c000b */
[----:B01----:R-:W-:Y:S01]  /*2e6a0*/  ENDCOLLECTIVE ;  /* 0x000000000000791b */ /* 0x003fe20003800000 */
.L_x_1932:
[----:B------:R-:W-:Y:S02]  /*2e6b0*/  IMAD.MOV.U32 R13, RZ, RZ, R153 ;  /* 0x000000ffff0d7224 */ /* 0x000fe400078e0099 */
[----:B------:R-:W-:-:S07]  /*2e6c0*/  IMAD.MOV.U32 R154, RZ, RZ, R14 ;  /* 0x000000ffff9a7224 */ /* 0x000fce00078e000e */
[----:B------:R-:W-:Y:S05]  /*2e6d0*/  WARPSYNC.COLLECTIVE R15, `(.L_x_1933) ;  /* 0x000000000f087348 */ /* 0x000fea0003c00000 */
[----:B------:R0:W1:Y:S02]  /*2e6e0*/  SHFL.IDX P6, R14, R13, R12, R11 ;  /* 0x0000000c0d0e7389 */ /* 0x00006400000c000b */
[----:B01----:R-:W-:Y:S01]  /*2e6f0*/  ENDCOLLECTIVE ;  /* 0x000000000000791b */ /* 0x003fe20003800000 */
.L_x_1933:
        /* <DEDUP_REMOVED lines=8> */
.L_x_1934:
[----:B------:R-:W-:Y:S02]  /*2e780*/  SEL R34, R89, R153, P0 ;  /* 0x0000009959227207 */ /* 0x000fe40000000000 */
[----:B------:R-:W-:Y:S01]  /*2e790*/  SEL R89, R153, R89, P0 ;  /* 0x0000005999597207 */ /* 0x000fe20000000000 */
[----:B------:R-:W-:Y:S02]  /*2e7a0*/  IMAD.MOV.U32 R13, RZ, RZ, R109 ;  /* 0x000000ffff0d7224 */ /* 0x000fe400078e006d */
[----:B------:R-:W-:-:S07]  /*2e7b0*/  IMAD.MOV.U32 R97, RZ, RZ, R14 ;  /* 0x000000ffff617224 */ /* 0x000fce00078e000e */
[----:B------:R-:W-:Y:S05]  /*2e7c0*/  WARPSYNC.COLLECTIVE R15, `(.L_x_1935) ;  /* 0x000000000f087348 */ /* 0x000fea0003c00000 */
[----:B------:R0:W1:Y:S02]  /*2e7d0*/  SHFL.IDX P6, R14, R13, R12, R11 ;  /* 0x0000000c0d0e7389 */ /* 0x00006400000c000b */
[----:B01----:R-:W-:Y:S01]  /*2e7e0*/  ENDCOLLECTIVE ;  /* 0x000000000000791b */ /* 0x003fe20003800000 */
.L_x_1935:
[----:B------:R-:W-:Y:S02]  /*2e7f0*/  IMAD.MOV.U32 R13, RZ, RZ, R156 ;  /* 0x000000ffff0d7224 */ /* 0x000fe400078e009c */
[----:B------:R-:W-:Y:S02]  /*2e800*/  IMAD.MOV.U32 R12, RZ, RZ, R2 ;  /* 0x000000ffff0c7224 */ /* 0x000fe400078e0002 */
[----:B------:R-:W-:-:S07]  /*2e810*/  IMAD.MOV.U32 R44, RZ, RZ, R14 ;  /* 0x000000ffff2c7224 */ /* 0x000fce00078e000e */
[----:B------:R-:W-:Y:S05]  /*2e820*/  WARPSYNC.COLLECTIVE R15, `(.L_x_1936) ;  /* 0x000000000f087348 */ /* 0x000fea0003c00000 */
[----:B------:R0:W1:Y:S02]  /*2e830*/  SHFL.IDX P6, R14, R13, R12, R11 ;  /* 0x0000000c0d0e7389 */ /* 0x00006400000c000b */
[----:B01----:R-:W-:Y:S01]  /*2e840*/  ENDCOLLECTIVE ;  /* 0x000000000000791b */ /* 0x003fe20003800000 */
.L_x_1936:
[----:B------:R-:W-:Y:S02]  /*2e850*/  IMAD.MOV.U32 R13, RZ, RZ, R155 ;  /* 0x000000ffff0d7224 */ /* 0x000fe400078e009b */
[----:B------:R-:W-:-:S07]  /*2e860*/  IMAD.MOV.U32 R156, RZ, RZ, R14 ;  /* 0x000000ffff9c7224 */ /* 0x000fce00078e000e */
[----:B------:R-:W-:Y:S05]  /*2e870*/  WARPSYNC.COLLECTIVE R15, `(.L_x_1937) ;  /* 0x000000000f087348 */ /* 0x000fea0003c00000 */
[----:B------:R0:W1:Y:S02]  /*2e880*/  SHFL.IDX P6, R14, R13, R12, R11 ;  /* 0x0000000c0d0e7389 */ /* 0x00006400000c000b */
[----:B01----:R-:W-:Y:S01]  /*2e890*/  ENDCOLLECTIVE ;  /* 0x000000000000791b */ /* 0x003fe20003800000 */
.L_x_1937:
        /* <DEDUP_REMOVED lines=8> */
.L_x_1938:
[----:B------:R-:W-:Y:S02]  /*2e920*/  SEL R36, R44, R40, P0 ;  /* 0x000000282c247207 */ /* 0x000fe40000000000 */
[----:B------:R-:W-:Y:S01]  /*2e930*/  SEL R40, R40, R44, P0 ;  /* 0x0000002c28287207 */ /* 0x000fe20000000000 */
[----:B------:R-:W-:Y:S02]  /*2e940*/  IMAD.MOV.U32 R13, RZ, RZ, R105 ;  /* 0x000000ffff0d7224 */ /* 0x000fe400078e0069 */
[----:B------:R-:W-:-:S07]  /*2e950*/  IMAD.MOV.U32 R50, RZ, RZ, R14 ;  /* 0x000000ffff327224 */ /* 0x000fce00078e000e */
[----:B------:R-:W-:Y:S05]  /*2e960*/  WARPSYNC.COLLECTIVE R15, `(.L_x_1939) ;  /* 0x000000000f087348 */ /* 0x000fea0003c00000 */
[----:B------:R0:W1:Y:S02]  /*2e970*/  SHFL.IDX P6, R14, R13, R12, R11 ;  /* 0x0000000c0d0e7389 */ /* 0x00006400000c000b */
[----:B01----:R-:W-:Y:S01]  /*2e980*/  ENDCOLLECTIVE ;  /* 0x000000000000791b */ /* 0x003fe20003800000 */
.L_x_1939:
[----:B------:R-:W-:Y:S02]  /*2e990*/  IMAD.MOV.U32 R13, RZ, RZ, R55 ;  /* 0x000000ffff0d7224 */ /* 0x000fe400078e0037 */
[----:B------:R-:W-:Y:S02]  /*2e9a0*/  IMAD.MOV.U32 R12, RZ, RZ, R2 ;  /* 0x000000ffff0c7224 */ /* 0x000fe400078e0002 */
[----:B------:R-:W-:-:S07]  /*2e9b0*/  IMAD.MOV.U32 R105, RZ, RZ, R14 ;  /* 0x000000ffff697224 */ /* 0x000fce00078e000e */
[----:B------:R-:W-:Y:S05]  /*2e9c0*/  WARPSYNC.COLLECTIVE R15, `(.L_x_1940) ;  /* 0x000000000f087348 */ /* 0x000fea0003c00000 */
[----:B------:R0:W1:Y:S02]  /*2e9d0*/  SHFL.IDX P6, R14, R13, R12, R11 ;  /* 0x0000000c0d0e7389 */ /* 0x00006400000c000b */
[----:B01----:R-:W-:Y:S01]  /*2e9e0*/  ENDCOLLECTIVE ;  /* 0x000000000000791b */ /* 0x003fe20003800000 */
.L_x_1940:
[----:B------:R-:W-:Y:S02]  /*2e9f0*/  IMAD.MOV.U32 R13, RZ, RZ, R51 ;  /* 0x000000ffff0d7224 */ /* 0x000fe400078e0033 */
[----:B------:R-:W-:-:S07]  /*2ea00*/  IMAD.MOV.U32 R55, RZ, RZ, R14 ;  /* 0x000000ffff377224 */ /* 0x000fce00078e000e */
[----:B------:R-:W-:Y:S05]  /*2ea10*/  WARPSYNC.COLLECTIVE R15, `(.L_x_1941) ;  /* 0x000000000f087348 */ /* 0x000fea0003c00000 */
[----:B------:R0:W1:Y:S02]  /*2ea20*/  SHFL.IDX P6, R14, R13, R12, R11 ;  /* 0x0000000c0d0e7389 */ /* 0x00006400000c000b */
[----:B01----:R-:W-:Y:S01]  /*2ea30*/  ENDCOLLECTIVE ;  /* 0x000000000000791b */ /* 0x003fe20003800000 */
.L_x_1941:
        /* <DEDUP_REMOVED lines=8> */
.L_x_1942:
[----:B------:R-:W-:Y:S02]  /*2eac0*/  SEL R38, R105, R51, P0 ;  /* 0x0000003369267207 */ /* 0x000fe40000000000 */
[----:B------:R-:W-:Y:S01]  /*2ead0*/  SEL R51, R51, R105, P0 ;  /* 0x0000006933337207 */ /* 0x000fe20000000000 */
[----:B------:R-:W-:Y:S02]  /*2eae0*/  IMAD.MOV.U32 R13, RZ, RZ, R54 ;  /* 0x000000ffff0d7224 */ /* 0x000fe400078e0036 */
[----:B------:R-:W-:-:S07]  /*2eaf0*/  IMAD.MOV.U32 R58, RZ, RZ, R14 ;  /* 0x000000ffff3a7224 */ /* 0x000fce00078e000e */
[----:B------:R-:W-:Y:S05]  /*2eb00*/  WARPSYNC.COLLECTIVE R15, `(.L_x_1943) ;  /* 0x000000000f087348 */ /* 0x000fea0003c00000 */
[----:B------:R0:W1:Y:S02]  /*2eb10*/  SHFL.IDX P6, R14, R13, R12, R11 ;  /* 0x0000000c0d0e7389 */ /* 0x00006400000c000b */
[----:B01----:R-:W-:Y:S01]  /*2eb20*/  ENDCOLLECTIVE ;  /* 0x000000000000791b */ /* 0x003fe20003800000 */
.L_x_1943:
[----:B------:R-:W-:Y:S02]  /*2eb30*/  IMAD.MOV.U32 R13, RZ, RZ, R63 ;  /* 0x000000ffff0d7224 */ /* 0x000fe400078e003f */
[----:B------:R-:W-:Y:S02]  /*2eb40*/  IMAD.MOV.U32 R12, RZ, RZ, R2 ;  /* 0x000000ffff0c7224 */ /* 0x000fe400078e0002 */
[----:B------:R-:W-:-:S07]  /*2eb50*/  IMAD.MOV.U32 R54, RZ, RZ, R14 ;  /* 0x000000ffff367224 */ /* 0x000fce00078e000e */
[----:B------:R-:W-:Y:S05]  /*2eb60*/  WARPSYNC.COLLECTIVE R15, `(.L_x_1944) ;  /* 0x000000000f087348 */ /* 0x000fea0003c00000 */
[----:B------:R0:W1:Y:S02]  /*2eb70*/  SHFL.IDX P6, R14, R13, R12, R11 ;  /* 0x0000000c0d0e7389 */ /* 0x00006400000c000b */
[----:B01----:R-:W-:Y:S01]  /*2eb80*/  ENDCOLLECTIVE ;  /* 0x000000000000791b */ /* 0x003fe20003800000 */
.L_x_1944:
[----:B------:R-:W-:Y:S02]  /*2eb90*/  IMAD.MOV.U32 R13, RZ, RZ, R59 ;  /* 0x000000ffff0d7224 */ /* 0x000fe400078e003b */
[----:B------:R-:W-:-:S07]  /*2eba0*/  IMAD.MOV.U32 R63, RZ, RZ, R14 ;  /* 0x000000ffff3f7224 */ /* 0x000fce00078e000e */
[----:B------:R-:W-:Y:S05]  /*2ebb0*/  WARPSYNC.COLLECTIVE R15, `(.L_x_1945) ;  /* 0x000000000f087348 */ /* 0x000fea0003c00000 */
[----:B------:R0:W1:Y:S02]  /*2ebc0*/  SHFL.IDX P6, R14, R13, R12, R11 ;  /* 0x0000000c0d0e7389 */ /* 0x00006400000c000b */
[----:B01----:R-:W-:Y:S01]  /*2ebd0*/  ENDCOLLECTIVE ;  /* 0x000000000000791b */ /* 0x003fe20003800000 */
.L_x_1945:
        /* <DEDUP_REMOVED lines=8> */
.L_x_1946:
[----:B------:R-:W-:Y:S02]  /*2ec60*/  SEL R41, R54, R59, P0 ;  /* 0x0000003b36297207 */ /* 0x000fe40000000000 */
[----:B------:R-:W-:Y:S01]  /*2ec70*/  SEL R54, R59, R54, P0 ;  /* 0x000000363b367207 */ /* 0x000fe20000000000 */
[----:B------:R-:W-:Y:S02]  /*2ec80*/  IMAD.MOV.U32 R13, RZ, RZ, R62 ;  /* 0x000000ffff0d7224 */ /* 0x000fe400078e003e */
[----:B------:R-:W-:-:S07]  /*2ec90*/  IMAD.MOV.U32 R66, RZ, RZ, R14 ;  /* 0x000000ffff427224 */ /* 0x000fce00078e000e */
[----:B------:R-:W-:Y:S05]  /*2eca0*/  WARPSYNC.COLLECTIVE R15, `(.L_x_1947) ;  /* 0x000000000f087348 */ /* 0x000fea0003c00000 */
[----:B------:R0:W1:Y:S02]  /*2ecb0*/  SHFL.IDX P6, R14, R13, R12, R11 ;  /* 0x0000000c0d0e7389 */ /* 0x00006400000c000b */
[----:B01----:R-:W-:Y:S01]  /*2ecc0*/  ENDCOLLECTIVE ;  /* 0x000000000000791b */ /* 0x003fe20003800000 */
.L_x_1947:
[----:B------:R-:W-:Y:S02]  /*2ecd0*/  IMAD.MOV.U32 R13, RZ, RZ, R71 ;  /* 0x000000ffff0d7224 */ /* 0x000fe400078e0047 */
[----:B------:R-:W-:Y:S02]  /*2ece0*/  IMAD.MOV.U32 R12, RZ, RZ, R2 ;  /* 0x000000ffff0c7224 */ /* 0x000fe400078e0002 */
[----:B------:R-:W-:-:S07]  /*2ecf0*/  IMAD.MOV.U32 R62, RZ, RZ, R14 ;  /* 0x000000ffff3e7224 */ /* 0x000fce00078e000e */
[----:B------:R-:W-:Y:S05]  /*2ed00*/  WARPSYNC.COLLECTIVE R15, `(.L_x_1948) ;  /* 0x000000000f087348 */ /* 0x000fea0003c00000 */
[----:B------:R0:W1:Y:S02]  /*2ed10*/  SHFL.IDX P6, R14, R13, R12, R11 ;  /* 0x0000000c0d0e7389 */ /* 0x00006400000c000b */
[----:B01----:R-:W-:Y:S01]  /*2ed20*/  ENDCOLLECTIVE ;  /* 0x000000000000791b */ /* 0x003fe20003800000 */
.L_x_1948:
[----:B------:R-:W-:Y:S02]  /*2ed30*/  IMAD.MOV.U32 R13, RZ, RZ, R67 ;  /* 0x000000ffff0d7224 */ /* 0x000fe400078e0043 */
[----:B------:R-:W-:-:S07]  /*2ed40*/  IMAD.MOV.U32 R71, RZ, RZ, R14 ;  /* 0x000000ffff477224 */ /* 0x000fce00078e000e */
[----:B------:R-:W-:Y:S05]  /*2ed50*/  WARPSYNC.COLLECTIVE R15, `(.L_x_1949) ;  /* 0x000000000f087348 */ /* 0x000fea0003c00000 */
[----:B------:R0:W1:Y:S02]  /*2ed60*/  SHFL.IDX P6, R14, R13, R12, R11 ;  /* 0x0000000c0d0e7389 */ /* 0x00006400000c000b */
[----:B01----:R-:W-:Y:S01]  /*2ed70*/  ENDCOLLECTIVE ;  /* 0x000000000000791b */ /* 0x003fe20003800000 */
.L_x_1949:
        /* <DEDUP_REMOVED lines=8> */
.L_x_1950:
[----:B------:R-:W-:Y:S02]  /*2ee00*/  SEL R43, R62, R67, P0 ;  /* 0x000000433e2b7207 */ /* 0x000fe40000000000 */
[----:B------:R-:W-:Y:S01]  /*2ee10*/  SEL R62, R67, R62, P0 ;  /* 0x0000003e433e7207 */ /* 0x000fe20000000000 */
[----:B------:R-:W-:Y:S02]  /*2ee20*/  IMAD.MOV.U32 R13, RZ, RZ, R70 ;  /* 0x000000ffff0d7224 */ /* 0x000fe400078e0046 */
[----:B------:R-:W-:-:S07]  /*2ee30*/  IMAD.MOV.U32 R74, RZ, RZ, R14 ;  /* 0x000000ffff4a7224 */ /* 0x000fce00078e000e */
[----:B------:R-:W-:Y:S05]  /*2ee40*/  WARPSYNC.COLLECTIVE R15, `(.L_x_1951) ;  /* 0x000000000f087348 */ /* 0x000fea0003c00000 */
[----:B------:R0:W1:Y:S02]  /*2ee50*/  SHFL.IDX P6, R14, R13, R12, R11 ;  /* 0x0000000c0d0e7389 */ /* 0x00006400000c000b */
[----:B01----:R-:W-:Y:S01]  /*2ee60*/  ENDCOLLECTIVE ;  /* 0x000000000000791b */ /* 0x003fe20003800000 */
.L_x_1951:
[----:B------:R-:W-:Y:S02]  /*2ee70*/  IMAD.MOV.U32 R13, RZ, RZ, R78 ;  /* 0x000000ffff0d7224 */ /* 0x000fe400078e004e */
[----:B------:R-:W-:Y:S02]  /*2ee80*/  IMAD.MOV.U32 R12, RZ, RZ, R2 ;  /* 0x000000ffff0c7224 */ /* 0x000fe400078e0002 */
[----:B------:R-:W-:-:S07]  /*2ee90*/  IMAD.MOV.U32 R109, RZ, RZ, R14 ;  /* 0x000000ffff6d7224 */ /* 0x000fce00078e000e */
[----:B------:R-:W-:Y:S05]  /*2eea0*/  WARPSYNC.COLLECTIVE R15, `(.L_x_1952) ;  /* 0x000000000f087348 */ /* 0x000fea0003c00000 */
[----:B------:R0:W1:Y:S02]  /*2eeb0*/  SHFL.IDX P6, R14, R13, R12, R11 ;  /* 0x0000000c0d0e7389 */ /* 0x00006400000c000b */
[----:B01----:R-:W-:Y:S01]  /*2eec0*/  ENDCOLLECTIVE ;  /* 0x000000000000791b */ /* 0x003fe20003800000 */
.L_x_1952:
[----:B------:R-:W-:Y:S02]  /*2eed0*/  IMAD.MOV.U32 R13, RZ, RZ, R75 ;  /* 0x000000ffff0d7224 */ /* 0x000fe400078e004b */
[----:B------:R-:W-:-:S07]  /*2eee0*/  IMAD.MOV.U32 R78, RZ, RZ, R14 ;  /* 0x000000ffff4e7224 */ /* 0x000fce00078e000e */
[----:B------:R-:W-:Y:S05]  /*2eef0*/  WARPSYNC.COLLECTIVE R15, `(.L_x_1953) ;  /* 0x000000000f087348 */ /* 0x000fea0003c00000 */
[----:B------:R0:W1:Y:S02]  /*2ef00*/  SHFL.IDX P6, R14, R13, R12, R11 ;  /* 0x0000000c0d0e7389 */ /* 0x00006400000c000b */
[----:B01----:R-:W-:Y:S01]  /*2ef10*/  ENDCOLLECTIVE ;  /* 0x000000000000791b */ /* 0x003fe20003800000 */
.L_x_1953:
[----:B------:R-:W-:Y:S02]  /*2ef20*/  IMAD.MOV.U32 R13, RZ, RZ, R79 ;  /* 0x000000ffff0d7224 */ /* 0x000fe400078e004f */
[----:B------:R-:W-:Y:S02]  /*2ef30*/  IMAD.MOV.U32 R12, RZ, RZ, R0 ;  /* 0x000000ffff0c7224 */ /* 0x000fe400078e0000 */
[----:B------:R-:W-:-:S07]  /*2ef40*/  IMAD.MOV.U32 R75, RZ, RZ, R14 ;  /* 0x000000ffff4b7224 */ /* 0x000fce00078e000e */
[----:B------:R-:W-:Y:S05]  /*2ef50*/  WARPSYNC.COLLECTIVE R15, `(.L_x_1954) ;  /* 0x000000000f087348 */ /* 0x000fea0003c00000 */
[----:B------:R0:W1:Y:S02]  /*2ef60*/  SHFL.IDX P6, R14, R13, R12, R11 ;  /* 0x0000000c0d0e7389 */ /* 0x00006400000c000b */
[----:B01----:R-:W-:Y:S01]  /*2ef70*/  ENDCOLLECTIVE ;  /* 0x000000000000791b */ /* 0x003fe20003800000 */
.L_x_1954:
[----:B------:R-:W-:Y:S02]  /*2ef80*/  IMAD.MOV.U32 R13, RZ, RZ, R113 ;  /* 0x000000ffff0d7224 */ /* 0x000fe400078e0071 */
[----:B------:R-:W-:-:S07]  /*2ef90*/  IMAD.MOV.U32 R79, RZ, RZ, R14 ;  /* 0x000000ffff4f7224 */ /* 0x000fce00078e000e */
[----:B------:R-:W-:Y:S05]  /*2efa0*/  WARPSYNC.COLLECTIVE R15, `(.L_x_1955) ;  /* 0x000000000f087348 */ /* 0x000fea0003c00000 */
[----:B------:R0:W1:Y:S02]  /*2efb0*/  SHFL.IDX P6, R14, R13, R12, R11 ;  /* 0x0000000c0d0e7389 */ /* 0x00006400000c000b */
[----:B01----:R-:W-:Y:S01]  /*2efc0*/  ENDCOLLECTIVE ;  /* 0x000000000000791b */ /* 0x003fe20003800000 */
.L_x_1955:
[----:B------:R-:W-:Y:S02]  /*2efd0*/  IMAD.MOV.U32 R13, RZ, RZ, R86 ;  /* 0x000000ffff0d7224 */ /* 0x000fe400078e0056 */
[----:B------:R-:W-:Y:S02]  /*2efe0*/  IMAD.MOV.U32 R12, RZ, RZ, R2 ;  /* 0x000000ffff0c7224 */ /* 0x000fe400078e0002 */
[----:B------:R-:W-:-:S07]  /*2eff0*/  IMAD.MOV.U32 R113, RZ, RZ, R14 ;  /* 0x000000ffff717224 */ /* 0x000fce00078e000e */
[----:B------:R-:W-:Y:S05]  /*2f000*/  WARPSYNC.COLLECTIVE R15, `(.L_x_1956) ;  /* 0x000000000f087348 */ /* 0x000fea0003c00000 */
[----:B------:R0:W1:Y:S02]  /*2f010*/  SHFL.IDX P6, R14, R13, R12, R11 ;  /* 0x0000000c0d0e7389 */ /* 0x00006400000c000b */
[----:B01----:R-:W-:Y:S01]  /*2f020*/  ENDCOLLECTIVE ;  /* 0x000000000000791b */ /* 0x003fe20003800000 */
.L_x_1956:
[----:B------:R-:W-:Y:S02]  /*2f030*/  IMAD.MOV.U32 R13, RZ, RZ, R117 ;  /* 0x000000ffff0d7224 */ /* 0x000fe400078e0075 */
[----:B------:R-:W-:-:S07]  /*2f040*/  IMAD.MOV.U32 R86, RZ, RZ, R14 ;  /* 0x000000ffff567224 */ /* 0x000fce00078e000e */
[----:B------:R-:W-:Y:S05]  /*2f050*/  WARPSYNC.COLLECTIVE R15, `(.L_x_1957) ;  /* 0x000000000f087348 */ /* 0x000fea0003c00000 */
[----:B------:R0:W1:Y:S02]  /*2f060*/  SHFL.IDX P6, R14, R13, R12, R11 ;  /* 0x0000000c0d0e7389 */ /* 0x00006400000c000b */
[----:B01----:R-:W-:Y:S01]  /*2f070*/  ENDCOLLECTIVE ;  /* 0x000000000000791b */ /* 0x003fe20003800000 */
.L_x_1957:
[----:B------:R-:W-:Y:S02]  /*2f080*/  IMAD.MOV.U32 R13, RZ, RZ, R82 ;  /* 0x000000ffff0d7224 */ /* 0x000fe400078e0052 */
[----:B------:R-:W-:Y:S02]  /*2f090*/  IMAD.MOV.U32 R12, RZ, RZ, R0 ;  /* 0x000000ffff0c7224 */ /* 0x000fe400078e0000 */
[----:B------:R-:W-:-:S07]  /*2f0a0*/  IMAD.MOV.U32 R117, RZ, RZ, R14 ;  /* 0x000000ffff757224 */ /* 0x000fce00078e000e */
[----:B------:R-:W-:Y:S05]  /*2f0b0*/  WARPSYNC.COLLECTIVE R15, `(.L_x_1958) ;  /* 0x000000000f087348 */ /* 0x000fea0003c00000 */
[----:B------:R0:W1:Y:S02]  /*2f0c0*/  SHFL.IDX P6, R14, R13, R12, R11 ;  /* 0x0000000c0d0e7389 */ /* 0x00006400000c000b */
[----:B01----:R-:W-:Y:S01]  /*2f0d0*/  ENDCOLLECTIVE ;  /* 0x000000000000791b */ /* 0x003fe20003800000 */
.L_x_1958:
[----:B------:R-:W-:Y:S02]  /*2f0e0*/  IMAD.MOV.U32 R13, RZ, RZ, R125 ;  /* 0x000000ffff0d7224 */ /* 0x000fe400078e007d */
[----:B------:R-:W-:-:S07]  /*2f0f0*/  IMAD.MOV.U32 R82, RZ, RZ, R14 ;  /* 0x000000ffff527224 */ /* 0x000fce00078e000e */
[----:B------:R-:W-:Y:S05]  /*2f100*/  WARPSYNC.COLLECTIVE R15, `(.L_x_1959) ;  /* 0x000000000f087348 */ /* 0x000fea0003c00000 */
[----:B------:R0:W1:Y:S02]  /*2f110*/  SHFL.IDX P6, R14, R13, R12, R11 ;  /* 0x0000000c0d0e7389 */ /* 0x00006400000c000b */
[----:B01----:R-:W-:Y:S01]  /*2f120*/  ENDCOLLECTIVE ;  /* 0x000000000000791b */ /* 0x003fe20003800000 */
.L_x_1959:
[----:B------:R-:W-:Y:S02]  /*2f130*/  IMAD.MOV.U32 R13, RZ, RZ, R94 ;  /* 0x000000ffff0d7224 */ /* 0x000fe400078e005e */
[----:B------:R-:W-:Y:S02]  /*2f140*/  IMAD.MOV.U32 R12, RZ, RZ, R2 ;  /* 0x000000ffff0c7224 */ /* 0x000fe400078e0002 */
[----:B------:R-:W-:-:S07]  /*2f150*/  IMAD.MOV.U32 R125, RZ, RZ, R14 ;  /* 0x000000ffff7d7224 */ /* 0x000fce00078e000e */
[----:B------:R-:W-:Y:S05]  /*2f160*/  WARPSYNC.COLLECTIVE R15, `(.L_x_1960) ;  /* 0x000000000f087348 */ /* 0x000fea0003c00000 */
[----:B------:R0:W1:Y:S02]  /*2f170*/  SHFL.IDX P6, R14, R13, R12, R11 ;  /* 0x0000000c0d0e7389 */ /* 0x00006400000c000b */
[----:B01----:R-:W-:Y:S01]  /*2f180*/  ENDCOLLECTIVE ;  /* 0x000000000000791b */ /* 0x003fe20003800000 */
.L_x_1960:
[----:B------:R-:W-:Y:S02]  /*2f190*/  IMAD.MOV.U32 R13, RZ, RZ, R121 ;  /* 0x000000ffff0d7224 */ /* 0x000fe400078e0079 */
[----:B------:R-:W-:-:S07]  /*2f1a0*/  IMAD.MOV.U32 R94, RZ, RZ, R14 ;  /* 0x000000ffff5e7224 */ /* 0x000fce00078e000e */
[----:B------:R-:W-:Y:S05]  /*2f1b0*/  WARPSYNC.COLLECTIVE R15, `(.L_x_1961) ;  /* 0x000000000f087348 */ /* 0x000fea0003c00000 */
[----:B------:R0:W1:Y:S02]  /*2f1c0*/  SHFL.IDX P6, R14, R13, R12, R11 ;  /* 0x0000000c0d0e7389 */ /* 0x00006400000c000b */
[----:B01----:R-:W-:Y:S01]  /*2f1d0*/  ENDCOLLECTIVE ;  /* 0x000000000000791b */ /* 0x003fe20003800000 */
.L_x_1961:
        /* <DEDUP_REMOVED lines=8> */
.L_x_1962:
[----:B------:R-:W-:Y:S02]  /*2f260*/  SEL R49, R125, R121, P0 ;  /* 0x000000797d317207 */ /* 0x000fe40000000000 */
[----:B------:R-:W-:Y:S01]  /*2f270*/  SEL R121, R121, R125, P0 ;  /* 0x0000007d79797207 */ /* 0x000fe20000000000 */
[----:B------:R-:W-:Y:S02]  /*2f280*/  IMAD.MOV.U32 R13, RZ, RZ, R83 ;  /* 0x000000ffff0d7224 */ /* 0x000fe400078e0053 */
[----:B------:R-:W-:-:S07]  /*2f290*/  IMAD.MOV.U32 R87, RZ, RZ, R14 ;  /* 0x000000ffff577224 */ /* 0x000fce00078e000e */
[----:B------:R-:W-:Y:S05]  /*2f2a0*/  WARPSYNC.COLLECTIVE R15, `(.L_x_1963) ;  /* 0x000000000f087348 */ /* 0x000fea0003c00000 */
[----:B------:R0:W1:Y:S02]  /*2f2b0*/  SHFL.IDX P6, R14, R13, R12, R11 ;  /* 0x0000000c0d0e7389 */ /* 0x00006400000c000b */
[----:B01----:R-:W-:Y:S01]  /*2f2c0*/  ENDCOLLECTIVE ;  /* 0x000000000000791b */ /* 0x003fe20003800000 */
.L_x_1963:
[----:B------:R-:W-:Y:S02]  /*2f2d0*/  IMAD.MOV.U32 R13, RZ, RZ, R102 ;  /* 0x000000ffff0d7224 */ /* 0x000fe400078e0066 */
[----:B------:R-:W-:Y:S02]  /*2f2e0*/  IMAD.MOV.U32 R12, RZ, RZ, R2 ;  /* 0x000000ffff0c7224 */ /* 0x000fe400078e0002 */
[----:B------:R-:W-:-:S07]  /*2f2f0*/  IMAD.MOV.U32 R83, RZ, RZ, R14 ;  /* 0x000000ffff537224 */ /* 0x000fce00078e000e */
[----:B------:R-:W-:Y:S05]  /*2f300*/  WARPSYNC.COLLECTIVE R15, `(.L_x_1964) ;  /* 0x000000000f087348 */ /* 0x000fea0003c00000 */
[----:B------:R0:W1:Y:S02]  /*2f310*/  SHFL.IDX P6, R14, R13, R12, R11 ;  /* 0x0000000c0d0e7389 */ /* 0x00006400000c000b */
[----:B01----:R-:W-:Y:S01]  /*2f320*/  ENDCOLLECTIVE ;  /* 0x000000000000791b */ /* 0x003fe20003800000 */
.L_x_1964:
[----:B------:R-:W-:Y:S02]  /*2f330*/  IMAD.MOV.U32 R13, RZ, RZ, R98 ;  /* 0x000000ffff0d7224 */ /* 0x000fe400078e0062 */
[----:B------:R-:W-:-:S07]  /*2f340*/  IMAD.MOV.U32 R102, RZ, RZ, R14 ;  /* 0x000000ffff667224 */ /* 0x000fce00078e000e */
[----:B------:R-:W-:Y:S05]  /*2f350*/  WARPSYNC.COLLECTIVE R15, `(.L_x_1965) ;  /* 0x000000000f087348 */ /* 0x000fea0003c00000 */
[----:B------:R0:W1:Y:S02]  /*2f360*/  SHFL.IDX P6, R14, R13, R12, R11 ;  /* 0x0000000c0d0e7389 */ /* 0x00006400000c000b */
[----:B01----:R-:W-:Y:S01]  /*2f370*/  ENDCOLLECTIVE ;  /* 0x000000000000791b */ /* 0x003fe20003800000 */
.L_x_1965:
        /* <DEDUP_REMOVED lines=8> */
.L_x_1966:
[----:B------:R-:W-:Y:S02]  /*2f400*/  SEL R55, R83, R98, P0 ;  /* 0x0000006253377207 */ /* 0x000fe40000000000 */
[----:B------:R-:W-:Y:S01]  /*2f410*/  SEL R83, R98, R83, P0 ;  /* 0x0000005362537207 */ /* 0x000fe20000000000 */
[----:B------:R-:W-:Y:S02]  /*2f420*/  IMAD.MOV.U32 R13, RZ, RZ, R129 ;  /* 0x000000ffff0d7224 */ /* 0x000fe400078e0081 */
[----:B------:R-:W-:-:S07]  /*2f430*/  IMAD.MOV.U32 R90, RZ, RZ, R14 ;  /* 0x000000ffff5a7224 */ /* 0x000fce00078e000e */
[----:B------:R-:W-:Y:S05]  /*2f440*/  WARPSYNC.COLLECTIVE R15, `(.L_x_1967) ;  /* 0x000000000f087348 */ /* 0x000fea0003c00000 */
[----:B------:R0:W1:Y:S02]  /*2f450*/  SHFL.IDX P6, R14, R13, R12, R11 ;  /* 0x0000000c0d0e7389 */ /* 0x00006400000c000b */
[----:B01----:R-:W-:Y:S01]  /*2f460*/  ENDCOLLECTIVE ;  /* 0x000000000000791b */ /* 0x003fe20003800000 */
.L_x_1967:
[----:B------:R-:W-:Y:S02]  /*2f470*/  IMAD.MOV.U32 R13, RZ, RZ, R110 ;  /* 0x000000ffff0d7224 */ /* 0x000fe400078e006e */
[----:B------:R-:W-:Y:S02]  /*2f480*/  IMAD.MOV.U32 R12, RZ, RZ, R2 ;  /* 0x000000ffff0c7224 */ /* 0x000fe400078e0002 */
[----:B------:R-:W-:-:S07]  /*2f490*/  IMAD.MOV.U32 R106, RZ, RZ, R14 ;  /* 0x000000ffff6a7224 */ /* 0x000fce00078e000e */
[----:B------:R-:W-:Y:S05]  /*2f4a0*/  WARPSYNC.COLLECTIVE R15, `(.L_x_1968) ;  /* 0x000000000f087348 */ /* 0x000fea0003c00000 */
[----:B------:R0:W1:Y:S02]  /*2f4b0*/  SHFL.IDX P6, R14, R13, R12, R11 ;  /* 0x0000000c0d0e7389 */ /* 0x00006400000c000b */
[----:B01----:R-:W-:Y:S01]  /*2f4c0*/  ENDCOLLECTIVE ;  /* 0x000000000000791b */ /* 0x003fe20003800000 */
.L_x_1968:
[----:B------:R-:W-:Y:S02]  /*2f4d0*/  IMAD.MOV.U32 R13, RZ, RZ, R107 ;  /* 0x000000ffff0d7224 */ /* 0x000fe400078e006b */
[----:B------:R-:W-:-:S07]  /*2f4e0*/  IMAD.MOV.U32 R110, RZ, RZ, R14 ;  /* 0x000000ffff6e7224 */ /* 0x000fce00078e000e */
[----:B------:R-:W-:Y:S05]  /*2f4f0*/  WARPSYNC.COLLECTIVE R15, `(.L_x_1969) ;  /* 0x000000000f087348 */ /* 0x000fea0003c00000 */
[----:B------:R0:W1:Y:S02]  /*2f500*/  SHFL.IDX P6, R14, R13, R12, R11 ;  /* 0x0000000c0d0e7389 */ /* 0x00006400000c000b */
[----:B01----:R-:W-:Y:S01]  /*2f510*/  ENDCOLLECTIVE ;  /* 0x000000000000791b */ /* 0x003fe20003800000 */
.L_x_1969:
        /* <DEDUP_REMOVED lines=8> */
.L_x_1970:
[----:B------:R-:W-:Y:S02]  /*2f5a0*/  SEL R60, R106, R107, P0 ;  /* 0x0000006b6a3c7207 */ /* 0x000fe40000000000 */
[----:B------:R-:W-:Y:S01]  /*2f5b0*/  SEL R106, R107, R106, P0 ;  /* 0x0000006a6b6a7207 */ /* 0x000fe20000000000 */
[----:B------:R-:W-:Y:S02]  /*2f5c0*/  IMAD.MOV.U32 R13, RZ, RZ, R111 ;  /* 0x000000ffff0d7224 */ /* 0x000fe400078e006f */
[----:B------:R-:W-:-:S07]  /*2f5d0*/  IMAD.MOV.U32 R91, RZ, RZ, R14 ;  /* 0x000000ffff5b7224 */ /* 0x000fce00078e000e */
[----:B------:R-:W-:Y:S05]  /*2f5e0*/  WARPSYNC.COLLECTIVE R15, `(.L_x_1971) ;  /* 0x000000000f087348 */ /* 0x000fea0003c00000 */
[----:B------:R0:W1:Y:S02]  /*2f5f0*/  SHFL.IDX P6, R14, R13, R12, R11 ;  /* 0x0000000c0d0e7389 */ /* 0x00006400000c000b */
[----:B01----:R-:W-:Y:S01]  /*2f600*/  ENDCOLLECTIVE ;  /* 0x000000000000791b */ /* 0x003fe20003800000 */
.L_x_1971:
[----:B------:R-:W-:Y:S02]  /*2f610*/  IMAD.MOV.U32 R13, RZ, RZ, R118 ;  /* 0x000000ffff0d7224 */ /* 0x000fe400078e0076 */
[----:B------:R-:W-:Y:S02]  /*2f620*/  IMAD.MOV.U32 R12, RZ, RZ, R2 ;  /* 0x000000ffff0c7224 */ /* 0x000fe400078e0002 */
[----:B------:R-:W-:-:S07]  /*2f630*/  IMAD.MOV.U32 R114, RZ, RZ, R14 ;  /* 0x000000ffff727224 */ /* 0x000fce00078e000e */
[----:B------:R-:W-:Y:S05]  /*2f640*/  WARPSYNC.COLLECTIVE R15, `(.L_x_1972) ;  /* 0x000000000f087348 */ /* 0x000fea0003c00000 */
[----:B------:R0:W1:Y:S02]  /*2f650*/  SHFL.IDX P6, R14, R13, R12, R11 ;  /* 0x0000000c0d0e7389 */ /* 0x00006400000c000b */
[----:B01----:R-:W-:Y:S01]  /*2f660*/  ENDCOLLECTIVE ;  /* 0x000000000000791b */ /* 0x003fe20003800000 */
.L_x_1972:
[----:B------:R-:W-:Y:S02]  /*2f670*/  IMAD.MOV.U32 R13, RZ, RZ, R115 ;  /* 0x000000ffff0d7224 */ /* 0x000fe400078e0073 */
[----:B------:R-:W-:-:S07]  /*2f680*/  IMAD.MOV.U32 R118, RZ, RZ, R14 ;  /* 0x000000ffff767224 */ /* 0x000fce00078e000e */
[----:B------:R-:W-:Y:S05]  /*2f690*/  WARPSYNC.COLLECTIVE R15, `(.L_x_1973) ;  /* 0x000000000f087348 */ /* 0x000fea0003c00000 */
[----:B------:R0:W1:Y:S02]  /*2f6a0*/  SHFL.IDX P6, R14, R13, R12, R11 ;  /* 0x0000000c0d0e7389 */ /* 0x00006400000c000b */
[----:B01----:R-:W-:Y:S01]  /*2f6b0*/  ENDCOLLECTIVE ;  /* 0x000000000000791b */ /* 0x003fe20003800000 */
.L_x_1973:
        /* <DEDUP_REMOVED lines=8> */
.L_x_1974:
[----:B------:R-:W-:Y:S02]  /*2f740*/  SEL R67, R114, R111, P0 ;  /* 0x0000006f72437207 */ /* 0x000fe40000000000 */
[----:B------:R-:W-:Y:S01]  /*2f750*/  SEL R111, R111, R114, P0 ;  /* 0x000000726f6f7207 */ /* 0x000fe20000000000 */
[----:B------:R-:W-:Y:S02]  /*2f760*/  IMAD.MOV.U32 R13, RZ, RZ, R119 ;  /* 0x000000ffff0d7224 */ /* 0x000fe400078e0077 */
[----:B------:R-:W-:-:S07]  /*2f770*/  IMAD.MOV.U32 R95, RZ, RZ, R14 ;  /* 0x000000ffff5f7224 */ /* 0x000fce00078e000e */
[----:B------:R-:W-:Y:S05]  /*2f780*/  WARPSYNC.COLLECTIVE R15, `(.L_x_1975) ;  /* 0x000000000f087348 */ /* 0x000fea0003c00000 */
[----:B------:R0:W1:Y:S02]  /*2f790*/  SHFL.IDX P6, R14, R13, R12, R11 ;  /* 0x0000000c0d0e7389 */ /* 0x00006400000c000b */
[----:B01----:R-:W-:Y:S01]  /*2f7a0*/  ENDCOLLECTIVE ;  /* 0x000000000000791b */ /* 0x003fe20003800000 */
.L_x_1975:
[----:B------:R-:W-:Y:S02]  /*2f7b0*/  IMAD.MOV.U32 R13, RZ, RZ, R126 ;  /* 0x000000ffff0d7224 */ /* 0x000fe400078e007e */
[----:B------:R-:W-:Y:S02]  /*2f7c0*/  IMAD.MOV.U32 R12, RZ, RZ, R2 ;  /* 0x000000ffff0c7224 */ /* 0x000fe400078e0002 */
[----:B------:R-:W-:-:S07]  /*2f7d0*/  IMAD.MOV.U32 R115, RZ, RZ, R14 ;  /* 0x000000ffff737224 */ /* 0x000fce00078e000e */
[----:B------:R-:W-:Y:S05]  /*2f7e0*/  WARPSYNC.COLLECTIVE R15, `(.L_x_1976) ;  /* 0x000000000f087348 */ /* 0x000fea0003c00000 */
[----:B------:R0:W1:Y:S02]  /*2f7f0*/  SHFL.IDX P6, R14, R13, R12, R11 ;  /* 0x0000000c0d0e7389 */ /* 0x00006400000c000b */
[----:B01----:R-:W-:Y:S01]  /*2f800*/  ENDCOLLECTIVE ;  /* 0x000000000000791b */ /* 0x003fe20003800000 */
.L_x_1976:
[----:B------:R-:W-:Y:S02]  /*2f810*/  IMAD.MOV.U32 R13, RZ, RZ, R122 ;  /* 0x000000ffff0d7224 */ /* 0x000fe400078e007a */
[----:B------:R-:W-:-:S07]  /*2f820*/  IMAD.MOV.U32 R126, RZ, RZ, R14 ;  /* 0x000000ffff7e7224 */ /* 0x000fce00078e000e */
[----:B------:R-:W-:Y:S05]  /*2f830*/  WARPSYNC.COLLECTIVE R15, `(.L_x_1977) ;  /* 0x000000000f087348 */ /* 0x000fea0003c00000 */
[----:B------:R0:W1:Y:S02]  /*2f840*/  SHFL.IDX P6, R14, R13, R12, R11 ;  /* 0x0000000c0d0e7389 */ /* 0x00006400000c000b */
[----:B01----:R-:W-:Y:S01]  /*2f850*/  ENDCOLLECTIVE ;  /* 0x000000000000791b */ /* 0x003fe20003800000 */
.L_x_1977:
        /* <DEDUP_REMOVED lines=8> */
.L_x_1978:
[----:B------:R-:W-:Y:S02]  /*2f8e0*/  SEL R71, R115, R119, P0 ;  /* 0x0000007773477207 */ /* 0x000fe40000000000 */
[----:B------:R-:W-:Y:S01]  /*2f8f0*/  SEL R115, R119, R115, P0 ;  /* 0x0000007377737207 */ /* 0x000fe20000000000 */
[----:B------:R-:W-:Y:S02]  /*2f900*/  IMAD.MOV.U32 R13, RZ, RZ, R123 ;  /* 0x000000ffff0d7224 */ /* 0x000fe400078e007b */
[----:B------:R-:W-:-:S07]  /*2f910*/  IMAD.MOV.U32 R99, RZ, RZ, R14 ;  /* 0x000000ffff637224 */ /* 0x000fce00078e000e */
[----:B------:R-:W-:Y:S05]  /*2f920*/  WARPSYNC.COLLECTIVE R15, `(.L_x_1979) ;  /* 0x000000000f087348 */ /* 0x000fea0003c00000 */
[----:B------:R0:W1:Y:S02]  /*2f930*/  SHFL.IDX P6, R14, R13, R12, R11 ;  /* 0x0000000c0d0e7389 */ /* 0x00006400000c000b */
[----:B01----:R-:W-:Y:S01]  /*2f940*/  ENDCOLLECTIVE ;  /* 0x000000000000791b */ /* 0x003fe20003800000 */
.L_x_1979:
[----:B------:R-:W-:Y:S02]  /*2f950*/  IMAD.MOV.U32 R13, RZ, RZ, R134 ;  /* 0x000000ffff0d7224 */ /* 0x000fe400078e0086 */
[----:B------:R-:W-:Y:S02]  /*2f960*/  IMAD.MOV.U32 R12, RZ, RZ, R2 ;  /* 0x000000ffff0c7224 */ /* 0x000fe400078e0002 */
[----:B------:R-:W-:-:S07]  /*2f970*/  IMAD.MOV.U32 R123, RZ, RZ, R14 ;  /* 0x000000ffff7b7224 */ /* 0x000fce00078e000e */
[----:B------:R-:W-:Y:S05]  /*2f980*/  WARPSYNC.COLLECTIVE R15, `(.L_x_1980) ;  /* 0x000000000f087348 */ /* 0x000fea0003c00000 */
[----:B------:R0:W1:Y:S02]  /*2f990*/  SHFL.IDX P6, R14, R13, R12, R11 ;  /* 0x0000000c0d0e7389 */ /* 0x00006400000c000b */
[----:B01----:R-:W-:Y:S01]  /*2f9a0*/  ENDCOLLECTIVE ;  /* 0x000000000000791b */ /* 0x003fe20003800000 */
.L_x_1980:
[----:B------:R-:W-:Y:S02]  /*2f9b0*/  IMAD.MOV.U32 R13, RZ, RZ, R130 ;  /* 0x000000ffff0d7224 */ /* 0x000fe400078e0082 */
[----:B------:R-:W-:-:S07]  /*2f9c0*/  IMAD.MOV.U32 R134, RZ, RZ, R14 ;  /* 0x000000ffff867224 */ /* 0x000fce00078e000e */
[----:B------:R-:W-:Y:S05]  /*2f9d0*/  WARPSYNC.COLLECTIVE R15, `(.L_x_1981) ;  /* 0x000000000f087348 */ /* 0x000fea0003c00000 */
[----:B------:R0:W1:Y:S02]  /*2f9e0*/  SHFL.IDX P6, R14, R13, R12, R11 ;  /* 0x0000000c0d0e7389 */ /* 0x00006400000c000b */
[----:B01----:R-:W-:Y:S01]  /*2f9f0*/  ENDCOLLECTIVE ;  /* 0x000000000000791b */ /* 0x003fe20003800000 */
.L_x_1981:
[----:B------:R-:W-:Y:S02]  /*2fa00*/  IMAD.MOV.U32 R13, RZ, RZ, R101 ;  /* 0x000000ffff0d7224 */ /* 0x000fe400078e0065 */
[----:B------:R-:W-:Y:S02]  /*2fa10*/  IMAD.MOV.U32 R12, RZ, RZ, R0 ;  /* 0x000000ffff0c7224 */ /* 0x000fe400078e0000 */
[----:B------:R-:W-:-:S07]  /*2fa20*/  IMAD.MOV.U32 R122, RZ, RZ, R14 ;  /* 0x000000ffff7a7224 */ /* 0x000fce00078e000e */
[----:B------:R-:W-:Y:S05]  /*2fa30*/  WARPSYNC.COLLECTIVE R15, `(.L_x_1982) ;  /* 0x000000000f087348 */ /* 0x000fea0003c00000 */
[----:B------:R0:W1:Y:S02]  /*2fa40*/  SHFL.IDX P6, R14, R13, R12, R11 ;  /* 0x0000000c0d0e7389 */ /* 0x00006400000c000b */
[----:B01----:R-:W-:Y:S01]  /*2fa50*/  ENDCOLLECTIVE ;  /* 0x000000000000791b */ /* 0x003fe20003800000 */
.L_x_1982:
[----:B------:R-:W-:Y:S02]  /*2fa60*/  SEL R76, R123, R122, P0 ;  /* 0x0000007a7b4c7207 */ /* 0x000fe40000000000 */
[----:B------:R-:W-:Y:S01]  /*2fa70*/  SEL R122, R122, R123, P0 ;  /* 0x0000007b7a7a7207 */ /* 0x000fe20000000000 */
[----:B------:R-:W-:Y:S02]  /*2fa80*/  IMAD.MOV.U32 R13, RZ, RZ, R127 ;  /* 0x000000ffff0d7224 */ /* 0x000fe400078e007f */
[----:B------:R-:W-:-:S07]  /*2fa90*/  IMAD.MOV.U32 R101, RZ, RZ, R14 ;  /* 0x000000ffff657224 */ /* 0x000fce00078e000e */
[----:B------:R-:W-:Y:S05]  /*2faa0*/  WARPSYNC.COLLECTIVE R15, `(.L_x_1983) ;  /* 0x000000000f087348 */ /* 0x000fea0003c00000 */
[----:B------:R0:W1:Y:S02]  /*2fab0*/  SHFL.IDX P6, R14, R13, R12, R11 ;  /* 0x0000000c0d0e7389 */ /* 0x00006400000c000b */
[----:B01----:R-:W-:Y:S01]  /*2fac0*/  ENDCOLLECTIVE ;  /* 0x000000000000791b */ /* 0x003fe20003800000 */
.L_x_1983:
[----:B------:R-:W-:Y:S02]  /*2fad0*/  IMAD.MOV.U32 R13, RZ, RZ, R142 ;  /* 0x000000ffff0d7224 */ /* 0x000fe400078e008e */
[----:B------:R-:W-:Y:S02]  /*2fae0*/  IMAD.MOV.U32 R12, RZ, RZ, R2 ;  /* 0x000000ffff0c7224 */ /* 0x000fe400078e0002 */
[----:B------:R-:W-:-:S07]  /*2faf0*/  IMAD.MOV.U32 R127, RZ, RZ, R14 ;  /* 0x000000ffff7f7224 */ /* 0x000fce00078e000e */
[----:B------:R-:W-:Y:S05]  /*2fb00*/  WARPSYNC.COLLECTIVE R15, `(.L_x_1984) ;  /* 0x000000000f087348 */ /* 0x000fea0003c00000 */
[----:B------:R0:W1:Y:S02]  /*2fb10*/  SHFL.IDX P6, R14, R13, R12, R11 ;  /* 0x0000000c0d0e7389 */ /* 0x00006400000c000b */
[----:B01----:R-:W-:Y:S01]  /*2fb20*/  ENDCOLLECTIVE ;  /* 0x000000000000791b */ /* 0x003fe20003800000 */
.L_x_1984:
[----:B------:R-:W-:Y:S02]  /*2fb30*/  IMAD.MOV.U32 R13, RZ, RZ, R138 ;  /* 0x000000ffff0d7224 */ /* 0x000fe400078e008a */
[----:B------:R-:W-:-:S07]  /*2fb40*/  IMAD.MOV.U32 R142, RZ, RZ, R14 ;  /* 0x000000ffff8e7224 */ /* 0x000fce00078e000e */
[----:B------:R-:W-:Y:S05]  /*2fb50*/  WARPSYNC.COLLECTIVE R15, `(.L_x_1985) ;  /* 0x000000000f087348 */ /* 0x000fea0003c00000 */
[----:B------:R0:W1:Y:S02]  /*2fb60*/  SHFL.IDX P6, R14, R13, R12, R11 ;  /* 0x0000000c0d0e7389 */ /* 0x00006400000c000b */
[----:B01----:R-:W-:Y:S01]  /*2fb70*/  ENDCOLLECTIVE ;  /* 0x000000000000791b */ /* 0x003fe20003800000 */
.L_x_1985:
        /* <DEDUP_REMOVED lines=8> */
.L_x_1986:
[----:B------:R-:W-:Y:S02]  /*2fc00*/  SEL R80, R127, R129, P0 ;  /* 0x000000817f507207 */ /* 0x000fe40000000000 */
[----:B------:R-:W-:Y:S01]  /*2fc10*/  SEL R127, R129, R127, P0 ;  /* 0x0000007f817f7207 */ /* 0x000fe20000000000 */
[----:B------:R-:W-:Y:S01]  /*2fc20*/  IMAD.MOV.U32 R13, RZ, RZ, R165 ;  /* 0x000000ffff0d7224 */ /* 0x000fe200078e00a5 */
[----:B------:R-:W-:Y:S02]  /*2fc30*/  SEL R165, R96, R45, P0 ;  /* 0x0000002d60a57207 */ /* 0x000fe40000000000 */
[----:B------:R-:W-:Y:S02]  /*2fc40*/  SEL R96, R48, R108, P0 ;  /* 0x0000006c30607207 */ /* 0x000fe40000000000 */
[----:B------:R-:W-:Y:S02]  /*2fc50*/  SEL R108, R108, R48, P0 ;  /* 0x000000306c6c7207 */ /* 0x000fe40000000000 */
[----:B------:R-:W-:-:S02]  /*2fc60*/  SEL R45, R109, R75, P0 ;  /* 0x0000004b6d2d7207 */ /* 0x000fc40000000000 */
[----:B------:R-:W-:Y:S01]  /*2fc70*/  SEL R48, R79, R86, P0 ;  /* 0x000000564f307207 */ /* 0x000fe20000000000 */
[----:B------:R-:W-:Y:S01]  /*2fc80*/  IMAD.MOV.U32 R103, RZ, RZ, R14 ;  /* 0x000000ffff677224 */ /* 0x000fe200078e000e */
[----:B------:R-:W-:-:S07]  /*2fc90*/  SEL R75, R75, R109, P0 ;  /* 0x0000006d4b4b7207 */ /* 0x000fce0000000000 */
[----:B------:R-:W-:Y:S05]  /*2fca0*/  WARPSYNC.COLLECTIVE R15, `(.L_x_1987) ;  /* 0x000000000f087348 */ /* 0x000fea0003c00000 */
[----:B------:R0:W1:Y:S02]  /*2fcb0*/  SHFL.IDX P6, R14, R13, R12, R11 ;  /* 0x0000000c0d0e7389 */ /* 0x00006400000c000b */
[----:B01----:R-:W-:Y:S01]  /*2fcc0*/  ENDCOLLECTIVE ;  /* 0x000000000000791b */ /* 0x003fe20003800000 */
.L_x_1987:
[----:B------:R-:W-:Y:S01]  /*2fcd0*/  SEL R79, R86, R79, P0 ;  /* 0x0000004f564f7207 */ /* 0x000fe20000000000 */
[----:B------:R-:W-:Y:S02]  /*2fce0*/  IMAD.MOV.U32 R13, RZ, RZ, R150 ;  /* 0x000000ffff0d7224 */ /* 0x000fe400078e0096 */
[----:B------:R-:W-:Y:S01]  /*2fcf0*/  IMAD.MOV.U32 R12, RZ, RZ, R2 ;  /* 0x000000ffff0c7224 */ /* 0x000fe200078e0002 */
[----:B------:R-:W-:Y:S01]  /*2fd00*/  SEL R2, R5, R4, P0 ;  /* 0x0000000405027207 */ /* 0x000fe20000000000 */
[----:B------:R-:W-:-:S07]  /*2fd10*/  IMAD.MOV.U32 R70, RZ, RZ, R14 ;  /* 0x000000ffff467224 */ /* 0x000fce00078e000e */
[----:B------:R-:W-:Y:S05]  /*2fd20*/  WARPSYNC.COLLECTIVE R15, `(.L_x_1988) ;  /* 0x000000000f087348 */ /* 0x000fea0003c00000 */
[----:B------:R0:W1:Y:S02]  /*2fd30*/  SHFL.IDX P6, R14, R13, R12, R11 ;  /* 0x0000000c0d0e7389 */ /* 0x00006400000c000b */
[----:B01----:R-:W-:Y:S01]  /*2fd40*/  ENDCOLLECTIVE ;  /* 0x000000000000791b */ /* 0x003fe20003800000 */
.L_x_1988:
        /* <DEDUP_REMOVED lines=11> */
.L_x_1989:
[----:B------:R-:W-:Y:S02]  /*2fe00*/  SEL R78, R99, R134, P0 ;  /* 0x00000086634e7207 */ /* 0x000fe40000000000 */
[----:B------:R-:W-:Y:S02]  /*2fe10*/  SEL R113, R117, R113, P0 ;  /* 0x0000007175717207 */ /* 0x000fe40000000000 */
[----:B------:R-:W-:Y:S02]  /*2fe20*/  SEL R134, R134, R99, P0 ;  /* 0x0000006386867207 */ /* 0x000fe40000000000 */
[----:B------:R-:W-:Y:S02]  /*2fe30*/  SEL R11, R4, R5, P0 ;  /* 0x00000005040b7207 */ /* 0x000fe40000000000 */
[----:B------:R-:W-:Y:S02]  /*2fe40*/  SEL R5, R3, R6, P0 ;  /* 0x0000000603057207 */ /* 0x000fe40000000000 */
[----:B------:R-:W-:Y:S01]  /*2fe50*/  SEL R4, R6, R3, P0 ;  /* 0x0000000306047207 */ /* 0x000fe20000000000 */
[----:B------:R0:W-:Y:S01]  /*2fe60*/  STL [R1+0x20], R11 ;  /* 0x0000200b01007387 */ /* 0x0001e20000100800 */
[----:B------:R-:W-:-:S02]  /*2fe70*/  SEL R3, R9, R7, P0 ;  /* 0x0000000709037207 */ /* 0x000fc40000000000 */
[----:B------:R-:W-:Y:S01]  /*2fe80*/  SEL R6, R65, R132, P0 ;  /* 0x0000008441067207 */ /* 0x000fe20000000000 */
[----:B------:R1:W-:Y:S01]  /*2fe90*/  STL [R1+0x24], R2 ;  /* 0x0000240201007387 */ /* 0x0003e20000100800 */
[----:B------:R-:W-:Y:S01]  /*2fea0*/  IMAD.MOV.U32 R0, RZ, RZ, R14 ;  /* 0x000000ffff007224 */ /* 0x000fe200078e000e */
[----:B------:R-:W-:Y:S02]  /*2feb0*/  SEL R65, R132, R65, P0 ;  /* 0x0000004184417207 */ /* 0x000fe40000000000 */
[----:B------:R2:W-:Y:S01]  /*2fec0*/  STL [R1+0x18], R5 ;  /* 0x0000180501007387 */ /* 0x0005e20000100800 */
[----:B0-----:R-:W-:-:S03]  /*2fed0*/  IMAD.MOV.U32 R11, RZ, RZ, RZ ;  /* 0x000000ffff0b7224 */ /* 0x001fc600078e00ff */
[----:B------:R0:W-:Y:S01]  /*2fee0*/  STL [R1+0x1c], R4 ;  /* 0x00001c0401007387 */ /* 0x0001e20000100800 */
[----:B-1----:R-:W-:Y:S02]  /*2fef0*/  SEL R2, R7, R9, P0 ;  /* 0x0000000907027207 */ /* 0x002fe40000000000 */
[----:B------:R-:W-:Y:S02]  /*2ff00*/  SEL R7, R69, R136, P0 ;  /* 0x0000008845077207 */ /* 0x000fe40000000000 */
[----:B--2---:R-:W-:Y:S01]  /*2ff10*/  SEL R5, R64, R128, P0 ;  /* 0x0000008040057207 */ /* 0x004fe20000000000 */
[----:B------:R1:W-:Y:S01]  /*2ff20*/  STL [R1+0x10], R2 ;  /* 0x0000100201007387 */ /* 0x0003e20000100800 */
[----:B------:R-:W-:Y:S02]  /*2ff30*/  SEL R9, R77, R144, P0 ;  /* 0x000000904d097207 */ /* 0x000fe40000000000 */
[----:B0-----:R-:W-:Y:S01]  /*2ff40*/  SEL R4, R61, R124, P0 ;  /* 0x0000007c3d047207 */ /* 0x001fe20000000000 */
[----:B------:R0:W-:Y:S01]  /*2ff50*/  STL [R1+0x14], R3 ;  /* 0x0000140301007387 */ /* 0x0001e20000100800 */
[----:B------:R-:W-:-:S02]  /*2ff60*/  SEL R61, R124, R61, P0 ;  /* 0x0000003d7c3d7207 */ /* 0x000fc40000000000 */
[----:B------:R-:W-:Y:S02]  /*2ff70*/  SEL R64, R128, R64, P0 ;  /* 0x0000004080407207 */ /* 0x000fe40000000000 */
[----:B------:R-:W-:Y:S02]  /*2ff80*/  SEL R69, R136, R69, P0 ;  /* 0x0000004588457207 */ /* 0x000fe40000000000 */
[----:B-1----:R-:W-:Y:S02]  /*2ff90*/  SEL R2, R10, R8, P0 ;  /* 0x000000080a027207 */ /* 0x002fe40000000000 */
[----:B------:R-:W-:Y:S02]  /*2ffa0*/  SEL R8, R73, R140, P0 ;  /* 0x0000008c49087207 */ /* 0x000fe40000000000 */
[----:B0-----:R-:W-:Y:S01]  /*2ffb0*/  SEL R3, R57, R120, P0 ;  /* 0x0000007839037207 */ /* 0x001fe20000000000 */
[----:B------:R0:W-:Y:S01]  /*2ffc0*/  STL [R1+0xc], R2 ;  /* 0x00000c0201007387 */ /* 0x0001e20000100800 */
[----:B------:R-:W-:-:S02]  /*2ffd0*/  SEL R10, R81, R148, P0 ;  /* 0x00000094510a7207 */ /* 0x000fc40000000000 */
[----:B------:R-:W-:Y:S02]  /*2ffe0*/  SEL R57, R120, R57, P0 ;  /* 0x0000003978397207 */ /* 0x000fe40000000000 */
[----:B------:R-:W-:Y:S02]  /*2fff0*/  SEL R73, R140, R73, P0 ;  /* 0x000000498c497207 */ /* 0x000fe40000000000 */
[----:B------:R-:W-:Y:S02]  /*30000*/  SEL R77, R144, R77, P0 ;  /* 0x0000004d904d7207 */ /* 0x000fe40000000000 */
[----:B------:R-:W-:Y:S01]  /*30010*/  SEL R81, R148, R81, P0 ;  /* 0x0000005194517207 */ /* 0x000fe20000000000 */
[----:B0-----:R-:W-:Y:S06]  /*30020*/  BRA `(.L_x_1990) ;  /* 0xfffffedc00dc7947 */ /* 0x001fec000383ffff */
.L_x_1626:
[----:B------:R-:W-:Y:S02]  /*30030*/  IMAD.MOV.U32 R13, RZ, RZ, R68 ;  /* 0x000000ffff0d7224 */ /* 0x000fe400078e0044 */
[----:B------:R-:W-:Y:S02]  /*30040*/  IMAD.MOV.U32 R12, RZ, RZ, RZ ;  /* 0x000000ffff0c7224 */ /* 0x000fe400078e00ff */
[----:B------:R-:W-:Y:S02]  /*30050*/  IMAD.MOV.U32 R11, RZ, RZ, 0x181f ;  /* 0x0000181fff0b7424 */ /* 0x000fe400078e00ff */
[----:B------:R-:W-:-:S07]  /*30060*/  IMAD.MOV.U32 R15, RZ, RZ, -0x1 ;  /* 0xffffffffff0f7424 */ /* 0x000fce00078e00ff */
[----:B-----5:R-:W-:Y:S05]  /*30070*/  WARPSYNC.COLLECTIVE R15, `(.L_x_1991) ;  /* 0x000000000f087348 */ /* 0x020fea0003c00000 */
[----:B------:R0:W1:Y:S02]  /*30080*/  SHFL.IDX P6, R14, R13, R12, R11 ;  /* 0x0000000c0d0e7389 */ /* 0x00006400000c000b */
[----:B01---5:R-:W-:Y:S01]  /*30090*/  ENDCOLLECTIVE ;  /* 0x000000000000791b */ /* 0x023fe20003800000 */
.L_x_1991:
[----:B------:R-:W-:Y:S02]  /*300a0*/  IMAD.MOV.U32 R13, RZ, RZ, R20 ;  /* 0x000000ffff0d7224 */ /* 0x000fe400078e0014 */
[----:B------:R-:W-:-:S07]  /*300b0*/  IMAD.MOV.U32 R21, RZ, RZ, R14 ;  /* 0x000000ffff157224 */ /* 0x000fce00078e000e */
[----:B------:R-:W-:Y:S05]  /*300c0*/  WARPSYNC.COLLECTIVE R15, `(.L_x_1992) ;  /* 0x000000000f087348 */ /* 0x000fea0003c00000 */
[----:B------:R0:W1:Y:S02]  /*300d0*/  SHFL.IDX P6, R14, R13, R12, R11 ;  /* 0x0000000c0d0e7389 */ /* 0x00006400000c000b */
[----:B01----:R-:W-:Y:S01]  /*300e0*/  ENDCOLLECTIVE ;  /* 0x000000000000791b */ /* 0x003fe20003800000 */
.L_x_1992:
[----:B------:R-:W-:Y:S05]  /*300f0*/  BRA `(.L_x_1993) ;  /* 0xfffffef4001c7947 */ /* 0x000fea000383ffff */
.L_x_1629:
[----:B------:R-:W-:Y:S01]  /*30100*/  BSSY B1, `(.L_x_1994) ;  /* 0x0000008000017945 */ /* 0x000fe20003800000 */
[----:B---3--:R-:W-:Y:S02]  /*30110*/  IMAD.MOV.U32 R13, RZ, RZ, R68 ;  /* 0x000000ffff0d7224 */ /* 0x008fe400078e0044 */
[----:B------:R-:W-:Y:S02]  /*30120*/  IMAD.MOV.U32 R12, RZ, RZ, 0x1 ;  /* 0x00000001ff0c7424 */ /* 0x000fe400078e00ff */
[----:B------:R-:W-:Y:S02]  /*30130*/  IMAD.MOV.U32 R11, RZ, RZ, 0x181f ;  /* 0x0000181fff0b7424 */ /* 0x000fe400078e00ff */
[----:B------:R-:W-:-:S07]  /*30140*/  IMAD.MOV.U32 R15, RZ, RZ, -0x1 ;  /* 0xffffffffff0f7424 */ /* 0x000fce00078e00ff */
[----:B012--5:R-:W-:Y:S05]  /*30150*/  WARPSYNC.COLLECTIVE R15, `(.L_x_1995) ;  /* 0x000000000f087348 */ /* 0x027fea0003c00000 */
[----:B--2---:R2:W3:Y:S02]  /*30160*/  SHFL.IDX P6, R14, R13, R12, R11 ;  /* 0x0000000c0d0e7389 */ /* 0x0044e400000c000b */
[----:B0123-5:R-:W-:Y:S01]  /*30170*/  ENDCOLLECTIVE ;  /* 0x000000000000791b */ /* 0x02ffe20003800000 */
.L_x_1995:
[----:B------:R-:W-:Y:S05]  /*30180*/  BSYNC B1 ;  /* 0x0000000000017941 */ /* 0x000fea0003800000 */
.L_x_1994:
        /* <DEDUP_REMOVED lines=8> */
.L_x_1996:
[----:B------:R-:W-:Y:S05]  /*30210*/  BRA `(.L_x_1997) ;  /* 0xfffffef400387947 */ /* 0x000fea000383ffff */
.L_x_1632:
[----:B------:R-:W-:Y:S01]  /*30220*/  BSSY B1, `(.L_x_1998) ;  /* 0x0000008000017945 */ /* 0x000fe20003800000 */
[----:B------:R-:W-:Y:S02]  /*30230*/  IMAD.MOV.U32 R13, RZ, RZ, R68 ;  /* 0x000000ffff0d7224 */ /* 0x000fe400078e0044 */
[----:B------:R-:W-:Y:S02]  /*30240*/  IMAD.MOV.U32 R12, RZ, RZ, 0x2 ;  /* 0x00000002ff0c7424 */ /* 0x000fe400078e00ff */
[----:B------:R-:W-:Y:S02]  /*30250*/  IMAD.MOV.U32 R11, RZ, RZ, 0x181f ;  /* 0x0000181fff0b7424 */ /* 0x000fe400078e00ff */
[----:B------:R-:W-:-:S07]  /*30260*/  IMAD.MOV.U32 R15, RZ, RZ, -0x1 ;  /* 0xffffffffff0f7424 */ /* 0x000fce00078e00ff */
[----:B012345:R-:W-:Y:S05]  /*30270*/  WARPSYNC.COLLECTIVE R15, `(.L_x_1999) ;  /* 0x000000000f087348 */ /* 0x03ffea0003c00000 */
[----:B--2---:R2:W0:Y:S02]  /*30280*/  SHFL.IDX P6, R14, R13, R12, R11 ;  /* 0x0000000c0d0e7389 */ /* 0x00442400000c000b */
[----:B012345:R-:W-:Y:S01]  /*30290*/  ENDCOLLECTIVE ;  /* 0x000000000000791b */ /* 0x03ffe20003800000 */
.L_x_1999:
[----:B------:R-:W-:Y:S05]  /*302a0*/  BSYNC B1 ;  /* 0x0000000000017941 */ /* 0x000fea0003800000 */
.L_x_1998:
        /* <DEDUP_REMOVED lines=8> */
.L_x_2000:
[----:B------:R-:W-:Y:S05]  /*30330*/  BRA `(.L_x_2001) ;  /* 0xfffffef400587947 */ /* 0x000fea000383ffff */
.L_x_1635:
[----:B------:R-:W-:Y:S01]  /*30340*/  BSSY B1, `(.L_x_2002) ;  /* 0x0000008000017945 */ /* 0x000fe20003800000 */
[----:B------:R-:W-:Y:S02]  /*30350*/  IMAD.MOV.U32 R13, RZ, RZ, R68 ;  /* 0x000000ffff0d7224 */ /* 0x000fe400078e0044 */
[----:B------:R-:W-:Y:S02]  /*30360*/  IMAD.MOV.U32 R12, RZ, RZ, 0x3 ;  /* 0x00000003ff0c7424 */ /* 0x000fe400078e00ff */
[----:B------:R-:W-:Y:S02]  /*30370*/  IMAD.MOV.U32 R11, RZ, RZ, 0x181f ;  /* 0x0000181fff0b7424 */ /* 0x000fe400078e00ff */
[----:B------:R-:W-:-:S07]  /*30380*/  IMAD.MOV.U32 R15, RZ, RZ, -0x1 ;  /* 0xffffffffff0f7424 */ /* 0x000fce00078e00ff */
[----:B012345:R-:W-:Y:S05]  /*30390*/  WARPSYNC.COLLECTIVE R15, `(.L_x_2003) ;  /* 0x000000000f087348 */ /* 0x03ffea0003c00000 */
[----:B0-----:R0:W0:Y:S02]  /*303a0*/  SHFL.IDX P6, R14, R13, R12, R11 ;  /* 0x0000000c0d0e7389 */ /* 0x00102400000c000b */
[----:B012345:R-:W-:Y:S01]  /*303b0*/  ENDCOLLECTIVE ;  /* 0x000000000000791b */ /* 0x03ffe20003800000 */
.L_x_2003:
[----:B------:R-:W-:Y:S05]  /*303c0*/  BSYNC B1 ;  /* 0x0000000000017941 */ /* 0x000fea0003800000 */
.L_x_2002:
        /* <DEDUP_REMOVED lines=8> */
.L_x_2004:
[----:B------:R-:W-:Y:S05]  /*30450*/  BRA `(.L_x_2005) ;  /* 0xfffffef400787947 */ /* 0x000fea000383ffff */
.L_x_1637:
[----:B------:R-:W-:Y:S02]  /*30460*/  IMAD.MOV.U32 R13, RZ, RZ, R31 ;  /* 0x000000ffff0d7224 */ /* 0x000fe400078e001f */
[----:B------:R-:W-:Y:S02]  /*30470*/  IMAD.MOV.U32 R12, RZ, RZ, RZ ;  /* 0x000000ffff0c7224 */ /* 0x000fe400078e00ff */
[----:B------:R-:W-:Y:S02]  /*30480*/  IMAD.MOV.U32 R11, RZ, RZ, 0x1c1f ;  /* 0x00001c1fff0b7424 */ /* 0x000fe400078e00ff */
[----:B------:R-:W-:-:S07]  /*30490*/  IMAD.MOV.U32 R15, RZ, RZ, -0x1 ;  /* 0xffffffffff0f7424 */ /* 0x000fce00078e00ff */
[----:B------:R-:W-:Y:S05]  /*304a0*/  WARPSYNC.COLLECTIVE R15, `(.L_x_2006) ;  /* 0x000000000f087348 */ /* 0x000fea0003c00000 */
[----:B------:R0:W1:Y:S02]  /*304b0*/  SHFL.IDX P6, R14, R13, R12, R11 ;  /* 0x0000000c0d0e7389 */ /* 0x00006400000c000b */
[----:B01----:R-:W-:Y:S01]  /*304c0*/  ENDCOLLECTIVE ;  /* 0x000000000000791b */ /* 0x003fe20003800000 */
.L_x_2006:
[----:B------:R-:W-:Y:S02]  /*304d0*/  IMAD.MOV.U32 R13, RZ, RZ, R30 ;  /* 0x000000ffff0d7224 */ /* 0x000fe400078e001e */
[----:B------:R-:W-:-:S07]  /*304e0*/  IMAD.MOV.U32 R70, RZ, RZ, R14 ;  /* 0x000000ffff467224 */ /* 0x000fce00078e000e */
[----:B------:R-:W-:Y:S05]  /*304f0*/  WARPSYNC.COLLECTIVE R15, `(.L_x_2007) ;  /* 0x000000000f087348 */ /* 0x000fea0003c00000 */
[----:B------:R0:W1:Y:S02]  /*30500*/  SHFL.IDX P6, R14, R13, R12, R11 ;  /* 0x0000000c0d0e7389 */ /* 0x00006400000c000b */
[----:B01----:R-:W-:Y:S01]  /*30510*/  ENDCOLLECTIVE ;  /* 0x000000000000791b */ /* 0x003fe20003800000 */
.L_x_2007:
[----:B------:R-:W-:Y:S01]  /*30520*/  IMAD.MOV.U32 R11, RZ, RZ, R14 ;  /* 0x000000ffff0b7224 */ /* 0x000fe200078e000e */
[----:B------:R-:W-:Y:S06]  /*30530*/  BRA `(.L_x_2008) ;  /* 0xfffffef800507947 */ /* 0x000fec000383ffff */
.L_x_1640:
[----:B------:R-:W-:Y:S01]  /*30540*/  BSSY B1, `(.L_x_2009) ;  /* 0x0000008000017945 */ /* 0x000fe20003800000 */
[----:B---3--:R-:W-:Y:S02]  /*30550*/  IMAD.MOV.U32 R13, RZ, RZ, R31 ;  /* 0x000000ffff0d7224 */ /* 0x008fe400078e001f */
[----:B------:R-:W-:Y:S02]  /*30560*/  IMAD.MOV.U32 R12, RZ, RZ, 0x1 ;  /* 0x00000001ff0c7424 */ /* 0x000fe400078e00ff */
[----:B--2---:R-:W-:Y:S02]  /*30570*/  IMAD.MOV.U32 R11, RZ, RZ, 0x1c1f ;  /* 0x00001c1fff0b7424 */ /* 0x004fe400078e00ff */
[----:B------:R-:W-:-:S07]  /*30580*/  IMAD.MOV.U32 R15, RZ, RZ, -0x1 ;  /* 0xffffffffff0f7424 */ /* 0x000fce00078e00ff */
[----:B01----:R-:W-:Y:S05]  /*30590*/  WARPSYNC.COLLECTIVE R15, `(.L_x_2010) ;  /* 0x000000000f087348 */ /* 0x003fea0003c00000 */
[----:B------:R2:W3:Y:S02]  /*305a0*/  SHFL.IDX P6, R14, R13, R12, R11 ;  /* 0x0000000c0d0e7389 */ /* 0x0004e400000c000b */
[----:B0123--:R-:W-:Y:S01]  /*305b0*/  ENDCOLLECTIVE ;  /* 0x000000000000791b */ /* 0x00ffe20003800000 */
.L_x_2010:
[----:B------:R-:W-:Y:S05]  /*305c0*/  BSYNC B1 ;  /* 0x0000000000017941 */ /* 0x000fea0003800000 */
.L_x_2009:
        /* <DEDUP_REMOVED lines=8> */
.L_x_2011:
[----:B------:R-:W-:Y:S01]  /*30650*/  IMAD.MOV.U32 R30, RZ, RZ, R14 ;  /* 0x000000ffff1e7224 */ /* 0x000fe200078e000e */
[----:B------:R-:W-:Y:S06]  /*30660*/  BRA `(.L_x_2012) ;  /* 0xffffff0800287947 */ /* 0x000fec000383ffff */
.L_x_1644:
[----:B------:R-:W-:Y:S02]  /*30670*/  IMAD.MOV.U32 R13, RZ, RZ, R2 ;  /* 0x000000ffff0d7224 */ /* 0x000fe400078e0002 */
[----:B------:R-:W-:Y:S02]  /*30680*/  IMAD.MOV.U32 R12, RZ, RZ, RZ ;  /* 0x000000ffff0c7224 */ /* 0x000fe400078e00ff */
[----:B------:R-:W-:Y:S02]  /*30690*/  IMAD.MOV.U32 R11, RZ, RZ, 0x181f ;  /* 0x0000181fff0b7424 */ /* 0x000fe400078e00ff */
[----:B------:R-:W-:-:S07]  /*306a0*/  IMAD.MOV.U32 R15, RZ, RZ, -0x1 ;  /* 0xffffffffff0f7424 */ /* 0x000fce00078e00ff */
[----:B---3--:R-:W-:Y:S05]  /*306b0*/  WARPSYNC.COLLECTIVE R15, `(.L_x_2013) ;  /* 0x000000000f087348 */ /* 0x008fea0003c00000 */
[----:B------:R0:W1:Y:S02]  /*306c0*/  SHFL.IDX P6, R14, R13, R12, R11 ;  /* 0x0000000c0d0e7389 */ /* 0x00006400000c000b */
[----:B01-3--:R-:W-:Y:S01]  /*306d0*/  ENDCOLLECTIVE ;  /* 0x000000000000791b */ /* 0x00bfe20003800000 */
.L_x_2013:
[----:B------:R-:W-:Y:S02]  /*306e0*/  IMAD.MOV.U32 R13, RZ, RZ, R0 ;  /* 0x000000ffff0d7224 */ /* 0x000fe400078e0000 */
[----:B------:R-:W-:-:S07]  /*306f0*/  IMAD.MOV.U32 R3, RZ, RZ, R14 ;  /* 0x000000ffff037224 */ /* 0x000fce00078e000e */
[----:B------:R-:W-:Y:S05]  /*30700*/  WARPSYNC.COLLECTIVE R15, `(.L_x_2014) ;  /* 0x000000000f087348 */ /* 0x000fea0003c00000 */
[----:B------:R0:W1:Y:S02]  /*30710*/  SHFL.IDX P6, R14, R13, R12, R11 ;  /* 0x0000000c0d0e7389 */ /* 0x00006400000c000b */
[----:B01----:R-:W-:Y:S01]  /*30720*/  ENDCOLLECTIVE ;  /* 0x000000000000791b */ /* 0x003fe20003800000 */
.L_x_2014:
[----:B------:R-:W-:Y:S05]  /*30730*/  BRA `(.L_x_2015) ;  /* 0xffffff1c00d07947 */ /* 0x000fea000383ffff */
.L_x_1647:
[----:B------:R-:W-:Y:S01]  /*30740*/  BSSY B1, `(.L_x_2016) ;  /* 0x0000008000017945 */ /* 0x000fe20003800000 */
[----:B------:R-:W-:Y:S02]  /*30750*/  IMAD.MOV.U32 R13, RZ, RZ, R2 ;  /* 0x000000ffff0d7224 */ /* 0x000fe400078e0002 */
[----:B------:R-:W-:Y:S02]  /*30760*/  IMAD.MOV.U32 R12, RZ, RZ, 0x1 ;  /* 0x00000001ff0c7424 */ /* 0x000fe400078e00ff */
[----:B----4-:R-:W-:Y:S02]  /*30770*/  IMAD.MOV.U32 R11, RZ, RZ, 0x181f ;  /* 0x0000181fff0b7424 */ /* 0x010fe400078e00ff */
[----:B------:R-:W-:-:S07]  /*30780*/  IMAD.MOV.U32 R15, RZ, RZ, -0x1 ;  /* 0xffffffffff0f7424 */ /* 0x000fce00078e00ff */
[----:B0123--:R-:W-:Y:S05]  /*30790*/  WARPSYNC.COLLECTIVE R15, `(.L_x_2017) ;  /* 0x000000000f087348 */ /* 0x00ffea0003c00000 */
[----:B--2---:R2:W4:Y:S02]  /*307a0*/  SHFL.IDX P6, R14, R13, R12, R11 ;  /* 0x0000000c0d0e7389 */ /* 0x00452400000c000b */
[----:B01234-:R-:W-:Y:S01]  /*307b0*/  ENDCOLLECTIVE ;  /* 0x000000000000791b */ /* 0x01ffe20003800000 */
.L_x_2017:
[----:B------:R-:W-:Y:S05]  /*307c0*/  BSYNC B1 ;  /* 0x0000000000017941 */ /* 0x000fea0003800000 */
.L_x_2016:
        /* <DEDUP_REMOVED lines=8> */
.L_x_2018:
[----:B------:R-:W-:Y:S05]  /*30850*/  BRA `(.L_x_2019) ;  /* 0xffffff1c00f07947 */ /* 0x000fea000383ffff */
.L_x_1650:
        /* <DEDUP_REMOVED lines=8> */
.L_x_2021:
[----:B------:R-:W-:Y:S05]  /*308e0*/  BSYNC B1 ;  /* 0x0000000000017941 */ /* 0x000fea0003800000 */
.L_x_2020:
        /* <DEDUP_REMOVED lines=8> */
.L_x_2022:
[----:B------:R-:W-:Y:S05]  /*30970*/  BRA `(.L_x_2023) ;  /* 0xffffff2000107947 */ /* 0x000fea000383ffff */
.L_x_1653:
[----:B------:R-:W-:Y:S01]  /*30980*/  BSSY B1, `(.L_x_2024) ;  /* 0x0000008000017945 */ /* 0x000fe20003800000 */
[----:B------:R-:W-:Y:S02]  /*30990*/  IMAD.MOV.U32 R13, RZ, RZ, R2 ;  /* 0x000000ffff0d7224 */ /* 0x000fe400078e0002 */
[----:B------:R-:W-:Y:S02]  /*309a0*/  IMAD.MOV.U32 R12, RZ, RZ, 0x3 ;  /* 0x00000003ff0c7424 */ /* 0x000fe400078e00ff */
[----:B0-----:R-:W-:Y:S02]  /*309b0*/  IMAD.MOV.U32 R11, RZ, RZ, 0x181f ;  /* 0x0000181fff0b7424 */ /* 0x001fe400078e00ff */
[----:B------:R-:W-:-:S07]  /*309c0*/  IMAD.MOV.U32 R15, RZ, RZ, -0x1 ;  /* 0xffffffffff0f7424 */ /* 0x000fce00078e00ff */
[----:B-1234-:R-:W-:Y:S05]  /*309d0*/  WARPSYNC.COLLECTIVE R15, `(.L_x_2025) ;  /* 0x000000000f087348 */ /* 0x01efea0003c00000 */
[----:B----4-:R0:W4:Y:S02]  /*309e0*/  SHFL.IDX P6, R14, R13, R12, R11 ;  /* 0x0000000c0d0e7389 */ /* 0x01012400000c000b */
[----:B01234-:R-:W-:Y:S01]  /*309f0*/  ENDCOLLECTIVE ;  /* 0x000000000000791b */ /* 0x01ffe20003800000 */
.L_x_2025:
[----:B------:R-:W-:Y:S05]  /*30a00*/  BSYNC B1 ;  /* 0x0000000000017941 */ /* 0x000fea0003800000 */
.L_x_2024:
        /* <DEDUP_REMOVED lines=8> */
.L_x_2026:
[----:B------:R-:W-:Y:S05]  /*30a90*/  BRA `(.L_x_2027) ;  /* 0xffffff2000307947 */ /* 0x000fea000383ffff */
.L_x_1680:
[----:B------:R-:W1:Y:S01]  /*30aa0*/  S2R R6, SR_TID.X ;  /* 0x0000000000067919 */ /* 0x000e620000002100 */
[----:B------:R-:W-:Y:S01]  /*30ab0*/  BSSY B1, `(.L_x_2028) ;  /* 0x000000a000017945 */ /* 0x000fe20003800000 */
[----:B------:R-:W-:Y:S02]  /*30ac0*/  IMAD.MOV.U32 R12, RZ, RZ, RZ ;  /* 0x000000ffff0c7224 */ /* 0x000fe400078e00ff */
[----:B------:R-:W-:Y:S02]  /*30ad0*/  IMAD.MOV.U32 R11, RZ, RZ, 0x1f ;  /* 0x0000001fff0b7424 */ /* 0x000fe400078e00ff */
[----:B0-----:R-:W-:Y:S01]  /*30ae0*/  IMAD.MOV.U32 R15, RZ, RZ, -0x1 ;  /* 0xffffffffff0f7424 */ /* 0x001fe200078e00ff */
[----:B-1----:R-:W-:-:S04]  /*30af0*/  SHF.R.U32.HI R6, RZ, 0x5, R6 ;  /* 0x00000005ff067819 */ /* 0x002fc80000011606 */
[----:B------:R-:W-:-:S05]  /*30b00*/  LOP3.LUT R6, R6, 0x3, RZ, 0xc0, !PT ;  /* 0x0000000306067812 */ /* 0x000fca00078ec0ff */
[----:B------:R-:W-:-:S07]  /*30b10*/  IMAD.MOV.U32 R13, RZ, RZ, R6 ;  /* 0x000000ffff0d7224 */ /* 0x000fce00078e0006 */
[----:B------:R-:W-:Y:S05]  /*30b20*/  WARPSYNC.COLLECTIVE R15, `(.L_x_2029) ;  /* 0x000000000f087348 */ /* 0x000fea0003c00000 */
[----:B------:R0:W1:Y:S02]  /*30b30*/  SHFL.IDX P6, R14, R13, R12, R11 ;  /* 0x0000000c0d0e7389 */ /* 0x00006400000c000b */
[----:B01----:R-:W-:Y:S01]  /*30b40*/  ENDCOLLECTIVE ;  /* 0x000000000000791b */ /* 0x003fe20003800000 */
.L_x_2029:
[----:B------:R-:W-:Y:S05]  /*30b50*/  BSYNC B1 ;  /* 0x0000000000017941 */ /* 0x000fea0003800000 */
.L_x_2028:
[----:B------:R-:W-:Y:S05]  /*30b60*/  BRA `(.L_x_2030) ;  /* 0xffffff4000c47947 */ /* 0x000fea000383ffff */
.L_x_1682:
[----:B------:R-:W-:Y:S01]  /*30b70*/  BSSY B1, `(.L_x_2031) ;  /* 0x0000006000017945 */ /* 0x000fe20003800000 */
[----:B0-----:R-:W-:-:S07]  /*30b80*/  IMAD.MOV.U32 R15, RZ, RZ, -0x1 ;  /* 0xffffffffff0f7424 */ /* 0x001fce00078e00ff */
[----:B-1----:R-:W-:Y:S05]  /*30b90*/  WARPSYNC.COLLECTIVE R15, `(.L_x_2032) ;  /* 0x000000000f0c7348 */ /* 0x002fea0003c00000 */
[----:B------:R-:W-:Y:S02]  /*30ba0*/  ELECT P6, UR62, PT ;  /* 0x00000000003e782f */ /* 0x000fe400038c0000 */
[----:B------:R-:W-:Y:S01]  /*30bb0*/  MOV R14, UR62 ;  /* 0x0000003e000e7c02 */ /* 0x000fe20008000f00 */
[----:B-1----:R-:W-:Y:S10]  /*30bc0*/  ENDCOLLECTIVE ;  /* 0x000000000000791b */ /* 0x002ff40003800000 */
.L_x_2032:
[----:B------:R-:W-:Y:S05]  /*30bd0*/  BSYNC B1 ;  /* 0x0000000000017941 */ /* 0x000fea0003800000 */
.L_x_2031:
[----:B------:R-:W-:Y:S05]  /*30be0*/  BRA `(.L_x_1681) ;  /* 0xffffff4000bc7947 */ /* 0x000fea000383ffff */
.L_x_1684:
[----:B-1----:R1:W2:Y:S02]  /*30bf0*/  SYNCS.PHASECHK.TRANS64.TRYWAIT P0, [R18+URZ+0x28420], R5 ;  /* 0x02842005120075a7 */ /* 0x0022a4000800017f */
[----:B--2---:R-:W-:Y:S05]  /*30c00*/  @!P0 NANOSLEEP.SYNCS 0x989680 ;  /* 0x009896800000895d */ /* 0x004fea0003900000 */
[----:B------:R-:W2:Y:S02]  /*30c10*/  @!P0 SYNCS.PHASECHK.TRANS64 P0, [R18+URZ+0x28420], R5 ;  /* 0x02842005120085a7 */ /* 0x000ea4000800007f */
[----:B--2---:R-:W-:Y:S05]  /*30c20*/  @!P0 BRA `(.L_x_1684) ;  /* 0xfffffffc00f08947 */ /* 0x004fea000383ffff */
[----:B------:R-:W-:Y:S05]  /*30c30*/  BRA `(.L_x_2033) ;  /* 0xffffff4000cc7947 */ /* 0x000fea000383ffff */
.L_x_1688:
[----:B--2---:R2:W3:Y:S02]  /*30c40*/  SYNCS.PHASECHK.TRANS64.TRYWAIT P0, [R8+URZ+0x284a0], R11 ;  /* 0x0284a00b080075a7 */ /* 0x0044e4000800017f */
[----:B---3--:R-:W-:Y:S05]  /*30c50*/  @!P0 NANOSLEEP.SYNCS 0x989680 ;  /* 0x009896800000895d */ /* 0x008fea0003900000 */
[----:B------:R-:W3:Y:S02]  /*30c60*/  @!P0 SYNCS.PHASECHK.TRANS64 P0, [R8+URZ+0x284a0], R11 ;  /* 0x0284a00b080085a7 */ /* 0x000ee4000800007f */
[----:B---3--:R-:W-:Y:S05]  /*30c70*/  @!P0 BRA `(.L_x_1688) ;  /* 0xfffffffc00f08947 */ /* 0x008fea000383ffff */
[----:B------:R-:W-:Y:S05]  /*30c80*/  BRA `(.L_x_2034) ;  /* 0xffffff4000ec7947 */ /* 0x000fea000383ffff */
.L_x_1694:
[----:B0-----:R0:W1:Y:S02]  /*30c90*/  SYNCS.PHASECHK.TRANS64.TRYWAIT P0, [R8+URZ+0x284c0], R11 ;  /* 0x0284c00b080075a7 */ /* 0x001064000800017f */
[----:B-1----:R-:W-:Y:S05]  /*30ca0*/  @!P0 NANOSLEEP.SYNCS 0x989680 ;  /* 0x009896800000895d */ /* 0x002fea0003900000 */
[----:B------:R-:W1:Y:S02]  /*30cb0*/  @!P0 SYNCS.PHASECHK.TRANS64 P0, [R8+URZ+0x284c0], R11 ;  /* 0x0284c00b080085a7 */ /* 0x000e64000800007f */
[----:B-1----:R-:W-:Y:S05]  /*30cc0*/  @!P0 BRA `(.L_x_1694) ;  /* 0xfffffffc00f08947 */ /* 0x002fea000383ffff */
[----:B------:R-:W-:Y:S05]  /*30cd0*/  BRA `(.L_x_2035) ;  /* 0xffffff4400ac7947 */ /* 0x000fea000383ffff */
.L_x_1702:
[----:B0-----:R0:W1:Y:S02]  /*30ce0*/  SYNCS.PHASECHK.TRANS64.TRYWAIT P1, [R9+URZ+0x284a0], R8 ;  /* 0x0284a008090075a7 */ /* 0x001064000802017f */
[----:B-1----:R-:W-:Y:S05]  /*30cf0*/  @!P1 NANOSLEEP.SYNCS 0x989680 ;  /* 0x009896800000995d */ /* 0x002fea0003900000 */
[----:B------:R-:W1:Y:S02]  /*30d00*/  @!P1 SYNCS.PHASECHK.TRANS64 P1, [R9+URZ+0x284a0], R8 ;  /* 0x0284a008090095a7 */ /* 0x000e64000802007f */
[----:B-1----:R-:W-:Y:S05]  /*30d10*/  @!P1 BRA `(.L_x_1702) ;  /* 0xfffffffc00f09947 */ /* 0x002fea000383ffff */
[----:B------:R-:W-:Y:S05]  /*30d20*/  BRA `(.L_x_2036) ;  /* 0xffffff4800bc7947 */ /* 0x000fea000383ffff */
.L_x_1708:
[----:B-1----:R1:W2:Y:S02]  /*30d30*/  SYNCS.PHASECHK.TRANS64.TRYWAIT P1, [R9+URZ+0x284c0], R8 ;  /* 0x0284c008090075a7 */ /* 0x0022a4000802017f */
[----:B--2---:R-:W-:Y:S05]  /*30d40*/  @!P1 NANOSLEEP.SYNCS 0x989680 ;  /* 0x009896800000995d */ /* 0x004fea0003900000 */
[----:B------:R-:W2:Y:S02]  /*30d50*/  @!P1 SYNCS.PHASECHK.TRANS64 P1, [R9+URZ+0x284c0], R8 ;  /* 0x0284c008090095a7 */ /* 0x000ea4000802007f */
[----:B--2---:R-:W-:Y:S05]  /*30d60*/  @!P1 BRA `(.L_x_1708) ;  /* 0xfffffffc00f09947 */ /* 0x004fea000383ffff */
[----:B------:R-:W-:Y:S05]  /*30d70*/  BRA `(.L_x_2037) ;  /* 0xffffff4c00787947 */ /* 0x000fea000383ffff */
.L_x_1734:
[----:B------:R-:W3:Y:S01]  /*30d80*/  S2R R0, SR_TID.X ;  /* 0x0000000000007919 */ /* 0x000ee20000002100 */
[----:B------:R-:W-:Y:S01]  /*30d90*/  BSSY B0, `(.L_x_2038) ;  /* 0x000000a000007945 */ /* 0x000fe20003800000 */
[----:B------:R-:W-:Y:S02]  /*30da0*/  IMAD.MOV.U32 R12, RZ, RZ, RZ ;  /* 0x000000ffff0c7224 */ /* 0x000fe400078e00ff */
[----:B------:R-:W-:Y:S02]  /*30db0*/  IMAD.MOV.U32 R11, RZ, RZ, 0x1f ;  /* 0x0000001fff0b7424 */ /* 0x000fe400078e00ff */
[----:B0-----:R-:W-:Y:S01]  /*30dc0*/  IMAD.MOV.U32 R15, RZ, RZ, -0x1 ;  /* 0xffffffffff0f7424 */ /* 0x001fe200078e00ff */
[----:B---3--:R-:W-:-:S04]  /*30dd0*/  SHF.R.U32.HI R0, RZ, 0x5, R0 ;  /* 0x00000005ff007819 */ /* 0x008fc80000011600 */
[----:B------:R-:W-:-:S05]  /*30de0*/  LOP3.LUT R0, R0, 0x3, RZ, 0xc0, !PT ;  /* 0x0000000300007812 */ /* 0x000fca00078ec0ff */
[----:B------:R-:W-:-:S07]  /*30df0*/  IMAD.MOV.U32 R13, RZ, RZ, R0 ;  /* 0x000000ffff0d7224 */ /* 0x000fce00078e0000 */
[----:B-12---:R-:W-:Y:S05]  /*30e00*/  WARPSYNC.COLLECTIVE R15, `(.L_x_2039) ;  /* 0x000000000f087348 */ /* 0x006fea0003c00000 */
[----:B------:R0:W3:Y:S02]  /*30e10*/  SHFL.IDX P6, R14, R13, R12, R11 ;  /* 0x0000000c0d0e7389 */ /* 0x0000e400000c000b */
[----:B0123--:R-:W-:Y:S01]  /*30e20*/  ENDCOLLECTIVE ;  /* 0x000000000000791b */ /* 0x00ffe20003800000 */
.L_x_2039:
[----:B------:R-:W-:Y:S05]  /*30e30*/  BSYNC B0 ;  /* 0x0000000000007941 */ /* 0x000fea0003800000 */
.L_x_2038:
[----:B------:R-:W-:Y:S05]  /*30e40*/  BRA `(.L_x_2040) ;  /* 0xffffff5c00e47947 */ /* 0x000fea000383ffff */
.L_x_1736:
[----:B------:R-:W-:Y:S01]  /*30e50*/  BSSY B0, `(.L_x_2041) ;  /* 0x0000006000007945 */ /* 0x000fe20003800000 */
[----:B0-----:R-:W-:-:S07]  /*30e60*/  IMAD.MOV.U32 R15, RZ, RZ, -0x1 ;  /* 0xffffffffff0f7424 */ /* 0x001fce00078e00ff */
[----:B-123--:R-:W-:Y:S05]  /*30e70*/  WARPSYNC.COLLECTIVE R15, `(.L_x_2042) ;  /* 0x000000000f0c7348 */ /* 0x00efea0003c00000 */
[----:B------:R-:W-:Y:S02]  /*30e80*/  ELECT P6, UR62, PT ;  /* 0x00000000003e782f */ /* 0x000fe400038c0000 */
[----:B------:R-:W-:Y:S01]  /*30e90*/  MOV R14, UR62 ;  /* 0x0000003e000e7c02 */ /* 0x000fe20008000f00 */
[----:B-123--:R-:W-:Y:S10]  /*30ea0*/  ENDCOLLECTIVE ;  /* 0x000000000000791b */ /* 0x00eff40003800000 */
.L_x_2042:
[----:B------:R-:W-:Y:S05]  /*30eb0*/  BSYNC B0 ;  /* 0x0000000000007941 */ /* 0x000fea0003800000 */
.L_x_2041:
[----:B------:R-:W-:Y:S05]  /*30ec0*/  BRA `(.L_x_2043) ;  /* 0xffffff5c00ec7947 */ /* 0x000fea000383ffff */
.L_x_1738:
[----:B-1----:R1:W2:Y:S02]  /*30ed0*/  SYNCS.PHASECHK.TRANS64.TRYWAIT P0, [R0+URZ+0x28480], R3 ;  /* 0x02848003000075a7 */ /* 0x0022a4000800017f */
[----:B--2---:R-:W-:Y:S05]  /*30ee0*/  @!P0 NANOSLEEP.SYNCS 0x989680 ;  /* 0x009896800000895d */ /* 0x004fea0003900000 */
[----:B------:R-:W2:Y:S02]  /*30ef0*/  @!P0 SYNCS.PHASECHK.TRANS64 P0, [R0+URZ+0x28480], R3 ;  /* 0x02848003000085a7 */ /* 0x000ea4000800007f */
[----:B--2---:R-:W-:Y:S05]  /*30f00*/  @!P0 BRA `(.L_x_1738) ;  /* 0xfffffffc00f08947 */ /* 0x004fea000383ffff */
[----:B------:R-:W-:Y:S05]  /*30f10*/  BRA `(.L_x_2044) ;  /* 0xffffff60005c7947 */ /* 0x000fea000383ffff */
.L_x_1740:
[----:B--2---:R2:W3:Y:S02]  /*30f20*/  SYNCS.PHASECHK.TRANS64.TRYWAIT P0, [R0+URZ+0x28440], R3 ;  /* 0x02844003000075a7 */ /* 0x0044e4000800017f */
[----:B---3--:R-:W-:Y:S05]  /*30f30*/  @!P0 NANOSLEEP.SYNCS 0x989680 ;  /* 0x009896800000895d */ /* 0x008fea0003900000 */
[----:B------:R-:W3:Y:S02]  /*30f40*/  @!P0 SYNCS.PHASECHK.TRANS64 P0, [R0+URZ+0x28440], R3 ;  /* 0x02844003000085a7 */ /* 0x000ee4000800007f */
[----:B---3--:R-:W-:Y:S05]  /*30f50*/  @!P0 BRA `(.L_x_1740) ;  /* 0xfffffffc00f08947 */ /* 0x008fea000383ffff */
[----:B------:R-:W-:Y:S05]  /*30f60*/  BRA `(.L_x_2045) ;  /* 0xffffff6000c87947 */ /* 0x000fea000383ffff */
.L_x_1744:
[----:B------:R-:W2:Y:S01]  /*30f70*/  LDL.LU R11, [R1+0x40] ;  /* 0x00004000010b7983 */ /* 0x000ea20000300800 */
[----:B------:R-:W-:Y:S01]  /*30f80*/  IMAD.MOV.U32 R13, RZ, RZ, R3 ;  /* 0x000000ffff0d7224 */ /* 0x000fe200078e0003 */
[----:B------:R-:W-:Y:S01]  /*30f90*/  LOP3.LUT R8, R8, 0x7f, RZ, 0xc0, !PT ;  /* 0x0000007f08087812 */ /* 0x000fe200078ec0ff */
[----:B------:R-:W-:Y:S02]  /*30fa0*/  IMAD.MOV.U32 R12, RZ, RZ, RZ ;  /* 0x000000ffff0c7224 */ /* 0x000fe400078e00ff */
[----:B------:R-:W-:Y:S01]  /*30fb0*/  IMAD.MOV.U32 R15, RZ, RZ, -0x1 ;  /* 0xffffffffff0f7424 */ /* 0x000fe200078e00ff */
[----:B------:R-:W-:-:S05]  /*30fc0*/  SHF.R.U32.HI R5, RZ, 0x3, R8 ;  /* 0x00000003ff057819 */ /* 0x000fca0000011608 */
[----:B------:R-:W-:-:S04]  /*30fd0*/  IMAD.IADD R0, R5, 0x1, R19 ;  /* 0x0000000105007824 */ /* 0x000fc800078e0213 */
[----:B------:R-:W-:Y:S02]  /*30fe0*/  VIADD R5, R0, 0x10 ;  /* 0x0000001000057836 */ /* 0x000fe40000000000 */
[----:B--2---:R-:W-:Y:S02]  /*30ff0*/  IMAD R2, R11, R7, RZ ;  /* 0x000000070b027224 */ /* 0x004fe400078e02ff */
[----:B------:R-:W-:-:S03]  /*31000*/  IMAD.MOV.U32 R11, RZ, RZ, 0x181f ;  /* 0x0000181fff0b7424 */ /* 0x000fc600078e00ff */
[----:B------:R-:W-:-:S13]  /*31010*/  ISETP.GE.AND P2, PT, R0, R2, PT ;  /* 0x000000020000720c */ /* 0x000fda0003f46270 */
[----:B0----5:R-:W-:Y:S05]  /*31020*/  WARPSYNC.COLLECTIVE R15, `(.L_x_2046) ;  /* 0x000000000f087348 */ /* 0x021fea0003c00000 */
[----:B------:R1:W2:Y:S02]  /*31030*/  SHFL.IDX P6, R14, R13, R12, R11 ;  /* 0x0000000c0d0e7389 */ /* 0x0002a400000c000b */
[----:B012--5:R-:W-:Y:S01]  /*31040*/  ENDCOLLECTIVE ;  /* 0x000000000000791b */ /* 0x027fe20003800000 */
.L_x_2046:
[----:B------:R-:W-:Y:S02]  /*31050*/  IMAD.MOV.U32 R13, RZ, RZ, R4 ;  /* 0x000000ffff0d7224 */ /* 0x000fe400078e0004 */
[----:B------:R-:W-:-:S07]  /*31060*/  IMAD.MOV.U32 R6, RZ, RZ, R14 ;  /* 0x000000ffff067224 */ /* 0x000fce00078e000e */
[----:B------:R-:W-:Y:S05]  /*31070*/  WARPSYNC.COLLECTIVE R15, `(.L_x_2047) ;  /* 0x000000000f087348 */ /* 0x000fea0003c00000 */
[----:B------:R0:W1:Y:S02]  /*31080*/  SHFL.IDX P6, R14, R13, R12, R11 ;  /* 0x0000000c0d0e7389 */ /* 0x00006400000c000b */
[----:B01----:R-:W-:Y:S01]  /*31090*/  ENDCOLLECTIVE ;  /* 0x000000000000791b */ /* 0x003fe20003800000 */
.L_x_2047:
[----:B------:R-:W-:Y:S02]  /*310a0*/  IMAD.MOV.U32 R13, RZ, RZ, R3 ;  /* 0x000000ffff0d7224 */ /* 0x000fe400078e0003 */
[----:B------:R-:W-:Y:S02]  /*310b0*/  IMAD.MOV.U32 R12, RZ, RZ, 0x1 ;  /* 0x00000001ff0c7424 */ /* 0x000fe400078e00ff */
[----:B------:R-:W-:-:S07]  /*310c0*/  IMAD.MOV.U32 R7, RZ, RZ, R14 ;  /* 0x000000ffff077224 */ /* 0x000fce00078e000e */
[----:B------:R-:W-:Y:S05]  /*310d0*/  WARPSYNC.COLLECTIVE R15, `(.L_x_2048) ;  /* 0x000000000f087348 */ /* 0x000fea0003c00000 */
[----:B------:R0:W1:Y:S02]  /*310e0*/  SHFL.IDX P6, R14, R13, R12, R11 ;  /* 0x0000000c0d0e7389 */ /* 0x00006400000c000b */
[----:B01----:R-:W-:Y:S01]  /*310f0*/  ENDCOLLECTIVE ;  /* 0x000000000000791b */ /* 0x003fe20003800000 */
.L_x_2048:
        /* <DEDUP_REMOVED lines=10> */
.L_x_2049:
        /* <DEDUP_REMOVED lines=12> */
.L_x_2050:
        /* <DEDUP_REMOVED lines=17> */
.L_x_2051:
[----:B------:R-:W-:Y:S02]  /*31370*/  IMAD.MOV.U32 R13, RZ, RZ, R3 ;  /* 0x000000ffff0d7224 */ /* 0x000fe400078e0003 */
[----:B------:R-:W-:Y:S02]  /*31380*/  IMAD.MOV.U32 R12, RZ, RZ, 0x3 ;  /* 0x00000003ff0c7424 */ /* 0x000fe400078e00ff */
[----:B------:R-:W-:-:S07]  /*31390*/  IMAD.MOV.U32 R5, RZ, RZ, R14 ;  /* 0x000000ffff057224 */ /* 0x000fce00078e000e */
[----:B------:R-:W-:Y:S05]  /*313a0*/  WARPSYNC.COLLECTIVE R15, `(.L_x_2052) ;  /* 0x000000000f087348 */ /* 0x000fea0003c00000 */
[----:B------:R0:W1:Y:S02]  /*313b0*/  SHFL.IDX P6, R14, R13, R12, R11 ;  /* 0x0000000c0d0e7389 */ /* 0x00006400000c000b */
[----:B01----:R-:W-:Y:S01]  /*313c0*/  ENDCOLLECTIVE ;  /* 0x000000000000791b */ /* 0x003fe20003800000 */
.L_x_2052:
        /* <DEDUP_REMOVED lines=16> */
.L_x_2053:
[----:B------:R-:W-:Y:S02]  /*314d0*/  IMAD.MOV.U32 R13, RZ, RZ, R3 ;  /* 0x000000ffff0d7224 */ /* 0x000fe400078e0003 */
[----:B------:R-:W-:Y:S02]  /*314e0*/  IMAD.MOV.U32 R12, RZ, RZ, 0x4 ;  /* 0x00000004ff0c7424 */ /* 0x000fe400078e00ff */
[----:B------:R-:W-:-:S07]  /*314f0*/  IMAD.MOV.U32 R5, RZ, RZ, R14 ;  /* 0x000000ffff057224 */ /* 0x000fce00078e000e */
[----:B------:R-:W-:Y:S05]  /*31500*/  WARPSYNC.COLLECTIVE R15, `(.L_x_2054) ;  /* 0x000000000f087348 */ /* 0x000fea0003c00000 */
[----:B------:R0:W1:Y:S02]  /*31510*/  SHFL.IDX P6, R14, R13, R12, R11 ;  /* 0x0000000c0d0e7389 */ /* 0x00006400000c000b */
[----:B01----:R-:W-:Y:S01]  /*31520*/  ENDCOLLECTIVE ;  /* 0x000000000000791b */ /* 0x003fe20003800000 */
.L_x_2054:
        /* <DEDUP_REMOVED lines=16> */
.L_x_2055:
[----:B------:R-:W-:Y:S02]  /*31630*/  IMAD.MOV.U32 R13, RZ, RZ, R3 ;  /* 0x000000ffff0d7224 */ /* 0x000fe400078e0003 */
[----:B------:R-:W-:Y:S02]  /*31640*/  IMAD.MOV.U32 R12, RZ, RZ, 0x5 ;  /* 0x00000005ff0c7424 */ /* 0x000fe400078e00ff */
[----:B------:R-:W-:-:S07]  /*31650*/  IMAD.MOV.U32 R5, RZ, RZ, R14 ;  /* 0x000000ffff057224 */ /* 0x000fce00078e000e */
[----:B------:R-:W-:Y:S05]  /*31660*/  WARPSYNC.COLLECTIVE R15, `(.L_x_2056) ;  /* 0x000000000f087348 */ /* 0x000fea0003c00000 */
[----:B------:R0:W1:Y:S02]  /*31670*/  SHFL.IDX P6, R14, R13, R12, R11 ;  /* 0x0000000c0d0e7389 */ /* 0x00006400000c000b */
[----:B01----:R-:W-:Y:S01]  /*31680*/  ENDCOLLECTIVE ;  /* 0x000000000000791b */ /* 0x003fe20003800000 */
.L_x_2056:
        /* <DEDUP_REMOVED lines=16> */
.L_x_2057:
[----:B------:R-:W-:Y:S02]  /*31790*/  IMAD.MOV.U32 R13, RZ, RZ, R3 ;  /* 0x000000ffff0d7224 */ /* 0x000fe400078e0003 */
[----:B------:R-:W-:Y:S02]  /*317a0*/  IMAD.MOV.U32 R12, RZ, RZ, 0x6 ;  /* 0x00000006ff0c7424 */ /* 0x000fe400078e00ff */
[----:B------:R-:W-:-:S07]  /*317b0*/  IMAD.MOV.U32 R5, RZ, RZ, R14 ;  /* 0x000000ffff057224 */ /* 0x000fce00078e000e */
[----:B------:R-:W-:Y:S05]  /*317c0*/  WARPSYNC.COLLECTIVE R15, `(.L_x_2058) ;  /* 0x000000000f087348 */ /* 0x000fea0003c00000 */
[----:B------:R0:W1:Y:S02]  /*317d0*/  SHFL.IDX P6, R14, R13, R12, R11 ;  /* 0x0000000c0d0e7389 */ /* 0x00006400000c000b */
[----:B01----:R-:W-:Y:S01]  /*317e0*/  ENDCOLLECTIVE ;  /* 0x000000000000791b */ /* 0x003fe20003800000 */
.L_x_2058:
[----:B------:R-:W-:-:S05]  /*317f0*/  @!P2 IADD3 R5, P3, R10, R5, RZ ;  /* 0x000000050a05a210 */ /* 0x000fca0007f7e0ff */
[----:B------:R-:W-:-:S04]  /*31800*/  @!P2 IMAD.X R6, RZ, RZ, R6, P3 ;  /* 0x000000ffff06a224 */ /* 0x000fc800018e0606 */
        /* <DEDUP_REMOVED lines=12> */
.L_x_2059:
        /* <DEDUP_REMOVED lines=8> */
.L_x_2060:
[----:B------:R-:W-:-:S05]  /*31950*/  @!P2 IADD3 R5, P3, R10, R5, RZ ;  /* 0x000000050a05a210 */ /* 0x000fca0007f7e0ff */
[----:B------:R-:W-:-:S04]  /*31960*/  @!P2 IMAD.X R6, RZ, RZ, R6, P3 ;  /* 0x000000ffff06a224 */ /* 0x000fc800018e0606 */
[----:B------:R-:W-:Y:S02]  /*31970*/  @!P2 IMAD.MOV.U32 R7, RZ, RZ, R6 ;  /* 0x000000ffff07a224 */ /* 0x000fe400078e0006 */
[----:B------:R-:W-:Y:S02]  /*31980*/  IMAD.MOV.U32 R13, RZ, RZ, R4 ;  /* 0x000000ffff0d7224 */ /* 0x000fe400078e0004 */
[----:B------:R-:W-:-:S05]  /*31990*/  @!P2 IMAD.MOV.U32 R6, RZ, RZ, R5 ;  /* 0x000000ffff06a224 */ /* 0x000fca00078e0005 */
[----:B------:R-:W-:Y:S01]  /*319a0*/  @!PT LDS RZ, [RZ] ;  /* 0x00000000fffff984 */ /* 0x000fe20000000800 */
[----:B------:R-:W-:Y:S01]  /*319b0*/  @!PT LDS RZ, [RZ] ;  /* 0x00000000fffff984 */ /* 0x000fe20000000800 */
[----:B------:R-:W-:Y:S01]  /*319c0*/  @!PT LDS RZ, [RZ] ;  /* 0x00000000fffff984 */ /* 0x000fe20000000800 */
[----:B------:R0:W-:Y:S01]  /*319d0*/  @!P2 LDGSTS.E.BYPASS.LTC128B.128 [R9+0x1b000], desc[UR46][R6.64], !P0 ;  /* 0x1b0000000609afae */ /* 0x0001e2000c101d6e */
[----:B------:R-:W-:-:S03]  /*319e0*/  IMAD.MOV.U32 R5, RZ, RZ, R14 ;  /* 0x000000ffff057224 */ /* 0x000fc600078e000e */
[----:B------:R0:W-:Y:S04]  /*319f0*/  @!P2 LDGSTS.E.BYPASS.LTC128B.128 [R9+0x1f000], desc[UR46][R6.64+0x80], !P1 ;  /* 0x1f0000800609afae */ /* 0x0001e8000c901d6e */
[----:B0-----:R-:W-:Y:S05]  /*31a00*/  WARPSYNC.COLLECTIVE R15, `(.L_x_2061) ;  /* 0x000000000f087348 */ /* 0x001fea0003c00000 */
[----:B------:R1:W2:Y:S02]  /*31a10*/  SHFL.IDX P6, R14, R13, R12, R11 ;  /* 0x0000000c0d0e7389 */ /* 0x0002a400000c000b */
[----:B012---:R-:W-:Y:S01]  /*31a20*/  ENDCOLLECTIVE ;  /* 0x000000000000791b */ /* 0x007fe20003800000 */
.L_x_2061:
[----:B------:R-:W-:Y:S01]  /*31a30*/  IMAD.MOV.U32 R3, RZ, RZ, R14 ;  /* 0x000000ffff037224 */ /* 0x000fe200078e000e */
[----:B------:R-:W-:Y:S06]  /*31a40*/  BRA `(.L_x_2062) ;  /* 0xffffff6400407947 */ /* 0x000fec000383ffff */
.L_x_1749:
[----:B----4-:R4:W0:Y:S02]  /*31a50*/  SYNCS.PHASECHK.TRANS64.TRYWAIT P0, [R18+URZ+0x28420], R0 ;  /* 0x02842000120075a7 */ /* 0x010824000800017f */
[----:B0-----:R-:W-:Y:S05]  /*31a60*/  @!P0 NANOSLEEP.SYNCS 0x989680 ;  /* 0x009896800000895d */ /* 0x001fea0003900000 */
[----:B------:R-:W0:Y:S02]  /*31a70*/  @!P0 SYNCS.PHASECHK.TRANS64 P0, [R18+URZ+0x28420], R0 ;  /* 0x02842000120085a7 */ /* 0x000e24000800007f */
[----:B0-----:R-:W-:Y:S05]  /*31a80*/  @!P0 BRA `(.L_x_1749) ;  /* 0xfffffffc00f08947 */ /* 0x001fea000383ffff */
[----:B------:R-:W-:Y:S05]  /*31a90*/  BRA `(.L_x_2063) ;  /* 0xffffff6400ac7947 */ /* 0x000fea000383ffff */
.L_x_1755:
[----:B0-----:R0:W4:Y:S02]  /*31aa0*/  SYNCS.PHASECHK.TRANS64.TRYWAIT P0, [R4+URZ+0x28480], R3 ;  /* 0x02848003040075a7 */ /* 0x001124000800017f */
[----:B----4-:R-:W-:Y:S05]  /*31ab0*/  @!P0 NANOSLEEP.SYNCS 0x989680 ;  /* 0x009896800000895d */ /* 0x010fea0003900000 */
[----:B------:R-:W4:Y:S02]  /*31ac0*/  @!P0 SYNCS.PHASECHK.TRANS64 P0, [R4+URZ+0x28480], R3 ;  /* 0x02848003040085a7 */ /* 0x000f24000800007f */
[----:B----4-:R-:W-:Y:S05]  /*31ad0*/  @!P0 BRA `(.L_x_1755) ;  /* 0xfffffffc00f08947 */ /* 0x010fea000383ffff */
[----:B------:R-:W-:Y:S05]  /*31ae0*/  BRA `(.L_x_2064) ;  /* 0xffffff6800687947 */ /* 0x000fea000383ffff */
.L_x_1761:
[----:B--2---:R2:W3:Y:S02]  /*31af0*/  SYNCS.PHASECHK.TRANS64.TRYWAIT P0, [R4+URZ+0x28440], R3 ;  /* 0x02844003040075a7 */ /* 0x0044e4000800017f */
[----:B---3--:R-:W-:Y:S05]  /*31b00*/  @!P0 NANOSLEEP.SYNCS 0x989680 ;  /* 0x009896800000895d */ /* 0x008fea0003900000 */
[----:B------:R-:W3:Y:S02]  /*31b10*/  @!P0 SYNCS.PHASECHK.TRANS64 P0, [R4+URZ+0x28440], R3 ;  /* 0x02844003040085a7 */ /* 0x000ee4000800007f */
[----:B---3--:R-:W-:Y:S05]  /*31b20*/  @!P0 BRA `(.L_x_1761) ;  /* 0xfffffffc00f08947 */ /* 0x008fea000383ffff */
[----:B------:R-:W-:Y:S05]  /*31b30*/  BRA `(.L_x_2065) ;  /* 0xffffff6c00287947 */ /* 0x000fea000383ffff */
.L_x_1768:
[----:B----4-:R4:W0:Y:S02]  /*31b40*/  SYNCS.PHASECHK.TRANS64.TRYWAIT P0, [R19+URZ+0x28470], R2 ;  /* 0x02847002130075a7 */ /* 0x010824000800017f */
[----:B0-----:R-:W-:Y:S05]  /*31b50*/  @!P0 NANOSLEEP.SYNCS 0x989680 ;  /* 0x009896800000895d */ /* 0x001fea0003900000 */
[----:B------:R-:W0:Y:S02]  /*31b60*/  @!P0 SYNCS.PHASECHK.TRANS64 P0, [R19+URZ+0x28470], R2 ;  /* 0x02847002130085a7 */ /* 0x000e24000800007f */
[----:B0-----:R-:W-:Y:S05]  /*31b70*/  @!P0 BRA `(.L_x_1768) ;  /* 0xfffffffc00f08947 */ /* 0x001fea000383ffff */
[----:B------:R-:W-:Y:S05]  /*31b80*/  BRA `(.L_x_2066) ;  /* 0xffffff7000007947 */ /* 0x000fea000383ffff */
.L_x_1770:
[----:B----4-:R4:W0:Y:S02]  /*31b90*/  SYNCS.PHASECHK.TRANS64.TRYWAIT P0, [R19+URZ+0x28460], R2 ;  /* 0x02846002130075a7 */ /* 0x010824000800017f */
[----:B0-----:R-:W-:Y:S05]  /*31ba0*/  @!P0 NANOSLEEP.SYNCS 0x989680 ;  /* 0x009896800000895d */ /* 0x001fea0003900000 */
[----:B------:R-:W0:Y:S02]  /*31bb0*/  @!P0 SYNCS.PHASECHK.TRANS64 P0, [R19+URZ+0x28460], R2 ;  /* 0x02846002130085a7 */ /* 0x000e24000800007f */
[----:B0-----:R-:W-:Y:S05]  /*31bc0*/  @!P0 BRA `(.L_x_1770) ;  /* 0xfffffffc00f08947 */ /* 0x001fea000383ffff */
[----:B------:R-:W-:Y:S05]  /*31bd0*/  BRA `(.L_x_2067) ;  /* 0xffffff7000087947 */ /* 0x000fea000383ffff */
.L_x_1777:
[----:B--2---:R2:W3:Y:S02]  /*31be0*/  SYNCS.PHASECHK.TRANS64.TRYWAIT P1, [R16+URZ+0x28470], R0 ;  /* 0x02847000100075a7 */ /* 0x0044e4000802017f */
[----:B---3--:R-:W-:Y:S05]  /*31bf0*/  @!P1 NANOSLEEP.SYNCS 0x989680 ;  /* 0x009896800000995d */ /* 0x008fea0003900000 */
[----:B------:R-:W3:Y:S02]  /*31c00*/  @!P1 SYNCS.PHASECHK.TRANS64 P1, [R16+URZ+0x28470], R0 ;  /* 0x02847000100095a7 */ /* 0x000ee4000802007f */
[----:B---3--:R-:W-:Y:S05]  /*31c10*/  @!P1 BRA `(.L_x_1777) ;  /* 0xfffffffc00f09947 */ /* 0x008fea000383ffff */
[----:B------:R-:W-:Y:S05]  /*31c20*/  BRA `(.L_x_2068) ;  /* 0xffffff7400bc7947 */ /* 0x000fea000383ffff */
.L_x_1779:
[----:B--2---:R2:W3:Y:S02]  /*31c30*/  SYNCS.PHASECHK.TRANS64.TRYWAIT P1, [R16+URZ+0x28460], R0 ;  /* 0x02846000100075a7 */ /* 0x0044e4000802017f */
[----:B---3--:R-:W-:Y:S05]  /*31c40*/  @!P1 NANOSLEEP.SYNCS 0x989680 ;  /* 0x009896800000995d */ /* 0x008fea0003900000 */
[----:B------:R-:W3:Y:S02]  /*31c50*/  @!P1 SYNCS.PHASECHK.TRANS64 P1, [R16+URZ+0x28460], R0 ;  /* 0x02846000100095a7 */ /* 0x000ee4000802007f */
[----:B---3--:R-:W-:Y:S05]  /*31c60*/  @!P1 BRA `(.L_x_1779) ;  /* 0xfffffffc00f09947 */ /* 0x008fea000383ffff */
[----:B------:R-:W-:Y:S05]  /*31c70*/  BRA `(.L_x_2069) ;  /* 0xffffff7400c47947 */ /* 0x000fea000383ffff */
.L_x_1783:
[----:B------:R-:W2:Y:S01]  /*31c80*/  LDL R2, [R1+0x10] ;  /* 0x0000100001027983 */ /* 0x000ea20000100800 */
[----:B------:R-:W-:Y:S01]  /*31c90*/  BSSY B0, `(.L_x_2070) ;  /* 0x0000008000007945 */ /* 0x000fe20003800000 */
[----:B------:R-:W-:Y:S02]  /*31ca0*/  IMAD.MOV.U32 R12, RZ, RZ, RZ ;  /* 0x000000ffff0c7224 */ /* 0x000fe400078e00ff */
[----:B------:R-:W-:Y:S02]  /*31cb0*/  IMAD.MOV.U32 R11, RZ, RZ, 0x1f ;  /* 0x0000001fff0b7424 */ /* 0x000fe400078e00ff */
[----:B0-----:R-:W-:Y:S02]  /*31cc0*/  IMAD.MOV.U32 R15, RZ, RZ, -0x1 ;  /* 0xffffffffff0f7424 */ /* 0x001fe400078e00ff */
[----:B--2---:R-:W-:-:S07]  /*31cd0*/  IMAD.MOV.U32 R13, RZ, RZ, R2 ;  /* 0x000000ffff0d7224 */ /* 0x004fce00078e0002 */
[----:B-1----:R-:W-:Y:S05]  /*31ce0*/  WARPSYNC.COLLECTIVE R15, `(.L_x_2071) ;  /* 0x000000000f087348 */ /* 0x002fea0003c00000 */
[----:B------:R0:W2:Y:S02]  /*31cf0*/  SHFL.IDX P6, R14, R13, R12, R11 ;  /* 0x0000000c0d0e7389 */ /* 0x0000a400000c000b */
[----:B012---:R-:W-:Y:S01]  /*31d00*/  ENDCOLLECTIVE ;  /* 0x000000000000791b */ /* 0x007fe20003800000 */
.L_x_2071:
[----:B------:R-:W-:Y:S05]  /*31d10*/  BSYNC B0 ;  /* 0x0000000000007941 */ /* 0x000fea0003800000 */
.L_x_2070:
[----:B------:R0:W5:Y:S01]  /*31d20*/  LDL R0, [R1+0x1c] ;  /* 0x00001c0001007983 */ /* 0x0001620000100800 */
[----:B------:R-:W-:Y:S02]  /*31d30*/  IMAD.MOV.U32 R13, RZ, RZ, R2 ;  /* 0x000000ffff0d7224 */ /* 0x000fe400078e0002 */
[----:B------:R-:W-:Y:S02]  /*31d40*/  IMAD.MOV.U32 R12, RZ, RZ, 0x1 ;  /* 0x00000001ff0c7424 */ /* 0x000fe400078e00ff */
[----:B------:R-:W-:Y:S02]  /*31d50*/  IMAD.MOV.U32 R11, RZ, RZ, 0x1f ;  /* 0x0000001fff0b7424 */ /* 0x000fe400078e00ff */
[----:B------:R-:W-:Y:S02]  /*31d60*/  IMAD.MOV.U32 R15, RZ, RZ, -0x1 ;  /* 0xffffffffff0f7424 */ /* 0x000fe400078e00ff */
[----:B0-----:R-:W-:-:S07]  /*31d70*/  IMAD.MOV.U32 R5, RZ, RZ, R14 ;  /* 0x000000ffff057224 */ /* 0x001fce00078e000e */
[----:B-----5:R-:W-:Y:S05]  /*31d80*/  WARPSYNC.COLLECTIVE R15, `(.L_x_2072) ;  /* 0x000000000f087348 */ /* 0x020fea0003c00000 */
[----:B------:R0:W1:Y:S02]  /*31d90*/  SHFL.IDX P6, R14, R13, R12, R11 ;  /* 0x0000000c0d0e7389 */ /* 0x00006400000c000b */
[----:B01---5:R-:W-:Y:S01]  /*31da0*/  ENDCOLLECTIVE ;  /* 0x000000000000791b */ /* 0x023fe20003800000 */
.L_x_2072:
        /* <DEDUP_REMOVED lines=15> */
[----:B------:R-:W-:Y:S01]  /*31ea0*/  IMAD.MOV.U32 R8, RZ, RZ, RZ ;  /* 0x000000ffff087224 */ /* 0x000fe200078e00ff */
[C---:B------:R-:W-:Y:S02]  /*31eb0*/  ISETP.GE.U32.AND P4, PT, R16.reuse, 0x8, PT ;  /* 0x000000081000780c */ /* 0x040fe40003f86070 */
[C---:B------:R-:W-:Y:S01]  /*31ec0*/  ISETP.GE.U32.AND P5, PT, R16.reuse, 0x10, PT ;  /* 0x000000101000780c */ /* 0x040fe20003fa6070 */
[----:B--2---:R-:W-:Y:S02]  /*31ed0*/  @!P1 IMAD.MOV.U32 R4, RZ, RZ, R0 ;  /* 0x000000ffff049224 */ /* 0x004fe400078e0000 */
[----:B---3--:R-:W-:Y:S01]  /*31ee0*/  @!P1 IMAD.MOV.U32 R6, RZ, RZ, R2 ;  /* 0x000000ffff069224 */ /* 0x008fe200078e0002 */
[----:B------:R-:W-:-:S03]  /*31ef0*/  ISETP.NE.AND P1, PT, R16, RZ, PT ;  /* 0x000000ff1000720c */ /* 0x000fc60003f25270 */
[----:B------:R-:W-:-:S04]  /*31f00*/  IMAD R0, R6, R4, RZ ;  /* 0x0000000406007224 */ /* 0x000fc800078e02ff */
[----:B------:R-:W-:-:S07]  /*31f10*/  IMAD.MOV.U32 R13, RZ, RZ, R0 ;  /* 0x000000ffff0d7224 */ /* 0x000fce00078e0000 */
[----:B------:R-:W-:Y:S05]  /*31f20*/  WARPSYNC.COLLECTIVE R15, `(.L_x_2073) ;  /* 0x000000000f087348 */ /* 0x000fea0003c00000 */
[----:B------:R0:W1:Y:S02]  /*31f30*/  SHFL.UP P6, R14, R13, R12, R11 ;  /* 0x0400000c0d0e7389 */ /* 0x00006400000c000b */
[----:B01----:R-:W-:Y:S01]  /*31f40*/  ENDCOLLECTIVE ;  /* 0x000000000000791b */ /* 0x003fe20003800000 */
.L_x_2073:
        /* <DEDUP_REMOVED lines=8> */
.L_x_2074:
        /* <DEDUP_REMOVED lines=8> */
.L_x_2075:
        /* <DEDUP_REMOVED lines=8> */
.L_x_2076:
        /* <DEDUP_REMOVED lines=8> */
.L_x_2077:
[----:B------:R-:W-:Y:S02]  /*32150*/  IMAD.MOV.U32 R12, RZ, RZ, 0x1f ;  /* 0x0000001fff0c7424 */ /* 0x000fe400078e00ff */
[----:B------:R-:W-:Y:S02]  /*32160*/  IMAD.MOV.U32 R11, RZ, RZ, 0x1f ;  /* 0x0000001fff0b7424 */ /* 0x000fe400078e00ff */
[----:B------:R-:W-:-:S05]  /*32170*/  IMAD.MOV.U32 R2, RZ, RZ, R14 ;  /* 0x000000ffff027224 */ /* 0x000fca00078e000e */
[----:B------:R-:W-:-:S05]  /*32180*/  SEL R2, R2, RZ, P5 ;  /* 0x000000ff02027207 */ /* 0x000fca0002800000 */
[----:B------:R-:W-:-:S04]  /*32190*/  IMAD.IADD R3, R0, 0x1, R2 ;  /* 0x0000000100037824 */ /* 0x000fc800078e0202 */
[----:B------:R-:W-:-:S07]  /*321a0*/  IMAD.MOV.U32 R13, RZ, RZ, R3 ;  /* 0x000000ffff0d7224 */ /* 0x000fce00078e0003 */
[----:B------:R-:W-:Y:S05]  /*321b0*/  WARPSYNC.COLLECTIVE R15, `(.L_x_2078) ;  /* 0x000000000f087348 */ /* 0x000fea0003c00000 */
[----:B------:R0:W1:Y:S02]  /*321c0*/  SHFL.IDX P6, R14, R13, R12, R11 ;  /* 0x0000000c0d0e7389 */ /* 0x00006400000c000b */
[----:B01----:R-:W-:Y:S01]  /*321d0*/  ENDCOLLECTIVE ;  /* 0x000000000000791b */ /* 0x003fe20003800000 */
.L_x_2078:
[----:B------:R-:W-:Y:S01]  /*321e0*/  IMAD.MOV.U32 R9, RZ, RZ, R14 ;  /* 0x000000ffff097224 */ /* 0x000fe200078e000e */
[----:B------:R-:W-:Y:S06]  /*321f0*/  BRA `(.L_x_2079) ;  /* 0xffffff78009c7947 */ /* 0x000fec000383ffff */
.L_x_1786:
[----:B------:R-:W-:Y:S01]  /*32200*/  BSSY B0, `(.L_x_2080) ;  /* 0x0000008000007945 */ /* 0x000fe20003800000 */
[----:B------:R-:W-:Y:S02]  /*32210*/  IMAD.MOV.U32 R13, RZ, RZ, R2 ;  /* 0x000000ffff0d7224 */ /* 0x000fe400078e0002 */
[----:B------:R-:W-:Y:S02]  /*32220*/  IMAD.MOV.U32 R12, RZ, RZ, 0x1 ;  /* 0x00000001ff0c7424 */ /* 0x000fe400078e00ff */
[----:B------:R-:W-:Y:S02]  /*32230*/  IMAD.MOV.U32 R11, RZ, RZ, RZ ;  /* 0x000000ffff0b7224 */ /* 0x000fe400078e00ff */
[----:B0-----:R-:W-:-:S07]  /*32240*/  IMAD.MOV.U32 R15, RZ, RZ, -0x1 ;  /* 0xffffffffff0f7424 */ /* 0x001fce00078e00ff */
[----:B------:R-:W-:Y:S05]  /*32250*/  WARPSYNC.COLLECTIVE R15, `(.L_x_2081) ;  /* 0x000000000f087348 */ /* 0x000fea0003c00000 */
[----:B------:R0:W1:Y:S02]  /*32260*/  SHFL.UP P6, R14, R13, R12, R11 ;  /* 0x0400000c0d0e7389 */ /* 0x00006400000c000b */
[----:B01----:R-:W-:Y:S01]  /*32270*/  ENDCOLLECTIVE ;  /* 0x000000000000791b */ /* 0x003fe20003800000 */
.L_x_2081:
[----:B------:R-:W-:Y:S05]  /*32280*/  BSYNC B0 ;  /* 0x0000000000007941 */ /* 0x000fea0003800000 */
.L_x_2080:
[----:B------:R-:W-:Y:S02]  /*32290*/  IMAD.MOV.U32 R3, RZ, RZ, R14 ;  /* 0x000000ffff037224 */ /* 0x000fe400078e000e */
[----:B------:R-:W-:Y:S02]  /*322a0*/  IMAD.MOV.U32 R12, RZ, RZ, 0x2 ;  /* 0x00000002ff0c7424 */ /* 0x000fe400078e00ff */
[----:B------:R-:W-:Y:S01]  /*322b0*/  IMAD.MOV.U32 R11, RZ, RZ, RZ ;  /* 0x000000ffff0b7224 */ /* 0x000fe200078e00ff */
[----:B------:R-:W-:Y:S01]  /*322c0*/  SEL R3, R3, RZ, P1 ;  /* 0x000000ff03037207 */ /* 0x000fe20000800000 */
[----:B------:R-:W-:-:S04]  /*322d0*/  IMAD.MOV.U32 R15, RZ, RZ, -0x1 ;  /* 0xffffffffff0f7424 */ /* 0x000fc800078e00ff */
[----:B------:R-:W-:-:S04]  /*322e0*/  IMAD.IADD R2, R2, 0x1, R3 ;  /* 0x0000000102027824 */ /* 0x000fc800078e0203 */
[----:B------:R-:W-:-:S07]  /*322f0*/  IMAD.MOV.U32 R13, RZ, RZ, R2 ;  /* 0x000000ffff0d7224 */ /* 0x000fce00078e0002 */
[----:B------:R-:W-:Y:S05]  /*32300*/  WARPSYNC.COLLECTIVE R15, `(.L_x_2082) ;  /* 0x000000000f087348 */ /* 0x000fea0003c00000 */
[----:B------:R0:W1:Y:S02]  /*32310*/  SHFL.UP P6, R14, R13, R12, R11 ;  /* 0x0400000c0d0e7389 */ /* 0x00006400000c000b */
[----:B01----:R-:W-:Y:S01]  /*32320*/  ENDCOLLECTIVE ;  /* 0x000000000000791b */ /* 0x003fe20003800000 */
.L_x_2082:
        /* <DEDUP_REMOVED lines=8> */
.L_x_2083:
        /* <DEDUP_REMOVED lines=8> */
.L_x_2084:
        /* <DEDUP_REMOVED lines=8> */
.L_x_2085:
        /* <DEDUP_REMOVED lines=9> */
.L_x_2086:
[----:B------:R-:W-:Y:S01]  /*32540*/  IMAD.MOV.U32 R9, RZ, RZ, R14 ;  /* 0x000000ffff097224 */ /* 0x000fe200078e000e */
[----:B------:R-:W-:Y:S06]  /*32550*/  BRA `(.L_x_2087) ;  /* 0xffffff7800747947 */ /* 0x000fec000383ffff */
.L_x_1788:
[----:B------:R-:W-:Y:S01]  /*32560*/  BSSY B0, `(.L_x_2088) ;  /* 0x0000006000007945 */ /* 0x000fe20003800000 */
[----:B------:R-:W-:Y:S01]  /*32570*/  PLOP3.LUT P6, PT, P6, PT, PT, 0x8, 0x0 ;  /* 0x000000000000781c */ /* 0x000fe200037ce170 */
[----:B0-----:R-:W-:-:S12]  /*32580*/  IMAD.MOV.U32 R15, RZ, RZ, -0x1 ;  /* 0xffffffffff0f7424 */ /* 0x001fd800078e00ff */
[----:B-1----:R-:W-:Y:S05]  /*32590*/  WARPSYNC.COLLECTIVE R15, `(.L_x_2089) ;  /* 0x000000000f087348 */ /* 0x002fea0003c00000 */
[----:B------:R-:W-:Y:S01]  /*325a0*/  VOTE.ANY R14, PT, P6 ;  /* 0x00000000000e7806 */ /* 0x000fe200030e0100 */
[----:B-1----:R-:W-:Y:S06]  /*325b0*/  ENDCOLLECTIVE ;  /* 0x000000000000791b */ /* 0x002fec0003800000 */
.L_x_2089:
[----:B------:R-:W-:Y:S05]  /*325c0*/  BSYNC B0 ;  /* 0x0000000000007941 */ /* 0x000fea0003800000 */
.L_x_2088:
[----:B------:R0:W5:Y:S01]  /*325d0*/  LDL.LU R10, [R1+0x1c] ;  /* 0x00001c00010a7983 */ /* 0x0001620000300800 */
[----:B------:R-:W-:Y:S02]  /*325e0*/  IMAD.MOV.U32 R3, RZ, RZ, R14 ;  /* 0x000000ffff037224 */ /* 0x000fe400078e000e */
[----:B------:R-:W-:Y:S02]  /*325f0*/  IMAD.MOV.U32 R13, RZ, RZ, R4 ;  /* 0x000000ffff0d7224 */ /* 0x000fe400078e0004 */
[----:B------:R-:W1:Y:S01]  /*32600*/  POPC R0, R3 ;  /* 0x0000000300007309 */ /* 0x000e620000000000 */
[----:B------:R-:W-:Y:S02]  /*32610*/  IMAD.MOV.U32 R11, RZ, RZ, 0x1f ;  /* 0x0000001fff0b7424 */ /* 0x000fe400078e00ff */
[----:B------:R-:W-:Y:S02]  /*32620*/  IMAD.MOV.U32 R15, RZ, RZ, -0x1 ;  /* 0xffffffffff0f7424 */ /* 0x000fe400078e00ff */
[----:B01----:R-:W-:-:S07]  /*32630*/  IMAD.MOV.U32 R12, RZ, RZ, R0 ;  /* 0x000000ffff0c7224 */ /* 0x003fce00078e0000 */
[----:B-----5:R-:W-:Y:S05]  /*32640*/  WARPSYNC.COLLECTIVE R15, `(.L_x_2090) ;  /* 0x000000000f087348 */ /* 0x020fea0003c00000 */
[----:B------:R0:W1:Y:S02]  /*32650*/  SHFL.IDX P6, R14, R13, R12, R11 ;  /* 0x0000000c0d0e7389 */ /* 0x00006400000c000b */
[----:B01---5:R-:W-:Y:S01]  /*32660*/  ENDCOLLECTIVE ;  /* 0x000000000000791b */ /* 0x023fe20003800000 */
.L_x_2090:
[----:B------:R-:W-:Y:S02]  /*32670*/  IMAD.MOV.U32 R13, RZ, RZ, R6 ;  /* 0x000000ffff0d7224 */ /* 0x000fe400078e0006 */
[----:B------:R-:W-:-:S07]  /*32680*/  IMAD.MOV.U32 R4, RZ, RZ, R14 ;  /* 0x000000ffff047224 */ /* 0x000fce00078e000e */
[----:B------:R-:W-:Y:S05]  /*32690*/  WARPSYNC.COLLECTIVE R15, `(.L_x_2091) ;  /* 0x000000000f087348 */ /* 0x000fea0003c00000 */
[----:B------:R0:W1:Y:S02]  /*326a0*/  SHFL.IDX P6, R14, R13, R12, R11 ;  /* 0x0000000c0d0e7389 */ /* 0x00006400000c000b */
[----:B01----:R-:W-:Y:S01]  /*326b0*/  ENDCOLLECTIVE ;  /* 0x000000000000791b */ /* 0x003fe20003800000 */
.L_x_2091:
[----:B------:R-:W-:Y:S02]  /*326c0*/  IMAD.MOV.U32 R6, RZ, RZ, R14 ;  /* 0x000000ffff067224 */ /* 0x000fe400078e000e */
[----:B------:R-:W-:-:S05]  /*326d0*/  IMAD.IADD R10, R0, 0x1, R10 ;  /* 0x00000001000a7824 */ /* 0x000fca00078e020a */
[----:B------:R0:W-:Y:S01]  /*326e0*/  STL [R1+0x1c], R10 ;  /* 0x00001c0a01007387 */ /* 0x0001e20000100800 */
[----:B------:R-:W-:Y:S05]  /*326f0*/  BRA `(.L_x_2092) ;  /* 0xffffff7800587947 */ /* 0x000fea000383ffff */
.L_x_1790:
[----:B------:R-:W-:Y:S01]  /*32700*/  BSSY B0, `(.L_x_2093) ;  /* 0x0000008000007945 */ /* 0x000fe20003800000 */
[----:B------:R-:W-:Y:S02]  /*32710*/  IMAD.MOV.U32 R13, RZ, RZ, R7 ;  /* 0x000000ffff0d7224 */ /* 0x000fe400078e0007 */
[----:B------:R-:W-:Y:S02]  /*32720*/  IMAD.MOV.U32 R12, RZ, RZ, R0 ;  /* 0x000000ffff0c7224 */ /* 0x000fe400078e0000 */
[----:B------:R-:W-:Y:S02]  /*32730*/  IMAD.MOV.U32 R11, RZ, RZ, 0x1f ;  /* 0x0000001fff0b7424 */ /* 0x000fe400078e00ff */
[----:B0-----:R-:W-:-:S07]  /*32740*/  IMAD.MOV.U32 R15, RZ, RZ, -0x1 ;  /* 0xffffffffff0f7424 */ /* 0x001fce00078e00ff */
[----:B------:R-:W-:Y:S05]  /*32750*/  WARPSYNC.COLLECTIVE R15, `(.L_x_2094) ;  /* 0x000000000f087348 */ /* 0x000fea0003c00000 */
[----:B------:R0:W1:Y:S02]  /*32760*/  SHFL.IDX P6, R14, R13, R12, R11 ;  /* 0x0000000c0d0e7389 */ /* 0x00006400000c000b */
[----:B01----:R-:W-:Y:S01]  /*32770*/  ENDCOLLECTIVE ;  /* 0x000000000000791b */ /* 0x003fe20003800000 */
.L_x_2094:
[----:B------:R-:W-:Y:S05]  /*32780*/  BSYNC B0 ;  /* 0x0000000000007941 */ /* 0x000fea0003800000 */
.L_x_2093:
[----:B------:R-:W-:Y:S01]  /*32790*/  IMAD.MOV.U32 R0, RZ, RZ, R14 ;  /* 0x000000ffff007224 */ /* 0x000fe200078e000e */
[----:B------:R-:W-:Y:S06]  /*327a0*/  BRA `(.L_x_2095) ;  /* 0xffffff7800447947 */ /* 0x000fec000383ffff */
.L_x_1796:
[----:B0-----:R0:W1:Y:S02]  /*327b0*/  SYNCS.PHASECHK.TRANS64.TRYWAIT P0, [R0+URZ+0x28420], R3 ;  /* 0x02842003000075a7 */ /* 0x001064000800017f */
[----:B-1----:R-:W-:Y:S05]  /*327c0*/  @!P0 NANOSLEEP.SYNCS 0x989680 ;  /* 0x009896800000895d */ /* 0x002fea0003900000 */
[----:B------:R-:W1:Y:S02]  /*327d0*/  @!P0 SYNCS.PHASECHK.TRANS64 P0, [R0+URZ+0x28420], R3 ;  /* 0x02842003000085a7 */ /* 0x000e64000800007f */
[----:B-1----:R-:W-:Y:S05]  /*327e0*/  @!P0 BRA `(.L_x_1796) ;  /* 0xfffffffc00f08947 */ /* 0x002fea000383ffff */
[----:B------:R-:W-:Y:S05]  /*327f0*/  BRA `(.L_x_2096) ;  /* 0xffffff8000e87947 */ /* 0x000fea000383ffff */
.L_x_1797:
        /* <DEDUP_REMOVED lines=11> */
.L_x_2098:
[----:B------:R-:W-:Y:S05]  /*328b0*/  BSYNC B0 ;  /* 0x0000000000007941 */ /* 0x000fea0003800000 */
.L_x_2097:
[----:B------:R-:W-:Y:S05]  /*328c0*/  BRA `(.L_x_2099) ;  /* 0xffffff8000d07947 */ /* 0x000fea000383ffff */
.L_x_1798:
[----:B------:R-:W-:Y:S01]  /*328d0*/  BSSY B0, `(.L_x_2100) ;  /* 0x0000006000007945 */ /* 0x000fe20003800000 */
[----:B------:R-:W-:-:S07]  /*328e0*/  IMAD.MOV.U32 R15, RZ, RZ, -0x1 ;  /* 0xffffffffff0f7424 */ /* 0x000fce00078e00ff */
[----:B01----:R-:W-:Y:S05]  /*328f0*/  WARPSYNC.COLLECTIVE R15, `(.L_x_2101) ;  /* 0x000000000f0c7348 */ /* 0x003fea0003c00000 */
[----:B------:R-:W-:Y:S02]  /*32900*/  ELECT P6, UR62, PT ;  /* 0x00000000003e782f */ /* 0x000fe400038c0000 */
[----:B------:R-:W-:Y:S01]  /*32910*/  MOV R14, UR62 ;  /* 0x0000003e000e7c02 */ /* 0x000fe20008000f00 */
[----:B01----:R-:W-:Y:S10]  /*32920*/  ENDCOLLECTIVE ;  /* 0x000000000000791b */ /* 0x003ff40003800000 */
.L_x_2101:
[----:B------:R-:W-:Y:S05]  /*32930*/  BSYNC B0 ;  /* 0x0000000000007941 */ /* 0x000fea0003800000 */
.L_x_2100:
[----:B------:R-:W-:Y:S05]  /*32940*/  BRA `(.L_x_2102) ;  /* 0xffffff8000c47947 */ /* 0x000fea000383ffff */
.L_x_1800:
[----:B0-----:R0:W1:Y:S02]  /*32950*/  SYNCS.PHASECHK.TRANS64.TRYWAIT P1, [R6+URZ], R5 ;  /* 0x00000005060075a7 */ /* 0x001064000802017f */
[----:B-1----:R-:W-:Y:S05]  /*32960*/  @!P1 NANOSLEEP.SYNCS 0x989680 ;  /* 0x009896800000995d */ /* 0x002fea0003900000 */
[----:B------:R-:W1:Y:S02]  /*32970*/  @!P1 SYNCS.PHASECHK.TRANS64 P1, [R6+URZ], R5 ;  /* 0x00000005060095a7 */ /* 0x000e64000802007f */
[----:B-1----:R-:W-:Y:S05]  /*32980*/  @!P1 BRA `(.L_x_1800) ;  /* 0xfffffffc00f09947 */ /* 0x002fea000383ffff */
[----:B------:R-:W-:Y:S05]  /*32990*/  BRA `(.L_x_2103) ;  /* 0xffffff8400007947 */ /* 0x000fea000383ffff */
.L_x_1801:
[----:B-1----:R1:W2:Y:S02]  /*329a0*/  SYNCS.PHASECHK.TRANS64.TRYWAIT P1, [R7+URZ], R2 ;  /* 0x00000002070075a7 */ /* 0x0022a4000802017f */
[----:B--2---:R-:W-:Y:S05]  /*329b0*/  @!P1 NANOSLEEP.SYNCS 0x989680 ;  /* 0x009896800000995d */ /* 0x004fea0003900000 */
[----:B------:R-:W2:Y:S02]  /*329c0*/  @!P1 SYNCS.PHASECHK.TRANS64 P1, [R7+URZ], R2 ;  /* 0x00000002070095a7 */ /* 0x000ea4000802007f */
[----:B--2---:R-:W-:Y:S05]  /*329d0*/  @!P1 BRA `(.L_x_1801) ;  /* 0xfffffffc00f09947 */ /* 0x004fea000383ffff */
[----:B------:R-:W-:Y:S05]  /*329e0*/  BRA `(.L_x_2104) ;  /* 0xffffff8000f47947 */ /* 0x000fea000383ffff */
.L_x_1803:
[----:B--2---:R2:W3:Y:S02]  /*329f0*/  SYNCS.PHASECHK.TRANS64.TRYWAIT P1, [R4+URZ+0x28460], R5 ;  /* 0x02846005040075a7 */ /* 0x0044e4000802017f */
[----:B---3--:R-:W-:Y:S05]  /*32a00*/  @!P1 NANOSLEEP.SYNCS 0x989680 ;  /* 0x009896800000995d */ /* 0x008fea0003900000 */
[----:B------:R-:W3:Y:S02]  /*32a10*/  @!P1 SYNCS.PHASECHK.TRANS64 P1, [R4+URZ+0x28460], R5 ;  /* 0x02846005040095a7 */ /* 0x000ee4000802007f */
[----:B---3--:R-:W-:Y:S05]  /*32a20*/  @!P1 BRA `(.L_x_1803) ;  /* 0xfffffffc00f09947 */ /* 0x008fea000383ffff */
[----:B------:R-:W-:Y:S05]  /*32a30*/  BRA `(.L_x_2105) ;  /* 0xffffff8000f87947 */ /* 0x000fea000383ffff */
.L_x_1805:
[----:B---3--:R3:W4:Y:S02]  /*32a40*/  SYNCS.PHASECHK.TRANS64.TRYWAIT P1, [R3+URZ+0x28460], R2 ;  /* 0x02846002030075a7 */ /* 0x008724000802017f */
[----:B----4-:R-:W-:Y:S05]  /*32a50*/  @!P1 NANOSLEEP.SYNCS 0x989680 ;  /* 0x009896800000995d */ /* 0x010fea0003900000 */
[----:B------:R-:W4:Y:S02]  /*32a60*/  @!P1 SYNCS.PHASECHK.TRANS64 P1, [R3+URZ+0x28460], R2 ;  /* 0x02846002030095a7 */ /* 0x000f24000802007f */
[----:B----4-:R-:W-:Y:S05]  /*32a70*/  @!P1 BRA `(.L_x_1805) ;  /* 0xfffffffc00f09947 */ /* 0x010fea000383ffff */
[----:B------:R-:W-:Y:S05]  /*32a80*/  BRA `(.L_x_2106) ;  /* 0xffffff8000f87947 */ /* 0x000fea000383ffff */
.L_x_1807:
[----:B----4-:R4:W0:Y:S02]  /*32a90*/  SYNCS.PHASECHK.TRANS64.TRYWAIT P0, [R4+URZ+0x28480], R5 ;  /* 0x02848005040075a7 */ /* 0x010824000800017f */
[----:B0-----:R-:W-:Y:S05]  /*32aa0*/  @!P0 NANOSLEEP.SYNCS 0x989680 ;  /* 0x009896800000895d */ /* 0x001fea0003900000 */
[----:B------:R-:W0:Y:S02]  /*32ab0*/  @!P0 SYNCS.PHASECHK.TRANS64 P0, [R4+URZ+0x28480], R5 ;  /* 0x02848005040085a7 */ /* 0x000e24000800007f */
[----:B0-----:R-:W-:Y:S05]  /*32ac0*/  @!P0 BRA `(.L_x_1807) ;  /* 0xfffffffc00f08947 */ /* 0x001fea000383ffff */
[----:B------:R-:W-:Y:S05]  /*32ad0*/  BRA `(.L_x_1808) ;  /* 0xffffff8000f47947 */ /* 0x000fea000383ffff */
.L_x_2107:
        /* <DEDUP_REMOVED lines=10> */
.L_x_3139:


//--------------------- .text._ZN7cutlass13device_kernelIN5flash11enable_sm90INS1_16FlashAttnFwdSm90INS1_25CollectiveMainloopFwdSm90ILi2EN4cute5tupleIJNS5_1CILi1EEES8_S8_EEENS6_IJNS7_ILi128EEESA_NS7_ILi256EEEEEELi256ENS_12float_e4m3_tEfNS_4arch4Sm90ELb1ELb0ELb0ELb0ELb0ELb0ELb0ELb1ELb1ELb1ELb1ELb0EEENS1_21CollectiveEpilogueFwdINS6_IJSA_SB_SA_EEES9_NS_10bfloat16_tESF_Li256ELb0ELb1ELb1ELb1EEENS1_19SingleTileSchedulerILb0ELb1ELb1ELi128EEEEEEEEEvNT_6ParamsE --------------------------
	.section	.text._ZN7cutlass13device_kernelIN5flash11enable_sm90INS1_16FlashAttnFwdSm90INS1_25CollectiveMainloopFwdSm90ILi2EN4cute5tupleIJNS5_1CILi1EEES8_S8_EEENS6_IJNS7_ILi128EEESA_NS7_ILi256EEEEEELi256ENS_12float_e4m3_tEfNS_4arch4Sm90ELb1ELb0ELb0ELb0ELb0ELb0ELb0ELb1ELb1ELb1ELb1ELb0EEENS1_21CollectiveEpilogueFwdINS6_IJSA_SB_SA_EEES9_NS_10bfloat16_tESF_Li256ELb0ELb1ELb1ELb1EEENS1_19SingleTileSchedulerILb0ELb1ELb1ELi128EEEEEEEEEvNT_6ParamsE,"ax",@progbits
	.align	128
.text._ZN7cutlass13device_kernelIN5flash11enable_sm90INS1_16FlashAttnFwdSm90INS1_25CollectiveMainloopFwdSm90ILi2EN4cute5tupleIJNS5_1CILi1EEES8_S8_EEENS6_IJNS7_ILi128EEESA_NS7_ILi256EEEEEELi256ENS_12float_e4m3_tEfNS_4arch4Sm90ELb1ELb0ELb0ELb0ELb0ELb0ELb0ELb1ELb1ELb1ELb1ELb0EEENS1_21CollectiveEpilogueFwdINS6_IJSA_SB_SA_EEES9_NS_10bfloat16_tESF_Li256ELb0ELb1ELb1ELb1EEENS1_19SingleTileSchedulerILb0ELb1ELb1ELi128EEEEEEEEEvNT_6ParamsE:
        .type           _ZN7cutlass13device_kernelIN5flash11enable_sm90INS1_16FlashAttnFwdSm90INS1_25CollectiveMainloopFwdSm90ILi2EN4cute5tupleIJNS5_1CILi1EEES8_S8_EEENS6_IJNS7_ILi128EEESA_NS7_ILi256EEEEEELi256ENS_12float_e4m3_tEfNS_4arch4Sm90ELb1ELb0ELb0ELb0ELb0ELb0ELb0ELb1ELb1ELb1ELb1ELb0EEENS1_21CollectiveEpilogueFwdINS6_IJSA_SB_SA_EEES9_NS_10bfloat16_tESF_Li256ELb0ELb1ELb1ELb1EEENS1_19SingleTileSchedulerILb0ELb1ELb1ELi128EEEEEEEEEvNT_6ParamsE,@function
        .size           _ZN7cutlass13device_kernelIN5flash11enable_sm90INS1_16FlashAttnFwdSm90INS1_25CollectiveMainloopFwdSm90ILi2EN4cute5tupleIJNS5_1CILi1EEES8_S8_EEENS6_IJNS7_ILi128EEESA_NS7_ILi256EEEEEELi256ENS_12float_e4m3_tEfNS_4arch4Sm90ELb1ELb0ELb0ELb0ELb0ELb0ELb0ELb1ELb1ELb1ELb1ELb0EEENS1_21CollectiveEpilogueFwdINS6_IJSA_SB_SA_EEES9_NS_10bfloat16_tESF_Li256ELb0ELb1ELb1ELb1EEENS1_19SingleTileSchedulerILb0ELb1ELb1ELi128EEEEEEEEEvNT_6ParamsE,(.L_x_3140 - _ZN7cutlass13device_kernelIN5flash11enable_sm90INS1_16FlashAttnFwdSm90INS1_25CollectiveMainloopFwdSm90ILi2EN4cute5tupleIJNS5_1CILi1EEES8_S8_EEENS6_IJNS7_ILi128EEESA_NS7_ILi256EEEEEELi256ENS_12float_e4m3_tEfNS_4arch4Sm90ELb1ELb0ELb0ELb0ELb0ELb0ELb0ELb1ELb1ELb1ELb1ELb0EEENS1_21CollectiveEpilogueFwdINS6_IJSA_SB_SA_EEES9_NS_10bfloat16_tESF_Li256ELb0ELb1ELb1ELb1EEENS1_19SingleTileSchedulerILb0ELb1ELb1ELi128EEEEEEEEEvNT_6ParamsE)
        .other          _ZN7cutlass13device_kernelIN5flash11enable_sm90INS1_16FlashAttnFwdSm90INS1_25CollectiveMainloopFwdSm90ILi2EN4cute5tupleIJNS5_1CILi1EEES8_S8_EEENS6_IJNS7_ILi128EEESA_NS7_ILi256EEEEEELi256ENS_12float_e4m3_tEfNS_4arch4Sm90ELb1ELb0ELb0ELb0ELb0ELb0ELb0ELb1ELb1ELb1ELb1ELb0EEENS1_21CollectiveEpilogueFwdINS6_IJSA_SB_SA_EEES9_NS_10bfloat16_tESF_Li256ELb0ELb1ELb1ELb1EEENS1_19SingleTileSchedulerILb0ELb1ELb1ELi128EEEEEEEEEvNT_6ParamsE,@"STO_CUDA_ENTRY STV_DEFAULT"
_ZN7cutlass13device_kernelIN5flash11enable_sm90INS1_16FlashAttnFwdSm90INS1_25CollectiveMainloopFwdSm90ILi2EN4cute5tupleIJNS5_1CILi1EEES8_S8_EEENS6_IJNS7_ILi128EEESA_NS7_ILi256EEEEEELi256ENS_12float_e4m3_tEfNS_4arch4Sm90ELb1ELb0ELb0ELb0ELb0ELb0ELb0ELb1ELb1ELb1ELb1ELb0EEENS1_21CollectiveEpilogueFwdINS6_IJSA_SB_SA_EEES9_NS_10bfloat16_tESF_Li256ELb0ELb1ELb1ELb1EEENS1_19SingleTileSchedulerILb0ELb1ELb1ELi128EEEEEEEEEvNT_6ParamsE:
        /* <DEDUP_REMOVED lines=17> */
.L_x_2109:
[----:B------:R-:W-:Y:S05]  /*0110*/  BSYNC B0 ;  /* 0x0000000000007941 */ /* 0x000fea0003800000 */
.L_x_2108:
        /* <DEDUP_REMOVED lines=40> */
.L_x_2110:
        /* <DEDUP_REMOVED lines=22> */
.L_x_2111:
        /* <DEDUP_REMOVED lines=18> */
.L_x_2112:
        /* <DEDUP_REMOVED lines=22> */
.L_x_2113:
        /* <DEDUP_REMOVED lines=22> */
.L_x_2114:
        /* <DEDUP_REMOVED lines=9> */
.L_x_2117:
[----:B------:R-:W-:-:S08]  /*0970*/  NOP ;  /* 0x0000000000007918 */ /* 0x000fd00000000000 */
[----:B------:R-:W0:Y:S02]  /*0980*/  USETMAXREG.TRY_ALLOC.CTAPOOL UP0, 0xf0 ;  /* 0x000000f0000079c8 */ /* 0x000e240008000600 */
[----:B0-----:R-:W-:-:S13]  /*0990*/  PLOP3.LUT P0, PT, PT, PT, UP0, 0x80, 0x0 ;  /* 0x000000000000781c */ /* 0x001fda0003f0f008 */
[----:B------:R-:W-:Y:S05]  /*09a0*/  @!P0 BRA `(.L_x_2117) ;  /* 0xfffffffc00f08947 */ /* 0x000fea000383ffff */
[----:B--2---:R-:W0:Y:S01]  /*09b0*/  LDC R2, c[0x0][0xc50] ;  /* 0x00031400ff027b82 */ /* 0x004e220000000800 */
[----:B------:R-:W1:Y:S07]  /*09c0*/  S2R R24, SR_TID.X ;  /* 0x0000000000187919 */ /* 0x000e6e0000002100 */
[----:B------:R-:W2:Y:S08]  /*09d0*/  S2UR UR4, SR_CTAID.Y ;  /* 0x00000000000479c3 */ /* 0x000eb00000002600 */
[----:B------:R-:W3:Y:S08]  /*09e0*/  S2UR UR39, SR_CTAID.Z ;  /* 0x00000000002779c3 */ /* 0x000ef00000002700 */
[----:B------:R-:W-:Y:S06]  /*09f0*/  BAR.ARV 0x8, 0x180 ;  /* 0x0206000000007b1d */ /* 0x000fec0000002000 */
[----:B0-----:R-:W-:Y:S01]  /*0a00*/  ISETP.NE.AND P1, PT, R2, 0x1, PT ;  /* 0x000000010200780c */ /* 0x001fe20003f25270 */
[----:B--2---:R-:W-:Y:S01]  /*0a10*/  IMAD.U32 R17, RZ, RZ, UR4 ;  /* 0x00000004ff117e24 */ /* 0x004fe2000f8e00ff */
[----:B-1----:R-:W-:-:S11]  /*0a20*/  LOP3.LUT R4, R24, 0xffffff80, RZ, 0xc0, !PT ;  /* 0xffffff8018047812 */ /* 0x002fd600078ec0ff */
[----:B------:R-:W0:Y:S01]  /*0a30*/  @P1 LDC R0, c[0x0][0xc54] ;  /* 0x00031500ff001b82 */ /* 0x000e220000000800 */
[----:B------:R-:W-:-:S07]  /*0a40*/  ISETP.NE.AND P0, PT, R4, 0x80, PT ;  /* 0x000000800400780c */ /* 0x000fce0003f05270 */
[----:B------:R-:W1:Y:S08]  /*0a50*/  @P1 LDC R3, c[0x0][0xc58] ;  /* 0x00031600ff031b82 */ /* 0x000e700000000800 */
[----:B------:R-:W-:Y:S06]  /*0a60*/  @!P0 BAR.ARV 0x9, 0x100 ;  /* 0x0244000000008b1d */ /* 0x000fec0000002000 */
[----:B---3--:R-:W-:Y:S01]  /*0a70*/  ISETP.LE.AND P0, PT, RZ, UR39, PT ;  /* 0x00000027ff007c0c */ /* 0x008fe2000bf03270 */
        /* <DEDUP_REMOVED lines=25> */
[----:B------:R-:W-:Y:S02]  /*0c10*/  @P1 IMAD.WIDE.U32 R4, R10, UR39, RZ ;  /* 0x000000270a041c25 */ /* 0x000fe4000f8e00ff */
[----:B------:R-:W0:Y:S02]  /*0c20*/  LDC R10, c[0x0][0x288] ;  /* 0x0000a200ff0a7b82 */ /* 0x000e240000000800 */
[----:B---3--:R-:W-:-:S02]  /*0c30*/  @P0 IMAD R0, R7, R14, RZ ;  /* 0x0000000e07000224 */ /* 0x008fc400078e02ff */
        /* <DEDUP_REMOVED lines=8> */
[----:B------:R-:W-:Y:S01]  /*0cc0*/  @P1 LEA R8, P3, R6, R20, 0x2 ;  /* 0x0000001406081211 */ /* 0x000fe200078610ff */
[----:B------:R-:W-:Y:S01]  /*0cd0*/  @P1 IMAD.IADD R0, R7, 0x1, R11 ;  /* 0x0000000107001824 */ /* 0x000fe200078e020b */
[----:B------:R-:W1:Y:S01]  /*0ce0*/  S2R R22, SR_CTAID.X ;  /* 0x0000000000167919 */ /* 0x000e620000002500 */
[----:B------:R-:W-:Y:S01]  /*0cf0*/  IMAD.MOV.U32 R7, RZ, RZ, 0x3f800000 ;  /* 0x3f800000ff077424 */ /* 0x000fe200078e00ff */
[----:B------:R-:W-:Y:S02]  /*0d00*/  @P0 LEA.HI.X R5, R2, R13, R3, 0x2, P2 ;  /* 0x0000000d02050211 */ /* 0x000fe400010f1403 */
[----:B------:R-:W3:Y:S01]  /*0d10*/  LDC R2, c[0x0][0x448] ;  /* 0x00011200ff027b82 */ /* 0x000ee20000000800 */
[----:B------:R-:W-:Y:S01]  /*0d20*/  @P1 LEA.HI.X R9, R6, R21, R0, 0x2, P3 ;  /* 0x0000001506091211 */ /* 0x000fe200018f1400 */
[----:B------:R-:W-:Y:S01]  /*0d30*/  IMAD.MOV.U32 R0, RZ, RZ, 0x3f800000 ;  /* 0x3f800000ff007424 */ /* 0x000fe200078e00ff */
[----:B------:R0:W5:Y:S05]  /*0d40*/  @P0 LDG.E R7, desc[UR40][R4.64] ;  /* 0x0000002804070981 */ /* 0x00016a000c1e1900 */
[----:B------:R4:W5:Y:S01]  /*0d50*/  @P1 LDG.E R0, desc[UR40][R8.64] ;  /* 0x0000002808001981 */ /* 0x000962000c1e1900 */
[----:B------:R-:W4:Y:S01]  /*0d60*/  LDC R13, c[0x0][0x2f0] ;  /* 0x0000bc00ff0d7b82 */ /* 0x000f220000000800 */
[----:B------:R-:W-:Y:S01]  /*0d70*/  IMAD.MOV.U32 R23, RZ, RZ, RZ ;  /* 0x000000ffff177224 */ /* 0x000fe200078e00ff */
[----:B0-----:R-:W-:-:S02]  /*0d80*/  IADD3 R5, -R10, 0x80, RZ ;  /* 0x000000800a057810 */ /* 0x001fc40007ffe1ff */
[----:B---3--:R-:W-:-:S04]  /*0d90*/  ISETP.NE.AND P1, PT, R2, 0x1, PT ;  /* 0x000000010200780c */ /* 0x008fc80003f25270 */
[----:B------:R-:W0:Y:S01]  /*0da0*/  LDC.64 R2, c[0x0][0x418] ;  /* 0x00010600ff027b82 */ /* 0x000e220000000a00 */
[----:B-1----:R-:W-:-:S08]  /*0db0*/  IMAD.SHL.U32 R22, R22, 0x80, RZ ;  /* 0x0000008016167824 */ /* 0x002fd000078e00ff */
[----:B------:R-:W1:Y:S08]  /*0dc0*/  @P1 LDC R11, c[0x0][0x44c] ;  /* 0x00011300ff0b1b82 */ /* 0x000e700000000800 */
[----:B------:R-:W3:Y:S01]  /*0dd0*/  @P1 LDC R6, c[0x0][0x450] ;  /* 0x00011400ff061b82 */ /* 0x000ee20000000800 */
[----:B0-----:R-:W-:Y:S01]  /*0de0*/  ISETP.NE.U32.AND P0, PT, R2, RZ, PT ;  /* 0x000000ff0200720c */ /* 0x001fe20003f05070 */
[----:B------:R-:W-:-:S03]  /*0df0*/  @P1 VIADD R2, R22, 0x7f ;  /* 0x0000007f16021836 */ /* 0x000fc60000000000 */
[----:B------:R-:W-:-:S04]  /*0e00*/  ISETP.NE.AND.EX P0, PT, R3, RZ, PT, P0 ;  /* 0x000000ff0300720c */ /* 0x000fc80003f05300 */
[----:B--2---:R-:W-:Y:S01]  /*0e10*/  SEL R16, R16, 0x1, P0 ;  /* 0x0000000110107807 */ /* 0x004fe20000000000 */
[----:B-1----:R-:W-:-:S04]  /*0e20*/  @P1 IMAD.HI.U32 R3, R2, R11, RZ ;  /* 0x0000000b02031227 */ /* 0x002fc800078e00ff */
[----:B------:R-:W-:Y:S02]  /*0e30*/  VIADD R2, R22, 0x7f ;  /* 0x0000007f16027836 */ /* 0x000fe40000000000 */
[CC--:B----4-:R-:W-:Y:S01]  /*0e40*/  IMAD R5, R16.reuse, R13.reuse, R5 ;  /* 0x0000000d10057224 */ /* 0x0d0fe200078e0205 */
[----:B---3--:R-:W-:Y:S01]  /*0e50*/  @P1 SHF.R.U32.HI R2, RZ, R6, R3 ;  /* 0x00000006ff021219 */ /* 0x008fe20000011603 */
[----:B------:R-:W-:-:S04]  /*0e60*/  IMAD R3, R16, R13, 0x7f ;  /* 0x0000007f10037424 */ /* 0x000fc800078e020d */
[----:B------:R-:W-:Y:S01]  /*0e70*/  IMAD.IADD R5, R5, 0x1, R2 ;  /* 0x0000000105057824 */ /* 0x000fe200078e0202 */
[----:B------:R-:W-:-:S04]  /*0e80*/  SHF.R.S32.HI R2, RZ, 0x1f, R3 ;  /* 0x0000001fff027819 */ /* 0x000fc80000011403 */
[----:B------:R-:W-:Y:S02]  /*0e90*/  SHF.R.S32.HI R4, RZ, 0x1f, R5 ;  /* 0x0000001fff047819 */ /* 0x000fe40000011405 */
[----:B------:R-:W-:Y:S02]  /*0ea0*/  LEA.HI R2, R2, R3, RZ, 0x7 ;  /* 0x0000000302027211 */ /* 0x000fe400078f38ff */
[----:B------:R-:W-:Y:S02]  /*0eb0*/  LEA.HI R4, R4, R5, RZ, 0x7 ;  /* 0x0000000504047211 */ /* 0x000fe400078f38ff */
[----:B------:R-:W-:Y:S02]  /*0ec0*/  SHF.R.U32.HI R5, RZ, 0x10, R18 ;  /* 0x00000010ff057819 */ /* 0x000fe40000011612 */
[----:B------:R-:W-:Y:S02]  /*0ed0*/  SHF.R.S32.HI R2, RZ, 0x7, R2 ;  /* 0x00000007ff027819 */ /* 0x000fe40000011402 */
[----:B------:R-:W-:-:S02]  /*0ee0*/  ISETP.NE.AND P0, PT, R5, RZ, PT ;  /* 0x000000ff0500720c */ /* 0x000fc40003f05270 */
[----:B------:R-:W-:Y:S02]  /*0ef0*/  SHF.R.S32.HI R3, RZ, 0x7, R4 ;  /* 0x00000007ff037819 */ /* 0x000fe40000011404 */
[----:B------:R-:W-:Y:S02]  /*0f00*/  LOP3.LUT R18, R18, 0xffff, RZ, 0xc0, !PT ;  /* 0x0000ffff12127812 */ /* 0x000fe400078ec0ff */
[----:B------:R-:W-:-:S04]  /*0f10*/  VIMNMX R8, R2, R3, PT ;  /* 0x0000000302087248 */ /* 0x000fc80003fe0100 */
[----:B------:R-:W-:-:S03]  /*0f20*/  ISETP.GE.AND P1, PT, R8, 0x1, PT ;  /* 0x000000010800780c */ /* 0x000fc60003f26270 */
[----:B------:R-:W0:Y:S10]  /*0f30*/  @!P0 LDC R5, c[0x0][0x9f0] ;  /* 0x00027c00ff058b82 */ /* 0x000e340000000800 */
[----:B------:R-:W-:Y:S05]  /*0f40*/  @!P1 BRA `(.L_x_2119) ;  /* 0x00000000006c9947 */ /* 0x000fea0003800000 */
        /* <DEDUP_REMOVED lines=25> */
[----:B------:R-:W-:-:S05]  /*10e0*/  @!P1 LOP3.LUT R3, RZ, R5, RZ, 0x33, !PT ;  /* 0x00000005ff039212 */ /* 0x000fca00078e33ff */
[----:B------:R-:W-:-:S07]  /*10f0*/  IMAD.MOV.U32 R23, RZ, RZ, R3 ;  /* 0x000000ffff177224 */ /* 0x000fce00078e0003 */
.L_x_2119:
[-C--:B------:R-:W-:Y:S02]  /*1100*/  IMAD R18, R18, R23.reuse, RZ ;  /* 0x0000001712127224 */ /* 0x080fe400078e02ff */
[----:B-----5:R-:W-:Y:S01]  /*1110*/  FMUL.FTZ R0, R7, R0 ;  /* 0x0000000007007220 */ /* 0x020fe20000410000 */
[----:B------:R-:W-:Y:S01]  /*1120*/  ULDC UR4, c[0x0][0x988] ;  /* 0x0002620000047ab9 */ /* 0x000fe20000000800 */
[----:B------:R-:W-:Y:S01]  /*1130*/  VIADD R146, R24, 0xffffff80 ;  /* 0xffffff8018927836 */ /* 0x000fe20000000000 */
[----:B------:R-:W-:Y:S01]  /*1140*/  PLOP3.LUT P0, PT, PT, PT, PT, 0x80, 0x0 ;  /* 0x000000000000781c */ /* 0x000fe20003f0f070 */
[----:B------:R-:W-:Y:S01]  /*1150*/  FMUL.FTZ R2, R0, UR4 ;  /* 0x0000000400027c20 */ /* 0x000fe20008410000 */
[----:B------:R-:W-:Y:S02]  /*1160*/  VIADDMNMX R23, R18, R23, R8, PT ;  /* 0x0000001712177246 */ /* 0x000fe40003800108 */
[----:B------:R-:W-:Y:S01]  /*1170*/  CS2R R28, SRZ ;  /* 0x00000000001c7805 */ /* 0x000fe2000001ff00 */
[----:B------:R-:W-:Y:S01]  /*1180*/  IMAD.MOV.U32 R4, RZ, RZ, RZ ;  /* 0x000000ffff047224 */ /* 0x000fe200078e00ff */
[----:B------:R-:W-:-:S02]  /*1190*/  CS2R R24, SRZ ;  /* 0x0000000000187805 */ /* 0x000fc4000001ff00 */
[----:B------:R-:W-:Y:S01]  /*11a0*/  ISETP.GT.AND P1, PT, R23, R18, PT ;  /* 0x000000121700720c */ /* 0x000fe20003f24270 */
[----:B------:R-:W-:Y:S01]  /*11b0*/  IMAD.MOV.U32 R3, RZ, RZ, RZ ;  /* 0x000000ffff037224 */ /* 0x000fe200078e00ff */
        /* <DEDUP_REMOVED lines=61> */
[----:B------:R-:W-:Y:S02]  /*1590*/  IMAD.MOV.U32 R8, RZ, RZ, RZ ;  /* 0x000000ffff087224 */ /* 0x000fe400078e00ff */
[----:B------:R-:W-:Y:S01]  /*15a0*/  IMAD.MOV.U32 R147, RZ, RZ, RZ ;  /* 0x000000ffff937224 */ /* 0x000fe200078e00ff */
[----:B------:R-:W-:Y:S06]  /*15b0*/  @!P1 BRA `(.L_x_2120) ;  /* 0x0000008800b09947 */ /* 0x000fec0003800000 */
[----:B------:R-:W-:Y:S01]  /*15c0*/  SHF.R.S32.HI R89, RZ, 0x1f, R146 ;  /* 0x0000001fff597819 */ /* 0x000fe20000011492 */
[----:B------:R-:W1:Y:S01]  /*15d0*/  S2UR UR5, SR_CgaCtaId ;  /* 0x00000000000579c3 */ /* 0x000e620000008800 */
[----:B------:R-:W-:Y:S02]  /*15e0*/  UMOV UR36, 0x400 ;  /* 0x0000040000247882 */ /* 0x000fe40000000000 */
[----:B------:R-:W-:-:S04]  /*15f0*/  LEA.HI R88, R89, R146, RZ, 0x7 ;  /* 0x0000009259587211 */ /* 0x000fc800078f38ff */
[----:B------:R-:W-:-:S05]  /*1600*/  SHF.R.S32.HI R90, RZ, 0x7, R88 ;  /* 0x00000007ff5a7819 */ /* 0x000fca0000011458 */
[----:B------:R-:W2:Y:S01]  /*1610*/  SHFL.IDX PT, R0, R90, RZ, 0x1f ;  /* 0x00001fff5a007589 */ /* 0x000ea200000e0000 */
[----:B-1----:R-:W-:-:S04]  /*1620*/  ULEA UR36, UR5, UR36, 0x18 ;  /* 0x0000002405247291 */ /* 0x002fc8000f8ec03f */
[----:B------:R-:W-:-:S04]  /*1630*/  UIADD3 UR5, UR36, 0x20400, URZ ;  /* 0x0002040024057890 */ /* 0x000fc8000fffe03f */
[----:B------:R-:W-:Y:S01]  /*1640*/  ULOP3.LUT UP0, URZ, UR5, 0x3ff, URZ, 0xc0, !UPT ;  /* 0x000003ff053f7892 */ /* 0x000fe2000f80c03f */
[----:B--2---:R-:W-:-:S05]  /*1650*/  R2UR UR37, R0 ;  /* 0x00000000002572ca */ /* 0x004fca00000e0000 */
        /* <DEDUP_REMOVED lines=12> */
[----:B------:R1:W2:Y:S01]  /*1720*/  LDC.64 R14, c[0x4][R0] ;  /* 0x01000000000e7b82 */ /* 0x0002a20000000a00 */
[----:B0-----:R-:W-:Y:S01]  /*1730*/  IMAD.U32 R5, RZ, RZ, UR5 ;  /* 0x00000005ff057e24 */ /* 0x001fe2000f8e00ff */
[----:B------:R-:W-:Y:S01]  /*1740*/  ULDC.64 UR4, c[0x4][0xc8] ;  /* 0x0100320000047ab9 */ /* 0x000fe20000000a00 */
[----:B------:R-:W-:Y:S02]  /*1750*/  IMAD.U32 R10, RZ, RZ, UR6 ;  /* 0x00000006ff0a7e24 */ /* 0x000fe4000f8e00ff */
[----:B------:R-:W-:Y:S02]  /*1760*/  IMAD.U32 R6, RZ, RZ, UR4 ;  /* 0x00000004ff067e24 */ /* 0x000fe4000f8e00ff */
[----:B------:R-:W-:-:S02]  /*1770*/  IMAD.U32 R7, RZ, RZ, UR5 ;  /* 0x00000005ff077e24 */ /* 0x000fc4000f8e00ff */
[----:B------:R-:W-:Y:S02]  /*1780*/  IMAD.U32 R11, RZ, RZ, UR7 ;  /* 0x00000007ff0b7e24 */ /* 0x000fe4000f8e00ff */
[----:B------:R-:W-:Y:S02]  /*1790*/  IMAD.MOV.U32 R8, RZ, RZ, 0x70 ;  /* 0x00000070ff087424 */ /* 0x000fe400078e00ff */
[----:B------:R-:W-:Y:S02]  /*17a0*/  IMAD.MOV.U32 R12, RZ, RZ, 0x1 ;  /* 0x00000001ff0c7424 */ /* 0x000fe400078e00ff */
[----:B-1----:R-:W-:-:S07]  /*17b0*/  IMAD.MOV.U32 R13, RZ, RZ, RZ ;  /* 0x000000ffff0d7224 */ /* 0x002fce00078e00ff */
[----:B------:R-:W-:-:S07]  /*17c0*/  LEPC R20, `(.L_x_2121) ;  /* 0x000000001014794e */ /* 0x000fce0000000000 */
[----:B--2---:R-:W-:Y:S05]  /*17d0*/  CALL.ABS.NOINC R14 ;  /* 0x000000000e007343 */ /* 0x004fea0003c00000 */
.L_x_2121:
[----:B------:R-:W2:Y:S01]  /*17e0*/  LDL.LU R20, [R1+0x24] ;  /* 0x0000240001147983 */ /* 0x000ea20000300800 */
[----:B------:R-:W-:-:S04]  /*17f0*/  SHF.L.U32 R3, RZ, 0x1f, RZ ;  /* 0x0000001fff037819 */ /* 0x000fc800000006ff */
[----:B------:R-:W1:Y:S01]  /*1800*/  SYNCS.PHASECHK.TRANS64.TRYWAIT P0, [UR36+0x38800], R3 ;  /* 0x03880003ff0075a7 */ /* 0x000e620008000164 */
[----:B--2---:R-:W-:-:S04]  /*1810*/  LOP3.LUT R0, R20, 0x1, RZ, 0xfc, !PT ;  /* 0x0000000114007812 */ /* 0x004fc800078efcff */
[----:B------:R-:W-:Y:S01]  /*1820*/  ISETP.NE.AND P1, PT, R0, 0x3, PT ;  /* 0x000000030000780c */ /* 0x000fe20003f25270 */
[----:B-1----:R-:W-:-:S12]  /*1830*/  @!P0 BRA `(.L_x_2122) ;  /* 0x0000010400348947 */ /* 0x002fd80003800000 */
.L_x_2216:
[----:B------:R-:W-:Y:S05]  /*1840*/  @!P1 BRA `(.L_x_2123) ;  /* 0x0000000000049947 */ /* 0x000fea0003800000 */
[----:B------:R-:W-:Y:S01]  /*1850*/  BPT.TRAP 0x1 ;  /* 0x000000040000795c */ /* 0x000fe20000300000 */
.L_x_2123:
[----:B------:R2:W3:Y:S01]  /*1860*/  SYNCS.PHASECHK.TRANS64.TRYWAIT P2, [UR36+0x38830], R3 ;  /* 0x03883003ff0075a7 */ /* 0x0004e20008040164 */
[----:B------:R-:W-:Y:S05]  /*1870*/  @!P1 BRA `(.L_x_2124) ;  /* 0x0000000000049947 */ /* 0x000fea0003800000 */
[----:B------:R-:W-:Y:S01]  /*1880*/  BPT.TRAP 0x1 ;  /* 0x000000040000795c */ /* 0x000fe20000300000 */
.L_x_2124:
[----:B-1----:R-:W1:Y:S01]  /*1890*/  S2R R0, SR_TID.X ;  /* 0x0000000000007919 */ /* 0x002e620000002100 */
[----:B------:R-:W-:-:S05]  /*18a0*/  IMAD.U32 R6, RZ, RZ, UR42 ;  /* 0x0000002aff067e24 */ /* 0x000fca000f8e00ff */
[----:B------:R-:W-:Y:S02]  /*18b0*/  LOP3.LUT R6, R6, 0x10000, RZ, 0xfc, !PT ;  /* 0x0001000006067812 */ /* 0x000fe400078efcff */
[----:B-1----:R-:W-:-:S04]  /*18c0*/  LOP3.LUT R0, R0, 0x7f, RZ, 0xc0, !PT ;  /* 0x0000007f00007812 */ /* 0x002fc800078ec0ff */
[----:B------:R-:W-:Y:S01]  /*18d0*/  ISETP.NE.AND P0, PT, R0, RZ, PT ;  /* 0x000000ff0000720c */ /* 0x000fe20003f05270 */
[----:B---3--:R-:W-:-:S12]  /*18e0*/  @P2 BRA `(.L_x_2125) ;  /* 0x0000000000082947 */ /* 0x008fd80003800000 */
[----:B------:R-:W1:Y:S02]  /*18f0*/  SYNCS.PHASECHK.TRANS64.TRYWAIT P2, [UR36+0x38830], R3 ;  /* 0x03883003ff0075a7 */ /* 0x000e640008040164 */
[----:B-1----:R-:W-:Y:S05]  /*1900*/  @!P2 BRA `(.L_x_2126) ;  /* 0x000001040018a947 */ /* 0x002fea0003800000 */
.L_x_2125:
        /* <DEDUP_REMOVED lines=11> */
[----:B-1----:R-:W1:Y:S01]  /*19c0*/  LDC R0, c[0x0][0x448] ;  /* 0x00011200ff007b82 */ /* 0x002e620000000800 */
[----:B------:R-:W-:Y:S01]  /*19d0*/  UMOV UR15, 0x40000040 ;  /* 0x40000040000f7882 */ /* 0x000fe20000000000 */
[----:B------:R-:W-:Y:S01]  /*19e0*/  UMOV UR17, 0x40000040 ;  /* 0x4000004000117882 */ /* 0x000fe20000000000 */
[----:B------:R-:W-:Y:S01]  /*19f0*/  ULOP3.LUT UR6, UR4, 0x10000, URZ, 0xfc, !UPT ;  /* 0x0001000004067892 */ /* 0x000fe2000f8efc3f */
[----:B--2---:R-:W-:Y:S01]  /*1a00*/  LOP3.LUT R3, R88, 0xffffff80, RZ, 0xc0, !PT ;  /* 0xffffff8058037812 */ /* 0x004fe200078ec0ff */
[----:B------:R-:W-:Y:S01]  /*1a10*/  UMOV UR19, 0x40000040 ;  /* 0x4000004000137882 */ /* 0x000fe20000000000 */
[----:B------:R-:W-:Y:S01]  /*1a20*/  UMOV UR21, 0x40000040 ;  /* 0x4000004000157882 */ /* 0x000fe20000000000 */
[----:B------:R-:W-:Y:S01]  /*1a30*/  UIADD3 UR14, UR6, 0x4, URZ ;  /* 0x00000004060e7890 */ /* 0x000fe2000fffe03f */
[----:B------:R-:W-:Y:S01]  /*1a40*/  LEA.HI R89, R89, R146, RZ, 0x2 ;  /* 0x0000009259597211 */ /* 0x000fe200078f10ff */
[----:B------:R-:W-:Y:S01]  /*1a50*/  UIADD3 UR12, UR32, 0x4, URZ ;  /* 0x00000004200c7890 */ /* 0x000fe2000fffe03f */
[----:B------:R-:W-:Y:S01]  /*1a60*/  IMAD.IADD R9, R146, 0x1, -R3 ;  /* 0x0000000192097824 */ /* 0x000fe200078e0a03 */
[----:B------:R-:W-:Y:S01]  /*1a70*/  UMOV UR10, UR6 ;  /* 0x00000006000a7c82 */ /* 0x000fe20008000000 */
[----:B------:R-:W-:Y:S01]  /*1a80*/  UIADD3 UR16, UR32, 0x6, URZ ;  /* 0x0000000620107890 */ /* 0x000fe2000fffe03f */
[----:B------:R-:W-:Y:S01]  /*1a90*/  QGMMA.64x128x32.F32.E4M3.E4M3 R24, gdesc[UR8], RZ, !UPT, gsb0 ;  /* 0x01e00000081879f3 */ /* 0x000fe2000c0008ff */
[----:B------:R-:W-:Y:S01]  /*1aa0*/  UIADD3 UR8, UR32, 0x2, URZ ;  /* 0x0000000220087890 */ /* 0x000fe2000fffe03f */
[----:B------:R-:W-:Y:S01]  /*1ab0*/  LOP3.LUT R89, R89, 0xfffffffc, RZ, 0xc0, !PT ;  /* 0xfffffffc59597812 */ /* 0x000fe200078ec0ff */
[----:B------:R-:W-:Y:S01]  /*1ac0*/  UIADD3 UR10, UR6, 0x2, URZ ;  /* 0x00000002060a7890 */ /* 0x000fe2000fffe03f */
[----:B------:R-:W-:Y:S01]  /*1ad0*/  LEA.HI R8, R90, R90, RZ, 0x1 ;  /* 0x0000005a5a087211 */ /* 0x000fe200078f08ff */
[----:B------:R-:W-:Y:S01]  /*1ae0*/  UMOV UR9, 0x40000040 ;  /* 0x4000004000097882 */ /* 0x000fe20000000000 */
[----:B------:R-:W-:Y:S01]  /*1af0*/  UMOV UR11, 0x40000040 ;  /* 0x40000040000b7882 */ /* 0x000fe20000000000 */
[----:B------:R-:W-:Y:S01]  /*1b00*/  UIADD3 UR18, UR6, 0x6, URZ ;  /* 0x0000000606127890 */ /* 0x000fe2000fffe03f */
[----:B------:R-:W-:Y:S01]  /*1b10*/  IMAD.IADD R89, R146, 0x1, -R89 ;  /* 0x0000000192597824 */ /* 0x000fe200078e0a59 */
[----:B------:R-:W-:Y:S01]  /*1b20*/  UIADD3 UR20, UR32, 0x400, URZ ;  /* 0x0000040020147890 */ /* 0x000fe2000fffe03f */
[----:B------:R-:W-:Y:S01]  /*1b30*/  LOP3.LUT R11, R8, 0x3fffffe, RZ, 0xc0, !PT ;  /* 0x03fffffe080b7812 */ /* 0x000fe200078ec0ff */
[----:B------:R-:W-:Y:S01]  /*1b40*/  UIADD3 UR22, UR6, 0x400, URZ ;  /* 0x0000040006167890 */ /* 0x000fe2000fffe03f */
[----:B-1----:R-:W-:Y:S01]  /*1b50*/  ISETP.NE.AND P2, PT, R0, 0x1, PT ;  /* 0x000000010000780c */ /* 0x002fe20003f45270 */
        /* <DEDUP_REMOVED lines=8> */
[CC--:B------:R-:W-:Y:S01]  /*1be0*/  LEA.HI R4, R0.reuse, R9.reuse, RZ, 0x2 ;  /* 0x0000000900047211 */ /* 0x0c0fe200078f10ff */
[----:B------:R-:W-:Y:S01]  /*1bf0*/  UIADD3 UR30, UR6, 0x404, URZ ;  /* 0x00000404061e7890 */ /* 0x000fe2000fffe03f */
[----:B------:R-:W-:Y:S01]  /*1c00*/  LEA.HI R3, R0, R9, RZ, 0x5 ;  /* 0x0000000900037211 */ /* 0x000fe200078f28ff */
[----:B------:R-:W-:Y:S01]  /*1c10*/  UMOV UR29, 0x40000040 ;  /* 0x40000040001d7882 */ /* 0x000fe20000000000 */
[----:B------:R-:W-:Y:S01]  /*1c20*/  UMOV UR31, 0x40000040 ;  /* 0x40000040001f7882 */ /* 0x000fe20000000000 */
[----:B------:R-:W-:Y:S01]  /*1c30*/  UIADD3 UR32, UR32, 0x406, URZ ;  /* 0x0000040620207890 */ /* 0x000fe2000fffe03f */
[--C-:B------:R-:W-:Y:S01]  /*1c40*/  SHF.R.S32.HI R0, RZ, 0x2, R4.reuse ;  /* 0x00000002ff007819 */ /* 0x100fe20000011404 */
[----:B------:R-:W-:Y:S01]  /*1c50*/  UIADD3 UR34, UR6, 0x406, URZ ;  /* 0x0000040606227890 */ /* 0x000fe2000fffe03f */
[----:B0-----:R-:W-:Y:S01]  /*1c60*/  SHF.R.S32.HI R5, RZ, 0x1f, R4 ;  /* 0x0000001fff057819 */ /* 0x001fe20000011404 */
[----:B------:R-:W-:Y:S01]  /*1c70*/  UMOV UR33, 0x40000040 ;  /* 0x4000004000217882 */ /* 0x000fe20000000000 */
[----:B------:R-:W-:Y:S01]  /*1c80*/  UMOV UR35, 0x40000040 ;  /* 0x4000004000237882 */ /* 0x000fe20000000000 */
[----:B------:R-:W0:Y:S01]  /*1c90*/  @P2 LDC R13, c[0x0][0x44c] ;  /* 0x00011300ff0d2b82 */ /* 0x000e220000000800 */
[----:B------:R-:W-:Y:S01]  /*1ca0*/  SHF.R.S32.HI R3, RZ, 0x5, R3 ;  /* 0x00000005ff037819 */ /* 0x000fe20000011403 */
[----:B------:R-:W-:Y:S01]  /*1cb0*/  IMAD.IADD R11, R90, 0x1, -R11 ;  /* 0x000000015a0b7824 */ /* 0x000fe200078e0a0b */
[-C--:B------:R-:W-:Y:S01]  /*1cc0*/  LEA.HI R5, R5, R0.reuse, RZ, 0x3 ;  /* 0x0000000005057211 */ /* 0x080fe200078f18ff */
[----:B------:R-:W-:Y:S01]  /*1cd0*/  IMAD.MOV.U32 R12, RZ, RZ, -0x80 ;  /* 0xffffff80ff0c7424 */ /* 0x000fe200078e00ff */
[----:B------:R-:W-:Y:S01]  /*1ce0*/  LOP3.LUT R8, R8, 0x1ffffffe, RZ, 0xc0, !PT ;  /* 0x1ffffffe08087812 */ /* 0x000fe200078ec0ff */
[----:B------:R-:W-:Y:S01]  /*1cf0*/  IMAD R3, R3, 0x10, R22 ;  /* 0x0000001003037824 */ /* 0x000fe200078e0216 */
[----:B------:R-:W-:Y:S01]  /*1d00*/  LOP3.LUT R5, R5, 0xfffffff8, RZ, 0xc0, !PT ;  /* 0xfffffff805057812 */ /* 0x000fe200078ec0ff */
[----:B------:R-:W1:Y:S01]  /*1d10*/  @P2 LDC R15, c[0x0][0x450] ;  /* 0x00011400ff0f2b82 */ /* 0x000e620000000800 */
[----:B------:R-:W-:Y:S01]  /*1d20*/  LOP3.LUT R4, R4, 0x7ffffffc, RZ, 0xc0, !PT ;  /* 0x7ffffffc04047812 */ /* 0x000fe200078ec0ff */
[----:B------:R-:W-:Y:S01]  /*1d30*/  IMAD.IADD R8, R89, 0x1, -R8 ;  /* 0x0000000159087824 */ /* 0x000fe200078e0a08 */
[----:B------:R-:W-:Y:S01]  /*1d40*/  IADD3 R0, R3, R0, -R5 ;  /* 0x0000000003007210 */ /* 0x000fe20007ffe805 */
[----:B------:R-:W-:Y:S01]  /*1d50*/  IMAD R5, R23, R12, 0x80 ;  /* 0x0000008017057424 */ /* 0x000fe200078e020c */
[----:B------:R-:W-:Y:S01]  /*1d60*/  ULDC UR4, c[0x0][0x2f0] ;  /* 0x0000bc0000047ab9 */ /* 0x000fe20000000800 */
[----:B------:R-:W-:Y:S01]  /*1d70*/  IMAD.IADD R9, R9, 0x1, -R4 ;  /* 0x0000000109097824 */ /* 0x000fe200078e0a04 */
[----:B------:R-:W-:Y:S01]  /*1d80*/  CS2R R130, SRZ ;  /* 0x0000000000827805 */ /* 0x000fe2000001ff00 */
[----:B------:R-:W-:Y:S01]  /*1d90*/  IMAD R11, R11, 0x40, R0 ;  /* 0x000000400b0b7824 */ /* 0x000fe200078e0200 */
[----:B------:R-:W2:Y:S01]  /*1da0*/  LDC R3, c[0x0][0x288] ;  /* 0x0000a200ff037b82 */ /* 0x000ea20000000800 */
[----:B------:R-:W-:-:S02]  /*1db0*/  CS2R R132, SRZ ;  /* 0x0000000000847805 */ /* 0x000fc4000001ff00 */
[----:B------:R-:W-:Y:S01]  /*1dc0*/  CS2R R134, SRZ ;  /* 0x0000000000867805 */ /* 0x000fe2000001ff00 */
[----:B------:R-:W-:Y:S01]  /*1dd0*/  IMAD R8, R8, 0x8, R11 ;  /* 0x0000000808087824 */ /* 0x000fe200078e020b */
[----:B------:R-:W-:Y:S02]  /*1de0*/  CS2R R136, SRZ ;  /* 0x0000000000887805 */ /* 0x000fe4000001ff00 */
[----:B------:R-:W-:Y:S02]  /*1df0*/  CS2R R138, SRZ ;  /* 0x00000000008a7805 */ /* 0x000fe4000001ff00 */
[----:B------:R-:W-:Y:S01]  /*1e00*/  CS2R R140, SRZ ;  /* 0x00000000008c7805 */ /* 0x000fe2000001ff00 */
[----:B0-----:R-:W-:Y:S01]  /*1e10*/  @P2 IMAD.HI.U32 R0, R8, R13, RZ ;  /* 0x0000000d08002227 */ /* 0x001fe200078e00ff */
[----:B------:R-:W0:Y:S01]  /*1e20*/  S2UR UR5, SR_CgaCtaId ;  /* 0x00000000000579c3 */ /* 0x000e220000008800 */
[----:B------:R-:W-:Y:S02]  /*1e30*/  CS2R R142, SRZ ;  /* 0x00000000008e7805 */ /* 0x000fe4000001ff00 */
[----:B------:R-:W-:Y:S01]  /*1e40*/  CS2R R144, SRZ ;  /* 0x0000000000907805 */ /* 0x000fe2000001ff00 */
[----:B------:R-:W-:Y:S01]  /*1e50*/  IMAD.MOV.U32 R10, RZ, RZ, R8 ;  /* 0x000000ffff0a7224 */ /* 0x000fe200078e0008 */
[----:B------:R-:W-:-:S02]  /*1e60*/  CS2R R146, SRZ ;  /* 0x0000000000927805 */ /* 0x000fc4000001ff00 */
[----:B------:R-:W-:Y:S02]  /*1e70*/  CS2R R148, SRZ ;  /* 0x0000000000947805 */ /* 0x000fe4000001ff00 */
[----:B------:R-:W-:Y:S02]  /*1e80*/  CS2R R150, SRZ ;  /* 0x0000000000967805 */ /* 0x000fe4000001ff00 */
[----:B-1----:R-:W-:Y:S01]  /*1e90*/  @P2 SHF.R.U32.HI R10, RZ, R15, R0 ;  /* 0x0000000fff0a2219 */ /* 0x002fe20000011600 */
[----:B------:R-:W-:-:S04]  /*1ea0*/  VIADD R0, R5, 0x1 ;  /* 0x0000000105007836 */ /* 0x000fc80000000000 */
[----:B------:R-:W1:Y:S01]  /*1eb0*/  SHFL.IDX PT, R13, R10, RZ, 0x1c1f ;  /* 0x001c1fff0a0d7589 */ /* 0x000e6200000e0000 */
[C---:B------:R-:W-:Y:S02]  /*1ec0*/  IMAD R11, R9.reuse, -0x2, R0 ;  /* 0xfffffffe090b7824 */ /* 0x040fe400078e0200 */
[C---:B------:R-:W-:Y:S01]  /*1ed0*/  IMAD R0, R16.reuse, UR4, R5 ;  /* 0x0000000410007c24 */ /* 0x040fe2000f8e0205 */
[----:B------:R-:W3:Y:S01]  /*1ee0*/  SHFL.IDX PT, R10, R10, 0x1, 0x1c1f ;  /* 0x003c1f000a0a7f89 */ /* 0x000ee200000e0000 */
[----:B------:R-:W-:Y:S02]  /*1ef0*/  IMAD R12, R16, UR4, R11 ;  /* 0x00000004100c7c24 */ /* 0x000fe4000f8e020b */
[----:B------:R-:W-:Y:S02]  /*1f00*/  IMAD R5, R9, -0x2, R0 ;  /* 0xfffffffe09057824 */ /* 0x000fe400078e0200 */
[----:B--2---:R-:W-:-:S05]  /*1f10*/  IMAD.IADD R0, R12, 0x1, -R3 ;  /* 0x000000010c007824 */ /* 0x004fca00078e0a03 */
[----:B-1----:R-:W-:-:S04]  /*1f20*/  VIADDMNMX R0, R13, R0, R5, PT ;  /* 0x000000000d007246 */ /* 0x002fc80003800105 */
[C---:B------:R-:W-:Y:S02]  /*1f30*/  ISETP.GT.AND P3, PT, R0.reuse, RZ, PT ;  /* 0x000000ff0000720c */ /* 0x040fe40003f64270 */
[C---:B------:R-:W-:Y:S02]  /*1f40*/  ISETP.GT.AND P4, PT, R0.reuse, 0x1, PT ;  /* 0x000000010000780c */ /* 0x040fe40003f84270 */
[----:B------:R-:W-:Y:S02]  /*1f50*/  ISETP.GT.AND P5, PT, R0, 0x8, PT ;  /* 0x000000080000780c */ /* 0x000fe40003fa4270 */
[----:B---3--:R-:W-:Y:S01]  /*1f60*/  IADD3 R12, R10, -R3, R12 ;  /* 0x800000030a0c7210 */ /* 0x008fe20007ffe00c */
        /* <DEDUP_REMOVED lines=24> */
[----:B------:R-:W-:Y:S02]  /*20f0*/  ISETP.GT.AND P3, PT, R0, 0x9, PT ;  /* 0x000000090000780c */ /* 0x000fe40003f64270 */
[----:B------:R-:W-:-:S02]  /*2100*/  FSEL R13, R28, -INF , P5 ;  /* 0xff8000001c0d7808 */ /* 0x000fc40002800000 */
[----:B------:R-:W-:Y:S02]  /*2110*/  FMNMX.FTZ R4, R11, R25, !PT ;  /* 0x000000190b047209 */ /* 0x000fe40007810000 */
[C---:B------:R-:W-:Y:S02]  /*2120*/  ISETP.GT.AND P4, PT, R0.reuse, 0x10, PT ;  /* 0x000000100000780c */ /* 0x040fe40003f84270 */
[----:B------:R-:W-:Y:S02]  /*2130*/  FSEL R29, R29, -INF , P3 ;  /* 0xff8000001d1d7808 */ /* 0x000fe40001800000 */
[----:B------:R-:W-:Y:S02]  /*2140*/  FMNMX.FTZ R4, R13, R4, !PT ;  /* 0x000000040d047209 */ /* 0x000fe40007810000 */
        /* <DEDUP_REMOVED lines=81> */
[----:B------:R-:W-:Y:S02]  /*2660*/  FSEL R85, R85, -INF , P3 ;  /* 0xff80000055557808 */ /* 0x000fe40001800000 */
[----:B------:R-:W-:Y:S02]  /*2670*/  FMNMX.FTZ R4, R111, R4, !PT ;  /* 0x000000046f047209 */ /* 0x000fe40007810000 */
[----:B------:R-:W-:Y:S02]  /*2680*/  VIMNMX R28, R5, R12, PT ;  /* 0x0000000c051c7248 */ /* 0x000fe40003fe0100 */
[----:B------:R-:W-:Y:S02]  /*2690*/  FMNMX.FTZ R14, R85, R4, !PT ;  /* 0x00000004550e7209 */ /* 0x000fe40007810000 */
[----:B------:R-:W-:-:S02]  /*26a0*/  ISETP.GT.AND P4, PT, R28, 0x1, PT ;  /* 0x000000011c00780c */ /* 0x000fc40003f84270 */
[----:B------:R-:W-:Y:S01]  /*26b0*/  ISETP.GT.AND P5, PT, R28, 0x8, PT ;  /* 0x000000081c00780c */ /* 0x000fe20003fa4270 */
[----:B------:R-:W1:Y:S01]  /*26c0*/  SHFL.BFLY PT, R113, R14, 0x2, 0x1f ;  /* 0x0c401f000e717f89 */ /* 0x000e6200000e0000 */
[----:B------:R-:W-:Y:S02]  /*26d0*/  FSEL R36, R27, -INF , P4 ;  /* 0xff8000001b247808 */ /* 0x000fe40002000000 */
[----:B------:R-:W-:Y:S02]  /*26e0*/  FSEL R115, R30, -INF , P5 ;  /* 0xff8000001e737808 */ /* 0x000fe40002800000 */
[----:B------:R-:W-:-:S04]  /*26f0*/  ISETP.GT.AND P4, PT, R28, 0x10, PT ;  /* 0x000000101c00780c */ /* 0x000fc80003f84270 */
[----:B------:R-:W-:Y:S02]  /*2700*/  FSEL R119, R34, -INF , P4 ;  /* 0xff80000022777808 */ /* 0x000fe40002000000 */
[----:B------:R-:W-:-:S04]  /*2710*/  ISETP.GT.AND P4, PT, R28, 0x18, PT ;  /* 0x000000181c00780c */ /* 0x000fc80003f84270 */
[----:B------:R-:W-:Y:S02]  /*2720*/  FSEL R121, R38, -INF , P4 ;  /* 0xff80000026797808 */ /* 0x000fe40002000000 */
[----:B------:R-:W-:Y:S02]  /*2730*/  ISETP.GT.AND P4, PT, R28, 0x20, PT ;  /* 0x000000201c00780c */ /* 0x000fe40003f84270 */
[----:B-1----:R-:W-:-:S05]  /*2740*/  FMNMX.FTZ R113, R14, R113, !PT ;  /* 0x000000710e717209 */ /* 0x002fca0007810000 */
[----:B------:R-:W1:Y:S02]  /*2750*/  SHFL.BFLY PT, R0, R113, 0x1, 0x1f ;  /* 0x0c201f0071007f89 */ /* 0x000e6400000e0000 */
[----:B-1----:R-:W-:-:S04]  /*2760*/  FMNMX.FTZ R0, R113, R0, !PT ;  /* 0x0000000071007209 */ /* 0x002fc80007810000 */
[----:B------:R-:W-:Y:S01]  /*2770*/  FSETP.NEU.FTZ.AND P3, PT, R0, -INF , PT ;  /* 0xff8000000000780b */ /* 0x000fe20003f7d000 */
[----:B------:R-:W-:-:S05]  /*2780*/  FFMA.FTZ R4, R2, R0, -8 ;  /* 0xc100000002047423 */ /* 0x000fca0000010000 */
[----:B------:R-:W-:Y:S02]  /*2790*/  FSEL R125, R4, RZ, P3 ;  /* 0x000000ff047d7208 */ /* 0x000fe40001800000 */
[----:B------:R-:W-:-:S03]  /*27a0*/  ISETP.GT.AND P3, PT, R28, RZ, PT ;  /* 0x000000ff1c00720c */ /* 0x000fc60003f64270 */
[--C-:B------:R-:W-:Y:S01]  /*27b0*/  FFMA.FTZ R10, R2, R13, -R125.reuse ;  /* 0x0000000d020a7223 */ /* 0x100fe2000001087d */
[----:B------:R-:W-:Y:S01]  /*27c0*/  FSEL R113, R26, -INF , P3 ;  /* 0xff8000001a717808 */ /* 0x000fe20001800000 */
[--C-:B------:R-:W-:Y:S01]  /*27d0*/  FFMA.FTZ R13, R2, R33, -R125.reuse ;  /* 0x00000021020d7223 */ /* 0x100fe2000001087d */
[----:B------:R-:W-:Y:S01]  /*27e0*/  ISETP.GT.AND P3, PT, R28, 0x9, PT ;  /* 0x000000091c00780c */ /* 0x000fe20003f64270 */
[C-C-:B------:R-:W-:Y:S01]  /*27f0*/  FFMA.FTZ R15, R2.reuse, R15, -R125.reuse ;  /* 0x0000000f020f7223 */ /* 0x140fe2000001087d */
[----:B------:R-:W-:Y:S01]  /*2800*/  FMNMX.FTZ R12, R113, R36, !PT ;  /* 0x00000024710c7209 */ /* 0x000fe20007810000 */
[C-C-:B------:R-:W-:Y:S01]  /*2810*/  FFMA.FTZ R25, R2.reuse, R25, -R125.reuse ;  /* 0x0000001902197223 */ /* 0x140fe2000001087d */
[----:B------:R-:W-:Y:S01]  /*2820*/  FSEL R117, R31, -INF , P3 ;  /* 0xff8000001f757808 */ /* 0x000fe20001800000 */
[--C-:B------:R-:W-:Y:S01]  /*2830*/  FFMA.FTZ R27, R2, R45, -R125.reuse ;  /* 0x0000002d021b7223 */ /* 0x100fe2000001087d */
[----:B------:R-:W-:Y:S01]  /*2840*/  FMNMX.FTZ R12, R115, R12, !PT ;  /* 0x0000000c730c7209 */ /* 0x000fe20007810000 */
[----:B------:R1:W-:Y:S01]  /*2850*/  MUFU.EX2 R5, R25 ;  /* 0x0000001900057308 */ /* 0x0003e20000000800 */
        /* <DEDUP_REMOVED lines=9> */
[C-C-:B-1----:R-:W-:Y:S01]  /*28f0*/  FFMA.FTZ R25, R2.reuse, R41, -R125.reuse ;  /* 0x0000002902197223 */ /* 0x142fe2000001087d */
[----:B------:R-:W-:Y:S01]  /*2900*/  FMNMX.FTZ R14, R35, R14, !PT ;  /* 0x0000000e230e7209 */ /* 0x000fe20007810000 */
[C-C-:B------:R-:W-:Y:S01]  /*2910*/  FFMA.FTZ R57, R2.reuse, R57, -R125.reuse ;  /* 0x0000003902397223 */ /* 0x140fe2000001087d */
[----:B------:R-:W-:Y:S01]  /*2920*/  FSEL R39, R39, -INF , P3 ;  /* 0xff80000027277808 */ /* 0x000fe20001800000 */
[--C-:B------:R-:W-:Y:S01]  /*2930*/  FFMA.FTZ R99, R2, R99, -R125.reuse ;  /* 0x0000006302637223 */ /* 0x100fe2000001087d */
[----:B------:R-:W-:Y:S01]  /*2940*/  FMNMX.FTZ R14, R121, R14, !PT ;  /* 0x0000000e790e7209 */ /* 0x000fe20007810000 */
[----:B------:R1:W-:Y:S01]  /*2950*/  MUFU.EX2 R127, R27 ;  /* 0x0000001b007f7308 */ /* 0x0003e20000000800 */
[----:B------:R-:W-:Y:S01]  /*2960*/  ISETP.GT.AND P3, PT, R28, 0x21, PT ;  /* 0x000000211c00780c */ /* 0x000fe20003f64270 */
[--C-:B--2---:R-:W-:Y:S01]  /*2970*/  FFMA.FTZ R15, R2, R21, -R125.reuse ;  /* 0x00000015020f7223 */ /* 0x104fe2000001087d */
[----:B------:R-:W-:Y:S01]  /*2980*/  FSEL R33, R42, -INF , P4 ;  /* 0xff8000002a217808 */ /* 0x000fe20002000000 */
[C-C-:B------:R-:W-:Y:S01]  /*2990*/  FFMA.FTZ R21, R2.reuse, R37, -R125.reuse ;  /* 0x0000002502157223 */ /* 0x140fe2000001087d */
[----:B------:R-:W-:Y:S01]  /*29a0*/  FMNMX.FTZ R20, R39, R14, !PT ;  /* 0x0000000e27147209 */ /* 0x000fe20007810000 */
[--C-:B------:R-:W-:Y:S01]  /*29b0*/  FFMA.FTZ R61, R2, R61, -R125.reuse ;  /* 0x0000003d023d7223 */ /* 0x100fe2000001087d */
[----:B------:R-:W-:Y:S01]  /*29c0*/  ISETP.GT.AND P4, PT, R28, 0x28, PT ;  /* 0x000000281c00780c */ /* 0x000fe20003f84270 */
[----:B------:R2:W-:Y:S01]  /*29d0*/  MUFU.EX2 R14, R15 ;  /* 0x0000000f000e7308 */ /* 0x0005e20000000800 */
[----:B------:R-:W-:Y:S01]  /*29e0*/  FSEL R43, R43, -INF , P3 ;  /* 0xff8000002b2b7808 */ /* 0x000fe20001800000 */
[C-C-:B-1----:R-:W-:Y:S01]  /*29f0*/  FFMA.FTZ R27, R2.reuse, R49, -R125.reuse ;  /* 0x00000031021b7223 */ /* 0x142fe2000001087d */
[----:B------:R-:W-:Y:S01]  /*2a00*/  FMNMX.FTZ R20, R33, R20, !PT ;  /* 0x0000001421147209 */ /* 0x000fe20007810000 */
[--C-:B------:R-:W-:Y:S01]  /*2a10*/  FFMA.FTZ R103, R2, R103, -R125.reuse ;  /* 0x0000006702677223 */ /* 0x100fe2000001087d */
[----:B------:R-:W-:Y:S01]  /*2a20*/  ISETP.GT.AND P3, PT, R28, 0x29, PT ;  /* 0x000000291c00780c */ /* 0x000fe20003f64270 */
[--C-:B------:R-:W-:Y:S01]  /*2a30*/  FFMA.FTZ R101, R2, R101, -R125.reuse ;  /* 0x0000006502657223 */ /* 0x100fe2000001087d */
[----:B------:R-:W-:Y:S01]  /*2a40*/  FSEL R123, R46, -INF , P4 ;  /* 0xff8000002e7b7808 */ /* 0x000fe20002000000 */
[----:B------:R-:W-:Y:S01]  /*2a50*/  MUFU.EX2 R129, R29 ;  /* 0x0000001d00817308 */ /* 0x000fe20000000800 */
[----:B------:R-:W-:Y:S01]  /*2a60*/  FMNMX.FTZ R20, R43, R20, !PT ;  /* 0x000000142b147209 */ /* 0x000fe20007810000 */
[--C-:B--2---:R-:W-:Y:S01]  /*2a70*/  FFMA.FTZ R15, R2, R89, -R125.reuse ;  /* 0x00000059020f7223 */ /* 0x104fe2000001087d */
[----:B------:R-:W-:Y:S01]  /*2a80*/  ISETP.GT.AND P4, PT, R28, 0x30, PT ;  /* 0x000000301c00780c */ /* 0x000fe20003f84270 */
[C-C-:B------:R-:W-:Y:S01]  /*2a90*/  FFMA.FTZ R69, R2.reuse, R69, -R125.reuse ;  /* 0x0000004502457223 */ /* 0x140fe2000001087d */
[----:B------:R-:W-:Y:S01]  /*2aa0*/  FSEL R47, R47, -INF , P3 ;  /* 0xff8000002f2f7808 */ /* 0x000fe20001800000 */
[--C-:B------:R-:W-:Y:S01]  /*2ab0*/  FFMA.FTZ R65, R2, R65, -R125.reuse ;  /* 0x0000004102417223 */ /* 0x100fe2000001087d */
[----:B------:R-:W-:Y:S01]  /*2ac0*/  FMNMX.FTZ R20, R123, R20, !PT ;  /* 0x000000147b147209 */ /* 0x000fe20007810000 */
[----:B------:R-:W-:Y:S01]  /*2ad0*/  MUFU.EX2 R4, R4 ;  /* 0x0000000400047308 */ /* 0x000fe20000000800 */
[----:B------:R-:W-:Y:S01]  /*2ae0*/  ISETP.GT.AND P3, PT, R28, 0x31, PT ;  /* 0x000000311c00780c */ /* 0x000fe20003f64270 */
[--C-:B------:R-:W-:Y:S01]  /*2af0*/  FFMA.FTZ R107, R2, R107, -R125.reuse ;  /* 0x0000006b026b7223 */ /* 0x100fe2000001087d */
[----:B------:R-:W-:Y:S01]  /*2b00*/  FSEL R37, R50, -INF , P4 ;  /* 0xff80000032257808 */ /* 0x000fe20002000000 */
[C-C-:B------:R-:W-:Y:S01]  /*2b10*/  FFMA.FTZ R32, R2.reuse, R77, -R125.reuse ;  /* 0x0000004d02207223 */ /* 0x140fe2000001087d */
[----:B------:R-:W-:Y:S01]  /*2b20*/  FMNMX.FTZ R24, R47, R20, !PT ;  /* 0x000000142f187209 */ /* 0x000fe20007810000 */
[--C-:B------:R-:W-:Y:S01]  /*2b30*/  FFMA.FTZ R105, R2, R105, -R125.reuse ;  /* 0x0000006902697223 */ /* 0x100fe2000001087d */
[----:B------:R-:W-:Y:S01]  /*2b40*/  ISETP.GT.AND P4, PT, R28, 0x38, PT ;  /* 0x000000381c00780c */ /* 0x000fe20003f84270 */
[----:B------:R1:W-:Y:S01]  /*2b50*/  MUFU.EX2 R20, R15 ;  /* 0x0000000f00147308 */ /* 0x0003e20000000800 */
[----:B------:R-:W-:Y:S01]  /*2b60*/  FSEL R51, R51, -INF , P3 ;  /* 0xff80000033337808 */ /* 0x000fe20001800000 */
[C-C-:B------:R-:W-:Y:S01]  /*2b70*/  FFMA.FTZ R73, R2.reuse, R73, -R125.reuse ;  /* 0x0000004902497223 */ /* 0x140fe2000001087d */
[----:B------:R-:W-:Y:S01]  /*2b80*/  FMNMX.FTZ R24, R37, R24, !PT ;  /* 0x0000001825187209 */ /* 0x000fe20007810000 */
[----:B------:R-:W-:Y:S01]  /*2b90*/  FFMA.FTZ R31, R2, R81, -R125 ;  /* 0x00000051021f7223 */ /* 0x000fe2000001087d */
[----:B------:R-:W-:-:S02]  /*2ba0*/  ISETP.GT.AND P3, PT, R28, 0x39, PT ;  /* 0x000000391c00780c */ /* 0x000fc40003f64270 */
[----:B------:R-:W-:Y:S02]  /*2bb0*/  CS2R R76, SRZ ;  /* 0x00000000004c7805 */ /* 0x000fe4000001ff00 */
[----:B------:R-:W-:Y:S01]  /*2bc0*/  FSEL R89, R54, -INF , P4 ;  /* 0xff80000036597808 */ /* 0x000fe20002000000 */
[----:B------:R-:W-:Y:S01]  /*2bd0*/  MUFU.EX2 R10, R10 ;  /* 0x0000000a000a7308 */ /* 0x000fe20000000800 */
[----:B------:R-:W-:Y:S01]  /*2be0*/  FMNMX.FTZ R24, R51, R24, !PT ;  /* 0x0000001833187209 */ /* 0x000fe20007810000 */
[----:B-1----:R-:W-:Y:S01]  /*2bf0*/  FFMA.FTZ R15, R2, R91, -R125 ;  /* 0x0000005b020f7223 */ /* 0x002fe2000001087d */
[----:B------:R-:W-:Y:S02]  /*2c00*/  ISETP.GT.AND P4, PT, R28, 0x40, PT ;  /* 0x000000401c00780c */ /* 0x000fe40003f84270 */
[----:B------:R-:W-:Y:S02]  /*2c10*/  CS2R R80, SRZ ;  /* 0x0000000000507805 */ /* 0x000fe4000001ff00 */
[----:B------:R-:W-:-:S02]  /*2c20*/  FSEL R55, R55, -INF , P3 ;  /* 0xff80000037377808 */ /* 0x000fc40001800000 */
[----:B------:R-:W-:Y:S01]  /*2c30*/  FMNMX.FTZ R24, R89, R24, !PT ;  /* 0x0000001859187209 */ /* 0x000fe20007810000 */
[----:B------:R-:W1:Y:S01]  /*2c40*/  MUFU.EX2 R11, R11 ;  /* 0x0000000b000b7308 */ /* 0x000e620000000800 */
[----:B------:R-:W-:Y:S02]  /*2c50*/  ISETP.GT.AND P3, PT, R28, 0x41, PT ;  /* 0x000000411c00780c */ /* 0x000fe40003f64270 */
[----:B------:R-:W-:Y:S02]  /*2c60*/  FSEL R41, R58, -INF , P4 ;  /* 0xff8000003a297808 */ /* 0x000fe40002000000 */
[----:B------:R-:W-:Y:S02]  /*2c70*/  FMNMX.FTZ R26, R55, R24, !PT ;  /* 0x00000018371a7209 */ /* 0x000fe40007810000 */
[----:B------:R-:W-:Y:S01]  /*2c80*/  ISETP.GT.AND P4, PT, R28, 0x48, PT ;  /* 0x000000481c00780c */ /* 0x000fe20003f84270 */
[----:B------:R2:W-:Y:S01]  /*2c90*/  MUFU.EX2 R24, R15 ;  /* 0x0000000f00187308 */ /* 0x0005e20000000800 */
[----:B------:R-:W-:-:S02]  /*2ca0*/  FSEL R59, R59, -INF , P3 ;  /* 0xff8000003b3b7808 */ /* 0x000fc40001800000 */
[----:B------:R-:W-:Y:S02]  /*2cb0*/  FMNMX.FTZ R26, R41, R26, !PT ;  /* 0x0000001a291a7209 */ /* 0x000fe40007810000 */
[----:B------:R-:W-:Y:S02]  /*2cc0*/  ISETP.GT.AND P3, PT, R28, 0x49, PT ;  /* 0x000000491c00780c */ /* 0x000fe40003f64270 */
[----:B------:R-:W-:Y:S01]  /*2cd0*/  FSEL R91, R62, -INF , P4 ;  /* 0xff8000003e5b7808 */ /* 0x000fe20002000000 */
[----:B------:R-:W-:Y:S01]  /*2ce0*/  MUFU.EX2 R13, R13 ;  /* 0x0000000d000d7308 */ /* 0x000fe20000000800 */
[----:B------:R-:W-:Y:S01]  /*2cf0*/  FMNMX.FTZ R26, R59, R26, !PT ;  /* 0x0000001a3b1a7209 */ /* 0x000fe20007810000 */
[----:B--2---:R-:W-:Y:S01]  /*2d00*/  FFMA.FTZ R15, R2, R93, -R125 ;  /* 0x0000005d020f7223 */ /* 0x004fe2000001087d */
[----:B------:R-:W-:Y:S02]  /*2d10*/  ISETP.GT.AND P4, PT, R28, 0x50, PT ;  /* 0x000000501c00780c */ /* 0x000fe40003f84270 */
[----:B------:R-:W-:-:S02]  /*2d20*/  FSEL R63, R63, -INF , P3 ;  /* 0xff8000003f3f7808 */ /* 0x000fc40001800000 */
[----:B------:R-:W-:Y:S01]  /*2d30*/  FMNMX.FTZ R26, R91, R26, !PT ;  /* 0x0000001a5b1a7209 */ /* 0x000fe20007810000 */
[----:B------:R-:W2:Y:S01]  /*2d40*/  MUFU.EX2 R21, R21 ;  /* 0x0000001500157308 */ /* 0x000ea20000000800 */
        /* <DEDUP_REMOVED lines=11> */
[----:B---3--:R-:W-:Y:S01]  /*2e00*/  FFMA.FTZ R15, R2, R95, -R125 ;  /* 0x0000005f020f7223 */ /* 0x008fe2000001087d */
[----:B------:R-:W-:Y:S02]  /*2e10*/  ISETP.GT.AND P4, PT, R28, 0x60, PT ;  /* 0x000000601c00780c */ /* 0x000fe40003f84270 */
[----:B------:R-:W-:-:S02]  /*2e20*/  FSEL R71, R71, -INF , P3 ;  /* 0xff80000047477808 */ /* 0x000fc40001800000 */
[----:B------:R-:W-:Y:S01]  /*2e30*/  FMNMX.FTZ R30, R93, R30, !PT ;  /* 0x0000001e5d1e7209 */ /* 0x000fe20007810000 */
[----:B------:R3:W4:Y:S01]  /*2e40*/  MUFU.EX2 R34, R15 ;  /* 0x0000000f00227308 */ /* 0x0007220000000800 */
[----:B------:R-:W-:Y:S02]  /*2e50*/  ISETP.GT.AND P3, PT, R28, 0x61, PT ;  /* 0x000000611c00780c */ /* 0x000fe40003f64270 */
[----:B------:R-:W-:Y:S02]  /*2e60*/  FSEL R49, R74, -INF , P4 ;  /* 0xff8000004a317808 */ /* 0x000fe40002000000 */
[----:B------:R-:W-:Y:S02]  /*2e70*/  FMNMX.FTZ R30, R71, R30, !PT ;  /* 0x0000001e471e7209 */ /* 0x000fe40007810000 */
[----:B------:R-:W-:Y:S01]  /*2e80*/  ISETP.GT.AND P4, PT, R28, 0x68, PT ;  /* 0x000000681c00780c */ /* 0x000fe20003f84270 */
[----:B------:R-:W5:Y:S01]  /*2e90*/  MUFU.EX2 R27, R27 ;  /* 0x0000001b001b7308 */ /* 0x000f620000000800 */
[----:B------:R-:W-:Y:S01]  /*2ea0*/  FSEL R75, R75, -INF , P3 ;  /* 0xff8000004b4b7808 */ /* 0x000fe20001800000 */
[----:B---3--:R-:W-:Y:S01]  /*2eb0*/  FFMA.FTZ R15, R2, R97, -R125 ;  /* 0x00000061020f7223 */ /* 0x008fe2000001087d */
[----:B------:R-:W-:-:S02]  /*2ec0*/  FMNMX.FTZ R30, R49, R30, !PT ;  /* 0x0000001e311e7209 */ /* 0x000fc40007810000 */
[----:B------:R-:W-:Y:S02]  /*2ed0*/  ISETP.GT.AND P3, PT, R28, 0x69, PT ;  /* 0x000000691c00780c */ /* 0x000fe40003f64270 */
[----:B------:R-:W-:Y:S01]  /*2ee0*/  FSEL R95, R78, -INF , P4 ;  /* 0xff8000004e5f7808 */ /* 0x000fe20002000000 */
[----:B------:R3:W-:Y:S01]  /*2ef0*/  MUFU.EX2 R220, R15 ;  /* 0x0000000f00dc7308 */ /* 0x0007e20000000800 */
[----:B------:R-:W-:Y:S02]  /*2f00*/  FMNMX.FTZ R30, R75, R30, !PT ;  /* 0x0000001e4b1e7209 */ /* 0x000fe40007810000 */
[C---:B------:R-:W-:Y:S02]  /*2f10*/  ISETP.GT.AND P4, PT, R28.reuse, 0x70, PT ;  /* 0x000000701c00780c */ /* 0x040fe40003f84270 */
[----:B------:R-:W-:Y:S02]  /*2f20*/  FSEL R79, R79, -INF , P3 ;  /* 0xff8000004f4f7808 */ /* 0x000fe40001800000 */
[----:B------:R-:W-:Y:S01]  /*2f30*/  FMNMX.FTZ R30, R95, R30, !PT ;  /* 0x0000001e5f1e7209 */ /* 0x000fe20007810000 */
[----:B------:R-:W-:Y:S01]  /*2f40*/  MUFU.EX2 R57, R57 ;  /* 0x0000003900397308 */ /* 0x000fe20000000800 */
[----:B------:R-:W-:-:S02]  /*2f50*/  ISETP.GT.AND P3, PT, R28, 0x71, PT ;  /* 0x000000711c00780c */ /* 0x000fc40003f64270 */
[----:B------:R-:W-:Y:S02]  /*2f60*/  FSEL R53, R82, -INF , P4 ;  /* 0xff80000052357808 */ /* 0x000fe40002000000 */
[----:B------:R-:W-:Y:S02]  /*2f70*/  FMNMX.FTZ R30, R79, R30, !PT ;  /* 0x0000001e4f1e7209 */ /* 0x000fe40007810000 */
[C---:B------:R-:W-:Y:S01]  /*2f80*/  ISETP.GT.AND P4, PT, R28.reuse, 0x78, PT ;  /* 0x000000781c00780c */ /* 0x040fe20003f84270 */
[----:B------:R-:W-:Y:S01]  /*2f90*/  MUFU.EX2 R99, R99 ;  /* 0x0000006300637308 */ /* 0x000fe20000000800 */
[----:B------:R-:W-:Y:S02]  /*2fa0*/  FSEL R83, R83, -INF , P3 ;  /* 0xff80000053537808 */ /* 0x000fe40001800000 */
[----:B------:R-:W-:Y:S02]  /*2fb0*/  FMNMX.FTZ R30, R53, R30, !PT ;  /* 0x0000001e351e7209 */ /* 0x000fe40007810000 */
[----:B------:R-:W-:Y:S01]  /*2fc0*/  ISETP.GT.AND P3, PT, R28, 0x79, PT ;  /* 0x000000791c00780c */ /* 0x000fe20003f64270 */
[----:B------:R-:W-:Y:S01]  /*2fd0*/  FFMA.FTZ R28, R2, R109, -R125 ;  /* 0x0000006d021c7223 */ /* 0x000fe2000001087d */
[----:B------:R-:W-:Y:S01]  /*2fe0*/  FSEL R97, R86, -INF , P4 ;  /* 0xff80000056617808 */ /* 0x000fe20002000000 */
[----:B------:R-:W-:Y:S01]  /*2ff0*/  MUFU.EX2 R38, R61 ;  /* 0x0000003d00267308 */ /* 0x000fe20000000800 */
[----:B------:R-:W-:-:S02]  /*3000*/  FMNMX.FTZ R30, R83, R30, !PT ;  /* 0x0000001e531e7209 */ /* 0x000fc40007810000 */
[----:B------:R-:W-:Y:S02]  /*3010*/  CS2R R108, SRZ ;  /* 0x00000000006c7805 */ /* 0x000fe4000001ff00 */
[----:B------:R-:W-:Y:S02]  /*3020*/  FSEL R87, R87, -INF , P3 ;  /* 0xff80000057577808 */ /* 0x000fe40001800000 */
[----:B------:R-:W-:Y:S02]  /*3030*/  FMNMX.FTZ R30, R97, R30, !PT ;  /* 0x0000001e611e7209 */ /* 0x000fe40007810000 */
[----:B-1----:R-:W-:Y:S01]  /*3040*/  F2FP.SATFINITE.E4M3.F32.PACK_AB_MERGE_C R228, R11, R10, RZ ;  /* 0x0000000a0be4723e */ /* 0x002fe200048070ff */
[----:B------:R-:W-:Y:S01]  /*3050*/  MUFU.EX2 R103, R103 ;  /* 0x0000006700677308 */ /* 0x000fe20000000800 */
[----:B------:R-:W-:Y:S02]  /*3060*/  FMNMX.FTZ R30, R87, R30, !PT ;  /* 0x0000001e571e7209 */ /* 0x000fe40007810000 */
[----:B--2---:R-:W-:-:S02]  /*3070*/  F2FP.SATFINITE.E4M3.F32.PACK_AB_MERGE_C R230, R21, R14, RZ ;  /* 0x0000000e15e6723e */ /* 0x004fc400048070ff */
[----:B------:R-:W-:Y:S01]  /*3080*/  F2FP.SATFINITE.E4M3.F32.PACK_AB_MERGE_C R228, R5, R4, R228 ;  /* 0x0000000405e4723e */ /* 0x000fe200048070e4 */
[----:B---3--:R-:W1:Y:S01]  /*3090*/  SHFL.BFLY PT, R15, R30, 0x2, 0x1f ;  /* 0x0c401f001e0f7f89 */ /* 0x008e6200000e0000 */
[----:B------:R-:W-:Y:S01]  /*30a0*/  F2FP.SATFINITE.E4M3.F32.PACK_AB_MERGE_C R230, R13, R12, R230 ;  /* 0x0000000c0de6723e */ /* 0x000fe200048070e6 */
[----:B------:R-:W2:Y:S01]  /*30b0*/  MUFU.EX2 R42, R69 ;  /* 0x00000045002a7308 */ /* 0x000ea20000000800 */
[----:B----4-:R-:W-:Y:S02]  /*30c0*/  F2FP.SATFINITE.E4M3.F32.PACK_AB_MERGE_C R226, R129, R34, RZ ;  /* 0x0000002281e2723e */ /* 0x010fe400048070ff */
[----:B------:R-:W-:Y:S02]  /*30d0*/  F2FP.SATFINITE.E4M3.F32.PACK_AB_MERGE_C R224, R127, R24, RZ ;  /* 0x000000187fe0723e */ /* 0x000fe400048070ff */
[----:B-----5:R-:W-:Y:S02]  /*30e0*/  F2FP.SATFINITE.E4M3.F32.PACK_AB_MERGE_C R226, R27, R26, R226 ;  /* 0x0000001a1be2723e */ /* 0x020fe400048070e2 */
[----:B------:R-:W-:Y:S01]  /*30f0*/  F2FP.SATFINITE.E4M3.F32.PACK_AB_MERGE_C R224, R25, R20, R224 ;  /* 0x0000001419e0723e */ /* 0x000fe200048070e0 */
[----:B------:R-:W-:Y:S08]  /*3100*/  MUFU.EX2 R101, R101 ;  /* 0x0000006500657308 */ /* 0x000ff00000000800 */
[----:B------:R-:W3:Y:S01]  /*3110*/  MUFU.EX2 R40, R65 ;  /* 0x0000004100287308 */ /* 0x000ee20000000800 */
[----:B--2---:R-:W-:-:S02]  /*3120*/  F2FP.SATFINITE.E4M3.F32.PACK_AB_MERGE_C R222, R42, R103, RZ ;  /* 0x000000672ade723e */ /* 0x004fc400048070ff */
[----:B-1----:R-:W-:-:S05]  /*3130*/  FMNMX.FTZ R29, R30, R15, !PT ;  /* 0x0000000f1e1d7209 */ /* 0x002fca0007810000 */
[----:B------:R-:W-:Y:S01]  /*3140*/  MUFU.EX2 R107, R107 ;  /* 0x0000006b006b7308 */ /* 0x000fe20000000800 */
[----:B------:R-:W1:Y:S07]  /*3150*/  SHFL.BFLY PT, R30, R29, 0x1, 0x1f ;  /* 0x0c201f001d1e7f89 */ /* 0x000e6e00000e0000 */
[----:B------:R-:W-:Y:S01]  /*3160*/  MUFU.EX2 R32, R32 ;  /* 0x0000002000207308 */ /* 0x000fe20000000800 */
[----:B---3--:R-:W-:-:S07]  /*3170*/  F2FP.SATFINITE.E4M3.F32.PACK_AB_MERGE_C R222, R40, R101, R222 ;  /* 0x0000006528de723e */ /* 0x008fce00048070de */
[----:B------:R-:W-:Y:S08]  /*3180*/  MUFU.EX2 R105, R105 ;  /* 0x0000006900697308 */ /* 0x000ff00000000800 */
[----:B------:R2:W-:Y:S01]  /*3190*/  MUFU.EX2 R44, R73 ;  /* 0x00000049002c7308 */ /* 0x0005e20000000800 */
[----:B-1----:R-:W-:Y:S01]  /*31a0*/  FMNMX.FTZ R15, R29, R30, !PT ;  /* 0x0000001e1d0f7209 */ /* 0x002fe20007810000 */
[C-C-:B------:R-:W-:Y:S01]  /*31b0*/  FFMA.FTZ R29, R2.reuse, R111, -R125.reuse ;  /* 0x0000006f021d7223 */ /* 0x140fe2000001087d */
[----:B------:R-:W-:Y:S01]  /*31c0*/  FFMA.FTZ R30, R2, R85, -R125 ;  /* 0x00000055021e7223 */ /* 0x000fe2000001087d */
[----:B------:R-:W-:-:S02]  /*31d0*/  CS2R R84, SRZ ;  /* 0x0000000000547805 */ /* 0x000fc4000001ff00 */
[----:B------:R-:W-:Y:S01]  /*31e0*/  FSETP.NEU.FTZ.AND P3, PT, R15, -INF , PT ;  /* 0xff8000000f00780b */ /* 0x000fe20003f7d000 */
[----:B------:R-:W-:Y:S01]  /*31f0*/  FFMA.FTZ R46, R2, R15, -8 ;  /* 0xc1000000022e7423 */ /* 0x000fe2000001000f */
[----:B------:R-:W-:Y:S01]  /*3200*/  MUFU.EX2 R28, R28 ;  /* 0x0000001c001c7308 */ /* 0x000fe20000000800 */
[----:B--2---:R-:W-:Y:S02]  /*3210*/  CS2R R72, SRZ ;  /* 0x0000000000487805 */ /* 0x004fe4000001ff00 */
[----:B------:R-:W-:Y:S02]  /*3220*/  CS2R R110, SRZ ;  /* 0x00000000006e7805 */ /* 0x000fe4000001ff00 */
[----:B------:R-:W-:Y:S02]  /*3230*/  CS2R R124, SRZ ;  /* 0x00000000007c7805 */ /* 0x000fe4000001ff00 */
[----:B------:R-:W-:Y:S01]  /*3240*/  FSEL R46, R46, RZ, P3 ;  /* 0x000000ff2e2e7208 */ /* 0x000fe20001800000 */
[----:B------:R-:W-:Y:S04]  /*3250*/  MUFU.EX2 R29, R29 ;  /* 0x0000001d001d7308 */ /* 0x000fe80000000800 */
[C-C-:B------:R-:W-:Y:S01]  /*3260*/  FFMA.FTZ R113, R2.reuse, R113, -R46.reuse ;  /* 0x0000007102717223 */ /* 0x140fe2000001082e */
[C-C-:B------:R-:W-:Y:S01]  /*3270*/  FFMA.FTZ R36, R2.reuse, R36, -R46.reuse ;  /* 0x0000002402247223 */ /* 0x140fe2000001082e */
[C-C-:B------:R-:W-:Y:S01]  /*3280*/  FFMA.FTZ R115, R2.reuse, R115, -R46.reuse ;  /* 0x0000007302737223 */ /* 0x140fe2000001082e */
[C-C-:B------:R-:W-:Y:S01]  /*3290*/  FFMA.FTZ R33, R2.reuse, R33, -R46.reuse ;  /* 0x0000002102217223 */ /* 0x140fe2000001082e */
[C-C-:B------:R-:W-:Y:S01]  /*32a0*/  FFMA.FTZ R117, R2.reuse, R117, -R46.reuse ;  /* 0x0000007502757223 */ /* 0x140fe2000001082e */
[C-C-:B------:R-:W-:Y:S01]  /*32b0*/  FFMA.FTZ R119, R2.reuse, R119, -R46.reuse ;  /* 0x0000007702777223 */ /* 0x140fe2000001082e */
[C-C-:B------:R-:W-:Y:S01]  /*32c0*/  FFMA.FTZ R35, R2.reuse, R35, -R46.reuse ;  /* 0x0000002302237223 */ /* 0x140fe2000001082e */
        /* <DEDUP_REMOVED lines=8> */
[----:B------:R-:W1:Y:S01]  /*3350*/  MUFU.EX2 R36, R36 ;  /* 0x0000002400247308 */ /* 0x000e620000000800 */
        /* <DEDUP_REMOVED lines=14> */
[C---:B------:R-:W-:Y:S01]  /*3440*/  FFMA.FTZ R79, R2.reuse, R79, -R46 ;  /* 0x0000004f024f7223 */ /* 0x040fe2000001082e */
[----:B------:R2:W-:Y:S01]  /*3450*/  MUFU.EX2 R54, R33 ;  /* 0x0000002100367308 */ /* 0x0005e20000000800 */
[----:B-1----:R-:W-:Y:S01]  /*3460*/  FADD.FTZ R66, R113, R36 ;  /* 0x0000002471427221 */ /* 0x002fe20000010000 */
[C-C-:B------:R-:W-:Y:S01]  /*3470*/  FFMA.FTZ R53, R2.reuse, R53, -R46.reuse ;  /* 0x0000003502357223 */ /* 0x140fe2000001082e */
[C-C-:B------:R-:W-:Y:S01]  /*3480*/  FFMA.FTZ R83, R2.reuse, R83, -R46.reuse ;  /* 0x0000005302537223 */ /* 0x140fe2000001082e */
[C-C-:B------:R-:W-:Y:S01]  /*3490*/  FFMA.FTZ R97, R2.reuse, R97, -R46.reuse ;  /* 0x0000006102617223 */ /* 0x140fe2000001082e */
[----:B------:R-:W-:Y:S01]  /*34a0*/  FFMA.FTZ R46, R2, R87, -R46 ;  /* 0x00000057022e7223 */ /* 0x000fe2000001082e */
[----:B------:R-:W-:-:S02]  /*34b0*/  CS2R R86, SRZ ;  /* 0x0000000000567805 */ /* 0x000fc4000001ff00 */
[----:B------:R1:W3:Y:S01]  /*34c0*/  MUFU.EX2 R48, R117 ;  /* 0x0000007500307308 */ /* 0x0002e20000000800 */
[----:B--2---:R-:W-:-:S04]  /*34d0*/  IMAD.U32 R33, RZ, RZ, UR36 ;  /* 0x00000024ff217e24 */ /* 0x004fc8000f8e00ff */
[----:B------:R-:W-:-:S03]  /*34e0*/  @!P0 VIADD R33, R33, 0x38840 ;  /* 0x0003884021218836 */ /* 0x000fc60000000000 */
[----:B------:R2:W-:Y:S01]  /*34f0*/  MUFU.EX2 R50, R35 ;  /* 0x0000002300327308 */ /* 0x0005e20000000800 */
[----:B-1----:R-:W-:Y:S02]  /*3500*/  CS2R R116, SRZ ;  /* 0x0000000000747805 */ /* 0x002fe4000001ff00 */
[----:B------:R-:W-:-:S04]  /*3510*/  @!P0 PRMT R33, RZ, 0x654, R33 ;  /* 0x00000654ff218816 */ /* 0x000fc80000000021 */
[----:B------:R1:W-:Y:S01]  /*3520*/  @!P0 SYNCS.ARRIVE.TRANS64.RED.A1T0 RZ, [R33+URZ], RZ ;  /* 0x000000ff21ff89a7 */ /* 0x0003e2000810043f */
[----:B------:R-:W4:Y:S01]  /*3530*/  MUFU.EX2 R119, R119 ;  /* 0x0000007700777308 */ /* 0x000f220000000800 */
[----:B--2---:R-:W-:Y:S01]  /*3540*/  FADD.FTZ R35, R4, R5 ;  /* 0x0000000504237221 */ /* 0x004fe20000010000 */
[----:B---3--:R-:W-:-:S03]  /*3550*/  F2FP.SATFINITE.E4M3.F32.PACK_AB_MERGE_C R229, R48, R115, RZ ;  /* 0x0000007330e5723e */ /* 0x008fc600048070ff */
[----:B------:R-:W-:Y:S01]  /*3560*/  FADD.FTZ R64, R10, R35 ;  /* 0x000000230a407221 */ /* 0x000fe20000010000 */
[----:B-1----:R-:W-:Y:S01]  /*3570*/  FADD.FTZ R33, R115, R66 ;  /* 0x0000004273217221 */ /* 0x002fe20000010000 */
[----:B------:R-:W-:Y:S01]  /*3580*/  F2FP.SATFINITE.E4M3.F32.PACK_AB_MERGE_C R229, R36, R113, R229 ;  /* 0x0000007124e5723e */ /* 0x000fe200048070e5 */
[----:B------:R-:W1:Y:S01]  /*3590*/  MUFU.EX2 R121, R121 ;  /* 0x0000007900797308 */ /* 0x000e620000000800 */
[----:B------:R-:W-:Y:S01]  /*35a0*/  FADD.FTZ R35, R11, R64 ;  /* 0x000000400b237221 */ /* 0x000fe20000010000 */
[----:B------:R-:W-:Y:S01]  /*35b0*/  FADD.FTZ R66, R48, R33 ;  /* 0x0000002130427221 */ /* 0x000fe20000010000 */
[----:B------:R-:W-:Y:S02]  /*35c0*/  CS2R R112, SRZ ;  /* 0x0000000000707805 */ /* 0x000fe4000001ff00 */
[----:B------:R-:W-:Y:S01]  /*35d0*/  CS2R R114, SRZ ;  /* 0x0000000000727805 */ /* 0x000fe2000001ff00 */
[----:B------:R-:W-:Y:S02]  /*35e0*/  FADD.FTZ R68, R12, R35 ;  /* 0x000000230c447221 */ /* 0x000fe40000010000 */
[----:B------:R-:W2:Y:S02]  /*35f0*/  MUFU.EX2 R52, R39 ;  /* 0x0000002700347308 */ /* 0x000ea40000000800 */
[----:B------:R-:W-:Y:S01]  /*3600*/  FADD.FTZ R35, R13, R68 ;  /* 0x000000440d237221 */ /* 0x000fe20000010000 */
[----:B----4-:R-:W-:Y:S01]  /*3610*/  FADD.FTZ R33, R119, R66 ;  /* 0x0000004277217221 */ /* 0x010fe20000010000 */
[----:B------:R-:W3:Y:S02]  /*3620*/  @P2 LDC R13, c[0x0][0x44c] ;  /* 0x00011300ff0d2b82 */ /* 0x000ee40000000800 */
[----:B------:R-:W-:Y:S01]  /*3630*/  FADD.FTZ R66, R14, R35 ;  /* 0x000000230e427221 */ /* 0x000fe20000010000 */
[----:B------:R-:W-:Y:S01]  /*3640*/  FADD.FTZ R68, R50, R33 ;  /* 0x0000002132447221 */ /* 0x000fe20000010000 */
[----:B------:R-:W4:Y:S02]  /*3650*/  MUFU.EX2 R43, R43 ;  /* 0x0000002b002b7308 */ /* 0x000f240000000800 */
[----:B------:R-:W-:Y:S01]  /*3660*/  FADD.FTZ R35, R21, R66 ;  /* 0x0000004215237221 */ /* 0x000fe20000010000 */
[----:B-1----:R-:W-:-:S03]  /*3670*/  FADD.FTZ R33, R121, R68 ;  /* 0x0000004479217221 */ /* 0x002fc60000010000 */
[----:B------:R-:W-:Y:S02]  /*3680*/  FADD.FTZ R68, R20, R35 ;  /* 0x0000002314447221 */ /* 0x000fe40000010000 */
[----:B------:R-:W1:Y:S01]  /*3690*/  MUFU.EX2 R123, R123 ;  /* 0x0000007b007b7308 */ /* 0x000e620000000800 */
[C---:B--2---:R-:W-:Y:S01]  /*36a0*/  FADD.FTZ R33, R52.reuse, R33 ;  /* 0x0000002134217221 */ /* 0x044fe20000010000 */
[----:B------:R-:W-:Y:S01]  /*36b0*/  FADD.FTZ R35, R25, R68 ;  /* 0x0000004419237221 */ /* 0x000fe20000010000 */
[----:B------:R-:W-:Y:S02]  /*36c0*/  F2FP.SATFINITE.E4M3.F32.PACK_AB_MERGE_C R231, R52, R121, RZ ;  /* 0x0000007934e7723e */ /* 0x000fe400048070ff */
[----:B------:R-:W-:Y:S01]  /*36d0*/  CS2R R120, SRZ ;  /* 0x0000000000787805 */ /* 0x000fe2000001ff00 */
[----:B------:R-:W-:Y:S01]  /*36e0*/  FADD.FTZ R68, R54, R33 ;  /* 0x0000002136447221 */ /* 0x000fe20000010000 */
[----:B------:R-:W-:Y:S01]  /*36f0*/  FADD.FTZ R70, R24, R35 ;  /* 0x0000002318467221 */ /* 0x000fe20000010000 */
[----:B------:R-:W-:Y:S01]  /*3700*/  F2FP.SATFINITE.E4M3.F32.PACK_AB_MERGE_C R231, R50, R119, R231 ;  /* 0x0000007732e7723e */ /* 0x000fe200048070e7 */
[----:B------:R-:W2:Y:S01]  /*3710*/  MUFU.EX2 R56, R47 ;  /* 0x0000002f00387308 */ /* 0x000ea20000000800 */
[----:B----4-:R-:W-:Y:S01]  /*3720*/  FADD.FTZ R68, R43, R68 ;  /* 0x000000442b447221 */ /* 0x010fe20000010000 */
[----:B------:R-:W-:Y:S01]  /*3730*/  FADD.FTZ R33, R127, R70 ;  /* 0x000000467f217221 */ /* 0x000fe20000010000 */
[----:B------:R-:W-:-:S02]  /*3740*/  CS2R R24, SRZ ;  /* 0x0000000000187805 */ /* 0x000fc4000001ff00 */
[----:B------:R-:W-:Y:S02]  /*3750*/  CS2R R118, SRZ ;  /* 0x0000000000767805 */ /* 0x000fe4000001ff00 */
[----:B------:R-:W-:Y:S01]  /*3760*/  CS2R R126, SRZ ;  /* 0x00000000007e7805 */ /* 0x000fe2000001ff00 */
[----:B------:R-:W-:Y:S01]  /*3770*/  FADD.FTZ R14, R26, R33 ;  /* 0x000000211a0e7221 */ /* 0x000fe20000010000 */
[----:B------:R-:W4:Y:S01]  /*3780*/  MUFU.EX2 R37, R37 ;  /* 0x0000002500257308 */ /* 0x000f220000000800 */
[----:B-1----:R-:W-:Y:S01]  /*3790*/  FADD.FTZ R11, R123, R68 ;  /* 0x000000447b0b7221 */ /* 0x002fe20000010000 */
[----:B------:R-:W-:-:S06]  /*37a0*/  CS2R R68, SRZ ;  /* 0x0000000000447805 */ /* 0x000fcc000001ff00 */
[----:B------:R1:W5:Y:S01]  /*37b0*/  MUFU.EX2 R58, R51 ;  /* 0x00000033003a7308 */ /* 0x0003620000000800 */
[C---:B--2---:R-:W-:Y:S01]  /*37c0*/  FADD.FTZ R4, R56.reuse, R11 ;  /* 0x0000000b38047221 */ /* 0x044fe20000010000 */
[----:B------:R-:W-:Y:S01]  /*37d0*/  FADD.FTZ R11, R27, R14 ;  /* 0x0000000e1b0b7221 */ /* 0x000fe20000010000 */
[----:B------:R-:W-:Y:S02]  /*37e0*/  F2FP.SATFINITE.E4M3.F32.PACK_AB_MERGE_C R56, R56, R123, RZ ;  /* 0x0000007b3838723e */ /* 0x000fe400048070ff */
[----:B------:R-:W-:Y:S02]  /*37f0*/  CS2R R26, SRZ ;  /* 0x00000000001a7805 */ /* 0x000fe4000001ff00 */
[----:B------:R-:W-:Y:S02]  /*3800*/  CS2R R122, SRZ ;  /* 0x00000000007a7805 */ /* 0x000fe4000001ff00 */
[----:B------:R-:W-:Y:S01]  /*3810*/  F2FP.SATFINITE.E4M3.F32.PACK_AB_MERGE_C R225, R43, R54, R56 ;  /* 0x000000362be1723e */ /* 0x000fe20004807038 */
[----:B------:R-:W2:Y:S01]  /*3820*/  MUFU.EX2 R89, R89 ;  /* 0x0000005900597308 */ /* 0x000ea20000000800 */
[----:B----4-:R-:W-:Y:S01]  /*3830*/  FADD.FTZ R5, R37, R4 ;  /* 0x0000000425057221 */ /* 0x010fe20000010000 */
[----:B------:R-:W-:Y:S01]  /*3840*/  FADD.FTZ R4, R34, R11 ;  /* 0x0000000b22047221 */ /* 0x000fe20000010000 */
[----:B------:R-:W-:-:S02]  /*3850*/  F2FP.SATFINITE.E4M3.F32.PACK_AB_MERGE_C R11, R38, R99, RZ ;  /* 0x00000063260b723e */ /* 0x000fc400048070ff */
[----:B------:R-:W-:Y:S02]  /*3860*/  CS2R R34, SRZ ;  /* 0x0000000000227805 */ /* 0x000fe4000001ff00 */
[----:B-1----:R-:W-:Y:S01]  /*3870*/  CS2R R50, SRZ ;  /* 0x0000000000327805 */ /* 0x002fe2000001ff00 */
[----:B------:R-:W-:Y:S01]  /*3880*/  FADD.FTZ R129, R129, R4 ;  /* 0x0000000481817221 */ /* 0x000fe20000010000 */
[----:B------:R1:W4:Y:S01]  /*3890*/  MUFU.EX2 R60, R55 ;  /* 0x00000037003c7308 */ /* 0x0003220000000800 */
[----:B-----5:R-:W-:Y:S02]  /*38a0*/  FADD.FTZ R12, R58, R5 ;  /* 0x000000053a0c7221 */ /* 0x020fe40000010000 */
[----:B------:R-:W-:Y:S01]  /*38b0*/  FADD.FTZ R14, R220, R129 ;  /* 0x00000081dc0e7221 */ /* 0x000fe20000010000 */
[C---:B------:R-:W-:Y:S02]  /*38c0*/  F2FP.SATFINITE.E4M3.F32.PACK_AB_MERGE_C R220, R57.reuse, R220, R11 ;  /* 0x000000dc39dc723e */ /* 0x040fe4000480700b */
[----:B------:R-:W-:Y:S01]  /*38d0*/  CS2R R128, SRZ ;  /* 0x0000000000807805 */ /* 0x000fe2000001ff00 */
[----:B------:R-:W-:Y:S01]  /*38e0*/  FADD.FTZ R14, R57, R14 ;  /* 0x0000000e390e7221 */ /* 0x000fe20000010000 */
[----:B------:R-:W-:Y:S01]  /*38f0*/  CS2R R56, SRZ ;  /* 0x0000000000387805 */ /* 0x000fe2000001ff00 */
[----:B------:R-:W5:Y:S01]  /*3900*/  MUFU.EX2 R41, R41 ;  /* 0x0000002900297308 */ /* 0x000f620000000800 */
[----:B--2---:R-:W-:Y:S01]  /*3910*/  FADD.FTZ R5, R89, R12 ;  /* 0x0000000c59057221 */ /* 0x004fe20000010000 */
[----:B------:R-:W-:Y:S01]  /*3920*/  FADD.FTZ R99, R99, R14 ;  /* 0x0000000e63637221 */ /* 0x000fe20000010000 */
[----:B-1----:R-:W-:-:S03]  /*3930*/  CS2R R54, SRZ ;  /* 0x0000000000367805 */ /* 0x002fc6000001ff00 */
[----:B------:R-:W-:Y:S01]  /*3940*/  FADD.FTZ R38, R38, R99 ;  /* 0x0000006326267221 */ /* 0x000fe20000010000 */
[----:B------:R-:W-:Y:S01]  /*3950*/  CS2R R98, SRZ ;  /* 0x0000000000627805 */ /* 0x000fe2000001ff00 */
[----:B------:R-:W1:Y:S01]  /*3960*/  MUFU.EX2 R62, R59 ;  /* 0x0000003b003e7308 */ /* 0x000e620000000800 */
[C---:B----4-:R-:W-:Y:S01]  /*3970*/  FADD.FTZ R12, R60.reuse, R5 ;  /* 0x000000053c0c7221 */ /* 0x050fe20000010000 */
[----:B------:R-:W-:Y:S01]  /*3980*/  FADD.FTZ R11, R101, R38 ;  /* 0x00000026650b7221 */ /* 0x000fe20000010000 */
[----:B------:R-:W-:Y:S02]  /*3990*/  F2FP.SATFINITE.E4M3.F32.PACK_AB_MERGE_C R60, R60, R89, RZ ;  /* 0x000000593c3c723e */ /* 0x000fe400048070ff */
[----:B------:R-:W-:Y:S02]  /*39a0*/  CS2R R38, SRZ ;  /* 0x0000000000267805 */ /* 0x000fe4000001ff00 */
[----:B------:R-:W-:Y:S01]  /*39b0*/  CS2R R88, SRZ ;  /* 0x0000000000587805 */ /* 0x000fe2000001ff00 */
[----:B------:R-:W-:Y:S01]  /*39c0*/  FADD.FTZ R40, R40, R11 ;  /* 0x0000000b28287221 */ /* 0x000fe20000010000 */
[----:B------:R-:W-:Y:S01]  /*39d0*/  F2FP.SATFINITE.E4M3.F32.PACK_AB_MERGE_C R11, R32, R107, RZ ;  /* 0x0000006b200b723e */ /* 0x000fe200048070ff */
[----:B------:R-:W2:Y:S01]  /*39e0*/  MUFU.EX2 R91, R91 ;  /* 0x0000005b005b7308 */ /* 0x000ea20000000800 */
[----:B-----5:R-:W-:Y:S01]  /*39f0*/  FADD.FTZ R5, R41, R12 ;  /* 0x0000000c29057221 */ /* 0x020fe20000010000 */
[----:B------:R-:W-:Y:S01]  /*3a00*/  FADD.FTZ R103, R103, R40 ;  /* 0x0000002867677221 */ /* 0x000fe20000010000 */
[----:B------:R-:W-:Y:S01]  /*3a10*/  F2FP.SATFINITE.E4M3.F32.PACK_AB_MERGE_C R216, R44, R105, R11 ;  /* 0x000000692cd8723e */ /* 0x000fe2000480700b */
[----:B------:R-:W-:Y:S01]  /*3a20*/  IMAD R11, R16, UR4, -R3 ;  /* 0x00000004100b7c24 */ /* 0x000fe2000f8e0a03 */
[----:B------:R-:W-:Y:S01]  /*3a30*/  UMOV UR4, URZ ;  /* 0x0000003f00047c82 */ /* 0x000fe20008000000 */
[----:B------:R-:W-:Y:S01]  /*3a40*/  FADD.FTZ R42, R42, R103 ;  /* 0x000000672a2a7221 */ /* 0x000fe20000010000 */
[----:B------:R-:W-:Y:S01]  /*3a50*/  F2FP.SATFINITE.E4M3.F32.PACK_AB_MERGE_C R227, R58, R37, R60 ;  /* 0x000000253ae3723e */ /* 0x000fe2000480703c */
[----:B------:R-:W4:Y:S01]  /*3a60*/  MUFU.EX2 R64, R63 ;  /* 0x0000003f00407308 */ /* 0x000f220000000800 */
[----:B-1----:R-:W-:Y:S01]  /*3a70*/  FADD.FTZ R14, R62, R5 ;  /* 0x000000053e0e7221 */ /* 0x002fe20000010000 */
[----:B------:R-:W-:Y:S01]  /*3a80*/  FADD.FTZ R105, R105, R42 ;  /* 0x0000002a69697221 */ /* 0x000fe20000010000 */
[----:B------:R-:W-:-:S02]  /*3a90*/  CS2R R36, SRZ ;  /* 0x0000000000247805 */ /* 0x000fc4000001ff00 */
[----:B------:R-:W-:Y:S02]  /*3aa0*/  CS2R R42, SRZ ;  /* 0x00000000002a7805 */ /* 0x000fe4000001ff00 */
[----:B------:R-:W-:Y:S01]  /*3ab0*/  CS2R R58, SRZ ;  /* 0x00000000003a7805 */ /* 0x000fe2000001ff00 */
[----:B------:R-:W-:Y:S01]  /*3ac0*/  FADD.FTZ R44, R44, R105 ;  /* 0x000000692c2c7221 */ /* 0x000fe20000010000 */
[----:B------:R-:W-:Y:S01]  /*3ad0*/  CS2R R60, SRZ ;  /* 0x00000000003c7805 */ /* 0x000fe2000001ff00 */
[----:B------:R-:W1:Y:S01]  /*3ae0*/  MUFU.EX2 R45, R45 ;  /* 0x0000002d002d7308 */ /* 0x000e620000000800 */
[----:B--2---:R-:W-:Y:S01]  /*3af0*/  FADD.FTZ R5, R91, R14 ;  /* 0x0000000e5b057221 */ /* 0x004fe20000010000 */
[----:B------:R-:W-:Y:S01]  /*3b00*/  FADD.FTZ R107, R107, R44 ;  /* 0x0000002c6b6b7221 */ /* 0x000fe20000010000 */
[----:B------:R-:W-:Y:S02]  /*3b10*/  CS2R R100, SRZ ;  /* 0x0000000000647805 */ /* 0x000fe4000001ff00 */
[----:B------:R-:W-:-:S02]  /*3b20*/  CS2R R102, SRZ ;  /* 0x0000000000667805 */ /* 0x000fc4000001ff00 */
[----:B------:R-:W-:Y:S01]  /*3b30*/  CS2R R104, SRZ ;  /* 0x0000000000687805 */ /* 0x000fe2000001ff00 */
[----:B------:R-:W-:Y:S01]  /*3b40*/  FADD.FTZ R107, R32, R107 ;  /* 0x0000006b206b7221 */ /* 0x000fe20000010000 */
[----:B------:R-:W-:Y:S01]  /*3b50*/  CS2R R32, SRZ ;  /* 0x0000000000207805 */ /* 0x000fe2000001ff00 */
[----:B------:R-:W2:Y:S01]  /*3b60*/  MUFU.EX2 R66, R67 ;  /* 0x0000004300427308 */ /* 0x000ea20000000800 */
[C---:B----4-:R-:W-:Y:S01]  /*3b70*/  FADD.FTZ R14, R64.reuse, R5 ;  /* 0x00000005400e7221 */ /* 0x050fe20000010000 */
[----:B------:R-:W-:Y:S02]  /*3b80*/  F2FP.SATFINITE.E4M3.F32.PACK_AB_MERGE_C R64, R64, R91, RZ ;  /* 0x0000005b4040723e */ /* 0x000fe400048070ff */
[----:B------:R-:W-:Y:S02]  /*3b90*/  CS2R R90, SRZ ;  /* 0x00000000005a7805 */ /* 0x000fe4000001ff00 */
[----:B------:R-:W-:Y:S02]  /*3ba0*/  F2FP.SATFINITE.E4M3.F32.PACK_AB_MERGE_C R221, R62, R41, R64 ;  /* 0x000000293edd723e */ /* 0x000fe40004807040 */
[----:B------:R-:W-:Y:S01]  /*3bb0*/  CS2R R40, SRZ ;  /* 0x0000000000287805 */ /* 0x000fe2000001ff00 */
[----:B------:R-:W4:Y:S01]  /*3bc0*/  MUFU.EX2 R93, R93 ;  /* 0x0000005d005d7308 */ /* 0x000f220000000800 */
[----:B-1----:R-:W-:Y:S01]  /*3bd0*/  FADD.FTZ R5, R45, R14 ;  /* 0x0000000e2d057221 */ /* 0x002fe20000010000 */
[----:B------:R-:W-:-:S02]  /*3be0*/  CS2R R62, SRZ ;  /* 0x00000000003e7805 */ /* 0x000fc4000001ff00 */
[----:B------:R-:W-:-:S04]  /*3bf0*/  CS2R R64, SRZ ;  /* 0x0000000000407805 */ /* 0x000fc8000001ff00 */
[----:B------:R1:W5:Y:S01]  /*3c00*/  MUFU.EX2 R10, R71 ;  /* 0x00000047000a7308 */ /* 0x0003620000000800 */
[----:B--2---:R-:W-:-:S07]  /*3c10*/  FADD.FTZ R20, R66, R5 ;  /* 0x0000000542147221 */ /* 0x004fce0000010000 */
[----:B------:R-:W2:Y:S01]  /*3c20*/  MUFU.EX2 R49, R49 ;  /* 0x0000003100317308 */ /* 0x000ea20000000800 */
[----:B----4-:R-:W-:Y:S01]  /*3c30*/  FADD.FTZ R5, R93, R20 ;  /* 0x000000145d057221 */ /* 0x010fe20000010000 */
[----:B-1----:R-:W-:Y:S01]  /*3c40*/  CS2R R70, SRZ ;  /* 0x0000000000467805 */ /* 0x002fe2000001ff00 */
[----:B------:R-:W1:Y:S05]  /*3c50*/  @P2 LDC R20, c[0x0][0x450] ;  /* 0x00011400ff142b82 */ /* 0x000e6a0000000800 */
[----:B------:R4:W0:Y:S01]  /*3c60*/  MUFU.EX2 R4, R75 ;  /* 0x0000004b00047308 */ /* 0x0008220000000800 */
[C---:B-----5:R-:W-:Y:S01]  /*3c70*/  F2FP.SATFINITE.E4M3.F32.PACK_AB_MERGE_C R93, R10.reuse, R93, RZ ;  /* 0x0000005d0a5d723e */ /* 0x060fe200048070ff */
[----:B------:R-:W-:-:S03]  /*3c80*/  FADD.FTZ R10, R10, R5 ;  /* 0x000000050a0a7221 */ /* 0x000fc60000010000 */
[----:B------:R-:W-:Y:S02]  /*3c90*/  F2FP.SATFINITE.E4M3.F32.PACK_AB_MERGE_C R223, R66, R45, R93 ;  /* 0x0000002d42df723e */ /* 0x000fe4000480705d */
[----:B------:R-:W-:Y:S02]  /*3ca0*/  CS2R R44, SRZ ;  /* 0x00000000002c7805 */ /* 0x000fe4000001ff00 */
[----:B------:R-:W-:Y:S01]  /*3cb0*/  CS2R R66, SRZ ;  /* 0x0000000000427805 */ /* 0x000fe2000001ff00 */
[----:B------:R-:W5:Y:S01]  /*3cc0*/  MUFU.EX2 R95, R95 ;  /* 0x0000005f005f7308 */ /* 0x000f620000000800 */
[----:B--2---:R-:W-:Y:S01]  /*3cd0*/  FADD.FTZ R5, R49, R10 ;  /* 0x0000000a31057221 */ /* 0x004fe20000010000 */
[----:B----4-:R-:W-:Y:S02]  /*3ce0*/  CS2R R74, SRZ ;  /* 0x00000000004a7805 */ /* 0x010fe4000001ff00 */
[----:B------:R-:W-:-:S04]  /*3cf0*/  CS2R R92, SRZ ;  /* 0x00000000005c7805 */ /* 0x000fc8000001ff00 */
[----:B------:R2:W4:Y:S01]  /*3d00*/  MUFU.EX2 R12, R79 ;  /* 0x0000004f000c7308 */ /* 0x0005220000000800 */
[----:B0-----:R-:W-:-:S07]  /*3d10*/  FADD.FTZ R10, R4, R5 ;  /* 0x00000005040a7221 */ /* 0x001fce0000010000 */
[----:B------:R-:W0:Y:S01]  /*3d20*/  MUFU.EX2 R30, R30 ;  /* 0x0000001e001e7308 */ /* 0x000e220000000800 */
[----:B-----5:R-:W-:Y:S01]  /*3d30*/  FADD.FTZ R5, R95, R10 ;  /* 0x0000000a5f057221 */ /* 0x020fe20000010000 */
[----:B--2---:R-:W-:-:S06]  /*3d40*/  CS2R R78, SRZ ;  /* 0x00000000004e7805 */ /* 0x004fcc000001ff00 */
[----:B------:R-:W2:Y:S01]  /*3d50*/  MUFU.EX2 R31, R31 ;  /* 0x0000001f001f7308 */ /* 0x000ea20000000800 */
[C---:B----4-:R-:W-:Y:S01]  /*3d60*/  F2FP.SATFINITE.E4M3.F32.PACK_AB_MERGE_C R95, R12.reuse, R95, RZ ;  /* 0x0000005f0c5f723e */ /* 0x050fe200048070ff */
[----:B------:R-:W-:Y:S01]  /*3d70*/  FADD.FTZ R12, R12, R5 ;  /* 0x000000050c0c7221 */ /* 0x000fe20000010000 */
[----:B---3--:R-:W-:Y:S02]  /*3d80*/  @P2 IMAD.HI.U32 R5, R22, R13, RZ ;  /* 0x0000000d16052227 */ /* 0x008fe400078e00ff */
[----:B------:R-:W-:Y:S02]  /*3d90*/  F2FP.SATFINITE.E4M3.F32.PACK_AB_MERGE_C R217, R4, R49, R95 ;  /* 0x0000003104d9723e */ /* 0x000fe4000480705f */
[----:B------:R-:W-:Y:S01]  /*3da0*/  CS2R R48, SRZ ;  /* 0x0000000000307805 */ /* 0x000fe2000001ff00 */
[----:B------:R-:W-:Y:S01]  /*3db0*/  VIADD R13, R23, 0xfffffffe ;  /* 0xfffffffe170d7836 */ /* 0x000fe20000000000 */
[----:B-1----:R-:W-:Y:S01]  /*3dc0*/  @P2 SHF.R.U32.HI R22, RZ, R20, R5 ;  /* 0x00000014ff162219 */ /* 0x002fe20000011605 */
[----:B------:R-:W1:Y:S01]  /*3dd0*/  MUFU.EX2 R53, R53 ;  /* 0x0000003500357308 */ /* 0x000e620000000800 */
[----:B0-----:R-:W-:-:S02]  /*3de0*/  F2FP.SATFINITE.E4M3.F32.PACK_AB_MERGE_C R10, R30, R29, RZ ;  /* 0x0000001d1e0a723e */ /* 0x001fc400048070ff */
[----:B------:R-:W-:Y:S01]  /*3df0*/  CS2R R94, SRZ ;  /* 0x00000000005e7805 */ /* 0x000fe2000001ff00 */
[----:B------:R-:W-:Y:S01]  /*3e00*/  IMAD.IADD R11, R11, 0x1, R22 ;  /* 0x000000010b0b7824 */ /* 0x000fe200078e0216 */
[----:B--2---:R-:W-:-:S03]  /*3e10*/  F2FP.SATFINITE.E4M3.F32.PACK_AB_MERGE_C R218, R31, R28, R10 ;  /* 0x0000001c1fda723e */ /* 0x004fc6000480700a */
[----:B------:R0:W2:Y:S01]  /*3e20*/  MUFU.EX2 R14, R83 ;  /* 0x00000053000e7308 */ /* 0x0000a20000000800 */
[----:B------:R-:W-:Y:S01]  /*3e30*/  SHF.R.S32.HI R10, RZ, 0x1f, R11 ;  /* 0x0000001fff0a7819 */ /* 0x000fe2000001140b */
[----:B------:R-:W-:Y:S01]  /*3e40*/  FADD.FTZ R28, R28, R107 ;  /* 0x0000006b1c1c7221 */ /* 0x000fe20000010000 */
[----:B------:R-:W-:Y:S02]  /*3e50*/  CS2R R106, SRZ ;  /* 0x00000000006a7805 */ /* 0x000fe4000001ff00 */
[----:B------:R-:W-:Y:S01]  /*3e60*/  LEA.HI R10, R10, R11, RZ, 0x7 ;  /* 0x0000000b0a0a7211 */ /* 0x000fe200078f38ff */
[----:B------:R-:W-:Y:S02]  /*3e70*/  FADD.FTZ R28, R31, R28 ;  /* 0x0000001c1f1c7221 */ /* 0x000fe40000010000 */
[----:B------:R-:W-:Y:S01]  /*3e80*/  MUFU.EX2 R97, R97 ;  /* 0x0000006100617308 */ /* 0x000fe20000000800 */
[----:B------:R-:W-:Y:S01]  /*3e90*/  SHF.R.S32.HI R11, RZ, 0x7, R10 ;  /* 0x00000007ff0b7819 */ /* 0x000fe2000001140a */
[----:B-1----:R-:W-:Y:S01]  /*3ea0*/  FADD.FTZ R3, R53, R12 ;  /* 0x0000000c35037221 */ /* 0x002fe20000010000 */
[----:B------:R-:W-:Y:S01]  /*3eb0*/  FADD.FTZ R5, R29, R28 ;  /* 0x0000001c1d057221 */ /* 0x000fe20000010000 */
[----:B------:R-:W-:-:S02]  /*3ec0*/  CS2R R28, SRZ ;  /* 0x00000000001c7805 */ /* 0x000fc4000001ff00 */
[----:B------:R-:W-:Y:S02]  /*3ed0*/  VIMNMX R12, R18, R11, !PT ;  /* 0x0000000b120c7248 */ /* 0x000fe40007fe0100 */
[----:B0-----:R-:W-:Y:S01]  /*3ee0*/  CS2R R82, SRZ ;  /* 0x0000000000527805 */ /* 0x001fe2000001ff00 */
[----:B------:R-:W-:Y:S01]  /*3ef0*/  FADD.FTZ R5, R30, R5 ;  /* 0x000000051e057221 */ /* 0x000fe20000010000 */
[----:B------:R-:W0:Y:S01]  /*3f00*/  MUFU.EX2 R46, R46 ;  /* 0x0000002e002e7308 */ /* 0x000e220000000800 */
[----:B------:R-:W-:Y:S01]  /*3f10*/  ISETP.GE.AND P3, PT, R13, R12, PT ;  /* 0x0000000c0d00720c */ /* 0x000fe20003f66270 */
[----:B--2---:R-:W-:Y:S01]  /*3f20*/  FADD.FTZ R4, R14, R3 ;  /* 0x000000030e047221 */ /* 0x004fe20000010000 */
[----:B------:R-:W-:Y:S02]  /*3f30*/  CS2R R30, SRZ ;  /* 0x00000000001e7805 */ /* 0x000fe4000001ff00 */
[----:B0-----:R-:W-:Y:S01]  /*3f40*/  F2FP.SATFINITE.E4M3.F32.PACK_AB_MERGE_C R3, R46, R97, RZ ;  /* 0x000000612e03723e */ /* 0x001fe200048070ff */
[----:B------:R-:W-:-:S03]  /*3f50*/  FADD.FTZ R97, R97, R4 ;  /* 0x0000000461617221 */ /* 0x000fc60000010000 */
[----:B------:R-:W-:Y:S01]  /*3f60*/  F2FP.SATFINITE.E4M3.F32.PACK_AB_MERGE_C R219, R14, R53, R3 ;  /* 0x000000350edb723e */ /* 0x000fe20004807003 */
[----:B------:R-:W-:Y:S01]  /*3f70*/  FADD.FTZ R4, R46, R97 ;  /* 0x000000612e047221 */ /* 0x000fe20000010000 */
[----:B------:R-:W-:Y:S01]  /*3f80*/  IMAD.MOV.U32 R3, RZ, RZ, RZ ;  /* 0x000000ffff037224 */ /* 0x000fe200078e00ff */
[----:B------:R-:W-:Y:S02]  /*3f90*/  CS2R R46, SRZ ;  /* 0x00000000002e7805 */ /* 0x000fe4000001ff00 */
[----:B------:R-:W-:Y:S02]  /*3fa0*/  CS2R R52, SRZ ;  /* 0x0000000000347805 */ /* 0x000fe4000001ff00 */
[----:B------:R-:W-:Y:S01]  /*3fb0*/  CS2R R96, SRZ ;  /* 0x0000000000607805 */ /* 0x000fe2000001ff00 */
[----:B------:R-:W-:Y:S06]  /*3fc0*/  @!P3 BRA `(.L_x_2127) ;  /* 0x00000030000cb947 */ /* 0x000fec0003800000 */
[----:B------:R-:W-:Y:S01]  /*3fd0*/  IMAD.MOV.U32 R11, RZ, RZ, R15 ;  /* 0x000000ffff0b7224 */ /* 0x000fe200078e000f */
[----:B------:R-:W-:Y:S01]  /*3fe0*/  CS2R R150, SRZ ;  /* 0x0000000000967805 */ /* 0x000fe2000001ff00 */
[----:B------:R-:W-:Y:S01]  /*3ff0*/  IMAD.MOV.U32 R10, RZ, RZ, R0 ;  /* 0x000000ffff0a7224 */ /* 0x000fe200078e0000 */
        /* <DEDUP_REMOVED lines=65> */
[----:B------:R-:W-:Y:S01]  /*4410*/  ULDC UR42, c[0x0][0x288] ;  /* 0x0000a200002a7ab9 */ /* 0x000fe20000000800 */
[----:B------:R-:W-:-:S05]  /*4420*/  ULDC UR43, c[0x0][0x2f0] ;  /* 0x0000bc00002b7ab9 */ /* 0x000fca0000000800 */
.L_x_2137:
[----:B------:R-:W-:Y:S01]  /*4430*/  ISETP.NE.AND P4, PT, RZ, UR37, PT ;  /* 0x00000025ff007c0c */ /* 0x000fe2000bf85270 */
[----:B------:R-:W-:-:S04]  /*4440*/  UISETP.NE.AND UP0, UPT, UR4, 0x1, UPT ;  /* 0x000000010400788c */ /* 0x000fc8000bf05270 */
[----:B------:R-:W-:-:S06]  /*4450*/  USEL UR7, URZ, 0x1, UP0 ;  /* 0x000000013f077887 */ /* 0x000fcc0008000000 */
[----:B------:R-:W-:Y:S02]  /*4460*/  LOP3.LUT R3, R14, UR7, RZ, 0x3c, !PT ;  /* 0x000000070e037c12 */ /* 0x000fe4000f8e3cff */
[----:B------:R-:W-:Y:S05]  /*4470*/  @P4 BRA `(.L_x_2128) ;  /* 0x0000000000344947 */ /* 0x000fea0003800000 */
[----:B------:R-:W-:Y:S05]  /*4480*/  @!P1 BRA `(.L_x_2129) ;  /* 0x0000000000049947 */ /* 0x000fea0003800000 */
[----:B------:R-:W-:Y:S01]  /*4490*/  BPT.TRAP 0x1 ;  /* 0x000000040000795c */ /* 0x000fe20000300000 */
.L_x_2129:
        /* <DEDUP_REMOVED lines=8> */
.L_x_2130:
[----:B-1----:R-:W-:Y:S05]  /*4520*/  @P3 BRA `(.L_x_2128) ;  /* 0x0000000000083947 */ /* 0x002fea0003800000 */
[----:B------:R-:W1:Y:S02]  /*4530*/  SYNCS.PHASECHK.TRANS64.TRYWAIT P3, [UR7+0x38830], R0 ;  /* 0x03883000ff0075a7 */ /* 0x000e640008060147 */
[----:B-1----:R-:W-:Y:S05]  /*4540*/  @!P3 BRA `(.L_x_2131) ;  /* 0x000000d80020b947 */ /* 0x002fea0003800000 */
.L_x_2128:
        /* <DEDUP_REMOVED lines=50> */
.L_x_2133:
[----:B------:R-:W-:Y:S01]  /*4870*/  ULEA UR10, UR4, UR36, 0x3 ;  /* 0x00000024040a7291 */ /* 0x000fe2000f8e183f */
[----:B------:R-:W-:-:S08]  /*4880*/  SHF.L.U32 R0, R14, 0x1f, RZ ;  /* 0x0000001f0e007819 */ /* 0x000fd000000006ff */
[----:B------:R0:W1:Y:S01]  /*4890*/  SYNCS.PHASECHK.TRANS64.TRYWAIT P3, [UR10+0x38850], R0 ;  /* 0x03885000ff0075a7 */ /* 0x000062000806014a */
[----:B------:R-:W-:Y:S05]  /*48a0*/  @!P1 BRA `(.L_x_2134) ;  /* 0x0000000000049947 */ /* 0x000fea0003800000 */
[----:B------:R-:W-:Y:S01]  /*48b0*/  BPT.TRAP 0x1 ;  /* 0x000000040000795c */ /* 0x000fe20000300000 */
.L_x_2134:
[----:B-1----:R-:W-:Y:S05]  /*48c0*/  @P3 BRA `(.L_x_2132) ;  /* 0x0000000000083947 */ /* 0x002fea0003800000 */
[----:B------:R-:W1:Y:S02]  /*48d0*/  SYNCS.PHASECHK.TRANS64.TRYWAIT P3, [UR10+0x38850], R0 ;  /* 0x03885000ff0075a7 */ /* 0x000e64000806014a */
[----:B-1----:R-:W-:Y:S05]  /*48e0*/  @!P3 BRA `(.L_x_2135) ;  /* 0x000000d40050b947 */ /* 0x002fea0003800000 */
.L_x_2132:
[----:B------:R-:W-:Y:S01]  /*48f0*/  UIADD3 UR10, UR36, 0x400, URZ ;  /* 0x00000400240a7890 */ /* 0x000fe2000fffe03f */
[----:B------:R-:W-:Y:S01]  /*4900*/  WARPGROUP.ARRIVE ;  /* 0x00000000000079c5 */ /* 0x000fe20000000000 */
[----:B------:R-:W-:Y:S01]  /*4910*/  UMOV UR11, 0x40000040 ;  /* 0x40000040000b7882 */ /* 0x000fe20000000000 */
[----:B------:R-:W-:Y:S01]  /*4920*/  UMOV UR15, 0x40000040 ;  /* 0x40000040000f7882 */ /* 0x000fe20000000000 */
[----:B------:R-:W-:Y:S01]  /*4930*/  USHF.R.U32.HI UR10, URZ, 0x4, UR10 ;  /* 0x000000043f0a7899 */ /* 0x000fe2000801160a */
[----:B-1----:R-:W1:Y:S01]  /*4940*/  @P2 LDC R15, c[0x0][0x44c] ;  /* 0x00011300ff0f2b82 */ /* 0x002e620000000800 */
[----:B------:R-:W-:Y:S02]  /*4950*/  IMAD.MOV.U32 R14, RZ, RZ, R8 ;  /* 0x000000ffff0e7224 */ /* 0x000fe400078e0008 */
[----:B------:R-:W-:-:S04]  /*4960*/  ULOP3.LUT UR10, UR10, 0x3fff, URZ, 0xc0, !UPT ;  /* 0x00003fff0a0a7892 */ /* 0x000fc8000f8ec03f */
[----:B------:R-:W-:Y:S01]  /*4970*/  ULOP3.LUT UR10, UR10, 0x10000, URZ, 0xfc, !UPT ;  /* 0x000100000a0a7892 */ /* 0x000fe2000f8efc3f */
[----:B0-----:R-:W0:Y:S03]  /*4980*/  @P2 LDC R0, c[0x0][0x450] ;  /* 0x00011400ff002b82 */ /* 0x001e260000000800 */
[----:B------:R-:W-:-:S04]  /*4990*/  ULEA UR10, UR4, UR10, 0xb ;  /* 0x0000000a040a7291 */ /* 0x000fc8000f8e583f */
[----:B------:R-:W-:-:S05]  /*49a0*/  UIADD3 UR14, UR10, 0x2, URZ ;  /* 0x000000020a0e7890 */ /* 0x000fca000fffe03f */
[----:B------:R-:W-:Y:S01]  /*49b0*/  QGMMA.64x256x32.F32.E4M3.E4M3 R24, R228, gdesc[UR8], R24, gsb0 ;  /* 0x03e00008e4187df3 */ /* 0x000fe20008000818 */
[----:B------:R-:W-:Y:S01]  /*49c0*/  UMOV UR11, 0x40000040 ;  /* 0x40000040000b7882 */ /* 0x000fe20000000000 */
[----:B-1----:R-:W-:-:S05]  /*49d0*/  @P2 IMAD.HI.U32 R15, R8, R15, RZ ;  /* 0x0000000f080f2227 */ /* 0x002fca00078e00ff */
[----:B0-----:R-:W-:Y:S01]  /*49e0*/  @P2 SHF.R.U32.HI R14, RZ, R0, R15 ;  /* 0x00000000ff0e2219 */ /* 0x001fe2000001160f */
[----:B------:R-:W-:-:S04]  /*49f0*/  IMAD.MOV.U32 R0, RZ, RZ, -0x80 ;  /* 0xffffff80ff007424 */ /* 0x000fc800078e00ff */
[----:B------:R-:W0:Y:S01]  /*4a00*/  SHFL.IDX PT, R20, R14, RZ, 0x1c1f ;  /* 0x001c1fff0e147589 */ /* 0x000e2200000e0000 */
[----:B------:R-:W-:-:S03]  /*4a10*/  IMAD R0, R13, R0, 0x1 ;  /* 0x000000010d007424 */ /* 0x000fc600078e0200 */
[----:B------:R-:W1:Y:S01]  /*4a20*/  SHFL.IDX PT, R14, R14, 0x1, 0x1c1f ;  /* 0x003c1f000e0e7f89 */ /* 0x000e6200000e0000 */
[----:B------:R-:W-:-:S04]  /*4a30*/  IMAD R15, R9, -0x2, R0 ;  /* 0xfffffffe090f7824 */ /* 0x000fc800078e0200 */
[----:B------:R-:W-:-:S05]  /*4a40*/  IMAD R15, R16, UR43, R15 ;  /* 0x0000002b100f7c24 */ /* 0x000fca000f8e020f */
[----:B0-----:R-:W-:-:S04]  /*4a50*/  IADD3 R0, R20, -UR42, R15 ;  /* 0x8000002a14007c10 */ /* 0x001fc8000fffe00f */
[C---:B------:R-:W-:Y:S02]  /*4a60*/  ISETP.GT.AND P3, PT, R0.reuse, RZ, PT ;  /* 0x000000ff0000720c */ /* 0x040fe40003f64270 */
[----:B------:R-:W-:Y:S02]  /*4a70*/  ISETP.GT.AND P4, PT, R0, 0x1, PT ;  /* 0x000000010000780c */ /* 0x000fe40003f84270 */
[----:B------:R-:W-:Y:S02]  /*4a80*/  FSEL R21, R152, -INF , P3 ;  /* 0xff80000098157808 */ /* 0x000fe40001800000 */
[----:B------:R-:W-:Y:S02]  /*4a90*/  ISETP.GT.AND P3, PT, R0, 0x8, PT ;  /* 0x000000080000780c */ /* 0x000fe40003f64270 */
[----:B------:R-:W-:Y:S02]  /*4aa0*/  FSEL R153, R153, -INF , P4 ;  /* 0xff80000099997808 */ /* 0x000fe40002000000 */
[----:B------:R-:W-:-:S02]  /*4ab0*/  FMNMX.FTZ R20, R21, R10, !PT ;  /* 0x0000000a15147209 */ /* 0x000fc40007810000 */
[----:B------:R-:W-:Y:S02]  /*4ac0*/  ISETP.GT.AND P4, PT, R0, 0x9, PT ;  /* 0x000000090000780c */ /* 0x000fe40003f84270 */
[----:B------:R-:W-:Y:S02]  /*4ad0*/  FSEL R23, R156, -INF , P3 ;  /* 0xff8000009c177808 */ /* 0x000fe40001800000 */
[----:B------:R-:W-:Y:S02]  /*4ae0*/  FMNMX.FTZ R20, R153, R20, !PT ;  /* 0x0000001499147209 */ /* 0x000fe40007810000 */
[----:B------:R-:W-:Y:S02]  /*4af0*/  ISETP.GT.AND P3, PT, R0, 0x10, PT ;  /* 0x000000100000780c */ /* 0x000fe40003f64270 */
[----:B------:R-:W-:Y:S02]  /*4b00*/  FSEL R157, R157, -INF , P4 ;  /* 0xff8000009d9d7808 */ /* 0x000fe40002000000 */
[----:B------:R-:W-:-:S02]  /*4b10*/  FMNMX.FTZ R20, R23, R20, !PT ;  /* 0x0000001417147209 */ /* 0x000fc40007810000 */
[C---:B------:R-:W-:Y:S02]  /*4b20*/  ISETP.GT.AND P4, PT, R0.reuse, 0x11, PT ;  /* 0x000000110000780c */ /* 0x040fe40003f84270 */
[----:B------:R-:W-:Y:S02]  /*4b30*/  FMNMX.FTZ R20, R157, R20, !PT ;  /* 0x000000149d147209 */ /* 0x000fe40007810000 */
[----:B------:R-:W-:Y:S02]  /*4b40*/  FSEL R161, R161, -INF , P4 ;  /* 0xff800000a1a17808 */ /* 0x000fe40002000000 */
[----:B------:R-:W-:Y:S02]  /*4b50*/  ISETP.GT.AND P4, PT, R0, 0x19, PT ;  /* 0x000000190000780c */ /* 0x000fe40003f84270 */
[----:B-1----:R-:W-:Y:S02]  /*4b60*/  IADD3 R15, R14, -UR42, R15 ;  /* 0x8000002a0e0f7c10 */ /* 0x002fe4000fffe00f */
[----:B------:R-:W-:-:S02]  /*4b70*/  FSEL R165, R165, -INF , P4 ;  /* 0xff800000a5a57808 */ /* 0x000fc40002000000 */
[C---:B------:R-:W-:Y:S02]  /*4b80*/  ISETP.GT.AND P4, PT, R0.reuse, 0x21, PT ;  /* 0x000000210000780c */ /* 0x040fe40003f84270 */
[----:B------:R-:W-:Y:S02]  /*4b90*/  ISETP.GT.AND P5, PT, R15, 0x1, PT ;  /* 0x000000010f00780c */ /* 0x000fe40003fa4270 */
[----:B------:R-:W-:Y:S02]  /*4ba0*/  FSEL R169, R169, -INF , P4 ;  /* 0xff800000a9a97808 */ /* 0x000fe40002000000 */
[----:B------:R-:W-:Y:S02]  /*4bb0*/  ISETP.GT.AND P4, PT, R0, 0x29, PT ;  /* 0x000000290000780c */ /* 0x000fe40003f84270 */
[----:B------:R-:W-:Y:S02]  /*4bc0*/  FSEL R155, R155, -INF , P5 ;  /* 0xff8000009b9b7808 */ /* 0x000fe40002800000 */
        /* <DEDUP_REMOVED lines=31> */
[C---:B------:R-:W-:Y:S02]  /*4dc0*/  ISETP.GT.AND P4, PT, R15.reuse, RZ, PT ;  /* 0x000000ff0f00720c */ /* 0x040fe40003f84270 */
[C---:B------:R-:W-:Y:S02]  /*4dd0*/  ISETP.GT.AND P5, PT, R15.reuse, 0x31, PT ;  /* 0x000000310f00780c */ /* 0x040fe40003fa4270 */
[----:B------:R-:W-:Y:S02]  /*4de0*/  FSEL R154, R154, -INF , P4 ;  /* 0xff8000009a9a7808 */ /* 0x000fe40002000000 */
[----:B------:R-:W-:Y:S02]  /*4df0*/  ISETP.GT.AND P4, PT, R15, 0x8, PT ;  /* 0x000000080f00780c */ /* 0x000fe40003f84270 */
[----:B------:R-:W-:Y:S02]  /*4e00*/  FSEL R179, R179, -INF , P5 ;  /* 0xff800000b3b37808 */ /* 0x000fe40002800000 */
[----:B------:R-:W-:-:S04]  /*4e10*/  ISETP.GT.AND P5, PT, R15, 0x39, PT ;  /* 0x000000390f00780c */ /* 0x000fc80003fa4270 */
        /* <DEDUP_REMOVED lines=16> */
[----:B------:R-:W-:Y:S01]  /*4f20*/  FSEL R215, R215, -INF , P5 ;  /* 0xff800000d7d77808 */ /* 0x000fe20002800000 */
[----:B------:R-:W-:Y:S02]  /*4f30*/  WARPGROUP.DEPBAR.LE gsb0, 0x0 ;  /* 0x00008000000079c5 */ /* 0x000fe40000010000 */
[----:B------:R-:W-:-:S06]  /*4f40*/  WARPGROUP.ARRIVE ;  /* 0x00000000000079c5 */ /* 0x000fcc0000000000 */
[----:B------:R-:W-:Y:S01]  /*4f50*/  QGMMA.64x256x32.F32.E4M3.E4M3 R24, R224, gdesc[UR12], R24, gsb0 ;  /* 0x03e0000ce0187df3 */ /* 0x000fe20008000818 */
[----:B------:R-:W-:Y:S01]  /*4f60*/  UIADD3 UR14, UR10, 0x4, URZ ;  /* 0x000000040a0e7890 */ /* 0x000fe2000fffe03f */
[----:B------:R-:W-:Y:S01]  /*4f70*/  UMOV UR15, 0x40000040 ;  /* 0x40000040000f7882 */ /* 0x000fe20000000000 */
[----:B------:R-:W-:Y:S01]  /*4f80*/  UIADD3 UR10, UR10, 0x6, URZ ;  /* 0x000000060a0a7890 */ /* 0x000fe2000fffe03f */
[----:B------:R-:W-:Y:S02]  /*4f90*/  WARPGROUP.DEPBAR.LE gsb0, 0x0 ;  /* 0x00008000000079c5 */ /* 0x000fe40000010000 */
[----:B------:R-:W-:Y:S01]  /*4fa0*/  FSEL R225, R160, -INF , P3 ;  /* 0xff800000a0e17808 */ /* 0x000fe20001800000 */
[----:B------:R-:W-:Y:S01]  /*4fb0*/  WARPGROUP.ARRIVE ;  /* 0x00000000000079c5 */ /* 0x000fe20000000000 */
[----:B------:R-:W-:Y:S02]  /*4fc0*/  ISETP.GT.AND P3, PT, R0, 0x18, PT ;  /* 0x000000180000780c */ /* 0x000fe40003f64270 */
[----:B------:R-:W-:-:S02]  /*4fd0*/  FMNMX.FTZ R20, R225, R20, !PT ;  /* 0x00000014e1147209 */ /* 0x000fc40007810000 */
[----:B------:R-:W-:-:S15]  /*4fe0*/  FSEL R227, R164, -INF , P3 ;  /* 0xff800000a4e37808 */ /* 0x000fde0001800000 */
[----:B------:R-:W-:-:S01]  /*4ff0*/  NOP ;  /* 0x0000000000007918 */ /* 0x000fc20000000000 */
[----:B------:R-:W-:Y:S01]  /*5000*/  QGMMA.64x256x32.F32.E4M3.E4M3 R24, R220, gdesc[UR12], R24, gsb0 ;  /* 0x03e0000cdc187df3 */ /* 0x000fe20008000818 */
[----:B------:R-:W-:Y:S02]  /*5010*/  FMNMX.FTZ R20, R161, R20, !PT ;  /* 0x00000014a1147209 */ /* 0x000fe40007810000 */
[----:B------:R-:W-:Y:S02]  /*5020*/  ISETP.GT.AND P3, PT, R0, 0x20, PT ;  /* 0x000000200000780c */ /* 0x000fe40003f64270 */
[----:B------:R-:W-:Y:S02]  /*5030*/  FMNMX.FTZ R20, R227, R20, !PT ;  /* 0x00000014e3147209 */ /* 0x000fe40007810000 */
[----:B------:R-:W-:Y:S02]  /*5040*/  FSEL R229, R168, -INF , P3 ;  /* 0xff800000a8e57808 */ /* 0x000fe40001800000 */
[----:B------:R-:W-:Y:S02]  /*5050*/  FMNMX.FTZ R20, R165, R20, !PT ;  /* 0x00000014a5147209 */ /* 0x000fe40007810000 */
[----:B------:R-:W-:-:S02]  /*5060*/  ISETP.GT.AND P3, PT, R0, 0x28, PT ;  /* 0x000000280000780c */ /* 0x000fc40003f64270 */
[----:B------:R-:W-:Y:S02]  /*5070*/  FMNMX.FTZ R20, R229, R20, !PT ;  /* 0x00000014e5147209 */ /* 0x000fe40007810000 */
[----:B------:R-:W-:Y:S02]  /*5080*/  FSEL R231, R172, -INF , P3 ;  /* 0xff800000ace77808 */ /* 0x000fe40001800000 */
[----:B------:R-:W-:Y:S02]  /*5090*/  FMNMX.FTZ R20, R169, R20, !PT ;  /* 0x00000014a9147209 */ /* 0x000fe40007810000 */
[----:B------:R-:W-:Y:S02]  /*50a0*/  ISETP.GT.AND P3, PT, R0, 0x30, PT ;  /* 0x000000300000780c */ /* 0x000fe40003f64270 */
[----:B------:R-:W-:Y:S02]  /*50b0*/  FMNMX.FTZ R20, R231, R20, !PT ;  /* 0x00000014e7147209 */ /* 0x000fe40007810000 */
[----:B------:R-:W-:-:S02]  /*50c0*/  FSEL R233, R176, -INF , P3 ;  /* 0xff800000b0e97808 */ /* 0x000fc40001800000 */
        /* <DEDUP_REMOVED lines=36> */
[----:B------:R-:W-:-:S04]  /*5310*/  FMNMX.FTZ R20, R209, R20, !PT ;  /* 0x00000014d1147209 */ /* 0x000fc80007810000 */
[----:B------:R-:W-:-:S04]  /*5320*/  FMNMX.FTZ R20, R212, R20, !PT ;  /* 0x00000014d4147209 */ /* 0x000fc80007810000 */
[----:B------:R-:W-:-:S05]  /*5330*/  FMNMX.FTZ R152, R213, R20, !PT ;  /* 0x00000014d5987209 */ /* 0x000fca0007810000 */
[----:B------:R-:W0:Y:S02]  /*5340*/  SHFL.BFLY PT, R0, R152, 0x2, 0x1f ;  /* 0x0c401f0098007f89 */ /* 0x000e2400000e0000 */
[----:B0-----:R-:W-:Y:S02]  /*5350*/  FMNMX.FTZ R156, R152, R0, !PT ;  /* 0x00000000989c7209 */ /* 0x001fe40007810000 */
[----:B------:R-:W-:-:S03]  /*5360*/  FMNMX.FTZ R152, R154, R11, !PT ;  /* 0x0000000b9a987209 */ /* 0x000fc60007810000 */
[----:B------:R-:W0:Y:S01]  /*5370*/  SHFL.BFLY PT, R0, R156, 0x1, 0x1f ;  /* 0x0c201f009c007f89 */ /* 0x000e2200000e0000 */
[----:B------:R-:W-:Y:S02]  /*5380*/  FMNMX.FTZ R152, R155, R152, !PT ;  /* 0x000000989b987209 */ /* 0x000fe40007810000 */
[----:B0-----:R-:W-:-:S04]  /*5390*/  FMNMX.FTZ R0, R156, R0, !PT ;  /* 0x000000009c007209 */ /* 0x001fc80007810000 */
[----:B------:R-:W-:Y:S01]  /*53a0*/  FSETP.NEU.FTZ.AND P3, PT, R0, -INF , PT ;  /* 0xff8000000000780b */ /* 0x000fe20003f7d000 */
[----:B------:R-:W-:-:S05]  /*53b0*/  FFMA.FTZ R20, R2, R0, -8 ;  /* 0xc100000002147423 */ /* 0x000fca0000010000 */
[----:B------:R-:W-:-:S05]  /*53c0*/  FSEL R20, R20, RZ, P3 ;  /* 0x000000ff14147208 */ /* 0x000fca0001800000 */
[--C-:B------:R-:W-:Y:S01]  /*53d0*/  FFMA.FTZ R14, R2, R23, -R20.reuse ;  /* 0x00000017020e7223 */ /* 0x100fe20000010814 */
[----:B------:R-:W-:Y:S01]  /*53e0*/  FSEL R23, R158, -INF , P4 ;  /* 0xff8000009e177808 */ /* 0x000fe20002000000 */
[C-C-:B------:R-:W-:Y:S01]  /*53f0*/  FFMA.FTZ R22, R2.reuse, R21, -R20.reuse ;  /* 0x0000001502167223 */ /* 0x140fe20000010814 */
[----:B------:R-:W-:Y:S01]  /*5400*/  ISETP.GT.AND P4, PT, R15, 0x10, PT ;  /* 0x000000100f00780c */ /* 0x000fe20003f84270 */
[C-C-:B------:R-:W-:Y:S01]  /*5410*/  FFMA.FTZ R21, R2.reuse, R153, -R20.reuse ;  /* 0x0000009902157223 */ /* 0x140fe20000010814 */
[----:B------:R-:W-:Y:S01]  /*5420*/  FMNMX.FTZ R152, R23, R152, !PT ;  /* 0x0000009817987209 */ /* 0x000fe20007810000 */
[--C-:B------:R-:W-:Y:S01]  /*5430*/  FFMA.FTZ R153, R2, R157, -R20.reuse ;  /* 0x0000009d02997223 */ /* 0x100fe20000010814 */
[----:B------:R-:W-:Y:S01]  /*5440*/  FSEL R157, R162, -INF , P4 ;  /* 0xff800000a29d7808 */ /* 0x000fe20002000000 */
[C-C-:B------:R-:W-:Y:S01]  /*5450*/  FFMA.FTZ R225, R2.reuse, R225, -R20.reuse ;  /* 0x000000e102e17223 */ /* 0x140fe20000010814 */
[----:B------:R-:W-:Y:S01]  /*5460*/  FMNMX.FTZ R156, R159, R152, !PT ;  /* 0x000000989f9c7209 */ /* 0x000fe20007810000 */
[C-C-:B------:R-:W-:Y:S01]  /*5470*/  FFMA.FTZ R227, R2.reuse, R227, -R20.reuse ;  /* 0x000000e302e37223 */ /* 0x140fe20000010814 */
[----:B------:R-:W-:Y:S01]  /*5480*/  ISETP.GT.AND P4, PT, R15, 0x18, PT ;  /* 0x000000180f00780c */ /* 0x000fe20003f84270 */
[----:B------:R0:W-:Y:S01]  /*5490*/  MUFU.EX2 R152, R225 ;  /* 0x000000e100987308 */ /* 0x0001e20000000800 */
[----:B------:R-:W-:Y:S01]  /*54a0*/  FMNMX.FTZ R156, R157, R156, !PT ;  /* 0x0000009c9d9c7209 */ /* 0x000fe20007810000 */
[C-C-:B------:R-:W-:Y:S01]  /*54b0*/  FFMA.FTZ R162, R2.reuse, R229, -R20.reuse ;  /* 0x000000e502a27223 */ /* 0x140fe20000010814 */
[----:B------:R-:W-:-:S01]  /*54c0*/  FFMA.FTZ R164, R2, R231, -R20 ;  /* 0x000000e702a47223 */ /* 0x000fc20000010814 */
[C-C-:B------:R-:W-:Y:S01]  /*54d0*/  FFMA.FTZ R168, R2.reuse, R235, -R20.reuse ;  /* 0x000000eb02a87223 */ /* 0x140fe20000010814 */
[----:B------:R-:W-:Y:S01]  /*54e0*/  FMNMX.FTZ R156, R163, R156, !PT ;  /* 0x0000009ca39c7209 */ /* 0x000fe20007810000 */
        /* <DEDUP_REMOVED lines=26> */
[----:B------:R-:W-:Y:S01]  /*5690*/  FSEL R221, R166, -INF , P4 ;  /* 0xff800000a6dd7808 */ /* 0x000fe20002000000 */
[----:B------:R-:W-:-:S01]  /*56a0*/  FFMA.FTZ R166, R2, R233, -R20 ;  /* 0x000000e902a67223 */ /* 0x000fc20000010814 */
[----:B------:R-:W-:Y:S01]  /*56b0*/  ISETP.GT.AND P4, PT, R15, 0x20, PT ;  /* 0x000000200f00780c */ /* 0x000fe20003f84270 */
[----:B------:R-:W-:Y:S01]  /*56c0*/  WARPGROUP.ARRIVE ;  /* 0x00000000000079c5 */ /* 0x000fe20000000000 */
[----:B------:R-:W-:Y:S01]  /*56d0*/  FMNMX.FTZ R156, R221, R156, !PT ;  /* 0x0000009cdd9c7209 */ /* 0x000fe20007810000 */
[----:B------:R-:W-:Y:S01]  /*56e0*/  MUFU.EX2 R177, R177 ;  /* 0x000000b100b17308 */ /* 0x000fe20000000800 */
[----:B------:R-:W-:Y:S01]  /*56f0*/  FSEL R223, R170, -INF , P4 ;  /* 0xff800000aadf7808 */ /* 0x000fe20002000000 */
[----:B------:R-:W-:Y:S01]  /*5700*/  FFMA.FTZ R170, R2, R237, -R20 ;  /* 0x000000ed02aa7223 */ /* 0x000fe20000010814 */
[----:B------:R-:W-:Y:S01]  /*5710*/  FMNMX.FTZ R158, R167, R156, !PT ;  /* 0x0000009ca79e7209 */ /* 0x000fe20007810000 */
[----:B------:R-:W-:Y:S01]  /*5720*/  QGMMA.64x256x32.F32.E4M3.E4M3 R24, R216, gdesc[UR8], R24, gsb0 ;  /* 0x03e00008d8187df3 */ /* 0x000fe20008000818 */
[----:B------:R-:W-:-:S02]  /*5730*/  ISETP.GT.AND P4, PT, R15, 0x28, PT ;  /* 0x000000280f00780c */ /* 0x000fc40003f84270 */
[----:B------:R-:W-:Y:S01]  /*5740*/  FMNMX.FTZ R158, R223, R158, !PT ;  /* 0x0000009edf9e7209 */ /* 0x000fe20007810000 */
[----:B------:R1:W-:Y:S01]  /*5750*/  MUFU.EX2 R156, R227 ;  /* 0x000000e3009c7308 */ /* 0x0003e20000000800 */
[----:B0-----:R-:W-:Y:S02]  /*5760*/  FSEL R225, R174, -INF , P4 ;  /* 0xff800000aee17808 */ /* 0x001fe40002000000 */
[----:B------:R-:W-:Y:S02]  /*5770*/  FMNMX.FTZ R158, R171, R158, !PT ;  /* 0x0000009eab9e7209 */ /* 0x000fe40007810000 */
[----:B------:R-:W-:Y:S02]  /*5780*/  ISETP.GT.AND P4, PT, R15, 0x30, PT ;  /* 0x000000300f00780c */ /* 0x000fe40003f84270 */
[----:B------:R-:W-:Y:S01]  /*5790*/  FMNMX.FTZ R158, R225, R158, !PT ;  /* 0x0000009ee19e7209 */ /* 0x000fe20007810000 */
[----:B------:R-:W-:Y:S01]  /*57a0*/  MUFU.EX2 R181, R181 ;  /* 0x000000b500b57308 */ /* 0x000fe20000000800 */
[----:B-1----:R-:W-:Y:S01]  /*57b0*/  FSEL R227, R178, -INF , P4 ;  /* 0xff800000b2e37808 */ /* 0x002fe20002000000 */
[----:B------:R-:W-:Y:S01]  /*57c0*/  FFMA.FTZ R178, R2, R208, -R20 ;  /* 0x000000d002b27223 */ /* 0x000fe20000010814 */
[----:B------:R-:W-:-:S02]  /*57d0*/  FMNMX.FTZ R160, R175, R158, !PT ;  /* 0x0000009eafa07209 */ /* 0x000fc40007810000 */
[----:B------:R-:W-:Y:S02]  /*57e0*/  ISETP.GT.AND P4, PT, R15, 0x38, PT ;  /* 0x000000380f00780c */ /* 0x000fe40003f84270 */
[----:B------:R-:W-:Y:S01]  /*57f0*/  FMNMX.FTZ R160, R227, R160, !PT ;  /* 0x000000a0e3a07209 */ /* 0x000fe20007810000 */
[----:B------:R0:W-:Y:S01]  /*5800*/  MUFU.EX2 R158, R162 ;  /* 0x000000a2009e7308 */ /* 0x0001e20000000800 */
[----:B------:R-:W-:Y:S02]  /*5810*/  FSEL R229, R182, -INF , P4 ;  /* 0xff800000b6e57808 */ /* 0x000fe40002000000 */
[----:B------:R-:W-:Y:S02]  /*5820*/  FMNMX.FTZ R160, R179, R160, !PT ;  /* 0x000000a0b3a07209 */ /* 0x000fe40007810000 */
[----:B------:R-:W-:Y:S02]  /*5830*/  ISETP.GT.AND P4, PT, R15, 0x40, PT ;  /* 0x000000400f00780c */ /* 0x000fe40003f84270 */
[----:B------:R-:W-:Y:S01]  /*5840*/  FMNMX.FTZ R160, R229, R160, !PT ;  /* 0x000000a0e5a07209 */ /* 0x000fe20007810000 */
[----:B------:R-:W-:Y:S01]  /*5850*/  MUFU.EX2 R185, R185 ;  /* 0x000000b900b97308 */ /* 0x000fe20000000800 */
[----:B------:R-:W-:-:S02]  /*5860*/  FSEL R186, R186, -INF , P4 ;  /* 0xff800000baba7808 */ /* 0x000fc40002000000 */
[----:B------:R-:W-:Y:S02]  /*5870*/  FMNMX.FTZ R231, R183, R160, !PT ;  /* 0x000000a0b7e77209 */ /* 0x000fe40007810000 */
[----:B------:R-:W-:Y:S02]  /*5880*/  ISETP.GT.AND P4, PT, R15, 0x48, PT ;  /* 0x000000480f00780c */ /* 0x000fe40003f84270 */
[----:B0-----:R-:W-:Y:S01]  /*5890*/  FMNMX.FTZ R162, R186, R231, !PT ;  /* 0x000000e7baa27209 */ /* 0x001fe20007810000 */
[----:B------:R0:W-:Y:S01]  /*58a0*/  MUFU.EX2 R160, R164 ;  /* 0x000000a400a07308 */ /* 0x0001e20000000800 */
[----:B------:R-:W-:Y:S02]  /*58b0*/  FSEL R231, R190, -INF , P4 ;  /* 0xff800000bee77808 */ /* 0x000fe40002000000 */
[----:B------:R-:W-:Y:S02]  /*58c0*/  FMNMX.FTZ R162, R187, R162, !PT ;  /* 0x000000a2bba27209 */ /* 0x000fe40007810000 */
[----:B------:R-:W-:-:S02]  /*58d0*/  ISETP.GT.AND P4, PT, R15, 0x50, PT ;  /* 0x000000500f00780c */ /* 0x000fc40003f84270 */
[----:B------:R-:W-:Y:S01]  /*58e0*/  FMNMX.FTZ R162, R231, R162, !PT ;  /* 0x000000a2e7a27209 */ /* 0x000fe20007810000 */
[----:B------:R-:W-:Y:S01]  /*58f0*/  MUFU.EX2 R189, R189 ;  /* 0x000000bd00bd7308 */ /* 0x000fe20000000800 */
[----:B------:R-:W-:Y:S02]  /*5900*/  FSEL R194, R194, -INF , P4 ;  /* 0xff800000c2c27808 */ /* 0x000fe40002000000 */
[----:B------:R-:W-:Y:S02]  /*5910*/  FMNMX.FTZ R233, R191, R162, !PT ;  /* 0x000000a2bfe97209 */ /* 0x000fe40007810000 */
[----:B------:R-:W-:Y:S02]  /*5920*/  ISETP.GT.AND P4, PT, R15, 0x58, PT ;  /* 0x000000580f00780c */ /* 0x000fe40003f84270 */
[----:B0-----:R-:W-:Y:S01]  /*5930*/  FMNMX.FTZ R164, R194, R233, !PT ;  /* 0x000000e9c2a47209 */ /* 0x001fe20007810000 */
[----:B------:R0:W-:Y:S01]  /*5940*/  MUFU.EX2 R162, R166 ;  /* 0x000000a600a27308 */ /* 0x0001e20000000800 */
[----:B------:R-:W-:-:S02]  /*5950*/  FSEL R233, R198, -INF , P4 ;  /* 0xff800000c6e97808 */ /* 0x000fc40002000000 */
[----:B------:R-:W-:Y:S02]  /*5960*/  FMNMX.FTZ R164, R195, R164, !PT ;  /* 0x000000a4c3a47209 */ /* 0x000fe40007810000 */
[----:B------:R-:W-:Y:S02]  /*5970*/  ISETP.GT.AND P4, PT, R15, 0x60, PT ;  /* 0x000000600f00780c */ /* 0x000fe40003f84270 */
[----:B------:R-:W-:Y:S01]  /*5980*/  FMNMX.FTZ R164, R233, R164, !PT ;  /* 0x000000a4e9a47209 */ /* 0x000fe20007810000 */
[----:B------:R-:W-:Y:S01]  /*5990*/  MUFU.EX2 R193, R193 ;  /* 0x000000c100c17308 */ /* 0x000fe20000000800 */
[----:B------:R-:W-:Y:S02]  /*59a0*/  FSEL R202, R202, -INF , P4 ;  /* 0xff800000caca7808 */ /* 0x000fe40002000000 */
[----:B------:R-:W-:Y:S02]  /*59b0*/  FMNMX.FTZ R235, R199, R164, !PT ;  /* 0x000000a4c7eb7209 */ /* 0x000fe40007810000 */
[----:B------:R-:W-:-:S02]  /*59c0*/  ISETP.GT.AND P4, PT, R15, 0x68, PT ;  /* 0x000000680f00780c */ /* 0x000fc40003f84270 */
[----:B0-----:R-:W-:Y:S01]  /*59d0*/  FMNMX.FTZ R166, R202, R235, !PT ;  /* 0x000000ebcaa67209 */ /* 0x001fe20007810000 */
        /* <DEDUP_REMOVED lines=11> */
[----:B------:R-:W-:Y:S01]  /*5a90*/  FSEL R237, R214, -INF , P4 ;  /* 0xff800000d6ed7808 */ /* 0x000fe20002000000 */
[----:B------:R-:W-:Y:S01]  /*5aa0*/  IMAD.U32 R214, RZ, RZ, UR7 ;  /* 0x00000007ffd67e24 */ /* 0x000fe2000f8e00ff */
[----:B------:R-:W-:-:S04]  /*5ab0*/  FMNMX.FTZ R168, R211, R168, !PT ;  /* 0x000000a8d3a87209 */ /* 0x000fc80007810000 */
[----:B------:R-:W-:Y:S01]  /*5ac0*/  FMNMX.FTZ R168, R237, R168, !PT ;  /* 0x000000a8eda87209 */ /* 0x000fe20007810000 */
[----:B------:R-:W-:Y:S01]  /*5ad0*/  MUFU.EX2 R197, R197 ;  /* 0x000000c500c57308 */ /* 0x000fe20000000800 */
[----:B0-----:R-:W-:-:S01]  /*5ae0*/  FFMA.FTZ R170, R2, R192, -R20 ;  /* 0x000000c002aa7223 */ /* 0x001fc20000010814 */
[----:B------:R-:W-:Y:S02]  /*5af0*/  @!P0 LEA R214, R214, UR36, 0x3 ;  /* 0x00000024d6d68c11 */ /* 0x000fe4000f8e18ff */
[----:B------:R-:W-:-:S04]  /*5b00*/  FMNMX.FTZ R15, R215, R168, !PT ;  /* 0x000000a8d70f7209 */ /* 0x000fc80007810000 */
[----:B------:R0:W-:Y:S01]  /*5b10*/  MUFU.EX2 R168, R188 ;  /* 0x000000bc00a87308 */ /* 0x0001e20000000800 */
[----:B------:R-:W1:Y:S07]  /*5b20*/  SHFL.BFLY PT, R174, R15, 0x2, 0x1f ;  /* 0x0c401f000fae7f89 */ /* 0x000e6e00000e0000 */
[----:B------:R-:W-:Y:S08]  /*5b30*/  MUFU.EX2 R170, R170 ;  /* 0x000000aa00aa7308 */ /* 0x000ff00000000800 */
[----:B------:R-:W-:Y:S08]  /*5b40*/  MUFU.EX2 R201, R201 ;  /* 0x000000c900c97308 */ /* 0x000ff00000000800 */
[----:B------:R-:W-:Y:S01]  /*5b50*/  MUFU.EX2 R176, R176 ;  /* 0x000000b000b07308 */ /* 0x000fe20000000800 */
[----:B-1----:R-:W-:Y:S01]  /*5b60*/  FMNMX.FTZ R180, R15, R174, !PT ;  /* 0x000000ae0fb47209 */ /* 0x002fe20007810000 */
[----:B------:R-:W-:-:S04]  /*5b70*/  FFMA.FTZ R174, R2, R200, -R20 ;  /* 0x000000c802ae7223 */ /* 0x000fc80000010814 */
[----:B------:R-:W1:Y:S02]  /*5b80*/  SHFL.BFLY PT, R15, R180, 0x1, 0x1f ;  /* 0x0c201f00b40f7f89 */ /* 0x000e6400000e0000 */
[----:B------:R-:W-:Y:S08]  /*5b90*/  MUFU.EX2 R174, R174 ;  /* 0x000000ae00ae7308 */ /* 0x000ff00000000800 */
[----:B------:R-:W-:Y:S08]  /*5ba0*/  MUFU.EX2 R205, R205 ;  /* 0x000000cd00cd7308 */ /* 0x000ff00000000800 */
[----:B------:R-:W-:Y:S01]  /*5bb0*/  MUFU.EX2 R178, R178 ;  /* 0x000000b200b27308 */ /* 0x000fe20000000800 */
[----:B-1----:R-:W-:Y:S01]  /*5bc0*/  FMNMX.FTZ R15, R180, R15, !PT ;  /* 0x0000000fb40f7209 */ /* 0x002fe20007810000 */
[----:B------:R-:W-:-:S06]  /*5bd0*/  FFMA.FTZ R180, R2, R212, -R20 ;  /* 0x000000d402b47223 */ /* 0x000fcc0000010814 */
[----:B------:R-:W-:Y:S01]  /*5be0*/  MUFU.EX2 R209, R209 ;  /* 0x000000d100d17308 */ /* 0x000fe20000000800 */
[----:B------:R-:W-:Y:S01]  /*5bf0*/  FSETP.NEU.FTZ.AND P4, PT, R15, -INF , PT ;  /* 0xff8000000f00780b */ /* 0x000fe20003f9d000 */
[----:B------:R-:W-:-:S03]  /*5c00*/  FFMA.FTZ R182, R2, R15, -8 ;  /* 0xc100000002b67423 */ /* 0x000fc6000001000f */
[----:B------:R-:W-:Y:S02]  /*5c10*/  FSEL R200, R15, RZ, P4 ;  /* 0x000000ff0fc87208 */ /* 0x000fe40002000000 */
[----:B------:R-:W-:Y:S01]  /*5c20*/  FSEL R20, R182, RZ, P4 ;  /* 0x000000ffb6147208 */ /* 0x000fe20002000000 */
[----:B------:R-:W-:Y:S04]  /*5c30*/  MUFU.EX2 R180, R180 ;  /* 0x000000b400b47308 */ /* 0x000fe80000000800 */
[----:B------:R-:W-:-:S01]  /*5c40*/  FFMA.FTZ R192, R2, R175, -R20 ;  /* 0x000000af02c07223 */ /* 0x000fc20000010814 */
[----:B------:R-:W-:Y:S01]  /*5c50*/  FSEL R175, R0, RZ, P3 ;  /* 0x000000ff00af7208 */ /* 0x000fe20001800000 */
[----:B------:R-:W-:-:S01]  /*5c60*/  FFMA.FTZ R154, R2, R154, -R20 ;  /* 0x0000009a029a7223 */ /* 0x000fc20000010814 */
[C-C-:B------:R-:W-:Y:S01]  /*5c70*/  FFMA.FTZ R155, R2.reuse, R155, -R20.reuse ;  /* 0x0000009b029b7223 */ /* 0x140fe20000010814 */
[----:B------:R-:W-:-:S01]  /*5c80*/  FFMA.FTZ R23, R2, R23, -R20 ;  /* 0x0000001702177223 */ /* 0x000fc20000010814 */
[----:B------:R-:W-:Y:S01]  /*5c90*/  FFMA.FTZ R182, R2, R159, -R20 ;  /* 0x0000009f02b67223 */ /* 0x000fe20000010814 */
[----:B------:R-:W-:-:S01]  /*5ca0*/  FADD.FTZ R175, -R175, R10 ;  /* 0x0000000aafaf7221 */ /* 0x000fc20000010100 */
[C-C-:B------:R-:W-:Y:S01]  /*5cb0*/  FFMA.FTZ R157, R2.reuse, R157, -R20.reuse ;  /* 0x0000009d029d7223 */ /* 0x140fe20000010814 */
[----:B------:R-:W-:Y:S01]  /*5cc0*/  MUFU.EX2 R154, R154 ;  /* 0x0000009a009a7308 */ /* 0x000fe20000000800 */
[----:B------:R-:W-:-:S01]  /*5cd0*/  FFMA.FTZ R184, R2, R163, -R20 ;  /* 0x000000a302b87223 */ /* 0x000fc20000010814 */
[----:B------:R-:W-:Y:S01]  /*5ce0*/  FMUL.FTZ R198, R2, R175 ;  /* 0x000000af02c67220 */ /* 0x000fe20000410000 */
[----:B------:R-:W-:-:S01]  /*5cf0*/  FADD.FTZ R175, -R200, R11 ;  /* 0x0000000bc8af7221 */ /* 0x000fc20000010100 */
[C-C-:B------:R-:W-:Y:S01]  /*5d00*/  FFMA.FTZ R159, R2.reuse, R221, -R20.reuse ;  /* 0x000000dd029f7223 */ /* 0x140fe20000010814 */
[----:B0-----:R-:W-:-:S01]  /*5d10*/  FFMA.FTZ R188, R2, R167, -R20 ;  /* 0x000000a702bc7223 */ /* 0x001fc20000010814 */
[C-C-:B------:R-:W-:Y:S01]  /*5d20*/  FFMA.FTZ R163, R2.reuse, R223, -R20.reuse ;  /* 0x000000df02a37223 */ /* 0x140fe20000010814 */
[C---:B------:R-:W-:Y:S01]  /*5d30*/  FMUL.FTZ R175, R2.reuse, R175 ;  /* 0x000000af02af7220 */ /* 0x040fe20000410000 */
[----:B------:R0:W1:Y:S01]  /*5d40*/  MUFU.EX2 R11, R198 ;  /* 0x000000c6000b7308 */ /* 0x0000620000000800 */
[----:B------:R-:W-:-:S01]  /*5d50*/  FFMA.FTZ R190, R2, R171, -R20 ;  /* 0x000000ab02be7223 */ /* 0x000fc20000010814 */
[C-C-:B------:R-:W-:Y:S01]  /*5d60*/  FFMA.FTZ R167, R2.reuse, R225, -R20.reuse ;  /* 0x000000e102a77223 */ /* 0x140fe20000010814 */
[----:B------:R-:W-:-:S01]  /*5d70*/  FFMA.FTZ R171, R2, R227, -R20 ;  /* 0x000000e302ab7223 */ /* 0x000fc20000010814 */
[C-C-:B------:R-:W-:Y:S01]  /*5d80*/  FFMA.FTZ R196, R2.reuse, R179, -R20.reuse ;  /* 0x000000b302c47223 */ /* 0x140fe20000010814 */
[----:B------:R-:W-:-:S01]  /*5d90*/  FFMA.FTZ R229, R2, R229, -R20 ;  /* 0x000000e502e57223 */ /* 0x000fc20000010814 */
[C-C-:B------:R-:W-:Y:S01]  /*5da0*/  FFMA.FTZ R179, R2.reuse, R183, -R20.reuse ;  /* 0x000000b702b37223 */ /* 0x140fe20000010814 */
[----:B------:R-:W-:-:S01]  /*5db0*/  FFMA.FTZ R183, R2, R186, -R20 ;  /* 0x000000ba02b77223 */ /* 0x000fc20000010814 */
[----:B------:R-:W2:Y:S01]  /*5dc0*/  MUFU.EX2 R175, R175 ;  /* 0x000000af00af7308 */ /* 0x000ea20000000800 */
[----:B0-----:R-:W-:-:S01]  /*5dd0*/  FFMA.FTZ R198, R2, R191, -R20 ;  /* 0x000000bf02c67223 */ /* 0x001fc20000010814 */
[C-C-:B------:R-:W-:Y:S01]  /*5de0*/  FFMA.FTZ R191, R2.reuse, R194, -R20.reuse ;  /* 0x000000c202bf7223 */ /* 0x140fe20000010814 */
[----:B------:R-:W-:-:S01]  /*5df0*/  FFMA.FTZ R186, R2, R187, -R20 ;  /* 0x000000bb02ba7223 */ /* 0x000fc20000010814 */
[----:B------:R-:W-:-:S04]  /*5e00*/  FFMA.FTZ R187, R2, R231, -R20 ;  /* 0x000000e702bb7223 */ /* 0x000fc80000010814 */
[----:B------:R-:W0:Y:S01]  /*5e10*/  MUFU.EX2 R155, R155 ;  /* 0x0000009b009b7308 */ /* 0x000e220000000800 */
[----:B-1----:R-:W-:-:S04]  /*5e20*/  FFMA.FTZ R200, R11, R5, R22 ;  /* 0x000000050bc87223 */ /* 0x002fc80000010016 */
[----:B------:R-:W-:-:S03]  /*5e30*/  FADD.FTZ R5, R21, R200 ;  /* 0x000000c815057221 */ /* 0x000fc60000010000 */
[----:B------:R-:W1:Y:S01]  /*5e40*/  MUFU.EX2 R23, R23 ;  /* 0x0000001700177308 */ /* 0x000e620000000800 */
[----:B--2---:R-:W-:-:S01]  /*5e50*/  FFMA.FTZ R4, R175, R4, R154 ;  /* 0x00000004af047223 */ /* 0x004fc2000001009a */
[----:B------:R-:W-:-:S06]  /*5e60*/  FADD.FTZ R200, R14, R5 ;  /* 0x000000050ec87221 */ /* 0x000fcc0000010000 */
        /* <DEDUP_REMOVED lines=15> */
[----:B------:R-:W-:-:S04]  /*5f60*/  FADD.FTZ R217, R153, R200 ;  /* 0x000000c899d97221 */ /* 0x000fc80000010000 */
[----:B------:R-:W0:Y:S01]  /*5f70*/  MUFU.EX2 R167, R167 ;  /* 0x000000a700a77308 */ /* 0x000e220000000800 */
[----:B-1----:R-:W-:-:S01]  /*5f80*/  FADD.FTZ R5, R163, R4 ;  /* 0x00000004a3057221 */ /* 0x002fc20000010000 */
[----:B------:R-:W-:-:S04]  /*5f90*/  FADD.FTZ R194, R152, R217 ;  /* 0x000000d998c27221 */ /* 0x000fc80000010000 */
[----:B------:R-:W-:Y:S02]  /*5fa0*/  FADD.FTZ R217, R161, R194 ;  /* 0x000000c2a1d97221 */ /* 0x000fe40000010000 */
[----:B------:R-:W1:Y:S01]  /*5fb0*/  MUFU.EX2 R192, R192 ;  /* 0x000000c000c07308 */ /* 0x000e620000000800 */
[----:B--2---:R-:W-:-:S01]  /*5fc0*/  FADD.FTZ R4, R190, R5 ;  /* 0x00000005be047221 */ /* 0x004fc20000010000 */
[----:B------:R-:W-:Y:S01]  /*5fd0*/  FFMA.FTZ R194, R2, R195, -R20 ;  /* 0x000000c302c27223 */ /* 0x000fe20000010814 */
[----:B------:R-:W-:-:S01]  /*5fe0*/  FADD.FTZ R200, R156, R217 ;  /* 0x000000d99cc87221 */ /* 0x000fc20000010000 */
[----:B------:R-:W-:-:S03]  /*5ff0*/  FFMA.FTZ R195, R2, R233, -R20 ;  /* 0x000000e902c37223 */ /* 0x000fc60000010814 */
[----:B------:R-:W-:Y:S01]  /*6000*/  FADD.FTZ R217, R165, R200 ;  /* 0x000000c8a5d97221 */ /* 0x000fe20000010000 */
[----:B------:R-:W2:Y:S01]  /*6010*/  MUFU.EX2 R171, R171 ;  /* 0x000000ab00ab7308 */ /* 0x000ea20000000800 */
[----:B0-----:R-:W-:-:S02]  /*6020*/  FADD.FTZ R5, R167, R4 ;  /* 0x00000004a7057221 */ /* 0x001fc40000010000 */
[----:B------:R-:W-:-:S04]  /*6030*/  FADD.FTZ R200, R158, R217 ;  /* 0x000000d99ec87221 */ /* 0x000fc80000010000 */
[----:B------:R-:W-:Y:S01]  /*6040*/  FADD.FTZ R217, R169, R200 ;  /* 0x000000c8a9d97221 */ /* 0x000fe20000010000 */
[----:B------:R-:W0:Y:S01]  /*6050*/  MUFU.EX2 R196, R196 ;  /* 0x000000c400c47308 */ /* 0x000e220000000800 */
[----:B-1----:R-:W-:-:S01]  /*6060*/  FADD.FTZ R4, R192, R5 ;  /* 0x00000005c0047221 */ /* 0x002fc20000010000 */
[----:B------:R-:W-:Y:S01]  /*6070*/  FFMA.FTZ R200, R2, R199, -R20 ;  /* 0x000000c702c87223 */ /* 0x000fe20000010814 */
[----:B------:R-:W-:-:S01]  /*6080*/  FADD.FTZ R204, R160, R217 ;  /* 0x000000d9a0cc7221 */ /* 0x000fc20000010000 */
[----:B------:R-:W-:-:S03]  /*6090*/  FFMA.FTZ R199, R2, R202, -R20 ;  /* 0x000000ca02c77223 */ /* 0x000fc60000010814 */
[----:B------:R-:W-:Y:S01]  /*60a0*/  FADD.FTZ R217, R173, R204 ;  /* 0x000000ccadd97221 */ /* 0x000fe20000010000 */
[----:B------:R-:W1:Y:S01]  /*60b0*/  MUFU.EX2 R10, R229 ;  /* 0x000000e5000a7308 */ /* 0x000e620000000800 */
[----:B--2---:R-:W-:-:S02]  /*60c0*/  FADD.FTZ R5, R171, R4 ;  /* 0x00000004ab057221 */ /* 0x004fc40000010000 */
[----:B------:R-:W-:-:S04]  /*60d0*/  FADD.FTZ R202, R162, R217 ;  /* 0x000000d9a2ca7221 */ /* 0x000fc80000010000 */
[----:B------:R-:W-:Y:S01]  /*60e0*/  FADD.FTZ R217, R177, R202 ;  /* 0x000000cab1d97221 */ /* 0x000fe20000010000 */
[----:B------:R-:W2:Y:S01]  /*60f0*/  MUFU.EX2 R179, R179 ;  /* 0x000000b300b37308 */ /* 0x000ea20000000800 */
[----:B0-----:R-:W-:-:S01]  /*6100*/  FADD.FTZ R5, R196, R5 ;  /* 0x00000005c4057221 */ /* 0x001fc20000010000 */
[----:B------:R-:W-:Y:S01]  /*6110*/  FFMA.FTZ R202, R2, R203, -R20 ;  /* 0x000000cb02ca7223 */ /* 0x000fe20000010814 */
[----:B------:R-:W-:-:S01]  /*6120*/  FADD.FTZ R4, R164, R217 ;  /* 0x000000d9a4047221 */ /* 0x000fc20000010000 */
[----:B------:R-:W-:-:S04]  /*6130*/  FFMA.FTZ R203, R2, R235, -R20 ;  /* 0x000000eb02cb7223 */ /* 0x000fc80000010814 */
        /* <DEDUP_REMOVED lines=10> */
[----:B------:R-:W-:Y:S01]  /*61e0*/  FFMA.FTZ R204, R2, R207, -R20 ;  /* 0x000000cf02cc7223 */ /* 0x000fe20000010814 */
[----:B------:R-:W-:-:S01]  /*61f0*/  FADD.FTZ R207, R189, R206 ;  /* 0x000000cebdcf7221 */ /* 0x000fc20000010000 */
[----:B------:R-:W-:-:S03]  /*6200*/  FFMA.FTZ R206, R2, R210, -R20 ;  /* 0x000000d202ce7223 */ /* 0x000fc60000010814 */
[----:B------:R-:W-:Y:S01]  /*6210*/  FADD.FTZ R208, R170, R207 ;  /* 0x000000cfaad07221 */ /* 0x000fe20000010000 */
[----:B------:R-:W0:Y:S01]  /*6220*/  MUFU.EX2 R198, R198 ;  /* 0x000000c600c67308 */ /* 0x000e220000000800 */
[----:B-1----:R-:W-:-:S01]  /*6230*/  FADD.FTZ R4, R186, R5 ;  /* 0x00000005ba047221 */ /* 0x002fc20000010000 */
[----:B------:R-:W-:Y:S01]  /*6240*/  FFMA.FTZ R207, R2, R211, -R20 ;  /* 0x000000d302cf7223 */ /* 0x000fe20000010814 */
[----:B------:R-:W-:-:S04]  /*6250*/  FADD.FTZ R217, R193, R208 ;  /* 0x000000d0c1d97221 */ /* 0x000fc80000010000 */
[----:B------:R-:W-:Y:S01]  /*6260*/  FADD.FTZ R210, R172, R217 ;  /* 0x000000d9acd27221 */ /* 0x000fe20000010000 */
[----:B------:R-:W1:Y:S01]  /*6270*/  MUFU.EX2 R191, R191 ;  /* 0x000000bf00bf7308 */ /* 0x000e620000000800 */
[----:B--2---:R-:W-:-:S02]  /*6280*/  FADD.FTZ R5, R187, R4 ;  /* 0x00000004bb057221 */ /* 0x004fc40000010000 */
[----:B------:R-:W-:-:S04]  /*6290*/  FADD.FTZ R211, R197, R210 ;  /* 0x000000d2c5d37221 */ /* 0x000fc80000010000 */
[----:B------:R-:W-:Y:S01]  /*62a0*/  FADD.FTZ R212, R174, R211 ;  /* 0x000000d3aed47221 */ /* 0x000fe20000010000 */
[----:B------:R-:W2:Y:S01]  /*62b0*/  MUFU.EX2 R194, R194 ;  /* 0x000000c200c27308 */ /* 0x000ea20000000800 */
[----:B0-----:R-:W-:-:S02]  /*62c0*/  FADD.FTZ R4, R198, R5 ;  /* 0x00000005c6047221 */ /* 0x001fc40000010000 */
[----:B------:R-:W-:-:S04]  /*62d0*/  FADD.FTZ R211, R201, R212 ;  /* 0x000000d4c9d37221 */ /* 0x000fc80000010000 */
[----:B------:R-:W-:Y:S01]  /*62e0*/  FADD.FTZ R212, R176, R211 ;  /* 0x000000d3b0d47221 */ /* 0x000fe20000010000 */
[----:B------:R-:W0:Y:S01]  /*62f0*/  MUFU.EX2 R195, R195 ;  /* 0x000000c300c37308 */ /* 0x000e220000000800 */
[----:B-1----:R-:W-:-:S01]  /*6300*/  FADD.FTZ R5, R191, R4 ;  /* 0x00000004bf057221 */ /* 0x002fc20000010000 */
[----:B------:R-:W-:Y:S01]  /*6310*/  IADD3 R4, -R19, 0xb, RZ ;  /* 0x0000000b13047810 */ /* 0x000fe20007ffe1ff */
[----:B------:R-:W-:-:S04]  /*6320*/  FADD.FTZ R211, R205, R212 ;  /* 0x000000d4cdd37221 */ /* 0x000fc80000010000 */
[----:B------:R1:W-:Y:S06]  /*6330*/  BAR.ARV R4, 0x100 ;  /* 0x000400040000751d */ /* 0x0003ec0000002000 */
[----:B------:R-:W3:Y:S01]  /*6340*/  MUFU.EX2 R200, R200 ;  /* 0x000000c800c87308 */ /* 0x000ee20000000800 */
[----:B--2---:R-:W-:-:S01]  /*6350*/  FADD.FTZ R208, R194, R5 ;  /* 0x00000005c2d07221 */ /* 0x004fc20000010000 */
[----:B-1----:R-:W-:-:S03]  /*6360*/  @!P0 VIADD R4, R214, 0x38840 ;  /* 0x00038840d6048836 */ /* 0x002fc60000000000 */
[----:B0-----:R-:W-:Y:S01]  /*6370*/  FADD.FTZ R5, R195, R208 ;  /* 0x000000d0c3057221 */ /* 0x001fe20000010000 */
[----:B------:R-:W-:-:S01]  /*6380*/  FFMA.FTZ R208, R2, R237, -R20 ;  /* 0x000000ed02d07223 */ /* 0x000fc20000010814 */
[----:B------:R-:W-:Y:S01]  /*6390*/  FFMA.FTZ R20, R2, R215, -R20 ;  /* 0x000000d702147223 */ /* 0x000fe20000010814 */
[----:B------:R-:W0:Y:S01]  /*63a0*/  MUFU.EX2 R199, R199 ;  /* 0x000000c700c77308 */ /* 0x000e220000000800 */
[----:B------:R-:W-:-:S04]  /*63b0*/  @!P0 PRMT R4, RZ, 0x654, R4 ;  /* 0x00000654ff048816 */ /* 0x000fc80000000004 */
[----:B------:R1:W-:Y:S03]  /*63c0*/  @!P0 SYNCS.ARRIVE.TRANS64.RED.A1T0 RZ, [R4+URZ], RZ ;  /* 0x000000ff04ff89a7 */ /* 0x0003e6000810043f */
[----:B------:R-:W2:Y:S01]  /*63d0*/  MUFU.EX2 R202, R202 ;  /* 0x000000ca00ca7308 */ /* 0x000ea20000000800 */
[----:B---3--:R-:W-:-:S01]  /*63e0*/  FADD.FTZ R210, R200, R5 ;  /* 0x00000005c8d27221 */ /* 0x008fc20000010000 */
[----:B-1----:R-:W-:-:S06]  /*63f0*/  FADD.FTZ R4, R178, R211 ;  /* 0x000000d3b2047221 */ /* 0x002fcc0000010000 */
        /* <DEDUP_REMOVED lines=20> */
.L_x_2136:
[----:B------:R-:W-:Y:S01]  /*6540*/  ULEA UR4, UR4, UR36, 0x3 ;  /* 0x0000002404047291 */ /* 0x000fe2000f8e183f */
[----:B------:R-:W-:Y:S01]  /*6550*/  ISETP.GT.AND P3, PT, R13, R12, PT ;  /* 0x0000000c0d00720c */ /* 0x000fe20003f64270 */
[-C--:B------:R-:W-:Y:S01]  /*6560*/  FMUL.FTZ R24, R24, R11.reuse ;  /* 0x0000000b18187220 */ /* 0x080fe20000410000 */
[----:B------:R-:W-:Y:S01]  /*6570*/  F2FP.SATFINITE.E4M3.F32.PACK_AB_MERGE_C R14, R153, R14, RZ ;  /* 0x0000000e990e723e */ /* 0x000fe200048070ff */
[----:B------:R-:W-:Y:S01]  /*6580*/  UIADD3 UR4, UR4, 0x38860, URZ ;  /* 0x0003886004047890 */ /* 0x000fe2000fffe03f */
[----:B------:R-:W-:Y:S01]  /*6590*/  F2FP.SATFINITE.E4M3.F32.PACK_AB_MERGE_C R10, R179, R10, RZ ;  /* 0x0000000ab30a723e */ /* 0x000fe200048070ff */
[----:B------:R-:W-:Y:S01]  /*65a0*/  FMUL.FTZ R25, R25, R11 ;  /* 0x0000000b19197220 */ /* 0x000fe20000410000 */
[----:B------:R-:W-:Y:S01]  /*65b0*/  F2FP.SATFINITE.E4M3.F32.PACK_AB_MERGE_C R23, R182, R23, RZ ;  /* 0x00000017b617723e */ /* 0x000fe200048070ff */
[----:B------:R-:W-:Y:S01]  /*65c0*/  UPRMT UR4, UR5, 0x654, UR4 ;  /* 0x0000065405047896 */ /* 0x000fe20008000004 */
[----:B------:R-:W-:Y:S01]  /*65d0*/  F2FP.SATFINITE.E4M3.F32.PACK_AB_MERGE_C R156, R165, R156, RZ ;  /* 0x0000009ca59c723e */ /* 0x000fe200048070ff */
[----:B------:R-:W-:Y:S01]  /*65e0*/  FMUL.FTZ R28, R28, R11 ;  /* 0x0000000b1c1c7220 */ /* 0x000fe20000410000 */
[----:B------:R-:W-:Y:S01]  /*65f0*/  F2FP.SATFINITE.E4M3.F32.PACK_AB_MERGE_C R159, R188, R159, RZ ;  /* 0x0000009fbc9f723e */ /* 0x000fe200048070ff */
[-C--:B------:R-:W-:Y:S01]  /*6600*/  FMUL.FTZ R29, R29, R11.reuse ;  /* 0x0000000b1d1d7220 */ /* 0x080fe20000410000 */
[----:B------:R-:W-:Y:S01]  /*6610*/  F2FP.SATFINITE.E4M3.F32.PACK_AB_MERGE_C R160, R173, R160, RZ ;  /* 0x000000a0ada0723e */ /* 0x000fe200048070ff */
[----:B------:R-:W-:Y:S01]  /*6620*/  FMUL.FTZ R32, R32, R11 ;  /* 0x0000000b20207220 */ /* 0x000fe20000410000 */
[----:B------:R-:W-:Y:S01]  /*6630*/  F2FP.SATFINITE.E4M3.F32.PACK_AB_MERGE_C R167, R192, R167, RZ ;  /* 0x000000a7c0a7723e */ /* 0x000fe200048070ff */
[----:B------:R-:W-:Y:S01]  /*6640*/  FMUL.FTZ R33, R33, R11 ;  /* 0x0000000b21217220 */ /* 0x000fe20000410000 */
[----:B------:R-:W-:Y:S01]  /*6650*/  F2FP.SATFINITE.E4M3.F32.PACK_AB_MERGE_C R164, R181, R164, RZ ;  /* 0x000000a4b5a4723e */ /* 0x000fe200048070ff */
[----:B------:R-:W-:Y:S01]  /*6660*/  SYNCS.ARRIVE.TRANS64.RED.A1T0 RZ, [UR4], RZ ;  /* 0x000000ffffff79a7 */ /* 0x000fe20008100404 */
[----:B------:R-:W-:Y:S01]  /*6670*/  F2FP.SATFINITE.E4M3.F32.PACK_AB_MERGE_C R168, R189, R168, RZ ;  /* 0x000000a8bda8723e */ /* 0x000fe200048070ff */
[----:B------:R-:W-:Y:S01]  /*6680*/  UMOV UR4, UR7 ;  /* 0x0000000700047c82 */ /* 0x000fe20008000000 */
        /* <DEDUP_REMOVED lines=150> */
[----:B------:R-:W-:-:S05]  /*6ff0*/  UMOV UR4, UR7 ;  /* 0x0000000700047c82 */ /* 0x000fca0008000000 */
.L_x_2127:
[----:B------:R-:W-:-:S13]  /*7000*/  ISETP.GE.AND P2, PT, R13, R18, PT ;  /* 0x000000120d00720c */ /* 0x000fda0003f46270 */
[----:B------:R-:W-:Y:S05]  /*7010*/  @!P2 BRA `(.L_x_2138) ;  /* 0x0000002000a0a947 */ /* 0x000fea0003800000 */
[C---:B------:R-:W-:Y:S01]  /*7020*/  VIADD R8, R19.reuse, 0x8 ;  /* 0x0000000813087836 */ /* 0x040fe20000000000 */
[----:B------:R-:W-:Y:S01]  /*7030*/  IADD3 R19, -R19, 0xb, RZ ;  /* 0x0000000b13137810 */ /* 0x000fe20007ffe1ff */
[----:B------:R-:W-:Y:S01]  /*7040*/  IMAD.MOV.U32 R10, RZ, RZ, R15 ;  /* 0x000000ffff0a7224 */ /* 0x000fe200078e000f */
[----:B------:R-:W-:Y:S01]  /*7050*/  UMOV UR7, UR4 ;  /* 0x0000000400077c82 */ /* 0x000fe20008000000 */
[----:B------:R-:W-:Y:S02]  /*7060*/  IMAD.MOV.U32 R9, RZ, RZ, R0 ;  /* 0x000000ffff097224 */ /* 0x000fe400078e0000 */
[----:B------:R-:W-:-:S07]  /*7070*/  IMAD.MOV.U32 R11, RZ, RZ, R3 ;  /* 0x000000ffff0b7224 */ /* 0x000fce00078e0003 */
.L_x_2148:
[----:B------:R-:W-:Y:S01]  /*7080*/  UIADD3 UR4, UR7, 0x1, URZ ;  /* 0x0000000107047890 */ /* 0x000fe2000fffe03f */
[----:B------:R-:W-:-:S03]  /*7090*/  ISETP.NE.AND P3, PT, RZ, UR37, PT ;  /* 0x00000025ff007c0c */ /* 0x000fc6000bf65270 */
[----:B------:R-:W-:-:S04]  /*70a0*/  UISETP.NE.AND UP0, UPT, UR4, 0x2, UPT ;  /* 0x000000020400788c */ /* 0x000fc8000bf05270 */
[----:B------:R-:W-:Y:S02]  /*70b0*/  USEL UR10, URZ, 0x1, UP0 ;  /* 0x000000013f0a7887 */ /* 0x000fe40008000000 */
[----:B------:R-:W-:-:S04]  /*70c0*/  USEL UR4, UR4, URZ, UP0 ;  /* 0x0000003f04047287 */ /* 0x000fc80008000000 */
[----:B------:R-:W-:Y:S01]  /*70d0*/  LOP3.LUT R3, R11, UR10, RZ, 0x3c, !PT ;  /* 0x0000000a0b037c12 */ /* 0x000fe2000f8e3cff */
[----:B------:R-:W-:Y:S07]  /*70e0*/  @P3 BRA `(.L_x_2139) ;  /* 0x0000000000283947 */ /* 0x000fee0003800000 */
[----:B------:R-:W-:Y:S05]  /*70f0*/  @!P1 BRA `(.L_x_2140) ;  /* 0x0000000000049947 */ /* 0x000fea0003800000 */
[----:B------:R-:W-:Y:S01]  /*7100*/  BPT.TRAP 0x1 ;  /* 0x000000040000795c */ /* 0x000fe20000300000 */
.L_x_2140:
[----:B------:R-:W-:Y:S01]  /*7110*/  ULEA UR10, UR4, UR36, 0x3 ;  /* 0x00000024040a7291 */ /* 0x000fe2000f8e183f */
[----:B------:R-:W-:-:S08]  /*7120*/  SHF.L.U32 R0, R3, 0x1f, RZ ;  /* 0x0000001f03007819 */ /* 0x000fd000000006ff */
[----:B------:R0:W1:Y:S01]  /*7130*/  SYNCS.PHASECHK.TRANS64.TRYWAIT P2, [UR10+0x38830], R0 ;  /* 0x03883000ff0075a7 */ /* 0x000062000804014a */
[----:B------:R-:W-:Y:S05]  /*7140*/  @!P1 BRA `(.L_x_2141) ;  /* 0x0000000000049947 */ /* 0x000fea0003800000 */
[----:B------:R-:W-:Y:S01]  /*7150*/  BPT.TRAP 0x1 ;  /* 0x000000040000795c */ /* 0x000fe20000300000 */
.L_x_2141:
[----:B-1----:R-:W-:Y:S05]  /*7160*/  @P2 BRA `(.L_x_2139) ;  /* 0x0000000000082947 */ /* 0x002fea0003800000 */
[----:B------:R-:W1:Y:S02]  /*7170*/  SYNCS.PHASECHK.TRANS64.TRYWAIT P2, [UR10+0x38830], R0 ;  /* 0x03883000ff0075a7 */ /* 0x000e64000804014a */
[----:B-1----:R-:W-:Y:S05]  /*7180*/  @!P2 BRA `(.L_x_2142) ;  /* 0x000000ac0040a947 */ /* 0x002fea0003800000 */
.L_x_2139:
        /* <DEDUP_REMOVED lines=43> */
[----:B--2---:R-:W-:Y:S05]  /*7440*/  @P3 BRA `(.L_x_2143) ;  /* 0x0000000000283947 */ /* 0x004fea0003800000 */
[----:B------:R-:W-:Y:S05]  /*7450*/  @!P1 BRA `(.L_x_2144) ;  /* 0x0000000000049947 */ /* 0x000fea0003800000 */
[----:B------:R-:W-:Y:S01]  /*7460*/  BPT.TRAP 0x1 ;  /* 0x000000040000795c */ /* 0x000fe20000300000 */
.L_x_2144:
[----:B------:R-:W-:Y:S01]  /*7470*/  ULEA UR10, UR7, UR36, 0x3 ;  /* 0x00000024070a7291 */ /* 0x000fe2000f8e183f */
[----:B01----:R-:W-:-:S08]  /*7480*/  SHF.L.U32 R0, R11, 0x1f, RZ ;  /* 0x0000001f0b007819 */ /* 0x003fd000000006ff */
[----:B------:R0:W1:Y:S01]  /*7490*/  SYNCS.PHASECHK.TRANS64.TRYWAIT P2, [UR10+0x38850], R0 ;  /* 0x03885000ff0075a7 */ /* 0x000062000804014a */
[----:B------:R-:W-:Y:S05]  /*74a0*/  @!P1 BRA `(.L_x_2145) ;  /* 0x0000000000049947 */ /* 0x000fea0003800000 */
[----:B------:R-:W-:Y:S01]  /*74b0*/  BPT.TRAP 0x1 ;  /* 0x000000040000795c */ /* 0x000fe20000300000 */
.L_x_2145:
[----:B-1----:R-:W-:Y:S05]  /*74c0*/  @P2 BRA `(.L_x_2143) ;  /* 0x0000000000082947 */ /* 0x002fea0003800000 */
[----:B------:R-:W1:Y:S02]  /*74d0*/  SYNCS.PHASECHK.TRANS64.TRYWAIT P2, [UR10+0x38850], R0 ;  /* 0x03885000ff0075a7 */ /* 0x000e64000804014a */
[----:B-1----:R-:W-:Y:S05]  /*74e0*/  @!P2 BRA `(.L_x_2146) ;  /* 0x000000a80080a947 */ /* 0x002fea0003800000 */
.L_x_2143:
[----:B------:R-:W-:Y:S01]  /*74f0*/  UIADD3 UR10, UR36, 0x400, URZ ;  /* 0x00000400240a7890 */ /* 0x000fe2000fffe03f */
[----:B------:R-:W-:Y:S01]  /*7500*/  WARPGROUP.ARRIVE ;  /* 0x00000000000079c5 */ /* 0x000fe20000000000 */
[----:B------:R-:W-:Y:S01]  /*7510*/  UMOV UR11, 0x40000040 ;  /* 0x40000040000b7882 */ /* 0x000fe20000000000 */
[----:B------:R-:W-:Y:S01]  /*7520*/  UMOV UR15, 0x40000040 ;  /* 0x40000040000f7882 */ /* 0x000fe20000000000 */
[----:B------:R-:W-:Y:S01]  /*7530*/  USHF.R.U32.HI UR10, URZ, 0x4, UR10 ;  /* 0x000000043f0a7899 */ /* 0x000fe2000801160a */
[----:B01----:R-:W-:Y:S02]  /*7540*/  FMNMX.FTZ R0, R152, R9, !PT ;  /* 0x0000000998007209 */ /* 0x003fe40007810000 */
[----:B------:R-:W-:Y:S01]  /*7550*/  FMNMX.FTZ R12, R154, R10, !PT ;  /* 0x0000000a9a0c7209 */ /* 0x000fe20007810000 */
        /* <DEDUP_REMOVED lines=82> */
[C-C-:B------:R-:W-:Y:S01]  /*7a80*/  FFMA.FTZ R181, R2.reuse, R189, -R11.reuse ;  /* 0x000000bd02b57223 */ /* 0x140fe2000001080b */
[----:B------:R-:W-:-:S01]  /*7a90*/  FFMA.FTZ R189, R2, R197, -R11 ;  /* 0x000000c502bd7223 */ /* 0x000fc2000001080b */
[C---:B------:R-:W-:Y:S01]  /*7aa0*/  FMUL.FTZ R20, R2.reuse, R9 ;  /* 0x0000000902147220 */ /* 0x040fe20000410000 */
[----:B------:R-:W-:-:S01]  /*7ab0*/  FFMA.FTZ R197, R2, R205, -R11 ;  /* 0x000000cd02c57223 */ /* 0x000fc2000001080b */
[----:B------:R-:W-:Y:S01]  /*7ac0*/  FADD.FTZ R9, -R15, R10 ;  /* 0x0000000a0f097221 */ /* 0x000fe20000010100 */
[----:B------:R-:W-:-:S01]  /*7ad0*/  FFMA.FTZ R205, R2, R15, -8 ;  /* 0xc100000002cd7423 */ /* 0x000fc2000001000f */
[C-C-:B------:R-:W-:Y:S01]  /*7ae0*/  FFMA.FTZ R21, R2.reuse, R152, -R11.reuse ;  /* 0x0000009802157223 */ /* 0x140fe2000001080b */
[----:B------:R-:W-:-:S01]  /*7af0*/  FFMA.FTZ R12, R2, R153, -R11 ;  /* 0x00000099020c7223 */ /* 0x000fc2000001080b */
[C---:B------:R-:W-:Y:S01]  /*7b00*/  FMUL.FTZ R9, R2.reuse, R9 ;  /* 0x0000000902097220 */ /* 0x040fe20000410000 */
[----:B------:R-:W-:-:S01]  /*7b10*/  FFMA.FTZ R154, R2, R154, -R205 ;  /* 0x0000009a029a7223 */ /* 0x000fc200000108cd */
[C---:B------:R-:W-:Y:S01]  /*7b20*/  FFMA.FTZ R155, R2.reuse, R155, -R205 ;  /* 0x0000009b029b7223 */ /* 0x040fe200000108cd */
[----:B------:R0:W-:Y:S01]  /*7b30*/  MUFU.EX2 R10, R20 ;  /* 0x00000014000a7308 */ /* 0x0001e20000000800 */
        /* <DEDUP_REMOVED lines=9> */
[C-C-:B------:R-:W-:Y:S01]  /*7bd0*/  FFMA.FTZ R169, R2.reuse, R177, -R11.reuse ;  /* 0x000000b102a97223 */ /* 0x140fe2000001080b */
[----:B0-----:R-:W-:-:S01]  /*7be0*/  FFMA.FTZ R20, R2, R164, -R11 ;  /* 0x000000a402147223 */ /* 0x001fc2000001080b */
        /* <DEDUP_REMOVED lines=10> */
[C-C-:B------:R-:W-:Y:S01]  /*7c90*/  FFMA.FTZ R170, R2.reuse, R170, -R205.reuse ;  /* 0x000000aa02aa7223 */ /* 0x140fe200000108cd */
        /* <DEDUP_REMOVED lines=15> */
[C-C-:B------:R-:W-:Y:S01]  /*7d90*/  FFMA.FTZ R180, R2.reuse, R200, -R11.reuse ;  /* 0x000000c802b47223 */ /* 0x140fe2000001080b */
[----:B------:R-:W-:-:S01]  /*7da0*/  FFMA.FTZ R168, R2, R188, -R11 ;  /* 0x000000bc02a87223 */ /* 0x000fc2000001080b */
[----:B------:R-:W2:Y:S01]  /*7db0*/  MUFU.EX2 R155, R155 ;  /* 0x0000009b009b7308 */ /* 0x000ea20000000800 */
[----:B0-----:R-:W-:-:S01]  /*7dc0*/  FFMA.FTZ R4, R9, R4, R154 ;  /* 0x0000000409047223 */ /* 0x001fc2000001009a */
[C-C-:B------:R-:W-:Y:S01]  /*7dd0*/  FFMA.FTZ R190, R2.reuse, R190, -R205.reuse ;  /* 0x000000be02be7223 */ /* 0x140fe200000108cd */
[----:B------:R-:W-:-:S01]  /*7de0*/  FFMA.FTZ R191, R2, R191, -R205 ;  /* 0x000000bf02bf7223 */ /* 0x000fc200000108cd */
[C---:B------:R-:W-:Y:S01]  /*7df0*/  FFMA.FTZ R172, R2.reuse, R192, -R11 ;  /* 0x000000c002ac7223 */ /* 0x040fe2000001080b */
[----:B------:R-:W-:-:S01]  /*7e00*/  FFMA.FTZ R194, R2, R194, -R205 ;  /* 0x000000c202c27223 */ /* 0x000fc200000108cd */
[C-C-:B------:R-:W-:Y:S01]  /*7e10*/  FFMA.FTZ R195, R2.reuse, R195, -R205.reuse ;  /* 0x000000c302c37223 */ /* 0x140fe200000108cd */
[----:B------:R-:W-:-:S01]  /*7e20*/  FFMA.FTZ R199, R2, R199, -R205 ;  /* 0x000000c702c77223 */ /* 0x000fc200000108cd */
[----:B------:R-:W0:Y:S01]  /*7e30*/  MUFU.EX2 R14, R14 ;  /* 0x0000000e000e7308 */ /* 0x000e220000000800 */
[----:B-1----:R-:W-:-:S01]  /*7e40*/  FADD.FTZ R5, R12, R5 ;  /* 0x000000050c057221 */ /* 0x002fc20000010000 */
[C---:B------:R-:W-:Y:S01]  /*7e50*/  FFMA.FTZ R203, R2.reuse, R203, -R205 ;  /* 0x000000cb02cb7223 */ /* 0x040fe200000108cd */
[----:B------:R-:W-:-:S01]  /*7e60*/  FFMA.FTZ R184, R2, R204, -R11 ;  /* 0x000000cc02b87223 */ /* 0x000fc2000001080b */
[C-C-:B------:R-:W-:Y:S01]  /*7e70*/  FFMA.FTZ R188, R2.reuse, R208, -R11.reuse ;  /* 0x000000d002bc7223 */ /* 0x140fe2000001080b */
[----:B------:R-:W-:-:S01]  /*7e80*/  FFMA.FTZ R192, R2, R212, -R11 ;  /* 0x000000d402c07223 */ /* 0x000fc2000001080b */
[C---:B------:R-:W-:Y:S01]  /*7e90*/  FFMA.FTZ R11, R2.reuse, R213, -R11 ;  /* 0x000000d5020b7223 */ /* 0x040fe2000001080b */
[----:B------:R-:W-:-:S01]  /*7ea0*/  FFMA.FTZ R207, R2, R207, -R205 ;  /* 0x000000cf02cf7223 */ /* 0x000fc200000108cd */
        /* <DEDUP_REMOVED lines=12> */
[----:B------:R-:W-:Y:S01]  /*7f70*/  QGMMA.64x256x32.F32.E4M3.E4M3 R24, R224, gdesc[UR12], R24, gsb0 ;  /* 0x03e0000ce0187df3 */ /* 0x000fe20008000818 */
[----:B------:R-:W-:Y:S01]  /*7f80*/  UIADD3 UR14, UR10, 0x4, URZ ;  /* 0x000000040a0e7890 */ /* 0x000fe2000fffe03f */
[----:B------:R-:W-:Y:S01]  /*7f90*/  UMOV UR15, 0x40000040 ;  /* 0x40000040000f7882 */ /* 0x000fe20000000000 */
[----:B------:R-:W-:-:S03]  /*7fa0*/  UIADD3 UR10, UR10, 0x6, URZ ;  /* 0x000000060a0a7890 */ /* 0x000fc6000fffe03f */
        /* <DEDUP_REMOVED lines=16> */
[----:B------:R-:W-:-:S06]  /*80b0*/  FFMA.FTZ R196, R2, R198, -R205 ;  /* 0x000000c602c47223 */ /* 0x000fcc00000108cd */
        /* <DEDUP_REMOVED lines=16> */
[----:B------:R-:W-:-:S06]  /*81c0*/  FFMA.FTZ R198, R2, R202, -R205 ;  /* 0x000000ca02c67223 */ /* 0x000fcc00000108cd */
        /* <DEDUP_REMOVED lines=16> */
[----:B------:R-:W-:Y:S01]  /*82d0*/  FFMA.FTZ R200, R2, R206, -R205 ;  /* 0x000000ce02c87223 */ /* 0x000fe200000108cd */
[----:B------:R-:W-:-:S05]  /*82e0*/  IMAD.U32 R206, RZ, RZ, UR4 ;  /* 0x00000004ffce7e24 */ /* 0x000fca000f8e00ff */
        /* <DEDUP_REMOVED lines=18> */
[----:B0-----:R-:W-:-:S01]  /*8410*/  FADD.FTZ R4, R172, R5 ;  /* 0x00000005ac047221 */ /* 0x001fc20000010000 */
[----:B------:R-:W-:Y:S02]  /*8420*/  WARPGROUP.DEPBAR.LE gsb0, 0x0 ;  /* 0x00008000000079c5 */ /* 0x000fe40000010000 */
[----:B------:R-:W-:-:S04]  /*8430*/  WARPGROUP.ARRIVE ;  /* 0x00000000000079c5 */ /* 0x000fc80000000000 */
[----:B------:R-:W0:Y:S01]  /*8440*/  MUFU.EX2 R195, R195 ;  /* 0x000000c300c37308 */ /* 0x000e220000000800 */
[----:B-1----:R-:W-:-:S01]  /*8450*/  FADD.FTZ R204, R194, R209 ;  /* 0x000000d1c2cc7221 */ /* 0x002fc20000010000 */
[----:B------:R-:W-:Y:S01]  /*8460*/  FFMA.FTZ R209, R2, R211, -R205 ;  /* 0x000000d302d17223 */ /* 0x000fe200000108cd */
[----:B------:R-:W-:Y:S01]  /*8470*/  QGMMA.64x256x32.F32.E4M3.E4M3 R24, R220, gdesc[UR12], R24, gsb0 ;  /* 0x03e0000cdc187df3 */ /* 0x000fe20008000818 */
[----:B--2---:R-:W-:-:S01]  /*8480*/  FADD.FTZ R5, R185, R4 ;  /* 0x00000004b9057221 */ /* 0x004fc20000010000 */
[----:B------:R-:W-:-:S03]  /*8490*/  @!P0 LEA R4, R206, UR36, 0x3 ;  /* 0x00000024ce048c11 */ /* 0x000fc6000f8e18ff */
[----:B------:R-:W1:Y:S02]  /*84a0*/  MUFU.EX2 R176, R176 ;  /* 0x000000b000b07308 */ /* 0x000e640000000800 */
[----:B------:R-:W-:-:S06]  /*84b0*/  @!P0 VIADD R4, R4, 0x38840 ;  /* 0x0003884004048836 */ /* 0x000fcc0000000000 */
[----:B------:R-:W2:Y:S01]  /*84c0*/  MUFU.EX2 R196, R196 ;  /* 0x000000c400c47308 */ /* 0x000ea20000000800 */
[----:B0-----:R-:W-:-:S01]  /*84d0*/  FADD.FTZ R213, R195, R204 ;  /* 0x000000ccc3d57221 */ /* 0x001fc20000010000 */
[----:B------:R-:W-:-:S06]  /*84e0*/  @!P0 PRMT R4, RZ, 0x654, R4 ;  /* 0x00000654ff048816 */ /* 0x000fcc0000000004 */
[----:B------:R-:W0:Y:S01]  /*84f0*/  MUFU.EX2 R189, R189 ;  /* 0x000000bd00bd7308 */ /* 0x000e220000000800 */
[----:B-1----:R-:W-:-:S07]  /*8500*/  FADD.FTZ R204, R176, R5 ;  /* 0x00000005b0cc7221 */ /* 0x002fce0000010000 */
[----:B------:R-:W1:Y:S01]  /*8510*/  MUFU.EX2 R199, R199 ;  /* 0x000000c700c77308 */ /* 0x000e620000000800 */
[----:B--2---:R-:W-:-:S07]  /*8520*/  FADD.FTZ R206, R196, R213 ;  /* 0x000000d5c4ce7221 */ /* 0x004fce0000010000 */
[----:B------:R-:W2:Y:S01]  /*8530*/  MUFU.EX2 R180, R180 ;  /* 0x000000b400b47308 */ /* 0x000ea20000000800 */
[----:B0-----:R-:W-:-:S01]  /*8540*/  FADD.FTZ R5, R189, R204 ;  /* 0x000000ccbd057221 */ /* 0x001fc20000010000 */
[C-C-:B------:R-:W-:Y:S01]  /*8550*/  FFMA.FTZ R204, R2.reuse, R214, -R205.reuse ;  /* 0x000000d602cc7223 */ /* 0x140fe200000108cd */
[----:B------:R-:W-:-:S05]  /*8560*/  FFMA.FTZ R205, R2, R215, -R205 ;  /* 0x000000d702cd7223 */ /* 0x000fca00000108cd */
        /* <DEDUP_REMOVED lines=14> */
[----:B------:R-:W-:Y:S01]  /*8650*/  MUFU.EX2 R188, R188 ;  /* 0x000000bc00bc7308 */ /* 0x000fe20000000800 */
[----:B--2---:R-:W-:-:S07]  /*8660*/  FADD.FTZ R5, R197, R206 ;  /* 0x000000cec5057221 */ /* 0x004fce0000010000 */
[----:B------:R-:W1:Y:S01]  /*8670*/  MUFU.EX2 R202, R202 ;  /* 0x000000ca00ca7308 */ /* 0x000e620000000800 */
[----:B0-----:R-:W-:-:S07]  /*8680*/  FADD.FTZ R211, R207, R208 ;  /* 0x000000d0cfd37221 */ /* 0x001fce0000010000 */
[----:B------:R-:W-:Y:S08]  /*8690*/  MUFU.EX2 R201, R201 ;  /* 0x000000c900c97308 */ /* 0x000ff00000000800 */
[----:B------:R-:W0:Y:S01]  /*86a0*/  MUFU.EX2 R209, R209 ;  /* 0x000000d100d17308 */ /* 0x000e220000000800 */
[----:B-1----:R-:W-:-:S07]  /*86b0*/  FADD.FTZ R206, R202, R211 ;  /* 0x000000d3cace7221 */ /* 0x002fce0000010000 */
[----:B------:R-:W-:Y:S08]  /*86c0*/  MUFU.EX2 R192, R192 ;  /* 0x000000c000c07308 */ /* 0x000ff00000000800 */
[----:B------:R-:W1:Y:S01]  /*86d0*/  MUFU.EX2 R204, R204 ;  /* 0x000000cc00cc7308 */ /* 0x000e620000000800 */
[----:B0-----:R-:W-:-:S07]  /*86e0*/  FADD.FTZ R211, R209, R206 ;  /* 0x000000ced1d37221 */ /* 0x001fce0000010000 */
[----:B------:R-:W0:Y:S08]  /*86f0*/  MUFU.EX2 R11, R11 ;  /* 0x0000000b000b7308 */ /* 0x000e300000000800 */
[----:B------:R-:W2:Y:S01]  /*8700*/  MUFU.EX2 R205, R205 ;  /* 0x000000cd00cd7308 */ /* 0x000ea20000000800 */
[----:B-1----:R-:W-:-:S01]  /*8710*/  FADD.FTZ R211, R204, R211 ;  /* 0x000000d3ccd37221 */ /* 0x002fc20000010000 */
[----:B------:R-:W-:-:S02]  /*8720*/  WARPGROUP.DEPBAR.LE gsb0, 0x0 ;  /* 0x00008000000079c5 */ /* 0x000fc40000010000 */
[----:B------:R-:W-:-:S06]  /*8730*/  WARPGROUP.ARRIVE ;  /* 0x00000000000079c5 */ /* 0x000fcc0000000000 */
[----:B------:R-:W-:Y:S03]  /*8740*/  QGMMA.64x256x32.F32.E4M3.E4M3 R24, R216, gdesc[UR8], R24, gsb0 ;  /* 0x03e00008d8187df3 */ /* 0x000fe60008000818 */
[----:B------:R-:W-:Y:S02]  /*8750*/  WARPGROUP.DEPBAR.LE gsb0, 0x0 ;  /* 0x00008000000079c5 */ /* 0x000fe40000010000 */
[----:B------:R1:W-:Y:S06]  /*8760*/  BAR.ARV R19, 0x100 ;  /* 0x000400130000751d */ /* 0x0003ec0000002000 */
[----:B------:R3:W-:Y:S02]  /*8770*/  @!P0 SYNCS.ARRIVE.TRANS64.RED.A1T0 RZ, [R4+URZ], RZ ;  /* 0x000000ff04ff89a7 */ /* 0x0007e4000810043f */
[----:B---3--:R-:W-:-:S04]  /*8780*/  FADD.FTZ R4, R188, R5 ;  /* 0x00000005bc047221 */ /* 0x008fc80000010000 */
[----:B------:R-:W-:-:S04]  /*8790*/  FADD.FTZ R5, R201, R4 ;  /* 0x00000004c9057221 */ /* 0x000fc80000010000 */
[----:B------:R-:W-:-:S04]  /*87a0*/  FADD.FTZ R4, R192, R5 ;  /* 0x00000005c0047221 */ /* 0x000fc80000010000 */
[----:B0-----:R-:W-:Y:S01]  /*87b0*/  FADD.FTZ R5, R11, R4 ;  /* 0x000000040b057221 */ /* 0x001fe20000010000 */
[----:B--2---:R-:W-:-:S01]  /*87c0*/  FADD.FTZ R4, R205, R211 ;  /* 0x000000d3cd047221 */ /* 0x004fc20000010000 */
[----:B-1----:R-:W-:Y:S06]  /*87d0*/  @!P1 BRA `(.L_x_2147) ;  /* 0x0000000000049947 */ /* 0x002fec0003800000 */
[----:B------:R-:W-:Y:S01]  /*87e0*/  BPT.TRAP 0x1 ;  /* 0x000000040000795c */ /* 0x000fe20000300000 */
.L_x_2147:
[----:B------:R-:W-:Y:S01]  /*87f0*/  ULEA UR7, UR7, UR36, 0x3 ;  /* 0x0000002407077291 */ /* 0x000fe2000f8e183f */
[----:B------:R-:W-:Y:S01]  /*8800*/  ISETP.GT.AND P2, PT, R13, R18, PT ;  /* 0x000000120d00720c */ /* 0x000fe20003f44270 */
[----:B------:R-:W-:Y:S01]  /*8810*/  FMUL.FTZ R24, R24, R10 ;  /* 0x0000000a18187220 */ /* 0x000fe20000410000 */
        /* <DEDUP_REMOVED lines=160> */
[----:B------:R-:W-:Y:S02]  /*9220*/  F2FP.SATFINITE.E4M3.F32.PACK_AB_MERGE_C R220, R177, R164, R168 ;  /* 0x000000a4b1dc723e */ /* 0x000fe400048070a8 */
[----:B------:R-:W-:Y:S02]  /*9230*/  F2FP.SATFINITE.E4M3.F32.PACK_AB_MERGE_C R221, R187, R186, R190 ;  /* 0x000000babbdd723e */ /* 0x000fe400048070be */
[----:B------:R-:W-:-:S02]  /*9240*/  F2FP.SATFINITE.E4M3.F32.PACK_AB_MERGE_C R222, R185, R172, R176 ;  /* 0x000000acb9de723e */ /* 0x000fc400048070b0 */
[----:B------:R-:W-:Y:S02]  /*9250*/  F2FP.SATFINITE.E4M3.F32.PACK_AB_MERGE_C R223, R195, R194, R196 ;  /* 0x000000c2c3df723e */ /* 0x000fe400048070c4 */
[----:B------:R-:W-:Y:S02]  /*9260*/  F2FP.SATFINITE.E4M3.F32.PACK_AB_MERGE_C R216, R193, R180, R184 ;  /* 0x000000b4c1d8723e */ /* 0x000fe400048070b8 */
[----:B------:R-:W-:Y:S02]  /*9270*/  F2FP.SATFINITE.E4M3.F32.PACK_AB_MERGE_C R217, R203, R198, R200 ;  /* 0x000000c6cbd9723e */ /* 0x000fe400048070c8 */
[----:B------:R-:W-:Y:S01]  /*9280*/  F2FP.SATFINITE.E4M3.F32.PACK_AB_MERGE_C R219, R209, R202, R204 ;  /* 0x000000cad1db723e */ /* 0x000fe200048070cc */
[----:B------:R-:W-:Y:S06]  /*9290*/  @P2 BRA `(.L_x_2148) ;  /* 0xffffffdc00782947 */ /* 0x000fec000383ffff */
.L_x_2138:
[----:B------:R-:W-:Y:S06]  /*92a0*/  BAR.ARV 0x8, 0x180 ;  /* 0x0206000000007b1d */ /* 0x000fec0000002000 */
[----:B------:R-:W-:Y:S05]  /*92b0*/  @!P1 BRA `(.L_x_2149) ;  /* 0x0000000000049947 */ /* 0x000fea0003800000 */
[----:B------:R-:W-:Y:S01]  /*92c0*/  BPT.TRAP 0x1 ;  /* 0x000000040000795c */ /* 0x000fe20000300000 */
.L_x_2149:
[----:B------:R-:W-:Y:S01]  /*92d0*/  ULEA UR7, UR4, UR36, 0x3 ;  /* 0x0000002404077291 */ /* 0x000fe2000f8e183f */
[----:B------:R-:W-:-:S08]  /*92e0*/  SHF.L.U32 R3, R3, 0x1f, RZ ;  /* 0x0000001f03037819 */ /* 0x000fd000000006ff */
[----:B------:R0:W1:Y:S01]  /*92f0*/  SYNCS.PHASECHK.TRANS64.TRYWAIT P0, [UR7+0x38850], R3 ;  /* 0x03885003ff0075a7 */ /* 0x0000620008000147 */
[----:B------:R-:W-:Y:S05]  /*9300*/  @!P1 BRA `(.L_x_2150) ;  /* 0x0000000000049947 */ /* 0x000fea0003800000 */
[----:B------:R-:W-:Y:S01]  /*9310*/  BPT.TRAP 0x1 ;  /* 0x000000040000795c */ /* 0x000fe20000300000 */
.L_x_2150:
[----:B-1----:R-:W-:Y:S05]  /*9320*/  @P0 BRA `(.L_x_2151) ;  /* 0x0000000000080947 */ /* 0x002fea0003800000 */
[----:B------:R-:W1:Y:S02]  /*9330*/  SYNCS.PHASECHK.TRANS64.TRYWAIT P0, [UR7+0x38850], R3 ;  /* 0x03885003ff0075a7 */ /* 0x000e640008000147 */
[----:B-1----:R-:W-:Y:S05]  /*9340*/  @!P0 BRA `(.L_x_2152) ;  /* 0x0000008c00008947 */ /* 0x002fea0003800000 */
.L_x_2151:
[----:B------:R-:W-:Y:S01]  /*9350*/  UIADD3 UR36, UR36, 0x400, URZ ;  /* 0x0000040024247890 */ /* 0x000fe2000fffe03f */
[----:B------:R-:W-:Y:S01]  /*9360*/  WARPGROUP.ARRIVE ;  /* 0x00000000000079c5 */ /* 0x000fe20000000000 */
[----:B------:R-:W-:Y:S01]  /*9370*/  UMOV UR11, 0x40000040 ;  /* 0x40000040000b7882 */ /* 0x000fe20000000000 */
[----:B------:R-:W2:Y:S01]  /*9380*/  LDC.64 R10, c[0x0][0x9a0] ;  /* 0x00026800ff0a7b82 */ /* 0x000ea20000000a00 */
[----:B------:R-:W-:-:S04]  /*9390*/  USHF.R.U32.HI UR36, URZ, 0x4, UR36 ;  /* 0x000000043f247899 */ /* 0x000fc80008011624 */
        /* <DEDUP_REMOVED lines=8> */
[----:B--2---:R-:W-:Y:S01]  /*9420*/  ISETP.NE.U32.AND P0, PT, R10, RZ, PT ;  /* 0x000000ff0a00720c */ /* 0x004fe20003f05070 */
[----:B------:R-:W-:-:S03]  /*9430*/  UIADD3 UR6, UR4, 0x4, URZ ;  /* 0x0000000404067890 */ /* 0x000fc6000fffe03f */
[----:B------:R-:W-:-:S13]  /*9440*/  ISETP.NE.AND.EX P0, PT, R11, RZ, PT, P0 ;  /* 0x000000ff0b00720c */ /* 0x000fda0003f05300 */
[----:B------:R-:W1:Y:S08]  /*9450*/  @P0 LDC.64 R8, c[0x0][0x9c8] ;  /* 0x00027200ff080b82 */ /* 0x000e700000000a00 */
[----:B------:R-:W2:Y:S01]  /*9460*/  @P0 LDC.64 R12, c[0x0][0x9d0] ;  /* 0x00027400ff0c0b82 */ /* 0x000ea20000000a00 */
[----:B-1----:R-:W-:-:S04]  /*9470*/  @P0 IMAD R6, R8, UR38, RZ ;  /* 0x0000002608060c24 */ /* 0x002fc8000f8e02ff */
[----:B0-----:R-:W-:Y:S01]  /*9480*/  @P0 IMAD R3, R9, UR39, R6 ;  /* 0x0000002709030c24 */ /* 0x001fe2000f8e0206 */
[----:B------:R-:W-:Y:S01]  /*9490*/  @P0 SHF.R.S32.HI R9, RZ, 0x1f, R17 ;  /* 0x0000001fff090819 */ /* 0x000fe20000011411 */
[----:B------:R-:W-:-:S04]  /*94a0*/  @P0 IMAD.WIDE.U32 R6, R8, UR39, RZ ;  /* 0x0000002708060c25 */ /* 0x000fc8000f8e00ff */
[----:B------:R-:W-:Y:S02]  /*94b0*/  @P0 IMAD.IADD R7, R7, 0x1, R3 ;  /* 0x0000000107070824 */ /* 0x000fe400078e0203 */
[-C--:B--2---:R-:W-:Y:S02]  /*94c0*/  @P0 IMAD R8, R9, R12.reuse, RZ ;  /* 0x0000000c09080224 */ /* 0x084fe400078e02ff */
        /* <DEDUP_REMOVED lines=25> */
[----:B------:R-:W-:Y:S02]  /*9660*/  IMAD.MOV.U32 R5, RZ, RZ, RZ ;  /* 0x000000ffff057224 */ /* 0x000fe400078e00ff */
        /* <DEDUP_REMOVED lines=9> */
[----:B0-----:R-:W-:-:S06]  /*9700*/  IMAD.MOV.U32 R9, RZ, RZ, RZ ;  /* 0x000000ffff097224 */ /* 0x001fcc00078e00ff */
[----:B------:R-:W0:Y:S08]  /*9710*/  @P2 MUFU.LG2 R8, R13 ;  /* 0x0000000d00082308 */ /* 0x000e300000000c00 */
[----:B------:R-:W1:Y:S08]  /*9720*/  @P3 MUFU.LG2 R10, R14 ;  /* 0x0000000e000a3308 */ /* 0x000e700000000c00 */
[----:B------:R-:W3:Y:S01]  /*9730*/  @P0 MUFU.RCP R9, R12 ;  /* 0x0000000c00090308 */ /* 0x000ee20000001000 */
[----:B------:R-:W-:Y:S01]  /*9740*/  @P2 FMUL.FTZ R7, R2, 0.69314718246459960938 ;  /* 0x3f31721802072820 */ /* 0x000fe20000410000 */
[----:B0-----:R-:W-:Y:S01]  /*9750*/  @P2 FMUL.FTZ R8, R8, 0.69314718246459960938 ;  /* 0x3f31721808082820 */ /* 0x001fe20000410000 */
[----:B------:R-:W-:Y:S01]  /*9760*/  @P3 FMUL.FTZ R19, R2, 0.69314718246459960938 ;  /* 0x3f31721802133820 */ /* 0x000fe20000410000 */
        /* <DEDUP_REMOVED lines=13> */
.L_x_2153:
        /* <DEDUP_REMOVED lines=132> */
.L_x_2120:
[----:B------:R-:W-:Y:S05]  /*a080*/  @P0 BRA `(.L_x_2154) ;  /* 0x0000003800540947 */ /* 0x000fea0003800000 */
[----:B0-----:R-:W0:Y:S01]  /*a090*/  S2R R5, SR_TID.X ;  /* 0x0000000000057919 */ /* 0x001e220000002100 */
        /* <DEDUP_REMOVED lines=10> */
[----:B------:R-:W-:Y:S01]  /*a140*/  LOP3.LUT P0, R2, R5, 0x3, RZ, 0xc0, !PT ;  /* 0x0000000305027812 */ /* 0x000fe2000780c0ff */
[----:B------:R-:W-:Y:S01]  /*a150*/  BSSY B0, `(.L_x_2155) ;  /* 0x00002ae000007945 */ /* 0x000fe20003800000 */
[----:B------:R-:W1:Y:S02]  /*a160*/  S2R R14, SR_CTAID.X ;  /* 0x00000000000e7919 */ /* 0x000e640000002500 */
[----:B------:R-:W-:-:S04]  /*a170*/  ISETP.EQ.OR P0, PT, R2, 0x3, !P0 ;  /* 0x000000030200780c */ /* 0x000fc80004702670 */
[----:B------:R-:W-:Y:S01]  /*a180*/  SEL R171, R38, R39, P0 ;  /* 0x0000002726ab7207 */ /* 0x000fe20000000000 */
[----:B0-----:R-:W-:Y:S01]  /*a190*/  VIADD R6, R5, 0xffffff80 ;  /* 0xffffff8005067836 */ /* 0x001fe20000000000 */
[----:B------:R-:W-:Y:S02]  /*a1a0*/  SEL R20, R39, R38, P0 ;  /* 0x0000002627147207 */ /* 0x000fe40000000000 */
[----:B------:R-:W-:Y:S02]  /*a1b0*/  SEL R19, R8, R147, P0 ;  /* 0x0000009308137207 */ /* 0x000fe40000000000 */
[----:B------:R-:W-:Y:S02]  /*a1c0*/  SHF.R.S32.HI R5, RZ, 0x1f, R6 ;  /* 0x0000001fff057819 */ /* 0x000fe40000011406 */
[----:B------:R-:W-:Y:S02]  /*a1d0*/  SEL R2, R147, R8, P0 ;  /* 0x0000000893027207 */ /* 0x000fe40000000000 */
[----:B------:R-:W-:-:S02]  /*a1e0*/  LEA.HI R7, R5, R6, RZ, 0x7 ;  /* 0x0000000605077211 */ /* 0x000fc400078f38ff */
[----:B------:R-:W-:Y:S02]  /*a1f0*/  SEL R15, R28, R29, P0 ;  /* 0x0000001d1c0f7207 */ /* 0x000fe40000000000 */
[----:B------:R-:W-:Y:S02]  /*a200*/  LOP3.LUT R9, R7, 0xffffff80, RZ, 0xc0, !PT ;  /* 0xffffff8007097812 */ /* 0x000fe400078ec0ff */
[----:B------:R-:W-:Y:S02]  /*a210*/  SHF.R.S32.HI R8, RZ, 0x7, R7 ;  /* 0x00000007ff087819 */ /* 0x000fe40000011407 */
[----:B------:R-:W-:Y:S01]  /*a220*/  SEL R28, R29, R28, P0 ;  /* 0x0000001c1d1c7207 */ /* 0x000fe20000000000 */
[----:B------:R-:W-:Y:S01]  /*a230*/  IMAD.IADD R16, R6, 0x1, -R9 ;  /* 0x0000000106107824 */ /* 0x000fe200078e0a09 */
[----:B------:R-:W-:Y:S02]  /*a240*/  LEA.HI R12, R5, R6, RZ, 0x2 ;  /* 0x00000006050c7211 */ /* 0x000fe400078f10ff */
[----:B------:R-:W-:-:S02]  /*a250*/  SEL R29, R44, R45, P0 ;  /* 0x0000002d2c1d7207 */ /* 0x000fc40000000000 */
[----:B------:R-:W-:Y:S02]  /*a260*/  SHF.R.S32.HI R9, RZ, 0x1f, R16 ;  /* 0x0000001fff097819 */ /* 0x000fe40000011410 */
[----:B------:R-:W-:Y:S02]  /*a270*/  LEA.HI R5, R7, R8, RZ, 0x1 ;  /* 0x0000000807057211 */ /* 0x000fe400078f08ff */
[----:B------:R-:W-:Y:S02]  /*a280*/  LEA.HI R38, R9, R16, RZ, 0x2 ;  /* 0x0000001009267211 */ /* 0x000fe400078f10ff */
[----:B------:R-:W-:Y:S02]  /*a290*/  SEL R44, R45, R44, P0 ;  /* 0x0000002c2d2c7207 */ /* 0x000fe40000000000 */
[--C-:B------:R-:W-:Y:S02]  /*a2a0*/  SHF.R.S32.HI R10, RZ, 0x2, R38.reuse ;  /* 0x00000002ff0a7819 */ /* 0x100fe40000011426 */
[----:B------:R-:W-:-:S02]  /*a2b0*/  SHF.R.S32.HI R11, RZ, 0x1f, R38 ;  /* 0x0000001fff0b7819 */ /* 0x000fc40000011426 */
[----:B------:R-:W-:Y:S02]  /*a2c0*/  SEL R45, R60, R61, P0 ;  /* 0x0000003d3c2d7207 */ /* 0x000fe40000000000 */
[----:B------:R-:W-:Y:S02]  /*a2d0*/  LEA.HI R11, R11, R10, RZ, 0x3 ;  /* 0x0000000a0b0b7211 */ /* 0x000fe400078f18ff */
[----:B------:R-:W-:Y:S02]  /*a2e0*/  SEL R60, R61, R60, P0 ;  /* 0x0000003c3d3c7207 */ /* 0x000fe40000000000 */
[----:B------:R-:W-:Y:S02]  /*a2f0*/  SEL R61, R76, R77, P0 ;  /* 0x0000004d4c3d7207 */ /* 0x000fe40000000000 */
[----:B------:R-:W-:Y:S02]  /*a300*/  LOP3.LUT R5, R5, 0x3fffffe, RZ, 0xc0, !PT ;  /* 0x03fffffe05057812 */ /* 0x000fe400078ec0ff */
[----:B------:R-:W-:-:S02]  /*a310*/  SEL R76, R77, R76, P0 ;  /* 0x0000004c4d4c7207 */ /* 0x000fc40000000000 */
[----:B------:R-:W-:Y:S01]  /*a320*/  LOP3.LUT R7, R12, 0xfffffffc, RZ, 0xc0, !PT ;  /* 0xfffffffc0c077812 */ /* 0x000fe200078ec0ff */
[----:B------:R-:W-:Y:S01]  /*a330*/  IMAD.IADD R5, R8, 0x1, -R5 ;  /* 0x0000000108057824 */ /* 0x000fe200078e0a05 */
[----:B------:R-:W-:Y:S02]  /*a340*/  LOP3.LUT R11, R11, 0xfffffff8, RZ, 0xc0, !PT ;  /* 0xfffffff80b0b7812 */ /* 0x000fe400078ec0ff */
[----:B------:R-:W-:Y:S02]  /*a350*/  SEL R77, R92, R93, P0 ;  /* 0x0000005d5c4d7207 */ /* 0x000fe40000000000 */
[----:B------:R-:W-:Y:S01]  /*a360*/  SHF.R.S32.HI R12, RZ, 0x1f, R17 ;  /* 0x0000001fff0c7819 */ /* 0x000fe20000011411 */
[----:B------:R-:W-:Y:S01]  /*a370*/  IMAD.IADD R8, R10, 0x1, -R11 ;  /* 0x000000010a087824 */ /* 0x000fe200078e0a0b */
[----:B------:R-:W-:Y:S02]  /*a380*/  SEL R92, R93, R92, P0 ;  /* 0x0000005c5d5c7207 */ /* 0x000fe40000000000 */
[----:B------:R-:W-:Y:S01]  /*a390*/  LEA.HI R9, R9, R16, RZ, 0x5 ;  /* 0x0000001009097211 */ /* 0x000fe200078f28ff */
[----:B------:R-:W-:Y:S01]  /*a3a0*/  IMAD R10, R12, UR4, RZ ;  /* 0x000000040c0a7c24 */ /* 0x000fe2000f8e02ff */
[----:B------:R-:W-:Y:S01]  /*a3b0*/  SEL R93, R96, R97, P0 ;  /* 0x00000061605d7207 */ /* 0x000fe20000000000 */
[----:B------:R-:W-:Y:S01]  /*a3c0*/  IMAD R12, R12, UR6, RZ ;  /* 0x000000060c0c7c24 */ /* 0x000fe2000f8e02ff */
[----:B------:R-:W-:Y:S01]  /*a3d0*/  SEL R96, R97, R96, P0 ;  /* 0x0000006061607207 */ /* 0x000fe20000000000 */
[----:B------:R-:W-:Y:S01]  /*a3e0*/  IMAD R11, R17, UR5, R10 ;  /* 0x00000005110b7c24 */ /* 0x000fe2000f8e020a */
[----:B------:R-:W-:-:S02]  /*a3f0*/  SEL R13, R24, R25, P0 ;  /* 0x00000019180d7207 */ /* 0x000fc40000000000 */
[----:B------:R-:W-:Y:S02]  /*a400*/  SEL R97, R104, R105, P0 ;  /* 0x0000006968617207 */ /* 0x000fe40000000000 */
[----:B------:R-:W-:Y:S02]  /*a410*/  SEL R24, R25, R24, P0 ;  /* 0x0000001819187207 */ /* 0x000fe40000000000 */
[----:B------:R-:W-:Y:S02]  /*a420*/  SEL R21, R32, R33, P0 ;  /* 0x0000002120157207 */ /* 0x000fe40000000000 */
[----:B------:R-:W-:Y:S02]  /*a430*/  SEL R23, R36, R37, P0 ;  /* 0x0000002524177207 */ /* 0x000fe40000000000 */
[----:B------:R-:W-:Y:S02]  /*a440*/  SEL R104, R105, R104, P0 ;  /* 0x0000006869687207 */ /* 0x000fe40000000000 */
[----:B------:R-:W-:-:S02]  /*a450*/  SHF.R.S32.HI R9, RZ, 0x5, R9 ;  /* 0x00000005ff097819 */ /* 0x000fc40000011409 */
[----:B------:R-:W-:Y:S02]  /*a460*/  SEL R32, R33, R32, P0 ;  /* 0x0000002021207207 */ /* 0x000fe40000000000 */
[----:B------:R-:W-:Y:S01]  /*a470*/  SEL R36, R37, R36, P0 ;  /* 0x0000002425247207 */ /* 0x000fe20000000000 */
[----:B------:R-:W-:Y:S01]  /*a480*/  IMAD R10, R9, 0x10, R8 ;  /* 0x00000010090a7824 */ /* 0x000fe200078e0208 */
[----:B------:R-:W-:Y:S01]  /*a490*/  SEL R25, R40, R41, P0 ;  /* 0x0000002928197207 */ /* 0x000fe20000000000 */
[----:B------:R-:W-:Y:S01]  /*a4a0*/  IMAD.WIDE.U32 R8, R17, UR6, RZ ;  /* 0x0000000611087c25 */ /* 0x000fe2000f8e00ff */
[----:B------:R-:W-:Y:S02]  /*a4b0*/  SEL R33, R48, R49, P0 ;  /* 0x0000003130217207 */ /* 0x000fe40000000000 */
        /* <DEDUP_REMOVED lines=8> */
[----:B------:R-:W-:Y:S01]  /*a540*/  SEL R70, R71, R70, P0 ;  /* 0x0000004647467207 */ /* 0x000fe20000000000 */
[----:B------:R-:W-:Y:S01]  /*a550*/  IMAD R71, R17, UR7, R12 ;  /* 0x0000000711477c24 */ /* 0x000fe2000f8e020c */
[----:B------:R-:W-:Y:S01]  /*a560*/  SEL R205, R130, R131, P0 ;  /* 0x0000008382cd7207 */ /* 0x000fe20000000000 */
[----:B------:R-:W-:Y:S01]  /*a570*/  ULDC.64 UR6, c[0x0][0xb48] ;  /* 0x0002d20000067ab9 */ /* 0x000fe20000000a00 */
        /* <DEDUP_REMOVED lines=30> */
[----:B------:R-:W-:Y:S01]  /*a760*/  IMAD.IADD R42, R6, 0x1, -R7 ;  /* 0x00000001062a7824 */ /* 0x000fe200078e0a07 */
[----:B------:R-:W-:Y:S01]  /*a770*/  SEL R51, R78, R79, P0 ;  /* 0x0000004f4e337207 */ /* 0x000fe20000000000 */
[----:B------:R-:W-:Y:S01]  /*a780*/  IMAD.WIDE.U32 R6, R17, UR4, RZ ;  /* 0x0000000411067c25 */ /* 0x000fe2000f8e00ff */
[----:B------:R-:W-:Y:S01]  /*a790*/  SEL R189, R94, R95, P0 ;  /* 0x0000005f5ebd7207 */ /* 0x000fe20000000000 */
[----:B------:R-:W0:Y:S01]  /*a7a0*/  S2UR UR4, SR_CTAID.Y ;  /* 0x00000000000479c3 */ /* 0x000e220000002600 */
        /* <DEDUP_REMOVED lines=48> */
[----:B-1----:R-:W-:Y:S01]  /*aab0*/  IMAD R10, R14, 0x80, R10 ;  /* 0x000000800e0a7824 */ /* 0x002fe200078e020a */
        /* <DEDUP_REMOVED lines=14> */
[----:B------:R-:W-:-:S02]  /*aba0*/  LOP3.LUT R5, R38, 0x7ffffffc, RZ, 0xc0, !PT ;  /* 0x7ffffffc26057812 */ /* 0x000fc400078ec0ff */
[----:B------:R-:W-:Y:S02]  /*abb0*/  SEL R183, R74, R75, P0 ;  /* 0x0000004b4ab77207 */ /* 0x000fe40000000000 */
[----:B------:R-:W-:Y:S01]  /*abc0*/  SEL R191, R98, R99, P0 ;  /* 0x0000006362bf7207 */ /* 0x000fe20000000000 */
[----:B------:R-:W-:Y:S01]  /*abd0*/  IMAD.IADD R5, R16, 0x1, -R5 ;  /* 0x0000000110057824 */ /* 0x000fe200078e0a05 */
[----:B------:R-:W-:Y:S02]  /*abe0*/  SEL R193, R106, R107, P0 ;  /* 0x0000006b6ac17207 */ /* 0x000fe40000000000 */
[----:B------:R-:W-:Y:S01]  /*abf0*/  SEL R129, R107, R106, P0 ;  /* 0x0000006a6b817207 */ /* 0x000fe20000000000 */
[----:B--2---:R1:W-:Y:S01]  /*ac00*/  SHFL.IDX PT, R105, R61, R0, 0x1c1f ;  /* 0x001c1f003d697589 */ /* 0x0043e200000e0000 */
[----:B------:R-:W-:Y:S01]  /*ac10*/  SEL R74, R75, R74, P0 ;  /* 0x0000004a4b4a7207 */ /* 0x000fe20000000000 */
[----:B------:R-:W-:Y:S01]  /*ac20*/  IMAD.SHL.U32 R5, R5, 0x2, RZ ;  /* 0x0000000205057824 */ /* 0x000fe200078e00ff */
        /* <DEDUP_REMOVED lines=12> */
[----:B------:R-:W-:Y:S01]  /*acf0*/  SHFL.IDX PT, R79, R93, R0, 0x1c1f ;  /* 0x001c1f005d4f7589 */ /* 0x000fe200000e0000 */
[----:B-1----:R-:W-:-:S02]  /*ad00*/  SEL R23, R134, R25, P0 ;  /* 0x0000001986177207 */ /* 0x002fc40000000000 */
[----:B------:R-:W-:Y:S01]  /*ad10*/  SEL R25, R25, R134, P0 ;  /* 0x0000008619197207 */ /* 0x000fe20000000000 */
[----:B------:R-:W1:Y:S04]  /*ad20*/  SHFL.IDX PT, R65, R56, R61, 0x1c1f ;  /* 0x001c1f3d38417589 */ /* 0x000e6800000e0000 */
[----:B------:R2:W-:Y:S04]  /*ad30*/  SHFL.IDX PT, R153, R2, R61, 0x1c1f ;  /* 0x001c1f3d02997589 */ /* 0x0005e800000e0000 */
[----:B------:R-:W-:Y:S04]  /*ad40*/  SHFL.IDX PT, R123, R45, R0, 0x1c1f ;  /* 0x001c1f002d7b7589 */ /* 0x000fe800000e0000 */
[----:B------:R-:W-:Y:S01]  /*ad50*/  SHFL.IDX PT, R122, R49, R0, 0x1c1f ;  /* 0x001c1f00317a7589 */ /* 0x000fe200000e0000 */
[----:B--2---:R-:W2:Y:S03]  /*ad60*/  LDC R2, c[0x0][0xbe8] ;  /* 0x0002fa00ff027b82 */ /* 0x004ea60000000800 */
[----:B------:R-:W-:Y:S04]  /*ad70*/  SHFL.IDX PT, R121, R53, R0, 0x1c1f ;  /* 0x001c1f0035797589 */ /* 0x000fe800000e0000 */
[----:B------:R-:W-:Y:S04]  /*ad80*/  SHFL.IDX PT, R111, R165, R0, 0x1c1f ;  /* 0x001c1f00a56f7589 */ /* 0x000fe800000e0000 */
[----:B------:R1:W-:Y:S04]  /*ad90*/  SHFL.IDX PT, R166, R60, R61, 0x1c1f ;  /* 0x001c1f3d3ca67589 */ /* 0x0003e800000e0000 */
[----:B------:R-:W-:Y:S04]  /*ada0*/  SHFL.IDX PT, R68, R68, R61, 0x1c1f ;  /* 0x001c1f3d44447589 */ /* 0x000fe800000e0000 */
[----:B------:R-:W3:Y:S01]  /*adb0*/  SHFL.IDX PT, R69, R64, R61, 0x1c1f ;  /* 0x001c1f3d40457589 */ /* 0x000ee200000e0000 */
[----:B-1----:R-:W-:-:S03]  /*adc0*/  SEL R60, R65, R126, P0 ;  /* 0x0000007e413c7207 */ /* 0x002fc60000000000 */
[----:B------:R-:W-:Y:S01]  /*add0*/  SHFL.IDX PT, R93, R112, R61, 0x1c1f ;  /* 0x001c1f3d705d7589 */ /* 0x000fe200000e0000 */
[----:B--2---:R-:W-:-:S03]  /*ade0*/  ISETP.NE.AND P2, PT, R2, 0x1, PT ;  /* 0x000000010200780c */ /* 0x004fc60003f45270 */
[----:B------:R-:W-:Y:S04]  /*adf0*/  SHFL.IDX PT, R91, R113, R0, 0x1c1f ;  /* 0x001c1f00715b7589 */ /* 0x000fe800000e0000 */
[----:B------:R-:W-:Y:S04]  /*ae00*/  SHFL.IDX PT, R119, R169, R0, 0x1c1f ;  /* 0x001c1f00a9777589 */ /* 0x000fe800000e0000 */
[----:B------:R-:W-:Y:S04]  /*ae10*/  SHFL.IDX PT, R118, R171, R0, 0x1c1f ;  /* 0x001c1f00ab767589 */ /* 0x000fe800000e0000 */
[----:B------:R-:W-:Y:S04]  /*ae20*/  SHFL.IDX PT, R165, R20, R61, 0x1c1f ;  /* 0x001c1f3d14a57589 */ /* 0x000fe800000e0000 */
[----:B------:R1:W-:Y:S01]  /*ae30*/  SHFL.IDX PT, R112, R34, R61, 0x1c1f ;  /* 0x001c1f3d22707589 */ /* 0x0003e200000e0000 */
[----:B---3--:R-:W-:-:S03]  /*ae40*/  SEL R64, R69, R122, P0 ;  /* 0x0000007a45407207 */ /* 0x008fc60000000000 */
[----:B------:R-:W-:Y:S04]  /*ae50*/  SHFL.IDX PT, R142, R13, R0, 0x1c1f ;  /* 0x001c1f000d8e7589 */ /* 0x000fe800000e0000 */
[----:B------:R-:W-:Y:S01]  /*ae60*/  SHFL.IDX PT, R113, R39, R0, 0x1c1f ;  /* 0x001c1f0027717589 */ /* 0x000fe200000e0000 */
[----:B-1----:R-:W-:-:S03]  /*ae70*/  SEL R34, R126, R65, P0 ;  /* 0x000000417e227207 */ /* 0x002fc60000000000 */
[----:B------:R1:W2:Y:S01]  /*ae80*/  SHFL.IDX PT, R21, R24, R61, 0x1c1f ;  /* 0x001c1f3d18157589 */ /* 0x0002a200000e0000 */
[----:B------:R-:W-:-:S03]  /*ae90*/  SEL R65, R68, R121, P0 ;  /* 0x0000007944417207 */ /* 0x000fc60000000000 */
[----:B------:R2:W-:Y:S04]  /*aea0*/  SHFL.IDX PT, R152, R18, R61, 0x1c1f ;  /* 0x001c1f3d12987589 */ /* 0x0005e800000e0000 */
[----:B------:R-:W-:Y:S01]  /*aeb0*/  SHFL.IDX PT, R139, R15, R0, 0x1c1f ;  /* 0x001c1f000f8b7589 */ /* 0x000fe200000e0000 */
[----:B-1----:R-:W-:-:S03]  /*aec0*/  SEL R24, R32, R135, P0 ;  /* 0x0000008720187207 */ /* 0x002fc60000000000 */
[----:B------:R-:W1:Y:S04]  /*aed0*/  SHFL.IDX PT, R28, R28, R61, 0x1c1f ;  /* 0x001c1f3d1c1c7589 */ /* 0x000e6800000e0000 */
[----:B------:R-:W-:Y:S04]  /*aee0*/  SHFL.IDX PT, R172, R124, R61, 0x1c1f ;  /* 0x001c1f3d7cac7589 */ /* 0x000fe800000e0000 */
[----:B------:R-:W-:Y:S04]  /*aef0*/  SHFL.IDX PT, R148, R148, R61, 0x1c1f ;  /* 0x001c1f3d94947589 */ /* 0x000fe800000e0000 */
[----:B------:R-:W-:Y:S01]  /*af00*/  SHFL.IDX PT, R83, R97, R0, 0x1c1f ;  /* 0x001c1f0061537589 */ /* 0x000fe200000e0000 */
[----:B--2---:R-:W-:-:S02]  /*af10*/  SEL R18, R142, R21, P0 ;  /* 0x000000158e127207 */ /* 0x004fc40000000000 */
[----:B------:R-:W-:Y:S01]  /*af20*/  SEL R20, R21, R142, P0 ;  /* 0x0000008e15147207 */ /* 0x000fe20000000000 */
[----:B------:R-:W-:Y:S04]  /*af30*/  SHFL.IDX PT, R115, R167, R0, 0x1c1f ;  /* 0x001c1f00a7737589 */ /* 0x000fe800000e0000 */
[----:B------:R-:W-:Y:S04]  /*af40*/  SHFL.IDX PT, R103, R43, R0, 0x1c1f ;  /* 0x001c1f002b677589 */ /* 0x000fe800000e0000 */
[----:B------:R-:W-:Y:S01]  /*af50*/  SHFL.IDX PT, R168, R96, R61, 0x1c1f ;  /* 0x001c1f3d60a87589 */ /* 0x000fe200000e0000 */
[----:B-1----:R-:W-:-:S03]  /*af60*/  SEL R21, R28, R139, P0 ;  /* 0x0000008b1c157207 */ /* 0x002fc60000000000 */
[----:B------:R-:W-:Y:S04]  /*af70*/  SHFL.IDX PT, R124, R27, R61, 0x1c1f ;  /* 0x001c1f3d1b7c7589 */ /* 0x000fe800000e0000 */
[----:B------:R-:W-:Y:S04]  /*af80*/  SHFL.IDX PT, R97, R175, R0, 0x1c1f ;  /* 0x001c1f00af617589 */ /* 0x000fe800000e0000 */
[----:B------:R-:W-:Y:S04]  /*af90*/  SHFL.IDX PT, R167, R144, R61, 0x1c1f ;  /* 0x001c1f3d90a77589 */ /* 0x000fe800000e0000 */
[----:B------:R1:W-:Y:S04]  /*afa0*/  SHFL.IDX PT, R96, R35, R61, 0x1c1f ;  /* 0x001c1f3d23607589 */ /* 0x0003e800000e0000 */
[----:B------:R-:W-:Y:S04]  /*afb0*/  SHFL.IDX PT, R87, R177, R0, 0x1c1f ;  /* 0x001c1f00b1577589 */ /* 0x000fe800000e0000 */
[----:B------:R-:W2:Y:S01]  /*afc0*/  SHFL.IDX PT, R144, R31, R61, 0x1c1f ;  /* 0x001c1f3d1f907589 */ /* 0x000ea200000e0000 */
[----:B-1----:R-:W-:-:S03]  /*afd0*/  SEL R35, R123, R166, P0 ;  /* 0x000000a67b237207 */ /* 0x002fc60000000000 */
[----:B------:R-:W-:Y:S04]  /*afe0*/  SHFL.IDX PT, R13, R213, R0, 0x1c1f ;  /* 0x001c1f00d50d7589 */ /* 0x000fe800000e0000 */
[----:B------:R-:W1:Y:S04]  /*aff0*/  SHFL.IDX PT, R150, R150, R61, 0x1c1f ;  /* 0x001c1f3d96967589 */ /* 0x000e6800000e0000 */
[----:B------:R-:W-:Y:S04]  /*b000*/  SHFL.IDX PT, R110, R163, R0, 0x1c1f ;  /* 0x001c1f00a36e7589 */ /* 0x000fe800000e0000 */
[----:B------:R3:W-:Y:S04]  /*b010*/  SHFL.IDX PT, R163, R22, R61, 0x1c1f ;  /* 0x001c1f3d16a37589 */ /* 0x0007e800000e0000 */
[----:B------:R-:W-:Y:S04]  /*b020*/  SHFL.IDX PT, R33, R33, R0, 0x1c1f ;  /* 0x001c1f0021217589 */ /* 0x000fe800000e0000 */
[----:B------:R-:W4:Y:S01]  /*b030*/  SHFL.IDX PT, R164, R48, R61, 0x1c1f ;  /* 0x001c1f3d30a47589 */ /* 0x000f2200000e0000 */
[----:B--2---:R-:W-:-:S02]  /*b040*/  SEL R126, R144, R87, P0 ;  /* 0x00000057907e7207 */ /* 0x004fc40000000000 */
[----:B---3--:R-:W-:Y:S01]  /*b050*/  SEL R22, R135, R32, P0 ;  /* 0x0000002087167207 */ /* 0x008fe20000000000 */
[----:B------:R-:W-:Y:S01]  /*b060*/  SHFL.IDX PT, R127, R37, R0, 0x1c1f ;  /* 0x001c1f00257f7589 */ /* 0x000fe200000e0000 */
[----:B------:R-:W2:Y:S03]  /*b070*/  LDC.64 R134, c[0x0][0xbd8] ;  /* 0x0002f600ff867b82 */ /* 0x000ea60000000a00 */
[----:B------:R-:W-:Y:S01]  /*b080*/  SHFL.IDX PT, R114, R57, R0, 0x1c1f ;  /* 0x001c1f0039727589 */ /* 0x000fe200000e0000 */
[----:B-1----:R-:W-:Y:S02]  /*b090*/  SEL R15, R13, R150, P0 ;  /* 0x000000960d0f7207 */ /* 0x002fe40000000000 */
[----:B------:R-:W-:Y:S01]  /*b0a0*/  SEL R13, R150, R13, P0 ;  /* 0x0000000d960d7207 */ /* 0x000fe20000000000 */
[----:B------:R-:W-:Y:S01]  /*b0b0*/  SHFL.IDX PT, R107, R161, R0, 0x1c1f ;  /* 0x001c1f00a16b7589 */ /* 0x000fe200000e0000 */
[----:B------:R-:W1:Y:S03]  /*b0c0*/  @P2 LDC R150, c[0x0][0xbf0] ;  /* 0x0002fc00ff962b82 */ /* 0x000e660000000800 */
[----:B------:R-:W3:Y:S04]  /*b0d0*/  SHFL.IDX PT, R160, R40, R61, 0x1c1f ;  /* 0x001c1f3d28a07589 */ /* 0x000ee800000e0000 */
[----:B------:R-:W5:Y:S04]  /*b0e0*/  SHFL.IDX PT, R162, R52, R61, 0x1c1f ;  /* 0x001c1f3d34a27589 */ /* 0x000f6800000e0000 */
[----:B------:R-:W-:Y:S01]  /*b0f0*/  SHFL.IDX PT, R171, R136, R61, 0x1c1f ;  /* 0x001c1f3d88ab7589 */ /* 0x000fe200000e0000 */
[----:B----4-:R-:W-:-:S03]  /*b100*/  SEL R32, R164, R33, P0 ;  /* 0x00000021a4207207 */ /* 0x010fc60000000000 */
[----:B------:R4:W-:Y:S01]  /*b110*/  SHFL.IDX PT, R12, R19, R0, 0x1c1f ;  /* 0x001c1f00130c7589 */ /* 0x0009e200000e0000 */
[----:B--2---:R-:W-:-:S03]  /*b120*/  IMAD R142, R134, UR38, RZ ;  /* 0x00000026868e7c24 */ /* 0x004fc6000f8e02ff */
[----:B------:R-:W-:Y:S04]  /*b130*/  SHFL.IDX PT, R29, R29, R0, 0x1c1f ;  /* 0x001c1f001d1d7589 */ /* 0x000fe800000e0000 */
[----:B------:R-:W-:Y:S01]  /*b140*/  SHFL.IDX PT, R75, R73, R0, 0x1c1f ;  /* 0x001c1f00494b7589 */ /* 0x000fe200000e0000 */
[----:B----4-:R-:W-:-:S03]  /*b150*/  SEL R19, R139, R28, P0 ;  /* 0x0000001c8b137207 */ /* 0x010fc60000000000 */
[----:B------:R-:W-:Y:S01]  /*b160*/  SHFL.IDX PT, R77, R77, R0, 0x1c1f ;  /* 0x001c1f004d4d7589 */ /* 0x000fe200000e0000 */
[----:B---3--:R-:W-:-:S03]  /*b170*/  SEL R28, R160, R131, P0 ;  /* 0x00000083a01c7207 */ /* 0x008fc60000000000 */
[----:B------:R-:W-:Y:S01]  /*b180*/  SHFL.IDX PT, R81, R81, R0, 0x1c1f ;  /* 0x001c1f0051517589 */ /* 0x000fe200000e0000 */
[----:B-----5:R-:W-:-:S03]  /*b190*/  SEL R31, R127, R162, P0 ;  /* 0x000000a27f1f7207 */ /* 0x020fc60000000000 */
        /* <DEDUP_REMOVED lines=34> */
[----:B------:R3:W-:Y:S04]  /*b3c0*/  SHFL.IDX PT, R161, R62, R61, 0x1c1f ;  /* 0x001c1f3d3ea17589 */ /* 0x0007e800000e0000 */
[----:B------:R-:W-:Y:S01]  /*b3d0*/  SHFL.IDX PT, R136, R70, R61, 0x1c1f ;  /* 0x001c1f3d46887589 */ /* 0x000fe200000e0000 */
[----:B--2---:R-:W-:-:S02]  /*b3e0*/  SEL R27, R29, R158, P0 ;  /* 0x0000009e1d1b7207 */ /* 0x004fc40000000000 */
[----:B------:R-:W-:Y:S01]  /*b3f0*/  SEL R29, R158, R29, P0 ;  /* 0x0000001d9e1d7207 */ /* 0x000fe20000000000 */
[----:B------:R-:W2:Y:S01]  /*b400*/  SHFL.IDX PT, R76, R76, R61, 0x1c1f ;  /* 0x001c1f3d4c4c7589 */ /* 0x000ea200000e0000 */
[----:B---3--:R-:W-:-:S03]  /*b410*/  SEL R62, R122, R69, P0 ;  /* 0x000000457a3e7207 */ /* 0x008fc60000000000 */
[----:B------:R-:W-:Y:S01]  /*b420*/  SHFL.IDX PT, R73, R72, R61, 0x1c1f ;  /* 0x001c1f3d48497589 */ /* 0x000fe200000e0000 */
[----:B------:R-:W-:-:S03]  /*b430*/  SEL R122, R112, R119, P0 ;  /* 0x00000077707a7207 */ /* 0x000fc60000000000 */
[----:B------:R-:W-:Y:S04]  /*b440*/  SHFL.IDX PT, R84, R84, R61, 0x1c1f ;  /* 0x001c1f3d54547589 */ /* 0x000fe800000e0000 */
[----:B------:R-:W3:Y:S04]  /*b450*/  SHFL.IDX PT, R80, R80, R61, 0x1c1f ;  /* 0x001c1f3d50507589 */ /* 0x000ee800000e0000 */
[----:B------:R-:W-:Y:S04]  /*b460*/  SHFL.IDX PT, R92, R92, R61, 0x1c1f ;  /* 0x001c1f3d5c5c7589 */ /* 0x000fe800000e0000 */
[----:B------:R-:W4:Y:S04]  /*b470*/  SHFL.IDX PT, R88, R88, R61, 0x1c1f ;  /* 0x001c1f3d58587589 */ /* 0x000f2800000e0000 */
[----:B------:R-:W5:Y:S01]  /*b480*/  SHFL.IDX PT, R100, R100, R61, 0x1c1f ;  /* 0x001c1f3d64647589 */ /* 0x000f6200000e0000 */
[----:B--2---:R-:W-:-:S03]  /*b490*/  SEL R69, R76, R105, P0 ;  /* 0x000000694c457207 */ /* 0x004fc60000000000 */
[----:B------:R-:W-:Y:S04]  /*b4a0*/  SHFL.IDX PT, R108, R108, R61, 0x1c1f ;  /* 0x001c1f3d6c6c7589 */ /* 0x000fe800000e0000 */
[----:B------:R-:W2:Y:S04]  /*b4b0*/  SHFL.IDX PT, R104, R104, R61, 0x1c1f ;  /* 0x001c1f3d68687589 */ /* 0x000ea800000e0000 */
[----:B------:R0:W-:Y:S01]  /*b4c0*/  SHFL.IDX PT, R169, R120, R61, 0x1c1f ;  /* 0x001c1f3d78a97589 */ /* 0x0001e200000e0000 */
[----:B---3--:R-:W-:Y:S02]  /*b4d0*/  SEL R70, R71, R80, P0 ;  /* 0x0000005047467207 */ /* 0x008fe40000000000 */
[----:B------:R-:W-:Y:S01]  /*b4e0*/  SEL R72, R80, R71, P0 ;  /* 0x0000004750487207 */ /* 0x000fe20000000000 */
[----:B------:R3:W-:Y:S01]  /*b4f0*/  SHFL.IDX PT, R154, R30, R61, 0x1c1f ;  /* 0x001c1f3d1e9a7589 */ /* 0x0007e200000e0000 */
[----:B------:R-:W-:-:S02]  /*b500*/  SEL R71, R89, R84, P0 ;  /* 0x0000005459477207 */ /* 0x000fc40000000000 */
[----:B------:R-:W-:Y:S01]  /*b510*/  SEL R80, R168, R79, P0 ;  /* 0x0000004fa8507207 */ /* 0x000fe20000000000 */
[----:B------:R1:W2:Y:S01]  /*b520*/  SHFL.IDX PT, R116, R26, R61, 0x1c1f ;  /* 0x001c1f3d1a747589 */ /* 0x0002a200000e0000 */
[----:B0-----:R-:W-:-:S03]  /*b530*/  SEL R120, R119, R112, P0 ;  /* 0x0000007077787207 */ /* 0x001fc60000000000 */
[----:B------:R0:W2:Y:S01]  /*b540*/  SHFL.IDX PT, R140, R66, R61, 0x1c1f ;  /* 0x001c1f3d428c7589 */ /* 0x0000a200000e0000 */
[----:B------:R-:W-:Y:S02]  /*b550*/  SEL R112, R113, R152, P0 ;  /* 0x0000009871707207 */ /* 0x000fe40000000000 */
[----:B------:R-:W-:Y:S01]  /*b560*/  SEL R119, R124, R103, P0 ;  /* 0x000000677c777207 */ /* 0x000fe20000000000 */
[----:B------:R4:W2:Y:S01]  /*b570*/  SHFL.IDX PT, R132, R78, R61, 0x1c1f ;  /* 0x001c1f3d4e847589 */ /* 0x0008a200000e0000 */
[----:B---3--:R-:W-:Y:S02]  /*b580*/  SEL R30, R33, R164, P0 ;  /* 0x000000a4211e7207 */ /* 0x008fe40000000000 */
[----:B-1----:R-:W-:Y:S01]  /*b590*/  SEL R26, R131, R160, P0 ;  /* 0x000000a0831a7207 */ /* 0x002fe20000000000 */
[----:B------:R1:W3:Y:S01]  /*b5a0*/  SHFL.IDX PT, R159, R74, R61, 0x1c1f ;  /* 0x001c1f3d4a9f7589 */ /* 0x0002e200000e0000 */
[----:B------:R-:W-:Y:S02]  /*b5b0*/  SEL R33, R162, R127, P0 ;  /* 0x0000007fa2217207 */ /* 0x000fe40000000000 */
[----:B------:R-:W-:Y:S01]  /*b5c0*/  SEL R127, R161, R86, P0 ;  /* 0x00000056a17f7207 */ /* 0x000fe20000000000 */
[----:B------:R5:W-:Y:S01]  /*b5d0*/  SHFL.IDX PT, R157, R67, R61, 0x1c1f ;  /* 0x001c1f3d439d7589 */ /* 0x000be200000e0000 */
[----:B------:R-:W-:-:S02]  /*b5e0*/  SEL R131, R136, R49, P0 ;  /* 0x0000003188837207 */ /* 0x000fc40000000000 */
[----:B0-----:R-:W-:Y:S01]  /*b5f0*/  SEL R66, R114, R73, P0 ;  /* 0x0000004972427207 */ /* 0x001fe20000000000 */
[----:B------:R2:W0:Y:S01]  /*b600*/  SHFL.IDX PT, R52, R82, R61, 0x1c1f ;  /* 0x001c1f3d52347589 */ /* 0x00042200000e0000 */
[----:B----4-:R-:W-:Y:S02]  /*b610*/  SEL R78, R79, R168, P0 ;  /* 0x000000a84f4e7207 */ /* 0x010fe40000000000 */
[----:B-1----:R-:W-:Y:S01]  /*b620*/  SEL R74, R75, R88, P0 ;  /* 0x000000584b4a7207 */ /* 0x002fe20000000000 */
[----:B------:R1:W-:Y:S01]  /*b630*/  SHFL.IDX PT, R128, R109, R61, 0x1c1f ;  /* 0x001c1f3d6d807589 */ /* 0x0003e200000e0000 */
[----:B-----5:R-:W-:Y:S02]  /*b640*/  SEL R79, R81, R100, P0 ;  /* 0x00000064514f7207 */ /* 0x020fe40000000000 */
[----:B------:R-:W-:Y:S01]  /*b650*/  SEL R67, R105, R76, P0 ;  /* 0x0000004c69437207 */ /* 0x000fe20000000000 */
[----:B------:R4:W5:Y:S01]  /*b660*/  SHFL.IDX PT, R56, R63, R61, 0x1c1f ;  /* 0x001c1f3d3f387589 */ /* 0x00096200000e0000 */
[----:B------:R-:W-:-:S02]  /*b670*/  SEL R76, R88, R75, P0 ;  /* 0x0000004b584c7207 */ /* 0x000fc40000000000 */
[----:B--2---:R-:W-:Y:S01]  /*b680*/  SEL R82, R83, R104, P0 ;  /* 0x0000006853527207 */ /* 0x004fe20000000000 */
[----:B------:R2:W-:Y:S01]  /*b690*/  SHFL.IDX PT, R0, R125, R61, 0x1c1f ;  /* 0x001c1f3d7d007589 */ /* 0x0005e200000e0000 */
[----:B------:R-:W-:Y:S02]  /*b6a0*/  SEL R75, R77, R92, P0 ;  /* 0x0000005c4d4b7207 */ /* 0x000fe40000000000 */
[----:B-1----:R-:W-:Y:S01]  /*b6b0*/  SEL R109, R111, R148, P0 ;  /* 0x000000946f6d7207 */ /* 0x002fe20000000000 */
[----:B------:R-:W1:Y:S01]  /*b6c0*/  SHFL.IDX PT, R155, R98, R61, 0x1c1f ;  /* 0x001c1f3d629b7589 */ /* 0x000e6200000e0000 */
[----:B------:R-:W-:Y:S02]  /*b6d0*/  SEL R111, R148, R111, P0 ;  /* 0x0000006f946f7207 */ /* 0x000fe40000000000 */
[----:B----4-:R-:W-:Y:S01]  /*b6e0*/  SEL R63, R121, R68, P0 ;  /* 0x00000044793f7207 */ /* 0x010fe20000000000 */
[----:B------:R4:W-:Y:S01]  /*b6f0*/  SHFL.IDX PT, R36, R137, R61, 0x1c1f ;  /* 0x001c1f3d89247589 */ /* 0x0009e200000e0000 */
[----:B------:R-:W-:Y:S01]  /*b700*/  SEL R121, R118, R165, P0 ;  /* 0x000000a576797207 */ /* 0x000fe20000000000 */
[----:B------:R-:W0:Y:S01]  /*b710*/  @P2 LDC R148, c[0x0][0xbec] ;  /* 0x0002fb00ff942b82 */ /* 0x000e220000000800 */
[----:B--2---:R-:W-:Y:S01]  /*b720*/  SEL R125, R97, R96, P0 ;  /* 0x00000060617d7207 */ /* 0x004fe20000000000 */
[----:B------:R-:W-:Y:S01]  /*b730*/  SHFL.IDX PT, R129, R129, R61, 0x1c1f ;  /* 0x001c1f3d81817589 */ /* 0x000fe200000e0000 */
[----:B------:R-:W-:-:S02]  /*b740*/  SEL R68, R73, R114, P0 ;  /* 0x0000007249447207 */ /* 0x000fc40000000000 */
[----:B------:R-:W-:Y:S01]  /*b750*/  SEL R73, R84, R89, P0 ;  /* 0x0000005954497207 */ /* 0x000fe20000000000 */
[----:B------:R-:W-:Y:S01]  /*b760*/  SHFL.IDX PT, R145, R145, R61, 0x1c1f ;  /* 0x001c1f3d91917589 */ /* 0x000fe200000e0000 */
[----:B------:R-:W-:Y:S01]  /*b770*/  SEL R84, R104, R83, P0 ;  /* 0x0000005368547207 */ /* 0x000fe20000000000 */
[----:B----4-:R-:W2:Y:S01]  /*b780*/  @P2 LDC R137, c[0x0][0xbf0] ;  /* 0x0002fc00ff892b82 */ /* 0x010ea20000000800 */
        /* <DEDUP_REMOVED lines=13> */
[----:B------:R4:W-:Y:S01]  /*b860*/  SHFL.IDX PT, R147, R130, R61, 0x1c1f ;  /* 0x001c1f3d82937589 */ /* 0x0009e200000e0000 */
[----:B------:R-:W-:-:S02]  /*b870*/  SEL R116, R116, R115, P0 ;  /* 0x0000007374747207 */ /* 0x000fc40000000000 */
[----:B------:R-:W-:Y:S01]  /*b880*/  SEL R89, R91, R170, P0 ;  /* 0x000000aa5b597207 */ /* 0x000fe20000000000 */
[----:B------:R-:W-:Y:S01]  /*b890*/  SHFL.IDX PT, R143, R143, R61, 0x1c1f ;  /* 0x001c1f3d8f8f7589 */ /* 0x000fe200000e0000 */
[----:B------:R-:W-:Y:S02]  /*b8a0*/  SEL R92, R94, R169, P0 ;  /* 0x000000a95e5c7207 */ /* 0x000fe40000000000 */
[----:B------:R-:W-:Y:S01]  /*b8b0*/  SEL R93, R95, R172, P0 ;  /* 0x000000ac5f5d7207 */ /* 0x000fe20000000000 */
[----:B------:R3:W-:Y:S01]  /*b8c0*/  SHFL.IDX PT, R151, R138, R61, 0x1c1f ;  /* 0x001c1f3d8a977589 */ /* 0x0007e200000e0000 */
[----:B------:R-:W-:Y:S02]  /*b8d0*/  SEL R99, R101, R174, P0 ;  /* 0x000000ae65637207 */ /* 0x000fe40000000000 */
[----:B----4-:R-:W-:Y:S02]  /*b8e0*/  SEL R130, R140, R47, P0 ;  /* 0x0000002f8c827207 */ /* 0x010fe40000000000 */
[----:B------:R-:W-:-:S02]  /*b8f0*/  SEL R104, R106, R171, P0 ;  /* 0x000000ab6a687207 */ /* 0x000fc40000000000 */
[----:B------:R-:W-:Y:S02]  /*b900*/  SEL R105, R107, R156, P0 ;  /* 0x0000009c6b697207 */ /* 0x000fe40000000000 */
[----:B------:R-:W-:Y:S01]  /*b910*/  SEL R108, R110, R167, P0 ;  /* 0x000000a76e6c7207 */ /* 0x000fe20000000000 */
[----:B---3--:R-:W3:Y:S01]  /*b920*/  LDC.64 R138, c[0x0][0xb40] ;  /* 0x0002d000ff8a7b82 */ /* 0x008ee20000000a00 */
[----:B------:R-:W-:Y:S02]  /*b930*/  SEL R61, R166, R123, P0 ;  /* 0x0000007ba63d7207 */ /* 0x000fe40000000000 */
[----:B------:R-:W-:Y:S02]  /*b940*/  SEL R123, R165, R118, P0 ;  /* 0x00000076a57b7207 */ /* 0x000fe40000000000 */
[----:B------:R-:W-:Y:S02]  /*b950*/  SEL R118, R152, R113, P0 ;  /* 0x0000007198767207 */ /* 0x000fe40000000000 */
[----:B------:R-:W-:Y:S01]  /*b960*/  SEL R113, R103, R124, P0 ;  /* 0x0000007c67717207 */ /* 0x000fe20000000000 */
[----:B------:R-:W4:Y:S01]  /*b970*/  LDC R152, c[0x0][0xc50] ;  /* 0x00031400ff987b82 */ /* 0x000f220000000800 */
[----:B------:R-:W-:-:S02]  /*b980*/  SEL R103, R96, R97, P0 ;  /* 0x0000006160677207 */ /* 0x000fc40000000000 */
[----:B------:R-:W-:Y:S02]  /*b990*/  SEL R96, R87, R144, P0 ;  /* 0x0000009057607207 */ /* 0x000fe40000000000 */
[----:B------:R-:W-:Y:S02]  /*b9a0*/  SEL R97, R86, R161, P0 ;  /* 0x000000a156617207 */ /* 0x000fe40000000000 */
[----:B------:R-:W-:Y:S01]  /*b9b0*/  SEL R87, R49, R136, P0 ;  /* 0x0000008831577207 */ /* 0x000fe20000000000 */
[----:B------:R-:W5:Y:S01]  /*b9c0*/  @P2 LDC R144, c[0x0][0xbec] ;  /* 0x0002fb00ff902b82 */ /* 0x000f620000000800 */
[----:B------:R-:W-:Y:S01]  /*b9d0*/  SEL R86, R47, R140, P0 ;  /* 0x0000008c2f567207 */ /* 0x000fe20000000000 */
[----:B------:R-:W-:Y:S01]  /*b9e0*/  IMAD.MOV R49, RZ, RZ, -R17 ;  /* 0x000000ffff317224 */ /* 0x000fe200078e0a11 */
[----:B------:R-:W-:Y:S01]  /*b9f0*/  SEL R115, R117, R154, P0 ;  /* 0x0000009a75737207 */ /* 0x000fe20000000000 */
[----:B------:R-:W-:Y:S01]  /*ba00*/  IMAD R47, R135, UR39, R142 ;  /* 0x00000027872f7c24 */ /* 0x000fe2000f8e028e */
[----:B------:R-:W-:Y:S01]  /*ba10*/  SEL R124, R102, R163, P0 ;  /* 0x000000a3667c7207 */ /* 0x000fe20000000000 */
[----:B------:R-:W-:Y:S01]  /*ba20*/  IMAD.WIDE.U32 R134, R134, UR39, R6 ;  /* 0x0000002786867c25 */ /* 0x000fe2000f8e0006 */
[----:B------:R-:W-:-:S02]  /*ba30*/  SEL R7, R51, R132, P0 ;  /* 0x0000008433077207 */ /* 0x000fc40000000000 */
[----:B------:R-:W-:Y:S01]  /*ba40*/  SEL R51, R132, R51, P0 ;  /* 0x0000003384337207 */ /* 0x000fe20000000000 */
[----:B---3--:R-:W-:Y:S01]  /*ba50*/  IMAD R132, R138, UR38, RZ ;  /* 0x000000268a847c24 */ /* 0x008fe2000f8e02ff */
[----:B------:R-:W-:Y:S01]  /*ba60*/  SEL R6, R50, R159, P0 ;  /* 0x0000009f32067207 */ /* 0x000fe20000000000 */
[----:B------:R-:W-:Y:S01]  /*ba70*/  IMAD.WIDE.U32 R8, R138, UR39, R8 ;  /* 0x000000278a087c25 */ /* 0x000fe2000f8e0008 */
[----:B------:R-:W-:Y:S02]  /*ba80*/  SEL R91, R170, R91, P0 ;  /* 0x0000005baa5b7207 */ /* 0x000fe40000000000 */
[----:B------:R-:W-:Y:S01]  /*ba90*/  SEL R94, R169, R94, P0 ;  /* 0x0000005ea95e7207 */ /* 0x000fe20000000000 */
[----:B----4-:R-:W-:Y:S01]  /*baa0*/  IMAD R152, R152, R49, UR4 ;  /* 0x0000000498987e24 */ /* 0x010fe2000f8e0231 */
[----:B------:R-:W-:Y:S01]  /*bab0*/  ULDC.64 UR4, c[0x0][0xbe0] ;  /* 0x0002f80000047ab9 */ /* 0x000fe20000000a00 */
[----:B------:R-:W-:Y:S01]  /*bac0*/  IMAD R139, R139, UR39, R132 ;  /* 0x000000278b8b7c24 */ /* 0x000fe2000f8e0284 */
[----:B------:R-:W-:Y:S01]  /*bad0*/  SEL R95, R172, R95, P0 ;  /* 0x0000005fac5f7207 */ /* 0x000fe20000000000 */
[----:B------:R-:W-:Y:S01]  /*bae0*/  IMAD.IADD R135, R135, 0x1, R47 ;  /* 0x0000000187877824 */ /* 0x000fe200078e022f */
[----:B------:R-:W-:Y:S01]  /*baf0*/  SHF.R.S32.HI R49, RZ, 0x1f, R152 ;  /* 0x0000001fff317819 */ /* 0x000fe20000011498 */
[----:B------:R-:W-:Y:S01]  /*bb00*/  IMAD.IADD R133, R9, 0x1, R139 ;  /* 0x0000000109857824 */ /* 0x000fe200078e028b */
[----:B------:R-:W-:Y:S01]  /*bb10*/  SEL R101, R174, R101, P0 ;  /* 0x00000065ae657207 */ /* 0x000fe20000000000 */
[----:B0-----:R-:W-:Y:S01]  /*bb20*/  @P2 IMAD.HI.U32 R47, R11, R148, RZ ;  /* 0x000000940b2f2227 */ /* 0x001fe200078e00ff */
[----:B------:R-:W-:-:S02]  /*bb30*/  SEL R106, R171, R106, P0 ;  /* 0x0000006aab6a7207 */ /* 0x000fc40000000000 */
[----:B------:R-:W-:Y:S01]  /*bb40*/  SEL R107, R156, R107, P0 ;  /* 0x0000006b9c6b7207 */ /* 0x000fe20000000000 */
[----:B------:R-:W-:Y:S01]  /*bb50*/  IMAD R9, R49, UR4, RZ ;  /* 0x0000000431097c24 */ /* 0x000fe2000f8e02ff */
[----:B------:R-:W-:Y:S01]  /*bb60*/  SEL R110, R167, R110, P0 ;  /* 0x0000006ea76e7207 */ /* 0x000fe20000000000 */
[----:B-----5:R-:W-:Y:S01]  /*bb70*/  @P2 IMAD.HI.U32 R144, R11, R144, RZ ;  /* 0x000000900b902227 */ /* 0x020fe200078e00ff */
[----:B------:R-:W-:Y:S02]  /*bb80*/  SEL R117, R154, R117, P0 ;  /* 0x000000759a757207 */ /* 0x000fe40000000000 */
[----:B------:R-:W-:Y:S01]  /*bb90*/  SEL R102, R163, R102, P0 ;  /* 0x00000066a3667207 */ /* 0x000fe20000000000 */
[----:B------:R-:W-:Y:S01]  /*bba0*/  IMAD.MOV.U32 R17, RZ, RZ, R11 ;  /* 0x000000ffff117224 */ /* 0x000fe200078e000b */
[----:B------:R-:W-:Y:S01]  /*bbb0*/  @P2 SHF.R.U32.HI R17, RZ, R150, R47 ;  /* 0x00000096ff112219 */ /* 0x000fe2000001162f */
[----:B------:R-:W-:Y:S01]  /*bbc0*/  IMAD.MOV.U32 R132, RZ, RZ, R8 ;  /* 0x000000ffff847224 */ /* 0x000fe200078e0008 */
[----:B------:R-:W-:Y:S01]  /*bbd0*/  SEL R50, R159, R50, P0 ;  /* 0x000000329f327207 */ /* 0x000fe20000000000 */
[----:B------:R-:W-:-:S02]  /*bbe0*/  IMAD R136, R152, UR5, R9 ;  /* 0x0000000598887c24 */ /* 0x000fc4000f8e0209 */
[----:B------:R-:W-:Y:S01]  /*bbf0*/  IMAD.WIDE.U32 R8, R152, UR4, R134 ;  /* 0x0000000498087c25 */ /* 0x000fe2000f8e0086 */
[----:B------:R-:W-:-:S03]  /*bc00*/  ULDC.64 UR4, c[0x0][0xb30] ;  /* 0x0002cc0000047ab9 */ /* 0x000fc60000000a00 */
[----:B------:R-:W-:Y:S01]  /*bc10*/  IMAD.MOV.U32 R47, RZ, RZ, R11 ;  /* 0x000000ffff2f7224 */ /* 0x000fe200078e000b */
[----:B--2---:R-:W-:Y:S01]  /*bc20*/  @P2 SHF.R.U32.HI R47, RZ, R137, R144 ;  /* 0x00000089ff2f2219 */ /* 0x004fe20000011690 */
[----:B------:R-:W-:Y:S02]  /*bc30*/  IMAD R49, R49, UR6, RZ ;  /* 0x0000000631317c24 */ /* 0x000fe4000f8e02ff */
[C---:B------:R-:W-:Y:S01]  /*bc40*/  IMAD.WIDE.U32 R134, R152.reuse, UR6, R132 ;  /* 0x0000000698867c25 */ /* 0x040fe2000f8e0084 */
[----:B------:R-:W-:Y:S02]  /*bc50*/  IADD3 R132, P2, R17, R8, RZ ;  /* 0x0000000811847210 */ /* 0x000fe40007f5e0ff */
[----:B------:R-:W-:Y:S01]  /*bc60*/  SHF.R.S32.HI R8, RZ, 0x1f, R47 ;  /* 0x0000001fff087819 */ /* 0x000fe2000001142f */
[----:B------:R-:W-:Y:S01]  /*bc70*/  IMAD R137, R152, UR7, R49 ;  /* 0x0000000798897c24 */ /* 0x000fe2000f8e0231 */
[--C-:B------:R-:W-:Y:S01]  /*bc80*/  SHF.R.S32.HI R49, RZ, 0x1f, R17.reuse ;  /* 0x0000001fff317819 */ /* 0x100fe20000011411 */
[----:B------:R-:W-:Y:S01]  /*bc90*/  IMAD.MOV R17, RZ, RZ, -R17 ;  /* 0x000000ffff117224 */ /* 0x000fe200078e0a11 */
[----:B------:R-:W-:Y:S01]  /*bca0*/  ULDC.64 UR6, c[0x0][0xbc8] ;  /* 0x0002f20000067ab9 */ /* 0x000fe20000000a00 */
[----:B------:R-:W-:Y:S01]  /*bcb0*/  IMAD R8, R8, UR4, RZ ;  /* 0x0000000408087c24 */ /* 0x000fe2000f8e02ff */
[----:B------:R-:W-:Y:S01]  /*bcc0*/  IADD3.X R133, R49, R9, R136, P2, !PT ;  /* 0x0000000931857210 */ /* 0x000fe200017fe488 */
[----:B------:R-:W-:-:S02]  /*bcd0*/  IMAD.IADD R135, R135, 0x1, R137 ;  /* 0x0000000187877824 */ /* 0x000fc400078e0289 */
[C---:B------:R-:W-:Y:S02]  /*bce0*/  IMAD R17, R2.reuse, R17, R11 ;  /* 0x0000001102117224 */ /* 0x040fe400078e020b */
[C---:B------:R-:W-:Y:S01]  /*bcf0*/  IMAD R137, R47.reuse, UR5, R8 ;  /* 0x000000052f897c24 */ /* 0x040fe2000f8e0208 */
[----:B------:R-:W0:Y:S01]  /*bd00*/  S2UR UR5, SR_CgaCtaId ;  /* 0x00000000000579c3 */ /* 0x000e220000008800 */
[----:B------:R-:W-:Y:S02]  /*bd10*/  IMAD.MOV R138, RZ, RZ, -R47 ;  /* 0x000000ffff8a7224 */ /* 0x000fe400078e0a2f */
[----:B------:R-:W-:Y:S01]  /*bd20*/  IMAD.WIDE.U32 R8, R47, UR4, R134 ;  /* 0x000000042f087c25 */ /* 0x000fe2000f8e0086 */
[----:B------:R-:W-:Y:S01]  /*bd30*/  SHF.R.S32.HI R47, RZ, 0x1f, R17 ;  /* 0x0000001fff2f7819 */ /* 0x000fe20000011411 */
[----:B------:R-:W-:Y:S02]  /*bd40*/  UMOV UR4, 0x400 ;  /* 0x0000040000047882 */ /* 0x000fe40000000000 */
[----:B------:R-:W-:-:S02]  /*bd50*/  IMAD R11, R2, R138, R11 ;  /* 0x0000008a020b7224 */ /* 0x000fc400078e020b */
[----:B------:R-:W-:Y:S02]  /*bd60*/  IMAD R134, R47, UR6, RZ ;  /* 0x000000062f867c24 */ /* 0x000fe4000f8e02ff */
[----:B------:R-:W-:Y:S01]  /*bd70*/  IMAD.IADD R9, R9, 0x1, R137 ;  /* 0x0000000109097824 */ /* 0x000fe200078e0289 */
[----:B------:R-:W-:Y:S01]  /*bd80*/  SHF.R.S32.HI R49, RZ, 0x1f, R11 ;  /* 0x0000001fff317819 */ /* 0x000fe2000001140b */
[C---:B------:R-:W-:Y:S02]  /*bd90*/  IMAD R47, R17.reuse, UR7, R134 ;  /* 0x00000007112f7c24 */ /* 0x040fe4000f8e0286 */
[----:B------:R-:W-:Y:S01]  /*bda0*/  IMAD.WIDE.U32 R132, R17, UR6, R132 ;  /* 0x0000000611847c25 */ /* 0x000fe2000f8e0084 */
[----:B------:R-:W-:-:S03]  /*bdb0*/  ULDC.64 UR6, c[0x0][0xba8] ;  /* 0x0002ea0000067ab9 */ /* 0x000fc60000000a00 */
[----:B------:R-:W-:Y:S01]  /*bdc0*/  IMAD.WIDE.U32 R134, R11, UR8, R8 ;  /* 0x000000080b867c25 */ /* 0x000fe2000f8e0008 */
[----:B------:R-:W-:Y:S02]  /*bdd0*/  SEL R8, R53, R52, P0 ;  /* 0x0000003435087207 */ /* 0x000fe40000000000 */
[----:B------:R-:W-:Y:S01]  /*bde0*/  SEL R52, R52, R53, P0 ;  /* 0x0000003534347207 */ /* 0x000fe20000000000 */
[----:B------:R-:W-:Y:S01]  /*bdf0*/  IMAD R136, R49, UR8, RZ ;  /* 0x0000000831887c24 */ /* 0x000fe2000f8e02ff */
[C---:B------:R-:W-:Y:S01]  /*be00*/  LEA R49, P2, R132.reuse, UR6, 0x2 ;  /* 0x0000000684317c11 */ /* 0x040fe2000f8410ff */
[----:B------:R-:W-:Y:S01]  /*be10*/  IMAD.IADD R9, R133, 0x1, R47 ;  /* 0x0000000185097824 */ /* 0x000fe200078e022f */
[----:B------:R-:W-:Y:S01]  /*be20*/  ULDC UR6, c[0x0][0xa88] ;  /* 0x0002a20000067ab9 */ /* 0x000fe20000000800 */
[----:B------:R-:W-:Y:S01]  /*be30*/  IMAD R17, R11, UR9, R136 ;  /* 0x000000090b117c24 */ /* 0x000fe2000f8e0288 */
[----:B0-----:R-:W-:Y:S01]  /*be40*/  ULEA UR4, UR5, UR4, 0x18 ;  /* 0x0000000405047291 */ /* 0x001fe2000f8ec03f */
[----:B------:R-:W-:Y:S01]  /*be50*/  SHFL.IDX PT, R136, R49, RZ, 0x1c1f ;  /* 0x001c1fff31887589 */ /* 0x000fe200000e0000 */
[----:B------:R-:W-:Y:S01]  /*be60*/  LEA.HI.X R132, R132, UR7, R9, 0x2, P2 ;  /* 0x0000000784847c11 */ /* 0x000fe200090f1409 */
[----:B------:R-:W-:Y:S01]  /*be70*/  IMAD R11, R2, UR6, RZ ;  /* 0x00000006020b7c24 */ /* 0x000fe2000f8e02ff */
[----:B------:R-:W-:Y:S01]  /*be80*/  UIADD3 UR4, UR4, 0x38820, URZ ;  /* 0x0003882004047890 */ /* 0x000fe2000fffe03f */
[----:B------:R-:W-:Y:S01]  /*be90*/  SHFL.IDX PT, R138, R49, 0x1, 0x1c1f ;  /* 0x003c1f00318a7f89 */ /* 0x000fe200000e0000 */
[C---:B------:R-:W-:Y:S01]  /*bea0*/  VIADD R2, R10.reuse, 0x8 ;  /* 0x000000080a027836 */ /* 0x040fe20000000000 */
[----:B------:R-:W-:Y:S01]  /*beb0*/  ULDC.64 UR8, c[0x0][0xb00] ;  /* 0x0002c00000087ab9 */ /* 0x000fe20000000a00 */
[-C--:B------:R-:W-:Y:S01]  /*bec0*/  ISETP.GE.OR P2, PT, R10, R11.reuse, P1 ;  /* 0x0000000b0a00720c */ /* 0x080fe20000f46670 */
[----:B------:R-:W0:Y:S01]  /*bed0*/  SHFL.IDX PT, R137, R132, RZ, 0x1c1f ;  /* 0x001c1fff84897589 */ /* 0x000e2200000e0000 */
[----:B------:R-:W-:Y:S01]  /*bee0*/  UPRMT UR4, URZ, 0x654, UR4 ;  /* 0x000006543f047896 */ /* 0x000fe20008000004 */
[----:B------:R-:W-:Y:S01]  /*bef0*/  ISETP.GE.OR P1, PT, R2, R11, P1 ;  /* 0x0000000b0200720c */ /* 0x000fe20000f26670 */
[----:B------:R-:W-:Y:S01]  /*bf00*/  IMAD.IADD R47, R135, 0x1, R17 ;  /* 0x00000001872f7824 */ /* 0x000fe200078e0211 */
[----:B------:R1:W2:Y:S01]  /*bf10*/  SHFL.IDX PT, R139, R132, 0x1, 0x1c1f ;  /* 0x003c1f00848b7f89 */ /* 0x0002a200000e0000 */
[----:B------:R-:W-:-:S02]  /*bf20*/  LEA R17, P3, R134, UR8, 0x2 ;  /* 0x0000000886117c11 */ /* 0x000fc4000f8610ff */
[----:B------:R-:W-:Y:S02]  /*bf30*/  SEL R9, R54, R157, P0 ;  /* 0x0000009d36097207 */ /* 0x000fe40000000000 */
[----:B------:R-:W-:Y:S01]  /*bf40*/  LEA.HI.X R47, R134, UR9, R47, 0x2, P3 ;  /* 0x00000009862f7c11 */ /* 0x000fe200098f142f */
[----:B------:R-:W-:Y:S01]  /*bf50*/  SYNCS.ARRIVE.TRANS64.RED.A1T0 RZ, [UR4], RZ ;  /* 0x000000ffffff79a7 */ /* 0x000fe20008100404 */
[----:B------:R-:W-:Y:S01]  /*bf60*/  ISETP.GE.AND P3, PT, R10, R11, PT ;  /* 0x0000000b0a00720c */ /* 0x000fe20003f66270 */
[----:B------:R3:W4:Y:S01]  /*bf70*/  SHFL.IDX PT, R134, R17, RZ, 0x1c1f ;  /* 0x001c1fff11867589 */ /* 0x00072200000e0000 */
[----:B------:R-:W-:Y:S02]  /*bf80*/  SEL R53, R157, R54, P0 ;  /* 0x000000369d357207 */ /* 0x000fe40000000000 */
[----:B------:R-:W-:Y:S01]  /*bf90*/  SEL R54, R55, R56, P0 ;  /* 0x0000003837367207 */ /* 0x000fe20000000000 */
[----:B------:R3:W3:Y:S01]  /*bfa0*/  SHFL.IDX PT, R135, R47, RZ, 0x1c1f ;  /* 0x001c1fff2f877589 */ /* 0x0006e200000e0000 */
[----:B------:R-:W-:-:S02]  /*bfb0*/  SEL R56, R56, R55, P0 ;  /* 0x0000003738387207 */ /* 0x000fc40000000000 */
[----:B------:R-:W-:Y:S02]  /*bfc0*/  SEL R55, R57, R128, P0 ;  /* 0x0000008039377207 */ /* 0x000fe40000000000 */
[----:B-1----:R-:W-:Y:S02]  /*bfd0*/  SEL R132, R58, R155, P0 ;  /* 0x0000009b3a847207 */ /* 0x002fe40000000000 */
[----:B------:R-:W-:Y:S01]  /*bfe0*/  SEL R133, R59, R0, P0 ;  /* 0x000000003b857207 */ /* 0x000fe20000000000 */
[----:B0-----:R0:W-:Y:S01]  /*bff0*/  @!P2 ST.E desc[UR40][R136.64], R3 ;  /* 0x000000038800a985 */ /* 0x0011e2000c101928 */
[----:B------:R-:W-:Y:S02]  /*c000*/  SEL R57, R128, R57, P0 ;  /* 0x0000003980397207 */ /* 0x000fe40000000000 */
[----:B------:R-:W-:Y:S01]  /*c010*/  SEL R58, R155, R58, P0 ;  /* 0x0000003a9b3a7207 */ /* 0x000fe20000000000 */
[----:B--2---:R0:W-:Y:S01]  /*c020*/  @!P1 ST.E desc[UR40][R138.64], R4 ;  /* 0x000000048a009985 */ /* 0x0041e2000c101928 */
[----:B------:R-:W-:Y:S01]  /*c030*/  SEL R59, R0, R59, P0 ;  /* 0x0000003b003b7207 */ /* 0x000fe20000000000 */
[----:B------:R-:W-:Y:S06]  /*c040*/  @P3 BRA `(.L_x_2156) ;  /* 0x0000000800f83947 */ /* 0x000fec0003800000 */
[----:B------:R-:W-:Y:S01]  /*c050*/  ULDC UR4, c[0x0][0xac8] ;  /* 0x0002b20000047ab9 */ /* 0x000fe20000000800 */
[C---:B------:R-:W-:Y:S01]  /*c060*/  VIADD R0, R5.reuse, 0x8 ;  /* 0x0000000805007836 */ /* 0x040fe20000000000 */
[C---:B------:R-:W-:Y:S01]  /*c070*/  ISETP.GE.AND P1, PT, R5.reuse, UR4, PT ;  /* 0x0000000405007c0c */ /* 0x040fe2000bf26270 */
[C---:B0-----:R-:W-:Y:S02]  /*c080*/  VIADD R3, R5.reuse, 0x10 ;  /* 0x0000001005037836 */ /* 0x041fe40000000000 */
        /* <DEDUP_REMOVED lines=8> */
[----:B---34-:R-:W-:Y:S01]  /*c110*/  @!P1 IMAD.WIDE R136, R5, 0x4, R134 ;  /* 0x0000000405889825 */ /* 0x018fe200078e0286 */
        /* <DEDUP_REMOVED lines=24> */
[C---:B------:R-:W-:Y:S02]  /*c2a0*/  VIADD R49, R5.reuse, 0x58 ;  /* 0x0000005805317836 */ /* 0x040fe40000000000 */
        /* <DEDUP_REMOVED lines=13> */
[----:B------:R-:W-:Y:S01]  /*c380*/  @!P4 LOP3.LUT R3, R0, 0xfffffffe, RZ, 0xc0, !PT ;  /* 0xfffffffe0003c812 */ /* 0x000fe200078ec0ff */
[----:B------:R-:W-:Y:S01]  /*c390*/  VIADD R0, R5, 0x68 ;  /* 0x0000006805007836 */ /* 0x000fe20000000000 */
[----:B------:R-:W-:-:S02]  /*c3a0*/  @!P6 LEA.HI R10, R10, R10, RZ, 0x1 ;  /* 0x0000000a0a0ae211 */ /* 0x000fc400078f08ff */
[----:B------:R-:W-:Y:S01]  /*c3b0*/  ISETP.GE.AND P3, PT, R24, UR4, PT ;  /* 0x0000000418007c0c */ /* 0x000fe2000bf66270 */
[--C-:B0-----:R-:W-:Y:S01]  /*c3c0*/  @!P4 IMAD.WIDE R18, R3, 0x4, R134.reuse ;  /* 0x000000040312c825 */ /* 0x101fe200078e0286 */
[----:B------:R-:W-:Y:S02]  /*c3d0*/  @!P5 LOP3.LUT R25, R4, 0xfffffffe, RZ, 0xc0, !PT ;  /* 0xfffffffe0419d812 */ /* 0x000fe400078ec0ff */
[----:B------:R-:W-:Y:S01]  /*c3e0*/  ISETP.GE.AND P1, PT, R49, UR4, PT ;  /* 0x0000000431007c0c */ /* 0x000fe2000bf26270 */
[----:B------:R-:W-:Y:S01]  /*c3f0*/  VIADD R4, R5, 0x70 ;  /* 0x0000007005047836 */ /* 0x000fe20000000000 */
[----:B------:R-:W-:Y:S01]  /*c400*/  ISETP.GE.AND P2, PT, R128, UR4, PT ;  /* 0x0000000480007c0c */ /* 0x000fe2000bf46270 */
[--C-:B-1----:R-:W-:Y:S01]  /*c410*/  @!P5 IMAD.WIDE R20, R25, 0x4, R134.reuse ;  /* 0x000000041914d825 */ /* 0x102fe200078e0286 */
[----:B------:R0:W-:Y:S01]  /*c420*/  @!P4 ST.E.64 desc[UR40][R18.64], R32 ;  /* 0x000000201200c985 */ /* 0x0001e2000c101b28 */
[----:B--2---:R-:W-:Y:S02]  /*c430*/  @!P6 LOP3.LUT R23, R10, 0xfffffffe, RZ, 0xc0, !PT ;  /* 0xfffffffe0a17e812 */ /* 0x004fe400078ec0ff */
[----:B------:R-:W-:Y:S01]  /*c440*/  VIADD R10, R5, 0x78 ;  /* 0x00000078050a7836 */ /* 0x000fe20000000000 */
[----:B------:R1:W-:Y:S01]  /*c450*/  @!P5 ST.E.64 desc[UR40][R20.64], R34 ;  /* 0x000000221400d985 */ /* 0x0003e2000c101b28 */
[----:B------:R-:W-:Y:S01]  /*c460*/  @!P3 LEA.HI R24, R24, R24, RZ, 0x1 ;  /* 0x000000181818b211 */ /* 0x000fe200078f08ff */
[----:B------:R-:W-:Y:S01]  /*c470*/  @!P6 IMAD.WIDE R22, R23, 0x4, R134 ;  /* 0x000000041716e825 */ /* 0x000fe200078e0286 */
[----:B------:R-:W-:-:S02]  /*c480*/  ISETP.GE.AND P4, PT, R0, UR4, PT ;  /* 0x0000000400007c0c */ /* 0x000fc4000bf86270 */
[----:B------:R-:W-:Y:S01]  /*c490*/  @!P3 LOP3.LUT R3, R24, 0xfffffffe, RZ, 0xc0, !PT ;  /* 0xfffffffe1803b812 */ /* 0x000fe200078ec0ff */
[C---:B------:R-:W-:Y:S01]  /*c4a0*/  VIADD R24, R5.reuse, 0x80 ;  /* 0x0000008005187836 */ /* 0x040fe20000000000 */
[----:B------:R2:W-:Y:S01]  /*c4b0*/  @!P6 ST.E.64 desc[UR40][R22.64], R60 ;  /* 0x0000003c1600e985 */ /* 0x0005e2000c101b28 */
[----:B------:R-:W-:Y:S01]  /*c4c0*/  ISETP.GE.AND P5, PT, R4, UR4, PT ;  /* 0x0000000404007c0c */ /* 0x000fe2000bfa6270 */
[----:B------:R-:W-:Y:S01]  /*c4d0*/  VIADD R26, R5, 0x88 ;  /* 0x00000088051a7836 */ /* 0x000fe20000000000 */
[----:B------:R-:W-:Y:S01]  /*c4e0*/  @!P1 LEA.HI R49, R49, R49, RZ, 0x1 ;  /* 0x0000003131319211 */ /* 0x000fe200078f08ff */
[----:B0-----:R-:W-:Y:S01]  /*c4f0*/  @!P3 IMAD.WIDE R18, R3, 0x4, R134 ;  /* 0x000000040312b825 */ /* 0x001fe200078e0286 */
[----:B------:R-:W-:Y:S02]  /*c500*/  @!P2 LEA.HI R128, R128, R128, RZ, 0x1 ;  /* 0x000000808080a211 */ /* 0x000fe400078f08ff */
[----:B------:R-:W-:Y:S02]  /*c510*/  @!P1 LOP3.LUT R49, R49, 0xfffffffe, RZ, 0xc0, !PT ;  /* 0xfffffffe31319812 */ /* 0x000fe400078ec0ff */
[----:B------:R0:W-:Y:S01]  /*c520*/  @!P3 ST.E.64 desc[UR40][R18.64], R62 ;  /* 0x0000003e1200b985 */ /* 0x0001e2000c101b28 */
[----:B------:R-:W-:-:S02]  /*c530*/  ISETP.GE.AND P3, PT, R10, UR4, PT ;  /* 0x000000040a007c0c */ /* 0x000fc4000bf66270 */
[--C-:B-1----:R-:W-:Y:S01]  /*c540*/  @!P1 IMAD.WIDE R20, R49, 0x4, R134.reuse ;  /* 0x0000000431149825 */ /* 0x102fe200078e0286 */
[----:B------:R-:W-:Y:S02]  /*c550*/  @!P4 LEA.HI R0, R0, R0, RZ, 0x1 ;  /* 0x000000000000c211 */ /* 0x000fe400078f08ff */
[----:B--2---:R-:W-:Y:S02]  /*c560*/  @!P2 LOP3.LUT R23, R128, 0xfffffffe, RZ, 0xc0, !PT ;  /* 0xfffffffe8017a812 */ /* 0x004fe400078ec0ff */
[----:B------:R-:W-:Y:S01]  /*c570*/  @!P5 LEA.HI R4, R4, R4, RZ, 0x1 ;  /* 0x000000040404d211 */ /* 0x000fe200078f08ff */
[----:B------:R1:W-:Y:S01]  /*c580*/  @!P1 ST.E.64 desc[UR40][R20.64], R64 ;  /* 0x0000004014009985 */ /* 0x0003e2000c101b28 */
[----:B------:R-:W-:Y:S01]  /*c590*/  ISETP.GE.AND P6, PT, R24, UR4, PT ;  /* 0x0000000418007c0c */ /* 0x000fe2000bfc6270 */
[--C-:B------:R-:W-:Y:S01]  /*c5a0*/  @!P2 IMAD.WIDE R22, R23, 0x4, R134.reuse ;  /* 0x000000041716a825 */ /* 0x100fe200078e0286 */
[----:B------:R-:W-:Y:S02]  /*c5b0*/  @!P4 LOP3.LUT R3, R0, 0xfffffffe, RZ, 0xc0, !PT ;  /* 0xfffffffe0003c812 */ /* 0x000fe400078ec0ff */
[----:B------:R-:W-:Y:S01]  /*c5c0*/  @!P3 LEA.HI R10, R10, R10, RZ, 0x1 ;  /* 0x0000000a0a0ab211 */ /* 0x000fe200078f08ff */
[----:B------:R-:W-:Y:S01]  /*c5d0*/  VIADD R0, R5, 0x90 ;  /* 0x0000009005007836 */ /* 0x000fe20000000000 */
[----:B------:R2:W-:Y:S01]  /*c5e0*/  @!P2 ST.E.64 desc[UR40][R22.64], R66 ;  /* 0x000000421600a985 */ /* 0x0005e2000c101b28 */
[----:B------:R-:W-:Y:S01]  /*c5f0*/  ISETP.GE.AND P1, PT, R26, UR4, PT ;  /* 0x000000041a007c0c */ /* 0x000fe2000bf26270 */
[----:B0-----:R-:W-:-:S02]  /*c600*/  @!P4 IMAD.WIDE R18, R3, 0x4, R134 ;  /* 0x000000040312c825 */ /* 0x001fc400078e0286 */
[----:B------:R-:W-:Y:S02]  /*c610*/  ISETP.GE.AND P2, PT, R0, UR4, PT ;  /* 0x0000000400007c0c */ /* 0x000fe4000bf46270 */
[----:B-1----:R-:W-:Y:S01]  /*c620*/  @!P5 LOP3.LUT R21, R4, 0xfffffffe, RZ, 0xc0, !PT ;  /* 0xfffffffe0415d812 */ /* 0x002fe200078ec0ff */
[----:B------:R-:W-:Y:S01]  /*c630*/  VIADD R4, R5, 0x98 ;  /* 0x0000009805047836 */ /* 0x000fe20000000000 */
[----:B------:R0:W-:Y:S01]  /*c640*/  @!P4 ST.E.64 desc[UR40][R18.64], R68 ;  /* 0x000000441200c985 */ /* 0x0001e2000c101b28 */
[----:B------:R-:W-:Y:S02]  /*c650*/  @!P6 LEA.HI R24, R24, R24, RZ, 0x1 ;  /* 0x000000181818e211 */ /* 0x000fe400078f08ff */
[----:B------:R-:W-:Y:S01]  /*c660*/  @!P5 IMAD.WIDE R20, R21, 0x4, R134 ;  /* 0x000000041514d825 */ /* 0x000fe200078e0286 */
[----:B--2---:R-:W-:Y:S02]  /*c670*/  @!P3 LOP3.LUT R23, R10, 0xfffffffe, RZ, 0xc0, !PT ;  /* 0xfffffffe0a17b812 */ /* 0x004fe400078ec0ff */
[----:B------:R-:W-:-:S02]  /*c680*/  @!P1 LEA.HI R26, R26, R26, RZ, 0x1 ;  /* 0x0000001a1a1a9211 */ /* 0x000fc400078f08ff */
[----:B------:R1:W-:Y:S01]  /*c690*/  @!P5 ST.E.64 desc[UR40][R20.64], R70 ;  /* 0x000000461400d985 */ /* 0x0003e2000c101b28 */
[----:B------:R-:W-:Y:S01]  /*c6a0*/  @!P6 LOP3.LUT R25, R24, 0xfffffffe, RZ, 0xc0, !PT ;  /* 0xfffffffe1819e812 */ /* 0x000fe200078ec0ff */
[--C-:B------:R-:W-:Y:S01]  /*c6b0*/  @!P3 IMAD.WIDE R22, R23, 0x4, R134.reuse ;  /* 0x000000041716b825 */ /* 0x100fe200078e0286 */
[----:B------:R-:W-:Y:S02]  /*c6c0*/  @!P2 LEA.HI R0, R0, R0, RZ, 0x1 ;  /* 0x000000000000a211 */ /* 0x000fe400078f08ff */
[----:B0-----:R-:W-:Y:S02]  /*c6d0*/  @!P1 LOP3.LUT R19, R26, 0xfffffffe, RZ, 0xc0, !PT ;  /* 0xfffffffe1a139812 */ /* 0x001fe400078ec0ff */
[----:B------:R0:W-:Y:S01]  /*c6e0*/  @!P3 ST.E.64 desc[UR40][R22.64], R72 ;  /* 0x000000481600b985 */ /* 0x0001e2000c101b28 */
[----:B------:R-:W-:Y:S01]  /*c6f0*/  ISETP.GE.AND P3, PT, R4, UR4, PT ;  /* 0x0000000404007c0c */ /* 0x000fe2000bf66270 */
[----:B------:R-:W-:Y:S01]  /*c700*/  @!P6 IMAD.WIDE R24, R25, 0x4, R134 ;  /* 0x000000041918e825 */ /* 0x000fe200078e0286 */
[----:B------:R-:W-:-:S03]  /*c710*/  @!P2 LOP3.LUT R3, R0, 0xfffffffe, RZ, 0xc0, !PT ;  /* 0xfffffffe0003a812 */ /* 0x000fc600078ec0ff */
[--C-:B------:R-:W-:Y:S01]  /*c720*/  @!P1 IMAD.WIDE R18, R19, 0x4, R134.reuse ;  /* 0x0000000413129825 */ /* 0x100fe200078e0286 */
[----:B------:R2:W-:Y:S03]  /*c730*/  @!P6 ST.E.64 desc[UR40][R24.64], R74 ;  /* 0x0000004a1800e985 */ /* 0x0005e6000c101b28 */
[C---:B------:R-:W-:Y:S01]  /*c740*/  VIADD R0, R5.reuse, 0xa8 ;  /* 0x000000a805007836 */ /* 0x040fe20000000000 */
[----:B------:R3:W-:Y:S01]  /*c750*/  @!P1 ST.E.64 desc[UR40][R18.64], R76 ;  /* 0x0000004c12009985 */ /* 0x0007e2000c101b28 */
[----:B------:R-:W-:Y:S02]  /*c760*/  VIADD R10, R5, 0xa0 ;  /* 0x000000a0050a7836 */ /* 0x000fe40000000000 */
[----:B------:R-:W-:Y:S01]  /*c770*/  @!P3 LEA.HI R4, R4, R4, RZ, 0x1 ;  /* 0x000000040404b211 */ /* 0x000fe200078f08ff */
[----:B-1----:R-:W-:Y:S01]  /*c780*/  @!P2 IMAD.WIDE R20, R3, 0x4, R134 ;  /* 0x000000040314a825 */ /* 0x002fe200078e0286 */
[----:B------:R-:W-:-:S02]  /*c790*/  ISETP.GE.AND P1, PT, R0, UR4, PT ;  /* 0x0000000400007c0c */ /* 0x000fc4000bf26270 */
[----:B------:R-:W-:Y:S01]  /*c7a0*/  @!P3 LOP3.LUT R3, R4, 0xfffffffe, RZ, 0xc0, !PT ;  /* 0xfffffffe0403b812 */ /* 0x000fe200078ec0ff */
[C---:B0-----:R-:W-:Y:S01]  /*c7b0*/  VIADD R22, R5.reuse, 0xb0 ;  /* 0x000000b005167836 */ /* 0x041fe20000000000 */
[----:B------:R-:W-:Y:S01]  /*c7c0*/  ISETP.GE.AND P4, PT, R10, UR4, PT ;  /* 0x000000040a007c0c */ /* 0x000fe2000bf86270 */
[C---:B------:R-:W-:Y:S01]  /*c7d0*/  VIADD R26, R5.reuse, 0xb8 ;  /* 0x000000b8051a7836 */ /* 0x040fe20000000000 */
[----:B------:R0:W-:Y:S01]  /*c7e0*/  @!P2 ST.E.64 desc[UR40][R20.64], R78 ;  /* 0x0000004e1400a985 */ /* 0x0001e2000c101b28 */
[----:B--2---:R-:W-:Y:S01]  /*c7f0*/  VIADD R24, R5, 0xc0 ;  /* 0x000000c005187836 */ /* 0x004fe20000000000 */
[----:B------:R-:W-:Y:S01]  /*c800*/  ISETP.GE.AND P6, PT, R22, UR4, PT ;  /* 0x0000000416007c0c */ /* 0x000fe2000bfc6270 */
[----:B---3--:R-:W-:Y:S01]  /*c810*/  @!P3 IMAD.WIDE R18, R3, 0x4, R134 ;  /* 0x000000040312b825 */ /* 0x008fe200078e0286 */
[----:B------:R-:W-:Y:S02]  /*c820*/  ISETP.GE.AND P5, PT, R26, UR4, PT ;  /* 0x000000041a007c0c */ /* 0x000fe4000bfa6270 */
[----:B------:R-:W-:Y:S01]  /*c830*/  ISETP.GE.AND P2, PT, R24, UR4, PT ;  /* 0x0000000418007c0c */ /* 0x000fe2000bf46270 */
[----:B------:R-:W-:Y:S01]  /*c840*/  VIADD R4, R5, 0xc8 ;  /* 0x000000c805047836 */ /* 0x000fe20000000000 */
[----:B------:R1:W-:Y:S01]  /*c850*/  @!P3 ST.E.64 desc[UR40][R18.64], R80 ;  /* 0x000000501200b985 */ /* 0x0003e2000c101b28 */
[----:B------:R-:W-:-:S02]  /*c860*/  @!P1 LEA.HI R0, R0, R0, RZ, 0x1 ;  /* 0x0000000000009211 */ /* 0x000fc400078f08ff */
[----:B------:R-:W-:Y:S02]  /*c870*/  @!P4 LEA.HI R10, R10, R10, RZ, 0x1 ;  /* 0x0000000a0a0ac211 */ /* 0x000fe400078f08ff */
[----:B------:R-:W-:Y:S02]  /*c880*/  ISETP.GE.AND P3, PT, R4, UR4, PT ;  /* 0x0000000404007c0c */ /* 0x000fe4000bf66270 */
[----:B------:R-:W-:Y:S02]  /*c890*/  @!P1 LOP3.LUT R23, R0, 0xfffffffe, RZ, 0xc0, !PT ;  /* 0xfffffffe00179812 */ /* 0x000fe400078ec0ff */
[----:B------:R-:W-:Y:S02]  /*c8a0*/  @!P6 LEA.HI R0, R22, R22, RZ, 0x1 ;  /* 0x000000161600e211 */ /* 0x000fe400078f08ff */
[----:B0-----:R-:W-:Y:S01]  /*c8b0*/  @!P4 LOP3.LUT R21, R10, 0xfffffffe, RZ, 0xc0, !PT ;  /* 0xfffffffe0a15c812 */ /* 0x001fe200078ec0ff */
[----:B------:R-:W-:Y:S01]  /*c8c0*/  @!P1 IMAD.WIDE R22, R23, 0x4, R134 ;  /* 0x0000000417169825 */ /* 0x000fe200078e0286 */
[----:B------:R-:W-:-:S02]  /*c8d0*/  @!P6 LOP3.LUT R3, R0, 0xfffffffe, RZ, 0xc0, !PT ;  /* 0xfffffffe0003e812 */ /* 0x000fc400078ec0ff */
[----:B------:R-:W-:Y:S01]  /*c8e0*/  @!P5 LEA.HI R26, R26, R26, RZ, 0x1 ;  /* 0x0000001a1a1ad211 */ /* 0x000fe200078f08ff */
[--C-:B------:R-:W-:Y:S01]  /*c8f0*/  @!P4 IMAD.WIDE R20, R21, 0x4, R134.reuse ;  /* 0x000000041514c825 */ /* 0x100fe200078e0286 */
[----:B------:R-:W-:Y:S02]  /*c900*/  @!P2 LEA.HI R24, R24, R24, RZ, 0x1 ;  /* 0x000000181818a211 */ /* 0x000fe400078f08ff */
[----:B------:R-:W-:Y:S01]  /*c910*/  @!P3 LEA.HI R4, R4, R4, RZ, 0x1 ;  /* 0x000000040404b211 */ /* 0x000fe200078f08ff */
[--C-:B-1----:R-:W-:Y:S01]  /*c920*/  @!P6 IMAD.WIDE R18, R3, 0x4, R134.reuse ;  /* 0x000000040312e825 */ /* 0x102fe200078e0286 */
[----:B------:R-:W-:Y:S01]  /*c930*/  @!P5 LOP3.LUT R25, R26, 0xfffffffe, RZ, 0xc0, !PT ;  /* 0xfffffffe1a19d812 */ /* 0x000fe200078ec0ff */
[----:B------:R0:W-:Y:S01]  /*c940*/  @!P4 ST.E.64 desc[UR40][R20.64], R82 ;  /* 0x000000521400c985 */ /* 0x0001e2000c101b28 */
[----:B------:R-:W-:Y:S01]  /*c950*/  @!P2 LOP3.LUT R3, R24, 0xfffffffe, RZ, 0xc0, !PT ;  /* 0xfffffffe1803a812 */ /* 0x000fe200078ec0ff */
[----:B------:R-:W-:Y:S01]  /*c960*/  VIADD R0, R5, 0xd0 ;  /* 0x000000d005007836 */ /* 0x000fe20000000000 */
[----:B------:R-:W-:Y:S01]  /*c970*/  @!P3 LOP3.LUT R27, R4, 0xfffffffe, RZ, 0xc0, !PT ;  /* 0xfffffffe041bb812 */ /* 0x000fe200078ec0ff */
[----:B------:R-:W-:Y:S01]  /*c980*/  @!P5 IMAD.WIDE R24, R25, 0x4, R134 ;  /* 0x000000041918d825 */ /* 0x000fe200078e0286 */
[----:B------:R1:W-:Y:S02]  /*c990*/  @!P1 ST.E.64 desc[UR40][R22.64], R84 ;  /* 0x0000005416009985 */ /* 0x0003e4000c101b28 */
[----:B------:R-:W-:Y:S01]  /*c9a0*/  ISETP.GE.AND P1, PT, R0, UR4, PT ;  /* 0x0000000400007c0c */ /* 0x000fe2000bf26270 */
[C---:B------:R-:W-:Y:S01]  /*c9b0*/  VIADD R4, R5.reuse, 0xe0 ;  /* 0x000000e005047836 */ /* 0x040fe20000000000 */
[----:B------:R2:W-:Y:S01]  /*c9c0*/  @!P6 ST.E.64 desc[UR40][R18.64], R88 ;  /* 0x000000581200e985 */ /* 0x0005e2000c101b28 */
[----:B------:R-:W-:-:S03]  /*c9d0*/  VIADD R10, R5, 0xe8 ;  /* 0x000000e8050a7836 */ /* 0x000fc60000000000 */
[----:B------:R3:W-:Y:S01]  /*c9e0*/  @!P5 ST.E.64 desc[UR40][R24.64], R90 ;  /* 0x0000005a1800d985 */ /* 0x0007e2000c101b28 */
[----:B0-----:R-:W-:Y:S01]  /*c9f0*/  @!P2 IMAD.WIDE R20, R3, 0x4, R134 ;  /* 0x000000040314a825 */ /* 0x001fe200078e0286 */
[----:B------:R-:W-:-:S03]  /*ca00*/  ISETP.GE.AND P4, PT, R10, UR4, PT ;  /* 0x000000040a007c0c */ /* 0x000fc6000bf86270 */
[----:B------:R-:W-:Y:S01]  /*ca10*/  VIADD R3, R5, 0xd8 ;  /* 0x000000d805037836 */ /* 0x000fe20000000000 */
[----:B------:R0:W-:Y:S01]  /*ca20*/  @!P2 ST.E.64 desc[UR40][R20.64], R92 ;  /* 0x0000005c1400a985 */ /* 0x0001e2000c101b28 */
[----:B-1----:R-:W-:Y:S01]  /*ca30*/  @!P3 IMAD.WIDE R22, R27, 0x4, R134 ;  /* 0x000000041b16b825 */ /* 0x002fe200078e0286 */
[----:B------:R-:W-:Y:S02]  /*ca40*/  @!P1 LEA.HI R0, R0, R0, RZ, 0x1 ;  /* 0x0000000000009211 */ /* 0x000fe400078f08ff */
[----:B------:R-:W-:Y:S01]  /*ca50*/  ISETP.GE.AND P2, PT, R3, UR4, PT ;  /* 0x0000000403007c0c */ /* 0x000fe2000bf46270 */
[C---:B--2---:R-:W-:Y:S01]  /*ca60*/  VIADD R19, R5.reuse, 0xf8 ;  /* 0x000000f805137836 */ /* 0x044fe20000000000 */
[----:B------:R1:W-:Y:S01]  /*ca70*/  @!P3 ST.E.64 desc[UR40][R22.64], R94 ;  /* 0x0000005e1600b985 */ /* 0x0003e2000c101b28 */
[----:B------:R-:W-:Y:S01]  /*ca80*/  VIADD R18, R5, 0xf0 ;  /* 0x000000f005127836 */ /* 0x000fe20000000000 */
[----:B------:R-:W-:Y:S02]  /*ca90*/  ISETP.GE.AND P3, PT, R4, UR4, PT ;  /* 0x0000000404007c0c */ /* 0x000fe4000bf66270 */
[----:B------:R-:W-:-:S02]  /*caa0*/  ISETP.GE.AND P6, PT, R19, UR4, PT ;  /* 0x0000000413007c0c */ /* 0x000fc4000bfc6270 */
[----:B------:R-:W-:Y:S02]  /*cab0*/  ISETP.GE.AND P5, PT, R18, UR4, PT ;  /* 0x0000000412007c0c */ /* 0x000fe4000bfa6270 */
[----:B------:R-:W-:-:S03]  /*cac0*/  @!P4 LEA.HI R10, R10, R10, RZ, 0x1 ;  /* 0x0000000a0a0ac211 */ /* 0x000fc600078f08ff */
[----:B------:R-:W-:Y:S02]  /*cad0*/  @!P2 LEA.HI R3, R3, R3, RZ, 0x1 ;  /* 0x000000030303a211 */ /* 0x000fe400078f08ff */
[----:B---3--:R-:W-:Y:S02]  /*cae0*/  @!P4 LOP3.LUT R25, R10, 0xfffffffe, RZ, 0xc0, !PT ;  /* 0xfffffffe0a19c812 */ /* 0x008fe400078ec0ff */
[----:B------:R-:W-:Y:S02]  /*caf0*/  @!P3 LEA.HI R4, R4, R4, RZ, 0x1 ;  /* 0x000000040404b211 */ /* 0x000fe400078f08ff */
[----:B0-----:R-:W-:Y:S01]  /*cb00*/  @!P6 LEA.HI R20, R19, R19, RZ, 0x1 ;  /* 0x000000131314e211 */ /* 0x001fe200078f08ff */
[----:B------:R-:W-:Y:S01]  /*cb10*/  @!P4 IMAD.WIDE R24, R25, 0x4, R134 ;  /* 0x000000041918c825 */ /* 0x000fe200078e0286 */
[----:B------:R-:W-:Y:S02]  /*cb20*/  @!P5 LEA.HI R18, R18, R18, RZ, 0x1 ;  /* 0x000000121212d211 */ /* 0x000fe400078f08ff */
[----:B------:R-:W-:-:S02]  /*cb30*/  @!P1 LOP3.LUT R19, R0, 0xfffffffe, RZ, 0xc0, !PT ;  /* 0xfffffffe00139812 */ /* 0x000fc400078ec0ff */
[----:B------:R-:W-:Y:S02]  /*cb40*/  @!P2 LOP3.LUT R3, R3, 0xfffffffe, RZ, 0xc0, !PT ;  /* 0xfffffffe0303a812 */ /* 0x000fe400078ec0ff */
[----:B-1----:R-:W-:Y:S02]  /*cb50*/  @!P3 LOP3.LUT R23, R4, 0xfffffffe, RZ, 0xc0, !PT ;  /* 0xfffffffe0417b812 */ /* 0x002fe400078ec0ff */
        /* <DEDUP_REMOVED lines=11> */
[----:B------:R1:W-:Y:S04]  /*cc10*/  @!P5 ST.E.64 desc[UR40][R26.64], R108 ;  /* 0x0000006c1a00d985 */ /* 0x0003e8000c101b28 */
[----:B------:R1:W-:Y:S02]  /*cc20*/  @!P6 ST.E.64 desc[UR40][R134.64], R110 ;  /* 0x0000006e8600e985 */ /* 0x0003e4000c101b28 */
.L_x_2156:
[----:B------:R-:W-:Y:S05]  /*cc30*/  BSYNC B0 ;  /* 0x0000000000007941 */ /* 0x000fea0003800000 */
.L_x_2155:
[----:B------:R-:W-:Y:S01]  /*cc40*/  ISETP.GE.AND P1, PT, R2, R11, PT ;  /* 0x0000000b0200720c */ /* 0x000fe20003f26270 */
[----:B-1----:R-:W1:Y:S01]  /*cc50*/  SHFL.IDX PT, R19, R47, 0x1, 0x1c1f ;  /* 0x003c1f002f137f89 */ /* 0x002e6200000e0000 */
[----:B------:R-:W-:Y:S02]  /*cc60*/  SEL R21, R45, R36, P0 ;  /* 0x000000242d157207 */ /* 0x000fe40000000000 */
[----:B------:R-:W-:Y:S01]  /*cc70*/  SEL R23, R36, R45, P0 ;  /* 0x0000002d24177207 */ /* 0x000fe20000000000 */
[----:B------:R3:W2:Y:S01]  /*cc80*/  SHFL.IDX PT, R18, R17, 0x1, 0x1c1f ;  /* 0x003c1f0011127f89 */ /* 0x0006a200000e0000 */
[----:B0-----:R-:W-:Y:S02]  /*cc90*/  SEL R3, R14, R143, P0 ;  /* 0x0000008f0e037207 */ /* 0x001fe40000000000 */
[----:B------:R-:W-:Y:S02]  /*cca0*/  SEL R26, R41, R44, P0 ;  /* 0x0000002c291a7207 */ /* 0x000fe40000000000 */
[----:B------:R-:W-:-:S02]  /*ccb0*/  SEL R27, R39, R146, P0 ;  /* 0x00000092271b7207 */ /* 0x000fc40000000000 */
[----:B------:R-:W-:Y:S02]  /*ccc0*/  SEL R45, R146, R39, P0 ;  /* 0x00000027922d7207 */ /* 0x000fe40000000000 */
[----:B---3--:R-:W-:Y:S02]  /*ccd0*/  SEL R17, R143, R14, P0 ;  /* 0x0000000e8f117207 */ /* 0x008fe40000000000 */
        /* <DEDUP_REMOVED lines=158> */
[----:B------:R2:W-:Y:S01]  /*d6c0*/  @!P5 ST.E.64 desc[UR40][R32.64], R22 ;  /* 0x000000162000d985 */ /* 0x0005e2000c101b28 */
[----:B------:R-:W-:-:S03]  /*d6d0*/  VIADD R34, R5, 0xc8 ;  /* 0x000000c805227836 */ /* 0x000fc60000000000 */
[----:B------:R3:W-:Y:S01]  /*d6e0*/  @!P1 ST.E.64 desc[UR40][R6.64], R24 ;  /* 0x0000001806009985 */ /* 0x0007e2000c101b28 */
[----:B------:R-:W-:Y:S01]  /*d6f0*/  ISETP.GE.AND P1, PT, R0, UR4, PT ;  /* 0x0000000400007c0c */ /* 0x000fe2000bf26270 */
[----:B-1----:R-:W-:Y:S01]  /*d700*/  @!P0 IMAD.WIDE R8, R37, 0x4, R18 ;  /* 0x0000000425088825 */ /* 0x002fe200078e0212 */
[----:B------:R-:W-:-:S03]  /*d710*/  ISETP.GE.AND P3, PT, R34, UR4, PT ;  /* 0x0000000422007c0c */ /* 0x000fc6000bf66270 */
[C---:B0-----:R-:W-:Y:S01]  /*d720*/  VIADD R10, R5.reuse, 0xd8 ;  /* 0x000000d8050a7836 */ /* 0x041fe20000000000 */
[----:B------:R0:W-:Y:S01]  /*d730*/  @!P0 ST.E.64 desc[UR40][R8.64], R28 ;  /* 0x0000001c08008985 */ /* 0x0001e2000c101b28 */
[C---:B------:R-:W-:Y:S01]  /*d740*/  VIADD R20, R5.reuse, 0xe0 ;  /* 0x000000e005147836 */ /* 0x040fe20000000000 */
[----:B------:R-:W-:Y:S01]  /*d750*/  @!P2 LOP3.LUT R11, R4, 0xfffffffe, RZ, 0xc0, !PT ;  /* 0xfffffffe040ba812 */ /* 0x000fe200078ec0ff */
[C---:B--2---:R-:W-:Y:S01]  /*d760*/  VIADD R22, R5.reuse, 0xe8 ;  /* 0x000000e805167836 */ /* 0x044fe20000000000 */
[----:B------:R-:W-:Y:S01]  /*d770*/  ISETP.GE.AND P0, PT, R10, UR4, PT ;  /* 0x000000040a007c0c */ /* 0x000fe2000bf06270 */
[----:B------:R-:W-:Y:S01]  /*d780*/  VIADD R23, R5, 0xf0 ;  /* 0x000000f005177836 */ /* 0x000fe20000000000 */
[----:B------:R-:W-:Y:S01]  /*d790*/  ISETP.GE.AND P4, PT, R20, UR4, PT ;  /* 0x0000000414007c0c */ /* 0x000fe2000bf86270 */
[----:B---3--:R-:W-:Y:S01]  /*d7a0*/  @!P2 IMAD.WIDE R6, R11, 0x4, R18 ;  /* 0x000000040b06a825 */ /* 0x008fe200078e0212 */
[----:B------:R-:W-:Y:S02]  /*d7b0*/  ISETP.GE.AND P5, PT, R22, UR4, PT ;  /* 0x0000000416007c0c */ /* 0x000fe4000bfa6270 */
[----:B------:R-:W-:Y:S01]  /*d7c0*/  ISETP.GE.AND P6, PT, R23, UR4, PT ;  /* 0x0000000417007c0c */ /* 0x000fe2000bfc6270 */
[----:B------:R-:W-:Y:S01]  /*d7d0*/  VIADD R5, R5, 0xf8 ;  /* 0x000000f805057836 */ /* 0x000fe20000000000 */
[----:B------:R-:W-:Y:S01]  /*d7e0*/  @!P1 LEA.HI R0, R0, R0, RZ, 0x1 ;  /* 0x0000000000009211 */ /* 0x000fe200078f08ff */
[----:B------:R1:W-:Y:S01]  /*d7f0*/  @!P2 ST.E.64 desc[UR40][R6.64], R26 ;  /* 0x0000001a0600a985 */ /* 0x0003e2000c101b28 */
[----:B------:R-:W-:-:S02]  /*d800*/  @!P3 LEA.HI R34, R34, R34, RZ, 0x1 ;  /* 0x000000222222b211 */ /* 0x000fc400078f08ff */
[----:B------:R-:W-:Y:S02]  /*d810*/  @!P1 LOP3.LUT R11, R0, 0xfffffffe, RZ, 0xc0, !PT ;  /* 0xfffffffe000b9812 */ /* 0x000fe400078ec0ff */
[----:B------:R-:W-:Y:S02]  /*d820*/  @!P0 LEA.HI R0, R10, R10, RZ, 0x1 ;  /* 0x0000000a0a008211 */ /* 0x000fe400078f08ff */
[----:B0-----:R-:W-:Y:S01]  /*d830*/  @!P3 LOP3.LUT R9, R34, 0xfffffffe, RZ, 0xc0, !PT ;  /* 0xfffffffe2209b812 */ /* 0x001fe200078ec0ff */
[--C-:B------:R-:W-:Y:S01]  /*d840*/  @!P1 IMAD.WIDE R10, R11, 0x4, R18.reuse ;  /* 0x000000040b0a9825 */ /* 0x100fe200078e0212 */
[----:B------:R-:W-:Y:S02]  /*d850*/  @!P4 LEA.HI R20, R20, R20, RZ, 0x1 ;  /* 0x000000141414c211 */ /* 0x000fe400078f08ff */
[----:B------:R-:W-:Y:S01]  /*d860*/  @!P0 LOP3.LUT R21, R0, 0xfffffffe, RZ, 0xc0, !PT ;  /* 0xfffffffe00158812 */ /* 0x000fe200078ec0ff */
[----:B------:R-:W-:Y:S01]  /*d870*/  @!P3 IMAD.WIDE R8, R9, 0x4, R18 ;  /* 0x000000040908b825 */ /* 0x000fe200078e0212 */
[----:B------:R-:W-:-:S02]  /*d880*/  @!P5 LEA.HI R22, R22, R22, RZ, 0x1 ;  /* 0x000000161616d211 */ /* 0x000fc400078f08ff */
[----:B------:R-:W-:Y:S02]  /*d890*/  @!P6 LEA.HI R0, R23, R23, RZ, 0x1 ;  /* 0x000000171700e211 */ /* 0x000fe400078f08ff */
[----:B------:R-:W-:Y:S01]  /*d8a0*/  @!P4 LOP3.LUT R23, R20, 0xfffffffe, RZ, 0xc0, !PT ;  /* 0xfffffffe1417c812 */ /* 0x000fe200078ec0ff */
[--C-:B------:R-:W-:Y:S01]  /*d8b0*/  @!P0 IMAD.WIDE R20, R21, 0x4, R18.reuse ;  /* 0x0000000415148825 */ /* 0x100fe200078e0212 */
[----:B------:R-:W-:Y:S01]  /*d8c0*/  @!P5 LOP3.LUT R25, R22, 0xfffffffe, RZ, 0xc0, !PT ;  /* 0xfffffffe1619d812 */ /* 0x000fe200078ec0ff */
[----:B------:R0:W-:Y:S01]  /*d8d0*/  @!P3 ST.E.64 desc[UR40][R8.64], R44 ;  /* 0x0000002c0800b985 */ /* 0x0001e2000c101b28 */
[----:B-1----:R-:W-:Y:S01]  /*d8e0*/  @!P6 LOP3.LUT R27, R0, 0xfffffffe, RZ, 0xc0, !PT ;  /* 0xfffffffe001be812 */ /* 0x002fe200078ec0ff */
[--C-:B------:R-:W-:Y:S02]  /*d8f0*/  @!P4 IMAD.WIDE R6, R23, 0x4, R18.reuse ;  /* 0x000000041706c825 */ /* 0x100fe400078e0212 */
[----:B------:R1:W-:Y:S02]  /*d900*/  @!P1 ST.E.64 desc[UR40][R10.64], R30 ;  /* 0x0000001e0a009985 */ /* 0x0003e4000c101b28 */
[----:B------:R-:W-:-:S02]  /*d910*/  @!P6 IMAD.WIDE R22, R27, 0x4, R18 ;  /* 0x000000041b16e825 */ /* 0x000fc400078e0212 */
[----:B------:R1:W-:Y:S01]  /*d920*/  @!P0 ST.E.64 desc[UR40][R20.64], R38 ;  /* 0x0000002614008985 */ /* 0x0003e2000c101b28 */
[----:B------:R-:W-:-:S03]  /*d930*/  ISETP.GE.AND P0, PT, R5, UR4, PT ;  /* 0x0000000405007c0c */ /* 0x000fc6000bf06270 */
[----:B------:R1:W-:Y:S01]  /*d940*/  @!P4 ST.E.64 desc[UR40][R6.64], R2 ;  /* 0x000000020600c985 */ /* 0x0003e2000c101b28 */
[----:B0-----:R-:W-:-:S05]  /*d950*/  @!P5 IMAD.WIDE R8, R25, 0x4, R18 ;  /* 0x000000041908d825 */ /* 0x001fca00078e0212 */
[----:B------:R1:W-:Y:S04]  /*d960*/  @!P5 ST.E.64 desc[UR40][R8.64], R16 ;  /* 0x000000100800d985 */ /* 0x0003e8000c101b28 */
[----:B------:R1:W-:Y:S01]  /*d970*/  @!P6 ST.E.64 desc[UR40][R22.64], R14 ;  /* 0x0000000e1600e985 */ /* 0x0003e2000c101b28 */
[----:B------:R-:W-:Y:S05]  /*d980*/  @P0 BRA `(.L_x_2118) ;  /* 0x0000004000d80947 */ /* 0x000fea0003800000 */
[----:B------:R-:W-:-:S04]  /*d990*/  LEA.HI R5, R5, R5, RZ, 0x1 ;  /* 0x0000000505057211 */ /* 0x000fc800078f08ff */
[----:B------:R-:W-:-:S05]  /*d9a0*/  LOP3.LUT R5, R5, 0xfffffffe, RZ, 0xc0, !PT ;  /* 0xfffffffe05057812 */ /* 0x000fca00078ec0ff */
[----:B------:R-:W-:-:S05]  /*d9b0*/  IMAD.WIDE R18, R5, 0x4, R18 ;  /* 0x0000000405127825 */ /* 0x000fca00078e0212 */
[----:B------:R0:W-:Y:S01]  /*d9c0*/  ST.E.64 desc[UR40][R18.64], R12 ;  /* 0x0000000c12007985 */ /* 0x0001e2000c101b28 */
[----:B------:R-:W-:Y:S05]  /*d9d0*/  BRA `(.L_x_2118) ;  /* 0x0000004000c47947 */ /* 0x000fea0003800000 */
.L_x_2154:
[----:B------:R-:W1:Y:S02]  /*d9e0*/  S2R R0, SR_TID.X ;  /* 0x0000000000007919 */ /* 0x000e640000002100 */
[----:B-1----:R-:W-:-:S05]  /*d9f0*/  VIADD R2, R0, 0xffffff80 ;  /* 0xffffff8000027836 */ /* 0x002fca0000000000 */
[----:B------:R-:W-:-:S13]  /*da00*/  ISETP.GT.AND P0, PT, R2, 0x7f, PT ;  /* 0x0000007f0200780c */ /* 0x000fda0003f04270 */
[----:B------:R-:W-:Y:S05]  /*da10*/  @P0 BRA `(.L_x_2118) ;  /* 0x0000004000b40947 */ /* 0x000fea0003800000 */
[----:B------:R-:W1:Y:S01]  /*da20*/  S2R R3, SR_CTAID.X ;  /* 0x0000000000037919 */ /* 0x000e620000002500 */
[----:B------:R-:W2:Y:S01]  /*da30*/  LDC R6, c[0x0][0xbe8] ;  /* 0x0002fa00ff067b82 */ /* 0x000ea20000000800 */
[----:B------:R-:W-:Y:S01]  /*da40*/  ULDC UR4, c[0x0][0xa88] ;  /* 0x0002a20000047ab9 */ /* 0x000fe20000000800 */
[----:B-1----:R-:W-:Y:S02]  /*da50*/  IMAD R0, R3, 0x80, R0 ;  /* 0x0000008003007824 */ /* 0x002fe400078e0200 */
[----:B--2---:R-:W-:Y:S02]  /*da60*/  IMAD R3, R6, UR4, RZ ;  /* 0x0000000406037c24 */ /* 0x004fe4000f8e02ff */
[----:B------:R-:W-:-:S05]  /*da70*/  VIADD R0, R0, 0xffffff80 ;  /* 0xffffff8000007836 */ /* 0x000fca0000000000 */
[----:B------:R-:W-:-:S13]  /*da80*/  ISETP.GE.AND P0, PT, R0, R3, PT ;  /* 0x000000030000720c */ /* 0x000fda0003f06270 */
[----:B------:R-:W-:Y:S05]  /*da90*/  @P0 BRA `(.L_x_2118) ;  /* 0x0000004000940947 */ /* 0x000fea0003800000 */
[----:B------:R-:W-:Y:S01]  /*daa0*/  ISETP.NE.AND P0, PT, R6, 0x1, PT ;  /* 0x000000010600780c */ /* 0x000fe20003f05270 */
[----:B------:R-:W1:Y:S01]  /*dab0*/  LDC.64 R10, c[0x0][0xbd8] ;  /* 0x0002f600ff0a7b82 */ /* 0x000e620000000a00 */
[----:B------:R-:W-:Y:S01]  /*dac0*/  SHF.R.S32.HI R4, RZ, 0x1f, R17 ;  /* 0x0000001fff047819 */ /* 0x000fe20000011411 */
[----:B------:R-:W-:Y:S02]  /*dad0*/  ULDC.64 UR4, c[0x0][0xbd0] ;  /* 0x0002f40000047ab9 */ /* 0x000fe40000000a00 */
[----:B------:R-:W-:-:S04]  /*dae0*/  IMAD.WIDE.U32 R2, R17, UR4, RZ ;  /* 0x0000000411027c25 */ /* 0x000fc8000f8e00ff */
[----:B------:R-:W2:Y:S01]  /*daf0*/  S2UR UR6, SR_CTAID.Y ;  /* 0x00000000000679c3 */ /* 0x000ea20000002600 */
[----:B------:R-:W-:-:S04]  /*db00*/  IMAD R4, R4, UR4, RZ ;  /* 0x0000000404047c24 */ /* 0x000fc8000f8e02ff */
[----:B0-----:R-:W-:Y:S01]  /*db10*/  IMAD R5, R17, UR5, R4 ;  /* 0x0000000511057c24 */ /* 0x001fe2000f8e0204 */
[----:B------:R-:W-:Y:S01]  /*db20*/  ULDC.64 UR4, c[0x0][0xbe0] ;  /* 0x0002f80000047ab9 */ /* 0x000fe20000000a00 */
[----:B------:R-:W-:Y:S01]  /*db30*/  IMAD.MOV R17, RZ, RZ, -R17 ;  /* 0x000000ffff117224 */ /* 0x000fe200078e0a11 */
[----:B------:R-:W0:Y:S01]  /*db40*/  @P0 LDC R7, c[0x0][0xbec] ;  /* 0x0002fb00ff070b82 */ /* 0x000e220000000800 */
[----:B------:R-:W-:Y:S02]  /*db50*/  IMAD.IADD R3, R3, 0x1, R5 ;  /* 0x0000000103037824 */ /* 0x000fe400078e0205 */
[----:B------:R-:W-:-:S05]  /*db60*/  IMAD.MOV.U32 R5, RZ, RZ, R0 ;  /* 0x000000ffff057224 */ /* 0x000fca00078e0000 */
[----:B------:R-:W2:Y:S01]  /*db70*/  LDC R8, c[0x0][0xc50] ;  /* 0x00031400ff087b82 */ /* 0x000ea20000000800 */
[C---:B-1----:R-:W-:Y:S02]  /*db80*/  IMAD R12, R10.reuse, UR38, RZ ;  /* 0x000000260a0c7c24 */ /* 0x042fe4000f8e02ff */
[----:B------:R-:W-:-:S04]  /*db90*/  IMAD.WIDE.U32 R2, R10, UR39, R2 ;  /* 0x000000270a027c25 */ /* 0x000fc8000f8e0002 */
[----:B------:R-:W-:Y:S01]  /*dba0*/  IMAD R11, R11, UR39, R12 ;  /* 0x000000270b0b7c24 */ /* 0x000fe2000f8e020c */
[----:B------:R-:W1:Y:S03]  /*dbb0*/  @P0 LDC R9, c[0x0][0xbf0] ;  /* 0x0002fc00ff090b82 */ /* 0x000e660000000800 */
[----:B------:R-:W-:Y:S02]  /*dbc0*/  IMAD.IADD R3, R11, 0x1, R3 ;  /* 0x000000010b037824 */ /* 0x000fe400078e0203 */
[----:B0-----:R-:W-:-:S04]  /*dbd0*/  @P0 IMAD.HI.U32 R4, R0, R7, RZ ;  /* 0x0000000700040227 */ /* 0x001fc800078e00ff */
[----:B--2---:R-:W-:-:S04]  /*dbe0*/  IMAD R17, R8, R17, UR6 ;  /* 0x0000000608117e24 */ /* 0x004fc8000f8e0211 */
[----:B------:R-:W-:Y:S01]  /*dbf0*/  IMAD.WIDE.U32 R2, R17, UR4, R2 ;  /* 0x0000000411027c25 */ /* 0x000fe2000f8e0002 */
[----:B-1----:R-:W-:Y:S02]  /*dc00*/  @P0 SHF.R.U32.HI R5, RZ, R9, R4 ;  /* 0x00000009ff050219 */ /* 0x002fe40000011604 */
[----:B------:R-:W-:Y:S02]  /*dc10*/  SHF.R.S32.HI R4, RZ, 0x1f, R17 ;  /* 0x0000001fff047819 */ /* 0x000fe40000011411 */
[--C-:B------:R-:W-:Y:S01]  /*dc20*/  SHF.R.S32.HI R9, RZ, 0x1f, R5.reuse ;  /* 0x0000001fff097819 */ /* 0x100fe20000011405 */
[----:B------:R-:W-:Y:S01]  /*dc30*/  IMAD.MOV R7, RZ, RZ, -R5 ;  /* 0x000000ffff077224 */ /* 0x000fe200078e0a05 */
[----:B------:R-:W-:Y:S01]  /*dc40*/  IADD3 R2, P0, R5, R2, RZ ;  /* 0x0000000205027210 */ /* 0x000fe20007f1e0ff */
[----:B------:R-:W-:Y:S02]  /*dc50*/  IMAD R4, R4, UR4, RZ ;  /* 0x0000000404047c24 */ /* 0x000fe4000f8e02ff */
[----:B------:R-:W-:-:S02]  /*dc60*/  IMAD R7, R6, R7, R0 ;  /* 0x0000000706077224 */ /* 0x000fc400078e0200 */
[----:B------:R-:W-:Y:S01]  /*dc70*/  IMAD R4, R17, UR5, R4 ;  /* 0x0000000511047c24 */ /* 0x000fe2000f8e0204 */
[----:B------:R-:W-:Y:S02]  /*dc80*/  ULDC.64 UR4, c[0x0][0xbc8] ;  /* 0x0002f20000047ab9 */ /* 0x000fe40000000a00 */
        /* <DEDUP_REMOVED lines=12> */
.L_x_2116:
        /* <DEDUP_REMOVED lines=18> */
.L_x_2157:
[----:B------:R-:W-:Y:S01]  /*de70*/  ULDC UR7, c[0x0][0xc50] ;  /* 0x0003140000077ab9 */ /* 0x000fe20000000800 */
[----:B------:R-:W-:Y:S01]  /*de80*/  UMOV UR36, UR6 ;  /* 0x0000000600247c82 */ /* 0x000fe20008000000 */
[----:B------:R-:W-:-:S11]  /*de90*/  UISETP.NE.AND UP0, UPT, UR7, 0x1, UPT ;  /* 0x000000010700788c */ /* 0x000fd6000bf05270 */
[----:B------:R-:W-:Y:S01]  /*dea0*/  @UP0 ULDC UR4, c[0x0][0xc54] ;  /* 0x0003150000040ab9 */ /* 0x000fe20000000800 */
[----:B------:R-:W-:Y:S01]  /*deb0*/  @UP0 ULDC UR8, c[0x0][0xc58] ;  /* 0x0003160000080ab9 */ /* 0x000fe20000000800 */
[----:B------:R-:W-:-:S04]  /*dec0*/  UIMAD.WIDE.U32 UR4, UR6, UR4, URZ ;  /* 0x00000004060472a5 */ /* 0x000fc8000f8e003f */
[----:B------:R-:W-:-:S12]  /*ded0*/  @UP0 USHF.R.U32.HI UR36, URZ, UR8, UR5 ;  /* 0x000000083f240299 */ /* 0x000fd80008011605 */
.L_x_2158:
        /* <DEDUP_REMOVED lines=8> */
[----:B------:R-:W-:Y:S01]  /*df60*/  ULDC UR6, c[0x0][0x448] ;  /* 0x0001120000067ab9 */ /* 0x000fe20000000800 */
[----:B------:R-:W-:Y:S01]  /*df70*/  ULDC.64 UR4, c[0x0][0x418] ;  /* 0x0001060000047ab9 */ /* 0x000fe20000000a00 */
[----:B------:R-:W-:Y:S01]  /*df80*/  UISETP.NE.AND UP1, UPT, UR6, 0x1, UPT ;  /* 0x000000010600788c */ /* 0x000fe2000bf25270 */
[----:B------:R-:W-:Y:S01]  /*df90*/  IMAD.MOV.U32 R17, RZ, RZ, RZ ;  /* 0x000000ffff117224 */ /* 0x000fe200078e00ff */
[----:B------:R-:W-:Y:S01]  /*dfa0*/  UISETP.NE.U32.AND UP0, UPT, UR4, URZ, UPT ;  /* 0x0000003f0400728c */ /* 0x000fe2000bf05070 */
[----:B------:R-:W-:Y:S02]  /*dfb0*/  ULDC UR8, c[0x0][0x424] ;  /* 0x0001090000087ab9 */ /* 0x000fe40000000800 */
[----:B------:R-:W-:Y:S01]  /*dfc0*/  ULDC UR4, c[0x0][0x288] ;  /* 0x0000a20000047ab9 */ /* 0x000fe20000000800 */
[----:B------:R-:W-:Y:S02]  /*dfd0*/  UISETP.NE.AND.EX UP0, UPT, UR5, URZ, UPT, UP0 ;  /* 0x0000003f0500728c */ /* 0x000fe4000bf05300 */
[----:B------:R-:W-:-:S02]  /*dfe0*/  UIADD3 UR10, -UR4, 0x80, URZ ;  /* 0x00000080040a7890 */ /* 0x000fc4000fffe13f */
[----:B------:R-:W-:Y:S01]  /*dff0*/  USEL UR8, UR8, 0x1, UP0 ;  /* 0x0000000108087887 */ /* 0x000fe20008000000 */
[----:B------:R-:W-:Y:S01]  /*e000*/  @UP1 ULDC UR4, c[0x0][0x44c] ;  /* 0x0001130000041ab9 */ /* 0x000fe20000000800 */
[----:B------:R-:W-:Y:S01]  /*e010*/  ULDC UR9, c[0x0][0x2f0] ;  /* 0x0000bc0000097ab9 */ /* 0x000fe20000000800 */
[----:B------:R-:W-:Y:S01]  /*e020*/  @UP1 ULDC UR11, c[0x0][0x450] ;  /* 0x00011400000b1ab9 */ /* 0x000fe20000000800 */
[----:B------:R-:W-:Y:S02]  /*e030*/  UIMAD UR10, UR8, UR9, UR10 ;  /* 0x00000009080a72a4 */ /* 0x000fe4000f8e020a */
[----:B------:R-:W-:Y:S02]  /*e040*/  UIMAD UR8, UR8, UR9, 0x7f ;  /* 0x0000007f080874a4 */ /* 0x000fe4000f8e0209 */
[----:B0-----:R-:W-:-:S04]  /*e050*/  USHF.L.U32 UR39, UR39, 0x7, URZ ;  /* 0x0000000727277899 */ /* 0x001fc8000800063f */
[----:B------:R-:W-:-:S04]  /*e060*/  UIADD3 UR6, UR39, 0x7f, URZ ;  /* 0x0000007f27067890 */ /* 0x000fc8000fffe03f */
[----:B------:R-:W-:-:S04]  /*e070*/  UIMAD.WIDE.U32 UR4, UR6, UR4, URZ ;  /* 0x00000004060472a5 */ /* 0x000fc8000f8e003f */
[----:B------:R-:W-:Y:S02]  /*e080*/  @UP1 USHF.R.U32.HI UR6, URZ, UR11, UR5 ;  /* 0x0000000b3f061299 */ /* 0x000fe40008011605 */
[----:B------:R-:W-:Y:S02]  /*e090*/  USHF.R.S32.HI UR5, URZ, 0x1f, UR8 ;  /* 0x0000001f3f057899 */ /* 0x000fe40008011408 */
[----:B------:R-:W-:Y:S02]  /*e0a0*/  UIADD3 UR6, UR10, UR6, URZ ;  /* 0x000000060a067290 */ /* 0x000fe4000fffe03f */
[----:B------:R-:W-:Y:S02]  /*e0b0*/  ULEA.HI UR5, UR5, UR8, URZ, 0x7 ;  /* 0x0000000805057291 */ /* 0x000fe4000f8f383f */
[----:B------:R-:W-:Y:S02]  /*e0c0*/  USHF.R.S32.HI UR4, URZ, 0x1f, UR6 ;  /* 0x0000001f3f047899 */ /* 0x000fe40008011406 */
[----:B------:R-:W-:-:S02]  /*e0d0*/  USHF.R.S32.HI UR5, URZ, 0x7, UR5 ;  /* 0x000000073f057899 */ /* 0x000fc40008011405 */
[----:B------:R-:W-:Y:S02]  /*e0e0*/  ULEA.HI UR4, UR4, UR6, URZ, 0x7 ;  /* 0x0000000604047291 */ /* 0x000fe4000f8f383f */
[----:B------:R-:W-:Y:S02]  /*e0f0*/  USHF.R.U32.HI UR8, URZ, 0x10, UR7 ;  /* 0x000000103f087899 */ /* 0x000fe40008011607 */
[----:B------:R-:W-:-:S04]  /*e100*/  USHF.R.S32.HI UR4, URZ, 0x7, UR4 ;  /* 0x000000073f047899 */ /* 0x000fc80008011404 */
[----:B------:R-:W-:-:S04]  /*e110*/  UISETP.LT.AND UP0, UPT, UR5, UR4, UPT ;  /* 0x000000040500728c */ /* 0x000fc8000bf01270 */
[----:B------:R-:W-:Y:S02]  /*e120*/  USEL UR6, UR5, UR4, UP0 ;  /* 0x0000000405067287 */ /* 0x000fe40008000000 */
[----:B------:R-:W-:Y:S02]  /*e130*/  UISETP.NE.AND UP0, UPT, UR8, URZ, UPT ;  /* 0x0000003f0800728c */ /* 0x000fe4000bf05270 */
[----:B------:R-:W-:Y:S02]  /*e140*/  UISETP.GE.AND UP1, UPT, UR6, 0x1, UPT ;  /* 0x000000010600788c */ /* 0x000fe4000bf26270 */
[----:B------:R-:W-:-:S04]  /*e150*/  ULOP3.LUT UR5, UR7, 0xffff, URZ, 0xc0, !UPT ;  /* 0x0000ffff07057892 */ /* 0x000fc8000f8ec03f */
[----:B------:R-:W-:-:S03]  /*e160*/  PLOP3.LUT P0, PT, PT, PT, UP1, 0x80, 0x0 ;  /* 0x000000000000781c */ /* 0x000fc60003f0f018 */
[----:B------:R-:W-:-:S10]  /*e170*/  @!UP0 ULDC UR8, c[0x0][0x9f0] ;  /* 0x00027c0000088ab9 */ /* 0x000fd40000000800 */
[----:B------:R-:W-:Y:S05]  /*e180*/  @!P0 BRA `(.L_x_2160) ;  /* 0x0000000000708947 */ /* 0x000fea0003800000 */
        /* <DEDUP_REMOVED lines=28> */
.L_x_2160:
        /* <DEDUP_REMOVED lines=30> */
.L_x_2161:
        /* <DEDUP_REMOVED lines=20> */
.L_x_2162:
        /* <DEDUP_REMOVED lines=20> */
.L_x_2163:
        /* <DEDUP_REMOVED lines=18> */
.L_x_2164:
[----:B------:R-:W0:Y:S01]  /*e8d0*/  LDC.64 R2, c[0x0][0x9f8] ;  /* 0x00027e00ff027b82 */ /* 0x000e220000000a00 */
[----:B------:R-:W-:Y:S01]  /*e8e0*/  IMAD.MOV.U32 R10, RZ, RZ, R19 ;  /* 0x000000ffff0a7224 */ /* 0x000fe200078e0013 */
[----:B------:R-:W1:Y:S01]  /*e8f0*/  S2R R11, SR_TID.X ;  /* 0x00000000000b7919 */ /* 0x000e620000002100 */
[----:B0-----:R-:W-:-:S04]  /*e900*/  ISETP.NE.U32.AND P0, PT, R2, RZ, PT ;  /* 0x000000ff0200720c */ /* 0x001fc80003f05070 */
[----:B------:R-:W-:-:S13]  /*e910*/  ISETP.NE.AND.EX P0, PT, R3, RZ, PT, P0 ;  /* 0x000000ff0300720c */ /* 0x000fda0003f05300 */
[----:B------:R-:W0:Y:S02]  /*e920*/  @P0 LDC.64 R2, c[0x0][0x9f8] ;  /* 0x00027e00ff020b82 */ /* 0x000e240000000a00 */
[----:B0-----:R-:W-:-:S05]  /*e930*/  @P0 IMAD.WIDE R2, R19, 0x4, R2 ;  /* 0x0000000413020825 */ /* 0x001fca00078e0202 */
[----:B------:R0:W2:Y:S01]  /*e940*/  @P0 LDG.E R10, desc[UR40][R2.64] ;  /* 0x00000028020a0981 */ /* 0x0000a2000c1e1900 */
[C---:B-1----:R-:W-:Y:S01]  /*e950*/  IMAD.SHL.U32 R0, R11.reuse, 0x80, RZ ;  /* 0x000000800b007824 */ /* 0x042fe200078e00ff */
[C---:B------:R-:W-:Y:S01]  /*e960*/  LOP3.LUT R8, R11.reuse, 0x7f, RZ, 0xc0, !PT ;  /* 0x0000007f0b087812 */ /* 0x040fe200078ec0ff */
[----:B------:R-:W-:Y:S01]  /*e970*/  IMAD.SHL.U32 R18, R11, 0x10, RZ ;  /* 0x000000100b127824 */ /* 0x000fe200078e00ff */
[----:B------:R-:W-:Y:S02]  /*e980*/  UMOV UR4, 0xffffffff ;  /* 0xffffffff00047882 */ /* 0x000fe40000000000 */
[----:B------:R-:W-:Y:S02]  /*e990*/  SHF.R.U32.HI R5, RZ, 0x5, R8 ;  /* 0x00000005ff057819 */ /* 0x000fe40000011608 */
[----:B------:R-:W-:Y:S01]  /*e9a0*/  LOP3.LUT R4, R0, 0x380, RZ, 0xc0, !PT ;  /* 0x0000038000047812 */ /* 0x000fe200078ec0ff */
[----:B0-----:R-:W0:Y:S01]  /*e9b0*/  LDC.64 R2, c[0x0][0x418] ;  /* 0x00010600ff027b82 */ /* 0x001e220000000a00 */
[----:B------:R-:W-:-:S03]  /*e9c0*/  LOP3.LUT R18, R18, 0x70, RZ, 0xc0, !PT ;  /* 0x0000007012127812 */ /* 0x000fc600078ec0ff */
[----:B------:R-:W-:Y:S01]  /*e9d0*/  IMAD R7, R5, 0x10, R4 ;  /* 0x0000001005077824 */ /* 0x000fe200078e0204 */
[----:B------:R-:W-:Y:S02]  /*e9e0*/  LOP3.LUT R6, R0, 0x400, RZ, 0xc0, !PT ;  /* 0x0000040000067812 */ /* 0x000fe400078ec0ff */
[----:B------:R-:W-:Y:S02]  /*e9f0*/  LOP3.LUT R9, R4, 0x10, R11, 0xf8, !PT ;  /* 0x0000001004097812 */ /* 0x000fe400078ef80b */
[-C--:B------:R-:W-:Y:S01]  /*ea00*/  LOP3.LUT R7, R7, R18.reuse, RZ, 0x3c, !PT ;  /* 0x0000001207077212 */ /* 0x080fe200078e3cff */
[----:B------:R-:W-:Y:S01]  /*ea10*/  IMAD R6, R5, 0x800, R6 ;  /* 0x0000080005067824 */ /* 0x000fe200078e0206 */
[----:B------:R-:W-:Y:S02]  /*ea20*/  LOP3.LUT R9, R9, R18, RZ, 0x3c, !PT ;  /* 0x0000001209097212 */ /* 0x000fe400078e3cff */
[----:B------:R-:W-:-:S03]  /*ea30*/  LOP3.LUT R4, R7, 0xc00, R0, 0xf8, !PT ;  /* 0x00000c0007047812 */ /* 0x000fc600078ef800 */
[----:B------:R-:W-:Y:S02]  /*ea40*/  IMAD.IADD R0, R6, 0x1, R9 ;  /* 0x0000000106007824 */ /* 0x000fe400078e0209 */
[----:B------:R1:W-:Y:S04]  /*ea50*/  STL [R1+0x14], R4 ;  /* 0x0000140401007387 */ /* 0x0003e80000100800 */
[----:B------:R3:W-:Y:S01]  /*ea60*/  STL [R1+0x1c], R0 ;  /* 0x00001c0001007387 */ /* 0x0007e20000100800 */
[----:B0-----:R-:W-:Y:S01]  /*ea70*/  ISETP.NE.U32.AND P0, PT, R2, RZ, PT ;  /* 0x000000ff0200720c */ /* 0x001fe20003f05070 */
[----:B-1----:R-:W-:-:S03]  /*ea80*/  IMAD.MOV.U32 R4, RZ, RZ, 0x20 ;  /* 0x00000020ff047424 */ /* 0x002fc600078e00ff */
[----:B------:R-:W-:Y:S02]  /*ea90*/  R2P PR, R11, 0x6 ;  /* 0x000000060b007804 */ /* 0x000fe40000000000 */
[----:B------:R-:W-:Y:S01]  /*eaa0*/  ISETP.NE.AND.EX P3, PT, R3, RZ, PT, P0 ;  /* 0x000000ff0300720c */ /* 0x000fe20003f65300 */
[----:B---3--:R-:W-:-:S03]  /*eab0*/  IMAD.MOV.U32 R0, RZ, RZ, 0x40 ;  /* 0x00000040ff007424 */ /* 0x008fc600078e00ff */
[----:B------:R-:W-:Y:S02]  /*eac0*/  P2R R5, PR, RZ, 0x8 ;  /* 0x00000008ff057803 */ /* 0x000fe40000000000 */
[----:B------:R-:W-:Y:S02]  /*ead0*/  SEL R6, R0, 0xffffffc0, !P2 ;  /* 0xffffffc000067807 */ /* 0x000fe40005000000 */
[----:B------:R-:W-:-:S03]  /*eae0*/  SEL R0, R4, 0xffffffe0, !P1 ;  /* 0xffffffe004007807 */ /* 0x000fc60004800000 */
[----:B------:R-:W-:Y:S01]  /*eaf0*/  STL [R1+0x4], R6 ;  /* 0x0000040601007387 */ /* 0x000fe20000100800 */
[----:B--2---:R-:W-:-:S03]  /*eb00*/  SHF.R.S32.HI R9, RZ, 0x1f, R10 ;  /* 0x0000001fff097819 */ /* 0x004fc6000001140a */
[----:B------:R-:W-:Y:S01]  /*eb10*/  STL [R1], R10 ;  /* 0x0000000a01007387 */ /* 0x000fe20000100800 */
[----:B------:R-:W-:-:S03]  /*eb20*/  SEL R16, R10, RZ, !P3 ;  /* 0x000000ff0a107207 */ /* 0x000fc60005800000 */
[----:B------:R0:W-:Y:S04]  /*eb30*/  STL [R1+0x20], R5 ;  /* 0x0000200501007387 */ /* 0x0001e80000100800 */
[----:B------:R1:W-:Y:S04]  /*eb40*/  STL [R1+0x8], R0 ;  /* 0x0000080001007387 */ /* 0x0003e80000100800 */
[----:B------:R1:W-:Y:S01]  /*eb50*/  STL [R1+0x10], R9 ;  /* 0x0000100901007387 */ /* 0x0003e20000100800 */
[----:B0-----:R-:W-:-:S04]  /*eb60*/  SHF.R.U32.HI R5, RZ, 0x5, R11 ;  /* 0x00000005ff057819 */ /* 0x001fc8000001160b */
[----:B------:R-:W-:Y:S01]  /*eb70*/  LOP3.LUT R5, R5, 0x3, RZ, 0xc0, !PT ;  /* 0x0000000305057812 */ /* 0x000fe200078ec0ff */
[----:B------:R-:W-:Y:S06]  /*eb80*/  BRA.DIV UR4, `(.L_x_2165) ;  /* 0x0000003604087947 */ /* 0x000fec000b800000 */
[----:B------:R0:W2:Y:S02]  /*eb90*/  SHFL.IDX PT, R14, R5, RZ, 0x1f ;  /* 0x00001fff050e7589 */ /* 0x0000a400000e0000 */
.L_x_2218:
[----:B------:R-:W-:Y:S02]  /*eba0*/  PLOP3.LUT P1, PT, PT, PT, PT, 0x8, 0x0 ;  /* 0x000000000000781c */ /* 0x000fe40003f2e170 */
[----:B--2---:R-:W-:Y:S02]  /*ebb0*/  ISETP.NE.AND P0, PT, R14, RZ, PT ;  /* 0x000000ff0e00720c */ /* 0x004fe40003f05270 */
[----:B-1----:R-:W-:-:S05]  /*ebc0*/  P2R R0, PR, RZ, 0x2 ;  /* 0x00000002ff007803 */ /* 0x002fca0000000000 */
[----:B------:R1:W-:Y:S06]  /*ebd0*/  STL [R1+0x18], R0 ;  /* 0x0000180001007387 */ /* 0x0003ec0000100800 */
[----:B------:R-:W-:Y:S05]  /*ebe0*/  @P0 BRA `(.L_x_2166) ;  /* 0x0000000400580947 */ /* 0x000fea0003800000 */
[----:B------:R-:W-:Y:S01]  /*ebf0*/  UMOV UR4, 0xffffffff ;  /* 0xffffffff00047882 */ /* 0x000fe20000000000 */
[----:B-1----:R-:W-:Y:S02]  /*ec00*/  VIADD R0, R17, 0xffffffff ;  /* 0xffffffff11007836 */ /* 0x002fe40000000000 */
[----:B------:R-:W-:Y:S05]  /*ec10*/  BRA.DIV UR4, `(.L_x_2167) ;  /* 0x0000003604047947 */ /* 0x000fea000b800000 */
[----:B------:R-:W-:-:S13]  /*ec20*/  ELECT P6, URZ, PT ;  /* 0x00000000003f782f */ /* 0x000fda00038c0000 */
.L_x_2221:
[----:B------:R-:W-:Y:S05]  /*ec30*/  @!P6 BRA `(.L_x_2166) ;  /* 0x000000040044e947 */ /* 0x000fea0003800000 */
[----:B------:R-:W-:Y:S01]  /*ec40*/  IMAD.MOV.U32 R16, RZ, RZ, R10 ;  /* 0x000000ffff107224 */ /* 0x000fe200078e000a */
[----:B------:R-:W-:Y:S06]  /*ec50*/  @!P3 BRA `(.L_x_2168) ;  /* 0x000000000044b947 */ /* 0x000fec0003800000 */
        /* <DEDUP_REMOVED lines=17> */
.L_x_2168:
[----:B-1----:R-:W-:Y:S01]  /*ed70*/  IMAD.MOV.U32 R2, RZ, RZ, 0x1 ;  /* 0x00000001ff027424 */ /* 0x002fe200078e00ff */
[----:B------:R-:W-:-:S04]  /*ed80*/  ISETP.NE.AND P1, PT, R8, RZ, PT ;  /* 0x000000ff0800720c */ /* 0x000fc80003f25270 */
[----:B------:R-:W-:-:S04]  /*ed90*/  SHF.L.U32 R2, R2, 0x1f, RZ ;  /* 0x0000001f02027819 */ /* 0x000fc800000006ff */
[----:B------:R-:W1:Y:S02]  /*eda0*/  SYNCS.PHASECHK.TRANS64.TRYWAIT P0, [UR38+0x38880], R2 ;  /* 0x03888002ff0075a7 */ /* 0x000e640008000166 */
[----:B-1----:R-:W-:Y:S05]  /*edb0*/  @!P0 BRA `(.L_x_2169) ;  /* 0x0000003000bc8947 */ /* 0x002fea0003800000 */
.L_x_2222:
[----:B------:R-:W-:Y:S05]  /*edc0*/  @P1 BRA `(.L_x_2170) ;  /* 0x0000000000181947 */ /* 0x000fea0003800000 */
[----:B------:R-:W2:Y:S01]  /*edd0*/  S2R R4, SR_TID.X ;  /* 0x0000000000047919 */ /* 0x000ea20000002100 */
[----:B-1----:R-:W-:-:S04]  /*ede0*/  IMAD.MOV.U32 R3, RZ, RZ, 0x8000 ;  /* 0x00008000ff037424 */ /* 0x002fc800078e00ff */
[----:B------:R3:W-:Y:S01]  /*edf0*/  SYNCS.ARRIVE.TRANS64 RZ, [UR38+0x38870], R3 ;  /* 0x03887003ffff79a7 */ /* 0x0007e20008000026 */
[----:B--2---:R-:W-:-:S13]  /*ee00*/  LOP3.LUT P0, RZ, R4, 0x1f, RZ, 0xc0, !PT ;  /* 0x0000001f04ff7812 */ /* 0x004fda000780c0ff */
[----:B---3--:R-:W-:Y:S05]  /*ee10*/  @!P0 BRA `(.L_x_2170) ;  /* 0x0000000000048947 */ /* 0x008fea0003800000 */
[----:B------:R-:W-:Y:S01]  /*ee20*/  BPT.TRAP 0x1 ;  /* 0x000000040000795c */ /* 0x000fe20000300000 */
.L_x_2170:
        /* <DEDUP_REMOVED lines=21> */
.L_x_2223:
[----:B------:R-:W-:Y:S05]  /*ef80*/  @P1 BRA `(.L_x_2172) ;  /* 0x0000000000181947 */ /* 0x000fea0003800000 */
[----:B-1----:R-:W1:Y:S01]  /*ef90*/  S2R R3, SR_TID.X ;  /* 0x0000000000037919 */ /* 0x002e620000002100 */
[----:B------:R-:W-:-:S04]  /*efa0*/  IMAD.MOV.U32 R2, RZ, RZ, 0x8000 ;  /* 0x00008000ff027424 */ /* 0x000fc800078e00ff */
[----:B------:R2:W-:Y:S01]  /*efb0*/  SYNCS.ARRIVE.TRANS64 RZ, [UR38+0x38830], R2 ;  /* 0x03883002ffff79a7 */ /* 0x0005e20008000026 */
[----:B-1----:R-:W-:-:S13]  /*efc0*/  LOP3.LUT P0, RZ, R3, 0x1f, RZ, 0xc0, !PT ;  /* 0x0000001f03ff7812 */ /* 0x002fda000780c0ff */
[----:B--2---:R-:W-:Y:S05]  /*efd0*/  @!P0 BRA `(.L_x_2172) ;  /* 0x0000000000048947 */ /* 0x004fea0003800000 */
[----:B------:R-:W-:Y:S01]  /*efe0*/  BPT.TRAP 0x1 ;  /* 0x000000040000795c */ /* 0x000fe20000300000 */
.L_x_2172:
        /* <DEDUP_REMOVED lines=22> */
.L_x_2166:
[----:B------:R-:W-:Y:S05]  /*f150*/  WARPSYNC.ALL ;  /* 0x0000000000007948 */ /* 0x000fea0003800000 */
[----:B--2---:R-:W-:Y:S01]  /*f160*/  UIADD3 UR4, UR38, 0x20400, URZ ;  /* 0x0002040026047890 */ /* 0x004fe2000fffe03f */
[----:B------:R-:W-:Y:S03]  /*f170*/  BAR.SYNC.DEFER_BLOCKING 0x8, 0x180 ;  /* 0x0206000000007b1d */ /* 0x000fe60000010000 */
[----:B------:R-:W-:-:S06]  /*f180*/  ULOP3.LUT UP0, URZ, UR4, 0x3ff, URZ, 0xc0, !UPT ;  /* 0x000003ff043f7892 */ /* 0x000fcc000f80c03f */
[----:B------:R-:W-:-:S13]  /*f190*/  PLOP3.LUT P0, PT, PT, PT, UP0, 0x80, 0x0 ;  /* 0x000000000000781c */ /* 0x000fda0003f0f008 */
[----:B------:R-:W-:Y:S05]  /*f1a0*/  @!P0 BRA `(.L_x_2173) ;  /* 0x0000000000408947 */ /* 0x000fea0003800000 */
[----:B-1----:R-:W-:Y:S01]  /*f1b0*/  MOV R2, 0x0 ;  /* 0x0000000000027802 */ /* 0x002fe20000000f00 */
        /* <DEDUP_REMOVED lines=15> */
.L_x_2173:
[----:B------:R-:W2:Y:S01]  /*f2b0*/  S2R R7, SR_TID.X ;  /* 0x0000000000077919 */ /* 0x000ea20000002100 */
[----:B------:R-:W3:Y:S01]  /*f2c0*/  LDC R8, c[0x0][0x448] ;  /* 0x00011200ff087b82 */ /* 0x000ee20000000800 */
[----:B------:R-:W-:Y:S01]  /*f2d0*/  USHF.R.S32.HI UR4, URZ, 0x1f, UR36 ;  /* 0x0000001f3f047899 */ /* 0x000fe20008011424 */
[----:B0-----:R-:W-:Y:S01]  /*f2e0*/  SHF.R.S32.HI R5, RZ, 0x1f, R19 ;  /* 0x0000001fff057819 */ /* 0x001fe20000011413 */
[----:B------:R-:W0:Y:S01]  /*f2f0*/  S2R R4, SR_CTAID.X ;  /* 0x0000000000047919 */ /* 0x000e220000002500 */
[----:B------:R-:W-:Y:S02]  /*f300*/  ULDC.64 UR8, c[0x0][0x2d8] ;  /* 0x0000b60000087ab9 */ /* 0x000fe40000000a00 */
[----:B------:R-:W-:Y:S02]  /*f310*/  UIMAD UR6, UR4, UR8, URZ ;  /* 0x00000008040672a4 */ /* 0x000fe4000f8e023f */
[----:B-1----:R-:W1:Y:S01]  /*f320*/  LDC.64 R2, c[0x0][0x2e0] ;  /* 0x0000b800ff027b82 */ /* 0x002e620000000a00 */
[----:B------:R-:W-:-:S02]  /*f330*/  UIMAD.WIDE.U32 UR4, UR36, UR8, URZ ;  /* 0x00000008240472a5 */ /* 0x000fc4000f8e003f */
[----:B------:R-:W-:-:S04]  /*f340*/  UIMAD UR6, UR36, UR9, UR6 ;  /* 0x00000009240672a4 */ /* 0x000fc8000f8e0206 */
[----:B------:R-:W-:Y:S01]  /*f350*/  UIADD3 UR5, UR5, UR6, URZ ;  /* 0x0000000605057290 */ /* 0x000fe2000fffe03f */
[----:B---3--:R-:W-:Y:S02]  /*f360*/  ISETP.NE.AND P0, PT, R8, 0x1, PT ;  /* 0x000000010800780c */ /* 0x008fe40003f05270 */
[----:B--2---:R-:W-:Y:S01]  /*f370*/  LOP3.LUT R9, R7, 0x7f, RZ, 0xc0, !PT ;  /* 0x0000007f07097812 */ /* 0x004fe200078ec0ff */
[----:B-1----:R-:W-:Y:S01]  /*f380*/  IMAD R0, R5, R2, RZ ;  /* 0x0000000205007224 */ /* 0x002fe200078e02ff */
[----:B------:R-:W-:Y:S02]  /*f390*/  SHF.R.U32.HI R7, RZ, 0x3, R7 ;  /* 0x00000003ff077819 */ /* 0x000fe40000011607 */
[----:B------:R-:W-:Y:S01]  /*f3a0*/  LEA.HI R5, R9, R18, RZ, 0x1d ;  /* 0x0000001209057211 */ /* 0x000fe200078fe8ff */
[----:B------:R-:W-:-:S06]  /*f3b0*/  IMAD R0, R19, R3, R0 ;  /* 0x0000000313007224 */ /* 0x000fcc00078e0200 */
[----:B------:R-:W1:Y:S01]  /*f3c0*/  @P0 LDC R6, c[0x0][0x44c] ;  /* 0x00011300ff060b82 */ /* 0x000e620000000800 */
[----:B------:R-:W-:Y:S01]  /*f3d0*/  IMAD.WIDE.U32 R2, R19, R2, UR4 ;  /* 0x0000000413027e25 */ /* 0x000fe2000f8e0002 */
[----:B------:R-:W-:-:S03]  /*f3e0*/  ULDC.64 UR4, c[0x0][0x2d0] ;  /* 0x0000b40000047ab9 */ /* 0x000fc60000000a00 */
[----:B------:R-:W-:Y:S02]  /*f3f0*/  IMAD.IADD R3, R3, 0x1, R0 ;  /* 0x0000000103037824 */ /* 0x000fe400078e0200 */
[----:B0-----:R-:W-:Y:S02]  /*f400*/  IMAD R0, R4, 0x80, R5 ;  /* 0x0000008004007824 */ /* 0x001fe400078e0205 */
[----:B------:R-:W0:Y:S02]  /*f410*/  @P0 LDC R5, c[0x0][0x450] ;  /* 0x00011400ff050b82 */ /* 0x000e240000000800 */
[----:B------:R-:W-:Y:S02]  /*f420*/  IMAD.MOV.U32 R4, RZ, RZ, R0 ;  /* 0x000000ffff047224 */ /* 0x000fe400078e0000 */
[----:B-1----:R-:W-:-:S05]  /*f430*/  @P0 IMAD.HI.U32 R6, R0, R6, RZ ;  /* 0x0000000600060227 */ /* 0x002fca00078e00ff */
[----:B0-----:R-:W-:-:S05]  /*f440*/  @P0 SHF.R.U32.HI R4, RZ, R5, R6 ;  /* 0x00000005ff040219 */ /* 0x001fca0000011606 */
        /* <DEDUP_REMOVED lines=14> */
[----:B------:R-:W-:Y:S02]  /*f530*/  ULDC UR4, c[0x0][0x2b8] ;  /* 0x0000ae0000047ab9 */ /* 0x000fe40000000800 */
[C---:B------:R-:W-:Y:S02]  /*f540*/  ISETP.GE.AND P1, PT, R18.reuse, UR4, PT ;  /* 0x0000000412007c0c */ /* 0x040fe4000bf26270 */
[----:B------:R-:W-:Y:S01]  /*f550*/  IADD3.X R2, R3, UR5, R4, P0, !PT ;  /* 0x0000000503027c10 */ /* 0x000fe200087fe404 */
[----:B------:R-:W-:Y:S01]  /*f560*/  IMAD.SHL.U32 R4, R7, 0x10, RZ ;  /* 0x0000001007047824 */ /* 0x000fe200078e00ff */
[----:B------:R-:W-:-:S04]  /*f570*/  LOP3.LUT R3, R18, 0x80, RZ, 0xfc, !PT ;  /* 0x0000008012037812 */ /* 0x000fc800078efcff */
[----:B------:R-:W-:Y:S01]  /*f580*/  ISETP.GE.AND P0, PT, R3, UR4, PT ;  /* 0x0000000403007c0c */ /* 0x000fe2000bf06270 */
[----:B------:R-:W-:Y:S01]  /*f590*/  IMAD.SHL.U32 R3, R7, 0x80, RZ ;  /* 0x0000008007037824 */ /* 0x000fe200078e00ff */
[----:B------:R-:W-:-:S04]  /*f5a0*/  UMOV UR4, 0xffffffff ;  /* 0xffffffff00047882 */ /* 0x000fc80000000000 */
[----:B------:R-:W-:-:S04]  /*f5b0*/  LOP3.LUT R3, R18, 0x380, R3, 0xf8, !PT ;  /* 0x0000038012037812 */ /* 0x000fc800078ef803 */
[----:B------:R-:W-:Y:S01]  /*f5c0*/  LOP3.LUT R4, R3, 0x70, R4, 0x78, !PT ;  /* 0x0000007003047812 */ /* 0x000fe200078e7804 */
[----:B------:R-:W-:-:S05]  /*f5d0*/  IMAD.SHL.U32 R3, R9, 0x10, RZ ;  /* 0x0000001009037824 */ /* 0x000fca00078e00ff */
[----:B------:R-:W-:Y:S01]  /*f5e0*/  LOP3.LUT R4, R4, 0x400, R3, 0xf8, !PT ;  /* 0x0000040004047812 */ /* 0x000fe200078ef803 */
[----:B------:R-:W-:Y:S06]  /*f5f0*/  BRA.DIV UR4, `(.L_x_2174) ;  /* 0x0000002a04dc7947 */ /* 0x000fec000b800000 */
[----:B------:R-:W0:Y:S01]  /*f600*/  SHFL.IDX PT, R7, R0, RZ, 0x181f ;  /* 0x00181fff00077589 */ /* 0x000e2200000e0000 */
[----:B------:R-:W-:Y:S01]  /*f610*/  ULDC UR4, c[0x0][0x288] ;  /* 0x0000a20000047ab9 */ /* 0x000fe20000000800 */
[----:B------:R-:W-:Y:S01]  /*f620*/  LEA.HI R5, R9, UR39, RZ, 0x1d ;  /* 0x0000002709057c11 */ /* 0x000fe2000f8fe8ff */
[----:B------:R-:W-:Y:S01]  /*f630*/  IMAD R3, R8, UR4, RZ ;  /* 0x0000000408037c24 */ /* 0x000fe2000f8e02ff */
[----:B------:R-:W1:Y:S04]  /*f640*/  SHFL.IDX PT, R6, R2, RZ, 0x181f ;  /* 0x00181fff02067589 */ /* 0x000e6800000e0000 */
[----:B------:R-:W-:Y:S01]  /*f650*/  ISETP.GE.AND P2, PT, R5, R3, PT ;  /* 0x000000030500720c */ /* 0x000fe20003f46270 */
[----:B------:R-:W-:-:S12]  /*f660*/  SHFL.IDX PT, R14, R0, 0x7, 0x181f ;  /* 0x00f81f00000e7f89 */ /* 0x000fd800000e0000 */
[----:B------:R-:W-:Y:S01]  /*f670*/  @!P2 VIADD R8, R4, UR38 ;  /* 0x000000260408ac36 */ /* 0x000fe20008000000 */
[----:B0-----:R-:W-:-:S05]  /*f680*/  @!P2 IADD3 R7, P3, R18, R7, RZ ;  /* 0x000000071207a210 */ /* 0x001fca0007f7e0ff */
[----:B-1----:R-:W-:-:S05]  /*f690*/  @!P2 IMAD.X R6, RZ, RZ, R6, P3 ;  /* 0x000000ffff06a224 */ /* 0x002fca00018e0606 */
[----:B------:R-:W-:-:S04]  /*f6a0*/  @!P2 LOP3.LUT R7, R7, R6, RZ, 0x3c, !PT ;  /* 0x000000060707a212 */ /* 0x000fc800078e3cff */
[----:B------:R-:W-:-:S04]  /*f6b0*/  @!P2 LOP3.LUT R6, R7, R6, RZ, 0x3c, !PT ;  /* 0x000000060706a212 */ /* 0x000fc800078e3cff */
[----:B------:R-:W-:-:S05]  /*f6c0*/  @!P2 LOP3.LUT R7, R7, R6, RZ, 0x3c, !PT ;  /* 0x000000060707a212 */ /* 0x000fca00078e3cff */
[----:B------:R-:W-:Y:S04]  /*f6d0*/  @!P2 LDGSTS.E.BYPASS.LTC128B.128 [R8+0x20400], desc[UR40][R6.64], !P1 ;  /* 0x204000000608afae */ /* 0x000fe8000c901d68 */
[----:B------:R0:W-:Y:S02]  /*f6e0*/  @!P2 LDGSTS.E.BYPASS.LTC128B.128 [R8+0x24400], desc[UR40][R6.64+0x80], !P0 ;  /* 0x244000800608afae */ /* 0x0001e4000c101d68 */
[----:B0-----:R-:W-:Y:S02]  /*f6f0*/  VIADD R6, R5, 0x10 ;  /* 0x0000001005067836 */ /* 0x001fe40000000000 */
[----:B------:R-:W0:Y:S03]  /*f700*/  SHFL.IDX PT, R7, R0, 0x1, 0x181f ;  /* 0x00381f0000077f89 */ /* 0x000e2600000e0000 */
[----:B------:R-:W-:-:S02]  /*f710*/  ISETP.GE.AND P2, PT, R6, R3, PT ;  /* 0x000000030600720c */ /* 0x000fc40003f46270 */
[----:B------:R-:W1:Y:S11]  /*f720*/  SHFL.IDX PT, R6, R2, 0x1, 0x181f ;  /* 0x00381f0002067f89 */ /* 0x000e7600000e0000 */
        /* <DEDUP_REMOVED lines=67> */
[----:B------:R0:W-:Y:S04]  /*fb60*/  @!P2 LDGSTS.E.BYPASS.LTC128B.128 [R8+0x27400], desc[UR40][R6.64+0x80], !P0 ;  /* 0x274000800608afae */ /* 0x0001e8000c101d68 */
[----:B0-----:R0:W1:Y:S02]  /*fb70*/  SHFL.IDX PT, R6, R2, 0x7, 0x181f ;  /* 0x00f81f0002067f89 */ /* 0x00106400000e0000 */
.L_x_2240:
[----:B------:R-:W-:Y:S01]  /*fb80*/  VIADD R0, R5, 0x70 ;  /* 0x0000007005007836 */ /* 0x000fe20000000000 */
[----:B------:R-:W-:Y:S04]  /*fb90*/  BSSY B0, `(.L_x_2175) ;  /* 0x000000b000007945 */ /* 0x000fe80003800000 */
[----:B------:R-:W-:-:S13]  /*fba0*/  ISETP.GE.AND P2, PT, R0, R3, PT ;  /* 0x000000030000720c */ /* 0x000fda0003f46270 */
[----:B------:R-:W-:Y:S05]  /*fbb0*/  @P2 BRA `(.L_x_2176) ;  /* 0x0000000000202947 */ /* 0x000fea0003800000 */
[----:B0-----:R-:W-:Y:S01]  /*fbc0*/  IADD3 R2, P2, R18, R14, RZ ;  /* 0x0000000e12027210 */ /* 0x001fe20007f5e0ff */
[----:B------:R-:W-:-:S04]  /*fbd0*/  VIADD R5, R4, UR38 ;  /* 0x0000002604057c36 */ /* 0x000fc80008000000 */
[----:B-1----:R-:W-:-:S05]  /*fbe0*/  IMAD.X R3, RZ, RZ, R6, P2 ;  /* 0x000000ffff037224 */ /* 0x002fca00010e0606 */
[----:B------:R-:W-:Y:S01]  /*fbf0*/  @!PT LDS RZ, [RZ] ;  /* 0x00000000fffff984 */ /* 0x000fe20000000800 */
[----:B------:R-:W-:Y:S01]  /*fc00*/  @!PT LDS RZ, [RZ] ;  /* 0x00000000fffff984 */ /* 0x000fe20000000800 */
[----:B------:R-:W-:Y:S01]  /*fc10*/  @!PT LDS RZ, [RZ] ;  /* 0x00000000fffff984 */ /* 0x000fe20000000800 */
[----:B------:R2:W-:Y:S04]  /*fc20*/  LDGSTS.E.BYPASS.LTC128B.128 [R5+0x23c00], desc[UR40][R2.64], !P1 ;  /* 0x23c0000002057fae */ /* 0x0005e8000c901d68 */
[----:B------:R2:W-:Y:S02]  /*fc30*/  LDGSTS.E.BYPASS.LTC128B.128 [R5+0x27c00], desc[UR40][R2.64+0x80], !P0 ;  /* 0x27c0008002057fae */ /* 0x0005e4000c101d68 */
.L_x_2176:
[----:B------:R-:W-:Y:S05]  /*fc40*/  BSYNC B0 ;  /* 0x0000000000007941 */ /* 0x000fea0003800000 */
.L_x_2175:
[----:B------:R-:W-:Y:S01]  /*fc50*/  NOP ;  /* 0x0000000000007918 */ /* 0x000fe20000000000 */
[----:B------:R-:W-:Y:S01]  /*fc60*/  SYNCS.ARRIVE.TRANS64.RED.A0T1 RZ, [UR38+0x38800], RZ ;  /* 0x038800ffffff79a7 */ /* 0x000fe20008200426 */
[----:B------:R-:W-:Y:S01]  /*fc70*/  IMAD.MOV.U32 R0, RZ, RZ, 0x1 ;  /* 0x00000001ff007424 */ /* 0x000fe200078e00ff */
[----:B------:R-:W-:Y:S04]  /*fc80*/  ARRIVES.LDGSTSBAR.64.TRANSCNT [UR38+0x38800] ;  /* 0x03880000ff0079b0 */ /* 0x000fe80008000aa6 */
[----:B------:R-:W-:Y:S01]  /*fc90*/  SHF.L.U32 R0, R0, 0x1f, RZ ;  /* 0x0000001f00007819 */ /* 0x000fe200000006ff */
[----:B------:R-:W-:Y:S01]  /*fca0*/  NOP ;  /* 0x0000000000007918 */ /* 0x000fe20000000000 */
[----:B--2---:R-:W2:Y:S01]  /*fcb0*/  LDL R3, [R1+0xc] ;  /* 0x00000c0001037983 */ /* 0x004ea20000100800 */
[----:B------:R-:W-:Y:S01]  /*fcc0*/  SYNCS.ARRIVE.TRANS64.A1T0 RZ, [UR38+0x38800], RZ ;  /* 0x038800ffffff79a7 */ /* 0x000fe20008100026 */
[----:B------:R-:W-:Y:S01]  /*fcd0*/  VIADD R17, R17, 0xfffffffe ;  /* 0xfffffffe11117836 */ /* 0x000fe20000000000 */
[----:B------:R-:W3:Y:S04]  /*fce0*/  SYNCS.PHASECHK.TRANS64.TRYWAIT P0, [UR38+0x38820], R0 ;  /* 0x03882000ff0075a7 */ /* 0x000ee80008000166 */
[----:B--2---:R-:W-:Y:S01]  /*fcf0*/  ISETP.GE.AND P1, PT, R17, R3, PT ;  /* 0x000000031100720c */ /* 0x004fe20003f26270 */
[----:B---3--:R-:W-:-:S12]  /*fd00*/  @!P0 BRA `(.L_x_2177) ;  /* 0x0000002c00f48947 */ /* 0x008fd80003800000 */
.L_x_2241:
[----:B------:R-:W-:Y:S01]  /*fd10*/  IMAD.MOV.U32 R21, RZ, RZ, 0x1 ;  /* 0x00000001ff157424 */ /* 0x000fe200078e00ff */
[----:B------:R-:W-:Y:S06]  /*fd20*/  @!P1 BRA `(.L_x_2178) ;  /* 0x0000001000a49947 */ /* 0x000fec0003800000 */
[----:B0-----:R-:W3:Y:S01]  /*fd30*/  LDL R2, [R1+0x24] ;  /* 0x0000240001027983 */ /* 0x001ee20000100800 */
[----:B--2---:R-:W-:Y:S02]  /*fd40*/  IMAD.MOV.U32 R0, RZ, RZ, 0x1 ;  /* 0x00000001ff007424 */ /* 0x004fe400078e00ff */
[----:B-1----:R-:W-:Y:S01]  /*fd50*/  IMAD.MOV.U32 R6, RZ, RZ, RZ ;  /* 0x000000ffff067224 */ /* 0x002fe200078e00ff */
[C---:B---3--:R-:W-:Y:S02]  /*fd60*/  LOP3.LUT R3, R2.reuse, 0x1, RZ, 0xfc, !PT ;  /* 0x0000000102037812 */ /* 0x048fe400078efcff */
[----:B------:R-:W-:-:S03]  /*fd70*/  LOP3.LUT R2, R2, 0x2, RZ, 0xfc, !PT ;  /* 0x0000000202027812 */ /* 0x000fc600078efcff */
[----:B------:R0:W-:Y:S04]  /*fd80*/  STL [R1+0x2c], R3 ;  /* 0x00002c0301007387 */ /* 0x0001e80000100800 */
[----:B------:R0:W-:Y:S02]  /*fd90*/  STL [R1+0x28], R2 ;  /* 0x0000280201007387 */ /* 0x0001e40000100800 */
.L_x_2197:
[----:B0-----:R-:W2:Y:S01]  /*fda0*/  LDL R2, [R1+0x18] ;  /* 0x0000180001027983 */ /* 0x001ea20000100800 */
        /* <DEDUP_REMOVED lines=9> */
[----:B------:R-:W-:Y:S01]  /*fe40*/  IMAD.MOV.U32 R7, RZ, RZ, R17 ;  /* 0x000000ffff077224 */ /* 0x000fe200078e0011 */
[----:B--2---:R-:W-:-:S13]  /*fe50*/  ISETP.NE.AND P1, PT, R2, RZ, PT ;  /* 0x000000ff0200720c */ /* 0x004fda0003f25270 */
[----:B------:R-:W-:Y:S05]  /*fe60*/  @!P1 BRA `(.L_x_2181) ;  /* 0x0000000000509947 */ /* 0x000fea0003800000 */
[----:B------:R-:W2:Y:S01]  /*fe70*/  LDL R8, [R1+0x10] ;  /* 0x0000100001087983 */ /* 0x000ea20000100800 */
[----:B------:R-:W0:Y:S01]  /*fe80*/  LDC R7, c[0x0][0x43c] ;  /* 0x00010f00ff077b82 */ /* 0x000e220000000800 */
[----:B------:R-:W-:Y:S02]  /*fe90*/  ULDC.64 UR4, c[0x0][0x428] ;  /* 0x00010a0000047ab9 */ /* 0x000fe40000000a00 */
[----:B------:R-:W3:Y:S01]  /*fea0*/  LDL R9, [R1] ;  /* 0x0000000001097983 */ /* 0x000ee20000100800 */
        /* <DEDUP_REMOVED lines=16> */
.L_x_2181:
[----:B0-----:R-:W-:Y:S01]  /*ffb0*/  LEA R4, R20, UR38, 0x3 ;  /* 0x0000002614047c11 */ /* 0x001fe2000f8e18ff */
[----:B------:R-:W0:Y:S01]  /*ffc0*/  S2R R2, SR_TID.X ;  /* 0x0000000000027919 */ /* 0x000e220000002100 */
[----:B------:R-:W-:-:S04]  /*ffd0*/  SHF.L.U32 R3, R21, 0x1f, RZ ;  /* 0x0000001f15037819 */ /* 0x000fc800000006ff */
[----:B------:R-:W1:Y:S01]  /*ffe0*/  SYNCS.PHASECHK.TRANS64.TRYWAIT P0, [R4+URZ+0x38880], R3 ;  /* 0x03888003040075a7 */ /* 0x000e62000800017f */
[----:B0-----:R-:W-:-:S04]  /*fff0*/  LOP3.LUT R2, R2, 0x7f, RZ, 0xc0, !PT ;  /* 0x0000007f02027812 */ /* 0x001fc800078ec0ff */
[----:B------:R-:W-:Y:S01]  /*10000*/  ISETP.NE.AND P1, PT, R2, RZ, PT ;  /* 0x000000ff0200720c */ /* 0x000fe20003f25270 */
[----:B-1----:R-:W-:-:S12]  /*10010*/  @!P0 BRA `(.L_x_2182) ;  /* 0x0000002c00488947 */ /* 0x002fd80003800000 */
.L_x_2242:
        /* <DEDUP_REMOVED lines=9> */
.L_x_2184:
[----:B------:R-:W-:Y:S05]  /*100b0*/  BSYNC B1 ;  /* 0x0000000000017941 */ /* 0x000fea0003800000 */
.L_x_2183:
        /* <DEDUP_REMOVED lines=15> */
.L_x_2185:
        /* <DEDUP_REMOVED lines=13> */
.L_x_2186:
        /* <DEDUP_REMOVED lines=10> */
.L_x_2243:
        /* <DEDUP_REMOVED lines=11> */
.L_x_2189:
[----:B------:R-:W-:Y:S05]  /*103d0*/  BSYNC B1 ;  /* 0x0000000000017941 */ /* 0x000fea0003800000 */
.L_x_2188:
        /* <DEDUP_REMOVED lines=12> */
.L_x_2190:
        /* <DEDUP_REMOVED lines=13> */
.L_x_2191:
[----:B------:R-:W-:-:S13]  /*10570*/  @P0 ELECT P1, URZ, PT ;  /* 0x00000000003f082f */ /* 0x000fda0003820000 */
[----:B------:R-:W-:Y:S01]  /*10580*/  @P1 R2UR UR13, R16 ;  /* 0x00000000100d12ca */ /* 0x000fe200000e0000 */
[----:B------:R-:W-:Y:S01]  /*10590*/  UMOV UR12, UR36 ;  /* 0x00000024000c7c82 */ /* 0x000fe20008000000 */
[----:B------:R-:W-:-:S11]  /*105a0*/  @P1 PLOP3.LUT P0, PT, P1, PT, PT, 0x8, 0x0 ;  /* 0x000000000000181c */ /* 0x000fd60000f0e170 */
[----:B------:R2:W-:Y:S01]  /*105b0*/  UTMALDG.4D [UR8], [UR6], desc[UR14] ;  /* 0x00000e08060075b4 */ /* 0x0005e20008019000 */
[----:B------:R-:W-:Y:S01]  /*105c0*/  PLOP3.LUT P1, PT, PT, PT, PT, 0x8, 0x0 ;  /* 0x000000000000781c */ /* 0x000fe20003f2e170 */
[----:B--2---:R-:W-:-:S12]  /*105d0*/  @P0 BRA.U.ANY `(.L_x_2191) ;  /* 0xfffffffd00e40947 */ /* 0x004fd8000393ffff */
.L_x_2180:
[----:B------:R-:W-:Y:S05]  /*105e0*/  BSYNC B0 ;  /* 0x0000000000007941 */ /* 0x000fea0003800000 */
.L_x_2179:
[----:B------:R-:W2:Y:S02]  /*105f0*/  LDL R2, [R1+0x2c] ;  /* 0x00002c0001027983 */ /* 0x000ea40000100800 */
[----:B--2---:R-:W-:-:S13]  /*10600*/  ISETP.NE.AND P0, PT, R2, 0x3, PT ;  /* 0x000000030200780c */ /* 0x004fda0003f05270 */
[----:B------:R-:W-:Y:S05]  /*10610*/  @!P0 BRA `(.L_x_2192) ;  /* 0x0000000000048947 */ /* 0x000fea0003800000 */
[----:B------:R-:W-:Y:S01]  /*10620*/  BPT.TRAP 0x1 ;  /* 0x000000040000795c */ /* 0x000fe20000300000 */
.L_x_2192:
[----:B01----:R-:W2:Y:S01]  /*10630*/  LDL R3, [R1+0x28] ;  /* 0x0000280001037983 */ /* 0x003ea20000100800 */
[----:B------:R-:W-:Y:S02]  /*10640*/  LOP3.LUT R2, R0, 0x1, RZ, 0x3c, !PT ;  /* 0x0000000100027812 */ /* 0x000fe400078e3cff */
[----:B------:R-:W-:Y:S02]  /*10650*/  LEA R19, R6, UR38, 0x3 ;  /* 0x0000002606137c11 */ /* 0x000fe4000f8e18ff */
[----:B------:R-:W-:-:S04]  /*10660*/  SHF.L.U32 R2, R2, 0x1f, RZ ;  /* 0x0000001f02027819 */ /* 0x000fc800000006ff */
[----:B------:R-:W0:Y:S01]  /*10670*/  SYNCS.PHASECHK.TRANS64.TRYWAIT P0, [R19+URZ+0x38870], R2 ;  /* 0x03887002130075a7 */ /* 0x000e22000800017f */
[----:B--2---:R-:W-:Y:S01]  /*10680*/  ISETP.NE.AND P1, PT, R3, 0x3, PT ;  /* 0x000000030300780c */ /* 0x004fe20003f25270 */
[----:B0-----:R-:W-:-:S12]  /*10690*/  @!P0 BRA `(.L_x_2193) ;  /* 0x0000002400d08947 */ /* 0x001fd80003800000 */
.L_x_2244:
[----:B------:R-:W-:Y:S05]  /*106a0*/  @!P1 BRA `(.L_x_2194) ;  /* 0x0000000000049947 */ /* 0x000fea0003800000 */
[----:B------:R-:W-:Y:S01]  /*106b0*/  BPT.TRAP 0x1 ;  /* 0x000000040000795c */ /* 0x000fe20000300000 */
.L_x_2194:
[----:B------:R-:W-:Y:S01]  /*106c0*/  SHF.L.U32 R0, R0, 0x1f, RZ ;  /* 0x0000001f00007819 */ /* 0x000fe200000006ff */
[----:B------:R-:W-:-:S03]  /*106d0*/  IMAD.SHL.U32 R3, R6, 0x8000, RZ ;  /* 0x0000800006037824 */ /* 0x000fc600078e00ff */
[----:B------:R-:W1:Y:S02]  /*106e0*/  SYNCS.PHASECHK.TRANS64.TRYWAIT P0, [R19+URZ+0x38860], R0 ;  /* 0x03886000130075a7 */ /* 0x000e64000800017f */
[----:B-1----:R-:W-:Y:S05]  /*106f0*/  @!P0 BRA `(.L_x_2195) ;  /* 0x0000002400cc8947 */ /* 0x002fea0003800000 */
.L_x_2245:
        /* <DEDUP_REMOVED lines=125> */
.L_x_2196:
[----:B------:R-:W2:Y:S01]  /*10ed0*/  S2R R0, SR_TID.X ;  /* 0x0000000000007919 */ /* 0x000ea20000002100 */
[----:B-1----:R1:W-:Y:S01]  /*10ee0*/  SYNCS.ARRIVE.TRANS64.A1T0 RZ, [R19+URZ+0x38850], RZ ;  /* 0x038850ff13ff79a7 */ /* 0x0023e2000810003f */
[----:B--2---:R-:W-:Y:S02]  /*10ef0*/  LOP3.LUT R2, R0, 0x7f, RZ, 0xc0, !PT ;  /* 0x0000007f00027812 */ /* 0x004fe400078ec0ff */
[----:B------:R-:W2:Y:S01]  /*10f00*/  LDL R0, [R1+0xc] ;  /* 0x00000c0001007983 */ /* 0x000ea20000100800 */
[----:B------:R-:W-:Y:S01]  /*10f10*/  IMAD.MOV.U32 R6, RZ, RZ, R20 ;  /* 0x000000ffff067224 */ /* 0x000fe200078e0014 */
[----:B------:R-:W-:Y:S01]  /*10f20*/  BAR.SYNC.DEFER_BLOCKING 0x2, 0x80 ;  /* 0x0082000000007b1d */ /* 0x000fe20000010000 */
[----:B------:R-:W-:-:S13]  /*10f30*/  ISETP.NE.AND P0, PT, R2, RZ, PT ;  /* 0x000000ff0200720c */ /* 0x000fda0003f05270 */
[----:B-1----:R-:W-:-:S05]  /*10f40*/  @!P0 VIADD R19, R19, 0x38880 ;  /* 0x0003888013138836 */ /* 0x002fca0000000000 */
[----:B------:R-:W-:-:S04]  /*10f50*/  @!P0 PRMT R19, RZ, 0x654, R19 ;  /* 0x00000654ff138816 */ /* 0x000fc80000000013 */
[----:B------:R1:W-:Y:S01]  /*10f60*/  @!P0 SYNCS.ARRIVE.TRANS64.RED.A1T0 RZ, [R19+URZ], RZ ;  /* 0x000000ff13ff89a7 */ /* 0x0003e2000810043f */
[C---:B--2---:R-:W-:Y:S01]  /*10f70*/  ISETP.GT.AND P0, PT, R17.reuse, R0, PT ;  /* 0x000000001100720c */ /* 0x044fe20003f04270 */
[----:B------:R-:W-:Y:S02]  /*10f80*/  VIADD R17, R17, 0xffffffff ;  /* 0xffffffff11117836 */ /* 0x000fe40000000000 */
[----:B------:R-:W-:-:S10]  /*10f90*/  IMAD.MOV.U32 R0, RZ, RZ, R21 ;  /* 0x000000ffff007224 */ /* 0x000fd400078e0015 */
[----:B-1----:R-:W-:Y:S05]  /*10fa0*/  @P0 BRA `(.L_x_2197) ;  /* 0xffffffec007c0947 */ /* 0x002fea000383ffff */
[----:B------:R-:W-:Y:S05]  /*10fb0*/  BRA `(.L_x_2198) ;  /* 0x0000000000047947 */ /* 0x000fea0003800000 */
.L_x_2178:
[----:B------:R-:W-:-:S07]  /*10fc0*/  IMAD.MOV.U32 R20, RZ, RZ, RZ ;  /* 0x000000ffff147224 */ /* 0x000fce00078e00ff */
.L_x_2198:
[----:B0-----:R-:W2:Y:S02]  /*10fd0*/  LDL R2, [R1+0x24] ;  /* 0x0000240001027983 */ /* 0x001ea40000100800 */
[----:B--2---:R-:W-:-:S04]  /*10fe0*/  LOP3.LUT R0, R2, 0x1, RZ, 0xfc, !PT ;  /* 0x0000000102007812 */ /* 0x004fc800078efcff */
[----:B------:R-:W-:-:S13]  /*10ff0*/  ISETP.NE.AND P0, PT, R0, 0x3, PT ;  /* 0x000000030000780c */ /* 0x000fda0003f05270 */
[----:B------:R-:W-:Y:S05]  /*11000*/  @!P0 BRA `(.L_x_2199) ;  /* 0x0000000000048947 */ /* 0x000fea0003800000 */
[----:B------:R-:W-:Y:S01]  /*11010*/  BPT.TRAP 0x1 ;  /* 0x000000040000795c */ /* 0x000fe20000300000 */
.L_x_2199:
[----:B------:R-:W-:Y:S01]  /*11020*/  LOP3.LUT R0, R21, 0x1, RZ, 0x3c, !PT ;  /* 0x0000000115007812 */ /* 0x000fe200078e3cff */
[----:B------:R-:W-:Y:S01]  /*11030*/  BSSY B0, `(.L_x_2200) ;  /* 0x0000008000007945 */ /* 0x000fe20003800000 */
[----:B------:R-:W-:Y:S02]  /*11040*/  LEA R3, R20, UR38, 0x3 ;  /* 0x0000002614037c11 */ /* 0x000fe4000f8e18ff */
[----:B------:R-:W-:Y:S02]  /*11050*/  SHF.L.U32 R0, R0, 0x1f, RZ ;  /* 0x0000001f00007819 */ /* 0x000fe400000006ff */
[----:B------:R-:W-:Y:S01]  /*11060*/  LOP3.LUT R2, R2, 0x2, RZ, 0xfc, !PT ;  /* 0x0000000202027812 */ /* 0x000fe200078efcff */
[----:B------:R0:W-:Y:S01]  /*11070*/  STL [R1+0xc], R3 ;  /* 0x00000c0301007387 */ /* 0x0001e20000100800 */
[----:B------:R-:W2:Y:S02]  /*11080*/  SYNCS.PHASECHK.TRANS64.TRYWAIT P0, [R3+URZ+0x38870], R0 ;  /* 0x03887000030075a7 */ /* 0x000ea4000800017f */
[----:B------:R-:W-:Y:S01]  /*11090*/  ISETP.NE.AND P1, PT, R2, 0x3, PT ;  /* 0x000000030200780c */ /* 0x000fe20003f25270 */
[----:B0-2---:R-:W-:-:S12]  /*110a0*/  @!P0 BRA `(.L_x_2201) ;  /* 0x0000001c00748947 */ /* 0x005fd80003800000 */
.L_x_2246:
[----:B------:R-:W-:Y:S05]  /*110b0*/  BSYNC B0 ;  /* 0x0000000000007941 */ /* 0x000fea0003800000 */
.L_x_2200:
[----:B------:R-:W-:Y:S05]  /*110c0*/  @!P1 BRA `(.L_x_2202) ;  /* 0x0000000000049947 */ /* 0x000fea0003800000 */
[----:B------:R-:W-:Y:S01]  /*110d0*/  BPT.TRAP 0x1 ;  /* 0x000000040000795c */ /* 0x000fe20000300000 */
.L_x_2202:
[----:B0-----:R-:W2:Y:S01]  /*110e0*/  LDL R2, [R1+0xc] ;  /* 0x00000c0001027983 */ /* 0x001ea20000100800 */
[----:B------:R-:W-:-:S04]  /*110f0*/  SHF.L.U32 R0, R21, 0x1f, RZ ;  /* 0x0000001f15007819 */ /* 0x000fc800000006ff */
[----:B--2---:R-:W0:Y:S02]  /*11100*/  SYNCS.PHASECHK.TRANS64.TRYWAIT P0, [R2+URZ+0x38860], R0 ;  /* 0x03886000020075a7 */ /* 0x004e24000800017f */
[----:B0-----:R-:W-:Y:S05]  /*11110*/  @!P0 BRA `(.L_x_2203) ;  /* 0x0000001c00708947 */ /* 0x001fea0003800000 */
.L_x_2247:
[----:B------:R-:W2:Y:S04]  /*11120*/  LDL.LU R4, [R1+0x14] ;  /* 0x0000140001047983 */ /* 0x000ea80000300800 */
[----:B0-----:R-:W3:Y:S04]  /*11130*/  LDL.LU R2, [R1+0x1c] ;  /* 0x00001c0001027983 */ /* 0x001ee80000300800 */
[----:B------:R-:W4:Y:S01]  /*11140*/  LDL.LU R12, [R1+0x4] ;  /* 0x00000400010c7983 */ /* 0x000f220000300800 */
[----:B------:R-:W-:Y:S01]  /*11150*/  IMAD.SHL.U32 R3, R20, 0x8000, RZ ;  /* 0x0000800014037824 */ /* 0x000fe200078e00ff */
[----:B------:R-:W-:Y:S05]  /*11160*/  WARPSYNC.ALL ;  /* 0x0000000000007948 */ /* 0x000fea0003800000 */
[----:B--2---:R-:W-:-:S02]  /*11170*/  LOP3.LUT R0, R3, R4, RZ, 0xfc, !PT ;  /* 0x0000000403007212 */ /* 0x004fc400078efcff */
[----:B---3--:R-:W-:-:S03]  /*11180*/  IADD3 R3, R3, UR38, R2 ;  /* 0x0000002603037c10 */ /* 0x008fc6000fffe002 */
[----:B-1----:R-:W0:Y:S01]  /*11190*/  LDSM.16.MT88.4 R4, [R0+UR38+0x10400] ;  /* 0x010400260004783b */ /* 0x002e220008004200 */
        /* <DEDUP_REMOVED lines=115> */
.L_x_2204:
        /* <DEDUP_REMOVED lines=15> */
.L_x_2159:
[----:B------:R-:W1:Y:S01]  /*119c0*/  S2R R4, SR_CgaCtaId ;  /* 0x0000000000047919 */ /* 0x000e620000008800 */
[----:B0-----:R-:W-:Y:S02]  /*119d0*/  MOV R3, 0x400 ;  /* 0x0000040000037802 */ /* 0x001fe40000000f00 */
[----:B------:R-:W-:Y:S02]  /*119e0*/  SHF.L.U32 R2, R2, 0x1f, RZ ;  /* 0x0000001f02027819 */ /* 0x000fe400000006ff */
[----:B-1----:R-:W-:-:S04]  /*119f0*/  LEA R7, R4, R3, 0x18 ;  /* 0x0000000304077211 */ /* 0x002fc800078ec0ff */
[----:B------:R-:W0:Y:S02]  /*11a00*/  SYNCS.PHASECHK.TRANS64.TRYWAIT P0, [R7+URZ+0x38820], R2 ;  /* 0x03882002070075a7 */ /* 0x000e24000800017f */
[----:B0-----:R-:W-:Y:S05]  /*11a10*/  @!P0 BRA `(.L_x_2205) ;  /* 0x0000001400488947 */ /* 0x001fea0003800000 */
.L_x_2248:
        /* <DEDUP_REMOVED lines=13> */
.L_x_2206:
        /* <DEDUP_REMOVED lines=12> */
.L_x_2249:
[----:B------:R-:W1:Y:S02]  /*11bb0*/  SYNCS.PHASECHK.TRANS64.TRYWAIT P1, [R5+URZ], R2 ;  /* 0x00000002050075a7 */ /* 0x000e64000802017f */
[----:B-1----:R-:W-:Y:S05]  /*11bc0*/  @!P1 BRA `(.L_x_2208) ;  /* 0x0000001400049947 */ /* 0x002fea0003800000 */
.L_x_2250:
[----:B------:R-:W-:Y:S05]  /*11bd0*/  @!P0 BRA `(.L_x_2209) ;  /* 0x0000000000048947 */ /* 0x000fea0003800000 */
[----:B------:R-:W-:Y:S01]  /*11be0*/  BPT.TRAP 0x1 ;  /* 0x000000040000795c */ /* 0x000fe20000300000 */
.L_x_2209:
[----:B------:R-:W-:-:S04]  /*11bf0*/  IMAD R0, R0, 0x8, R7 ;  /* 0x0000000800007824 */ /* 0x000fc800078e0207 */
[----:B------:R-:W2:Y:S02]  /*11c00*/  SYNCS.PHASECHK.TRANS64.TRYWAIT P1, [R0+URZ+0x38860], R3 ;  /* 0x03886003000075a7 */ /* 0x000ea4000802017f */
[----:B--2---:R-:W-:Y:S05]  /*11c10*/  @!P1 BRA `(.L_x_2210) ;  /* 0x0000001400049947 */ /* 0x004fea0003800000 */
.L_x_2251:
[----:B------:R-:W-:Y:S05]  /*11c20*/  @!P0 BRA `(.L_x_2211) ;  /* 0x0000000000048947 */ /* 0x000fea0003800000 */
[----:B------:R-:W-:Y:S01]  /*11c30*/  BPT.TRAP 0x1 ;  /* 0x000000040000795c */ /* 0x000fe20000300000 */
.L_x_2211:
[----:B-1----:R-:W-:-:S04]  /*11c40*/  IMAD R5, R4, 0x8, R7 ;  /* 0x0000000804057824 */ /* 0x002fc800078e0207 */
[----:B------:R-:W1:Y:S02]  /*11c50*/  SYNCS.PHASECHK.TRANS64.TRYWAIT P1, [R5+URZ+0x38860], R2 ;  /* 0x03886002050075a7 */ /* 0x000e64000802017f */
[----:B-1----:R-:W-:Y:S05]  /*11c60*/  @!P1 BRA `(.L_x_2212) ;  /* 0x0000001400049947 */ /* 0x002fea0003800000 */
.L_x_2252:
[----:B------:R-:W-:Y:S05]  /*11c70*/  @!P0 BRA `(.L_x_2213) ;  /* 0x0000000000048947 */ /* 0x000fea0003800000 */
[----:B------:R-:W-:Y:S01]  /*11c80*/  BPT.TRAP 0x1 ;  /* 0x000000040000795c */ /* 0x000fe20000300000 */
.L_x_2213:
[----:B------:R-:W3:Y:S02]  /*11c90*/  SYNCS.PHASECHK.TRANS64.TRYWAIT P0, [R0+URZ+0x38880], R3 ;  /* 0x03888003000075a7 */ /* 0x000ee4000800017f */
[----:B---3--:R-:W-:Y:S05]  /*11ca0*/  @!P0 BRA `(.L_x_2214) ;  /* 0x0000001400088947 */ /* 0x008fea0003800000 */
.L_x_2215:
[----:B----4-:R4:W0:Y:S02]  /*11cb0*/  SYNCS.PHASECHK.TRANS64.TRYWAIT P0, [R5+URZ+0x38880], R2 ;  /* 0x03888002050075a7 */ /* 0x010824000800017f */
[----:B0-----:R-:W-:Y:S05]  /*11cc0*/  @!P0 NANOSLEEP.SYNCS 0x989680 ;  /* 0x009896800000895d */ /* 0x001fea0003900000 */
[----:B------:R-:W0:Y:S02]  /*11cd0*/  @!P0 SYNCS.PHASECHK.TRANS64 P0, [R5+URZ+0x38880], R2 ;  /* 0x03888002050085a7 */ /* 0x000e24000800007f */
[----:B0-----:R-:W-:Y:S05]  /*11ce0*/  @!P0 BRA `(.L_x_2215) ;  /* 0xfffffffc00f08947 */ /* 0x001fea000383ffff */
.L_x_2118:
[----:B------:R-:W-:Y:S05]  /*11cf0*/  BSYNC B6 ;  /* 0x0000000000067941 */ /* 0x000fea0003800000 */
.L_x_2115:
[----:B------:R-:W-:Y:S05]  /*11d00*/  EXIT ;  /* 0x000000000000794d */ /* 0x000fea0003800000 */
.L_x_2122:
[----:B-1----:R-:W-:-:S04]  /*11d10*/  IMAD.U32 R0, RZ, RZ, UR36 ;  /* 0x00000024ff007e24 */ /* 0x002fc8000f8e00ff */
[----:B------:R1:W2:Y:S03]  /*11d20*/  SYNCS.PHASECHK.TRANS64.TRYWAIT P0, [R0+URZ+0x38800], R3 ;  /* 0x03880003000075a7 */ /* 0x0002a6000800017f */
[----:B--2---:R-:W-:Y:S05]  /*11d30*/  @!P0 NANOSLEEP.SYNCS 0x989680 ;  /* 0x009896800000895d */ /* 0x004fea0003900000 */
[----:B------:R-:W2:Y:S02]  /*11d40*/  @!P0 SYNCS.PHASECHK.TRANS64 P0, [R0+URZ+0x38800], R3 ;  /* 0x03880003000085a7 */ /* 0x000ea4000800007f */
[----:B--2---:R-:W-:Y:S05]  /*11d50*/  @!P0 BRA `(.L_x_2122) ;  /* 0xfffffffc00ec8947 */ /* 0x004fea000383ffff */
[----:B------:R-:W-:Y:S05]  /*11d60*/  BRA `(.L_x_2216) ;  /* 0xfffffef800b47947 */ /* 0x000fea000383ffff */
.L_x_2126:
[----:B-1----:R-:W-:-:S04]  /*11d70*/  IMAD.U32 R0, RZ, RZ, UR36 ;  /* 0x00000024ff007e24 */ /* 0x002fc8000f8e00ff */
[----:B------:R1:W3:Y:S03]  /*11d80*/  SYNCS.PHASECHK.TRANS64.TRYWAIT P2, [R0+URZ+0x38830], R3 ;  /* 0x03883003000075a7 */ /* 0x0002e6000804017f */
[----:B---3--:R-:W-:Y:S05]  /*11d90*/  @!P2 NANOSLEEP.SYNCS 0x989680 ;  /* 0x009896800000a95d */ /* 0x008fea0003900000 */
[----:B------:R-:W3:Y:S02]  /*11da0*/  @!P2 SYNCS.PHASECHK.TRANS64 P2, [R0+URZ+0x38830], R3 ;  /* 0x038830030000a5a7 */ /* 0x000ee4000804007f */
[----:B---3--:R-:W-:Y:S05]  /*11db0*/  @!P2 BRA `(.L_x_2126) ;  /* 0xfffffffc00eca947 */ /* 0x008fea000383ffff */
[----:B------:R-:W-:Y:S05]  /*11dc0*/  BRA `(.L_x_2125) ;  /* 0xfffffef800d07947 */ /* 0x000fea000383ffff */
.L_x_2131:
[----:B-1----:R-:W-:-:S04]  /*11dd0*/  IMAD.U32 R15, RZ, RZ, UR7 ;  /* 0x00000007ff0f7e24 */ /* 0x002fc8000f8e00ff */
[----:B------:R1:W2:Y:S03]  /*11de0*/  SYNCS.PHASECHK.TRANS64.TRYWAIT P3, [R15+URZ+0x38830], R0 ;  /* 0x038830000f0075a7 */ /* 0x0002a6000806017f */
[----:B--2---:R-:W-:Y:S05]  /*11df0*/  @!P3 NANOSLEEP.SYNCS 0x989680 ;  /* 0x009896800000b95d */ /* 0x004fea0003900000 */
[----:B------:R-:W2:Y:S02]  /*11e00*/  @!P3 SYNCS.PHASECHK.TRANS64 P3, [R15+URZ+0x38830], R0 ;  /* 0x038830000f00b5a7 */ /* 0x000ea4000806007f */
[----:B--2---:R-:W-:Y:S05]  /*11e10*/  @!P3 BRA `(.L_x_2131) ;  /* 0xfffffffc00ecb947 */ /* 0x004fea000383ffff */
[----:B------:R-:W-:Y:S05]  /*11e20*/  BRA `(.L_x_2128) ;  /* 0xffffff2400c87947 */ /* 0x000fea000383ffff */
.L_x_2135:
[----:B-1----:R-:W-:-:S04]  /*11e30*/  IMAD.U32 R15, RZ, RZ, UR10 ;  /* 0x0000000aff0f7e24 */ /* 0x002fc8000f8e00ff */
[----:B------:R1:W2:Y:S03]  /*11e40*/  SYNCS.PHASECHK.TRANS64.TRYWAIT P3, [R15+URZ+0x38850], R0 ;  /* 0x038850000f0075a7 */ /* 0x0002a6000806017f */
[----:B--2---:R-:W-:Y:S05]  /*11e50*/  @!P3 NANOSLEEP.SYNCS 0x989680 ;  /* 0x009896800000b95d */ /* 0x004fea0003900000 */
[----:B------:R-:W2:Y:S02]  /*11e60*/  @!P3 SYNCS.PHASECHK.TRANS64 P3, [R15+URZ+0x38850], R0 ;  /* 0x038850000f00b5a7 */ /* 0x000ea4000806007f */
[----:B--2---:R-:W-:Y:S05]  /*11e70*/  @!P3 BRA `(.L_x_2135) ;  /* 0xfffffffc00ecb947 */ /* 0x004fea000383ffff */
[----:B------:R-:W-:Y:S05]  /*11e80*/  BRA `(.L_x_2132) ;  /* 0xffffff2800987947 */ /* 0x000fea000383ffff */
.L_x_2142:
[----:B-1----:R-:W-:-:S04]  /*11e90*/  IMAD.U32 R15, RZ, RZ, UR10 ;  /* 0x0000000aff0f7e24 */ /* 0x002fc8000f8e00ff */
[----:B------:R1:W2:Y:S03]  /*11ea0*/  SYNCS.PHASECHK.TRANS64.TRYWAIT P2, [R15+URZ+0x38830], R0 ;  /* 0x038830000f0075a7 */ /* 0x0002a6000804017f */
[----:B--2---:R-:W-:Y:S05]  /*11eb0*/  @!P2 NANOSLEEP.SYNCS 0x989680 ;  /* 0x009896800000a95d */ /* 0x004fea0003900000 */
[----:B------:R-:W2:Y:S02]  /*11ec0*/  @!P2 SYNCS.PHASECHK.TRANS64 P2, [R15+URZ+0x38830], R0 ;  /* 0x038830000f00a5a7 */ /* 0x000ea4000804007f */
[----:B--2---:R-:W-:Y:S05]  /*11ed0*/  @!P2 BRA `(.L_x_2142) ;  /* 0xfffffffc00eca947 */ /* 0x004fea000383ffff */
[----:B------:R-:W-:Y:S05]  /*11ee0*/  BRA `(.L_x_2139) ;  /* 0xffffff5000a87947 */ /* 0x000fea000383ffff */
.L_x_2146:
[----:B-1----:R-:W-:-:S04]  /*11ef0*/  IMAD.U32 R11, RZ, RZ, UR10 ;  /* 0x0000000aff0b7e24 */ /* 0x002fc8000f8e00ff */
[----:B------:R1:W2:Y:S03]  /*11f00*/  SYNCS.PHASECHK.TRANS64.TRYWAIT P2, [R11+URZ+0x38850], R0 ;  /* 0x038850000b0075a7 */ /* 0x0002a6000804017f */
[----:B--2---:R-:W-:Y:S05]  /*11f10*/  @!P2 NANOSLEEP.SYNCS 0x989680 ;  /* 0x009896800000a95d */ /* 0x004fea0003900000 */
[----:B------:R-:W2:Y:S02]  /*11f20*/  @!P2 SYNCS.PHASECHK.TRANS64 P2, [R11+URZ+0x38850], R0 ;  /* 0x038850000b00a5a7 */ /* 0x000ea4000804007f */
[----:B--2---:R-:W-:Y:S05]  /*11f30*/  @!P2 BRA `(.L_x_2146) ;  /* 0xfffffffc00eca947 */ /* 0x004fea000383ffff */
[----:B------:R-:W-:Y:S05]  /*11f40*/  BRA `(.L_x_2143) ;  /* 0xffffff5400687947 */ /* 0x000fea000383ffff */
.L_x_2152:
[----:B-1----:R-:W-:-:S04]  /*11f50*/  IMAD.U32 R6, RZ, RZ, UR7 ;  /* 0x00000007ff067e24 */ /* 0x002fc8000f8e00ff */
[----:B------:R1:W2:Y:S03]  /*11f60*/  SYNCS.PHASECHK.TRANS64.TRYWAIT P0, [R6+URZ+0x38850], R3 ;  /* 0x03885003060075a7 */ /* 0x0002a6000800017f */
[----:B--2---:R-:W-:Y:S05]  /*11f70*/  @!P0 NANOSLEEP.SYNCS 0x989680 ;  /* 0x009896800000895d */ /* 0x004fea0003900000 */
[----:B------:R-:W2:Y:S02]  /*11f80*/  @!P0 SYNCS.PHASECHK.TRANS64 P0, [R6+URZ+0x38850], R3 ;  /* 0x03885003060085a7 */ /* 0x000ea4000800007f */
[----:B--2---:R-:W-:Y:S05]  /*11f90*/  @!P0 BRA `(.L_x_2152) ;  /* 0xfffffffc00ec8947 */ /* 0x004fea000383ffff */
[----:B------:R-:W-:Y:S05]  /*11fa0*/  BRA `(.L_x_2151) ;  /* 0xffffff7000e87947 */ /* 0x000fea000383ffff */
.L_x_2165:
[----:B------:R-:W-:Y:S02]  /*11fb0*/  IMAD.MOV.U32 R13, RZ, RZ, R5 ;  /* 0x000000ffff0d7224 */ /* 0x000fe400078e0005 */
[----:B------:R-:W-:Y:S02]  /*11fc0*/  IMAD.MOV.U32 R12, RZ, RZ, RZ ;  /* 0x000000ffff0c7224 */ /* 0x000fe400078e00ff */
[----:B------:R-:W-:Y:S02]  /*11fd0*/  IMAD.MOV.U32 R11, RZ, RZ, 0x1f ;  /* 0x0000001fff0b7424 */ /* 0x000fe400078e00ff */
[----:B------:R-:W-:-:S07]  /*11fe0*/  IMAD.MOV.U32 R15, RZ, RZ, -0x1 ;  /* 0xffffffffff0f7424 */ /* 0x000fce00078e00ff */
[----:B-1----:R-:W-:Y:S05]  /*11ff0*/  WARPSYNC.COLLECTIVE R15, `(.L_x_2217) ;  /* 0x000000000f087348 */ /* 0x002fea0003c00000 */
[----:B------:R0:W2:Y:S02]  /*12000*/  SHFL.IDX P6, R14, R13, R12, R11 ;  /* 0x0000000c0d0e7389 */ /* 0x0000a400000c000b */
[----:B012---:R-:W-:Y:S01]  /*12010*/  ENDCOLLECTIVE ;  /* 0x000000000000791b */ /* 0x007fe20003800000 */
.L_x_2217:
[----:B------:R-:W-:Y:S05]  /*12020*/  BRA `(.L_x_2218) ;  /* 0xffffffc800dc7947 */ /* 0x000fea000383ffff */
.L_x_2167:
[----:B------:R-:W-:Y:S01]  /*12030*/  BSSY B0, `(.L_x_2219) ;  /* 0x0000006000007945 */ /* 0x000fe20003800000 */
[----:B------:R-:W-:-:S07]  /*12040*/  IMAD.MOV.U32 R15, RZ, RZ, -0x1 ;  /* 0xffffffffff0f7424 */ /* 0x000fce00078e00ff */
[----:B0-----:R-:W-:Y:S05]  /*12050*/  WARPSYNC.COLLECTIVE R15, `(.L_x_2220) ;  /* 0x000000000f0c7348 */ /* 0x001fea0003c00000 */
[----:B------:R-:W-:Y:S02]  /*12060*/  ELECT P6, UR62, PT ;  /* 0x00000000003e782f */ /* 0x000fe400038c0000 */
[----:B------:R-:W-:Y:S01]  /*12070*/  MOV R14, UR62 ;  /* 0x0000003e000e7c02 */ /* 0x000fe20008000f00 */
[----:B0-----:R-:W-:Y:S10]  /*12080*/  ENDCOLLECTIVE ;  /* 0x000000000000791b */ /* 0x001ff40003800000 */
.L_x_2220:
[----:B------:R-:W-:Y:S05]  /*12090*/  BSYNC B0 ;  /* 0x0000000000007941 */ /* 0x000fea0003800000 */
.L_x_2219:
[----:B------:R-:W-:Y:S05]  /*120a0*/  BRA `(.L_x_2221) ;  /* 0xffffffc800e07947 */ /* 0x000fea000383ffff */
.L_x_2169:
[----:B-1----:R-:W-:-:S04]  /*120b0*/  IMAD.U32 R3, RZ, RZ, UR38 ;  /* 0x00000026ff037e24 */ /* 0x002fc8000f8e00ff */
[----:B------:R1:W2:Y:S03]  /*120c0*/  SYNCS.PHASECHK.TRANS64.TRYWAIT P0, [R3+URZ+0x38880], R2 ;  /* 0x03888002030075a7 */ /* 0x0002a6000800017f */
[----:B--2---:R-:W-:Y:S05]  /*120d0*/  @!P0 NANOSLEEP.SYNCS 0x989680 ;  /* 0x009896800000895d */ /* 0x004fea0003900000 */
[----:B------:R-:W2:Y:S02]  /*120e0*/  @!P0 SYNCS.PHASECHK.TRANS64 P0, [R3+URZ+0x38880], R2 ;  /* 0x03888002030085a7 */ /* 0x000ea4000800007f */
[----:B--2---:R-:W-:Y:S05]  /*120f0*/  @!P0 BRA `(.L_x_2169) ;  /* 0xfffffffc00ec8947 */ /* 0x004fea000383ffff */
[----:B------:R-:W-:Y:S05]  /*12100*/  BRA `(.L_x_2222) ;  /* 0xffffffcc002c7947 */ /* 0x000fea000383ffff */
.L_x_2171:
[----:B-1----:R-:W-:-:S04]  /*12110*/  IMAD.U32 R3, RZ, RZ, UR38 ;  /* 0x00000026ff037e24 */ /* 0x002fc8000f8e00ff */
[----:B------:R1:W2:Y:S03]  /*12120*/  SYNCS.PHASECHK.TRANS64.TRYWAIT P0, [R3+URZ+0x38840], R2 ;  /* 0x03884002030075a7 */ /* 0x0002a6000800017f */
[----:B--2---:R-:W-:Y:S05]  /*12130*/  @!P0 NANOSLEEP.SYNCS 0x989680 ;  /* 0x009896800000895d */ /* 0x004fea0003900000 */
[----:B------:R-:W2:Y:S02]  /*12140*/  @!P0 SYNCS.PHASECHK.TRANS64 P0, [R3+URZ+0x38840], R2 ;  /* 0x03884002030085a7 */ /* 0x000ea4000800007f */
[----:B--2---:R-:W-:Y:S05]  /*12150*/  @!P0 BRA `(.L_x_2171) ;  /* 0xfffffffc00ec8947 */ /* 0x004fea000383ffff */
[----:B------:R-:W-:Y:S05]  /*12160*/  BRA `(.L_x_2223) ;  /* 0xffffffcc00847947 */ /* 0x000fea000383ffff */
.L_x_2174:
[----:B------:R-:W-:Y:S01]  /*12170*/  IMAD.MOV.U32 R13, RZ, RZ, R2 ;  /* 0x000000ffff0d7224 */ /* 0x000fe200078e0002 */
[----:B------:R-:W-:Y:S01]  /*12180*/  LEA.HI R5, R9, UR39, RZ, 0x1d ;  /* 0x0000002709057c11 */ /* 0x000fe2000f8fe8ff */
[----:B------:R-:W-:Y:S02]  /*12190*/  IMAD.MOV.U32 R12, RZ, RZ, RZ ;  /* 0x000000ffff0c7224 */ /* 0x000fe400078e00ff */
[----:B------:R-:W-:Y:S02]  /*121a0*/  IMAD.MOV.U32 R11, RZ, RZ, 0x181f ;  /* 0x0000181fff0b7424 */ /* 0x000fe400078e00ff */
[----:B------:R-:W-:-:S07]  /*121b0*/  IMAD.MOV.U32 R15, RZ, RZ, -0x1 ;  /* 0xffffffffff0f7424 */ /* 0x000fce00078e00ff */
[----:B------:R-:W-:Y:S05]  /*121c0*/  WARPSYNC.COLLECTIVE R15, `(.L_x_2224) ;  /* 0x000000000f087348 */ /* 0x000fea0003c00000 */
[----:B------:R0:W1:Y:S02]  /*121d0*/  SHFL.IDX P6, R14, R13, R12, R11 ;  /* 0x0000000c0d0e7389 */ /* 0x00006400000c000b */
[----:B01----:R-:W-:Y:S01]  /*121e0*/  ENDCOLLECTIVE ;  /* 0x000000000000791b */ /* 0x003fe20003800000 */
.L_x_2224:
[----:B------:R-:W-:Y:S02]  /*121f0*/  IMAD.MOV.U32 R13, RZ, RZ, R0 ;  /* 0x000000ffff0d7224 */ /* 0x000fe400078e0000 */
[----:B------:R-:W-:-:S07]  /*12200*/  IMAD.MOV.U32 R6, RZ, RZ, R14 ;  /* 0x000000ffff067224 */ /* 0x000fce00078e000e */
[----:B------:R-:W-:Y:S05]  /*12210*/  WARPSYNC.COLLECTIVE R15, `(.L_x_2225) ;  /* 0x000000000f087348 */ /* 0x000fea0003c00000 */
[----:B------:R0:W1:Y:S02]  /*12220*/  SHFL.IDX P6, R14, R13, R12, R11 ;  /* 0x0000000c0d0e7389 */ /* 0x00006400000c000b */
[----:B01----:R-:W-:Y:S01]  /*12230*/  ENDCOLLECTIVE ;  /* 0x000000000000791b */ /* 0x003fe20003800000 */
.L_x_2225:
        /* <DEDUP_REMOVED lines=10> */
.L_x_2226:
        /* <DEDUP_REMOVED lines=10> */
[----:B------:R0:W-:Y:S02]  /*12380*/  @!P2 LDGSTS.E.BYPASS.LTC128B.128 [R8+0x24400], desc[UR40][R6.64+0x80], !P0 ;  /* 0x244000800608afae */ /* 0x0001e4000c101d68 */
[----:B0-----:R-:W-:-:S05]  /*12390*/  VIADD R6, R5, 0x10 ;  /* 0x0000001005067836 */ /* 0x001fca0000000000 */
[----:B------:R-:W-:Y:S01]  /*123a0*/  ISETP.GE.AND P2, PT, R6, R3, PT ;  /* 0x000000030600720c */ /* 0x000fe20003f46270 */
[----:B------:R-:W-:-:S12]  /*123b0*/  IMAD.MOV.U32 R6, RZ, RZ, R14 ;  /* 0x000000ffff067224 */ /* 0x000fd800078e000e */
[----:B------:R-:W-:Y:S05]  /*123c0*/  WARPSYNC.COLLECTIVE R15, `(.L_x_2227) ;  /* 0x000000000f087348 */ /* 0x000fea0003c00000 */
[----:B------:R0:W1:Y:S02]  /*123d0*/  SHFL.IDX P6, R14, R13, R12, R11 ;  /* 0x0000000c0d0e7389 */ /* 0x00006400000c000b */
[----:B01----:R-:W-:Y:S01]  /*123e0*/  ENDCOLLECTIVE ;  /* 0x000000000000791b */ /* 0x003fe20003800000 */
.L_x_2227:
[----:B------:R-:W-:Y:S02]  /*123f0*/  @!P2 VIADD R8, R4, UR38 ;  /* 0x000000260408ac36 */ /* 0x000fe40008000000 */
[----:B------:R-:W-:Y:S02]  /*12400*/  IMAD.MOV.U32 R13, RZ, RZ, R2 ;  /* 0x000000ffff0d7224 */ /* 0x000fe400078e0002 */
[----:B------:R-:W-:Y:S02]  /*12410*/  IMAD.MOV.U32 R12, RZ, RZ, 0x2 ;  /* 0x00000002ff0c7424 */ /* 0x000fe400078e00ff */
[----:B------:R-:W-:-:S07]  /*12420*/  IMAD.MOV.U32 R7, RZ, RZ, R14 ;  /* 0x000000ffff077224 */ /* 0x000fce00078e000e */
[----:B------:R-:W-:Y:S05]  /*12430*/  WARPSYNC.COLLECTIVE R15, `(.L_x_2228) ;  /* 0x000000000f087348 */ /* 0x000fea0003c00000 */
[----:B------:R0:W1:Y:S02]  /*12440*/  SHFL.IDX P6, R14, R13, R12, R11 ;  /* 0x0000000c0d0e7389 */ /* 0x00006400000c000b */
[----:B01----:R-:W-:Y:S01]  /*12450*/  ENDCOLLECTIVE ;  /* 0x000000000000791b */ /* 0x003fe20003800000 */
.L_x_2228:
        /* <DEDUP_REMOVED lines=17> */
.L_x_2229:
[----:B------:R-:W-:Y:S02]  /*12570*/  @!P2 VIADD R8, R4, UR38 ;  /* 0x000000260408ac36 */ /* 0x000fe40008000000 */
[----:B------:R-:W-:Y:S02]  /*12580*/  IMAD.MOV.U32 R13, RZ, RZ, R2 ;  /* 0x000000ffff0d7224 */ /* 0x000fe400078e0002 */
[----:B------:R-:W-:Y:S02]  /*12590*/  IMAD.MOV.U32 R12, RZ, RZ, 0x3 ;  /* 0x00000003ff0c7424 */ /* 0x000fe400078e00ff */
[----:B------:R-:W-:-:S07]  /*125a0*/  IMAD.MOV.U32 R7, RZ, RZ, R14 ;  /* 0x000000ffff077224 */ /* 0x000fce00078e000e */
[----:B------:R-:W-:Y:S05]  /*125b0*/  WARPSYNC.COLLECTIVE R15, `(.L_x_2230) ;  /* 0x000000000f087348 */ /* 0x000fea0003c00000 */
[----:B------:R0:W1:Y:S02]  /*125c0*/  SHFL.IDX P6, R14, R13, R12, R11 ;  /* 0x0000000c0d0e7389 */ /* 0x00006400000c000b */
[----:B01----:R-:W-:Y:S01]  /*125d0*/  ENDCOLLECTIVE ;  /* 0x000000000000791b */ /* 0x003fe20003800000 */
.L_x_2230:
        /* <DEDUP_REMOVED lines=17> */
.L_x_2231:
[----:B------:R-:W-:Y:S02]  /*126f0*/  @!P2 VIADD R8, R4, UR38 ;  /* 0x000000260408ac36 */ /* 0x000fe40008000000 */
[----:B------:R-:W-:Y:S02]  /*12700*/  IMAD.MOV.U32 R13, RZ, RZ, R2 ;  /* 0x000000ffff0d7224 */ /* 0x000fe400078e0002 */
[----:B------:R-:W-:Y:S02]  /*12710*/  IMAD.MOV.U32 R12, RZ, RZ, 0x4 ;  /* 0x00000004ff0c7424 */ /* 0x000fe400078e00ff */
[----:B------:R-:W-:-:S07]  /*12720*/  IMAD.MOV.U32 R7, RZ, RZ, R14 ;  /* 0x000000ffff077224 */ /* 0x000fce00078e000e */
[----:B------:R-:W-:Y:S05]  /*12730*/  WARPSYNC.COLLECTIVE R15, `(.L_x_2232) ;  /* 0x000000000f087348 */ /* 0x000fea0003c00000 */
[----:B------:R0:W1:Y:S02]  /*12740*/  SHFL.IDX P6, R14, R13, R12, R11 ;  /* 0x0000000c0d0e7389 */ /* 0x00006400000c000b */
[----:B01----:R-:W-:Y:S01]  /*12750*/  ENDCOLLECTIVE ;  /* 0x000000000000791b */ /* 0x003fe20003800000 */
.L_x_2232:
        /* <DEDUP_REMOVED lines=17> */
.L_x_2233:
[----:B------:R-:W-:Y:S02]  /*12870*/  @!P2 VIADD R8, R4, UR38 ;  /* 0x000000260408ac36 */ /* 0x000fe40008000000 */
[----:B------:R-:W-:Y:S02]  /*12880*/  IMAD.MOV.U32 R13, RZ, RZ, R2 ;  /* 0x000000ffff0d7224 */ /* 0x000fe400078e0002 */
[----:B------:R-:W-:Y:S02]  /*12890*/  IMAD.MOV.U32 R12, RZ, RZ, 0x5 ;  /* 0x00000005ff0c7424 */ /* 0x000fe400078e00ff */
[----:B------:R-:W-:-:S07]  /*128a0*/  IMAD.MOV.U32 R7, RZ, RZ, R14 ;  /* 0x000000ffff077224 */ /* 0x000fce00078e000e */
[----:B------:R-:W-:Y:S05]  /*128b0*/  WARPSYNC.COLLECTIVE R15, `(.L_x_2234) ;  /* 0x000000000f087348 */ /* 0x000fea0003c00000 */
[----:B------:R0:W1:Y:S02]  /*128c0*/  SHFL.IDX P6, R14, R13, R12, R11 ;  /* 0x0000000c0d0e7389 */ /* 0x00006400000c000b */
[----:B01----:R-:W-:Y:S01]  /*128d0*/  ENDCOLLECTIVE ;  /* 0x000000000000791b */ /* 0x003fe20003800000 */
.L_x_2234:
        /* <DEDUP_REMOVED lines=17> */
.L_x_2235:
[----:B------:R-:W-:Y:S02]  /*129f0*/  @!P2 VIADD R8, R4, UR38 ;  /* 0x000000260408ac36 */ /* 0x000fe40008000000 */
[----:B------:R-:W-:Y:S02]  /*12a00*/  IMAD.MOV.U32 R13, RZ, RZ, R2 ;  /* 0x000000ffff0d7224 */ /* 0x000fe400078e0002 */
[----:B------:R-:W-:Y:S02]  /*12a10*/  IMAD.MOV.U32 R12, RZ, RZ, 0x6 ;  /* 0x00000006ff0c7424 */ /* 0x000fe400078e00ff */
[----:B------:R-:W-:-:S07]  /*12a20*/  IMAD.MOV.U32 R7, RZ, RZ, R14 ;  /* 0x000000ffff077224 */ /* 0x000fce00078e000e */
[----:B------:R-:W-:Y:S05]  /*12a30*/  WARPSYNC.COLLECTIVE R15, `(.L_x_2236) ;  /* 0x000000000f087348 */ /* 0x000fea0003c00000 */
[----:B------:R0:W1:Y:S02]  /*12a40*/  SHFL.IDX P6, R14, R13, R12, R11 ;  /* 0x0000000c0d0e7389 */ /* 0x00006400000c000b */
[----:B01----:R-:W-:Y:S01]  /*12a50*/  ENDCOLLECTIVE ;  /* 0x000000000000791b */ /* 0x003fe20003800000 */
.L_x_2236:
        /* <DEDUP_REMOVED lines=15> */
.L_x_2237:
        /* <DEDUP_REMOVED lines=9> */
.L_x_2238:
        /* <DEDUP_REMOVED lines=15> */
.L_x_2239:
[----:B------:R-:W-:Y:S05]  /*12cd0*/  BRA `(.L_x_2240) ;  /* 0xffffffcc00a87947 */ /* 0x000fea000383ffff */
.L_x_2177:
[----:B--2---:R-:W-:-:S04]  /*12ce0*/  IMAD.U32 R3, RZ, RZ, UR38 ;  /* 0x00000026ff037e24 */ /* 0x004fc8000f8e00ff */
[----:B------:R2:W3:Y:S03]  /*12cf0*/  SYNCS.PHASECHK.TRANS64.TRYWAIT P0, [R3+URZ+0x38820], R0 ;  /* 0x03882000030075a7 */ /* 0x0004e6000800017f */
[----:B---3--:R-:W-:Y:S05]  /*12d00*/  @!P0 NANOSLEEP.SYNCS 0x989680 ;  /* 0x009896800000895d */ /* 0x008fea0003900000 */
[----:B------:R-:W3:Y:S02]  /*12d10*/  @!P0 SYNCS.PHASECHK.TRANS64 P0, [R3+URZ+0x38820], R0 ;  /* 0x03882000030085a7 */ /* 0x000ee4000800007f */
[----:B---3--:R-:W-:Y:S05]  /*12d20*/  @!P0 BRA `(.L_x_2177) ;  /* 0xfffffffc00ec8947 */ /* 0x008fea000383ffff */
[----:B------:R-:W-:Y:S05]  /*12d30*/  BRA `(.L_x_2241) ;  /* 0xffffffcc00f47947 */ /* 0x000fea000383ffff */
.L_x_2182:
[----:B0-----:R0:W1:Y:S02]  /*12d40*/  SYNCS.PHASECHK.TRANS64.TRYWAIT P0, [R4+URZ+0x38880], R3 ;  /* 0x03888003040075a7 */ /* 0x001064000800017f */
[----:B-1----:R-:W-:Y:S05]  /*12d50*/  @!P0 NANOSLEEP.SYNCS 0x989680 ;  /* 0x009896800000895d */ /* 0x002fea0003900000 */
[----:B------:R-:W1:Y:S02]  /*12d60*/  @!P0 SYNCS.PHASECHK.TRANS64 P0, [R4+URZ+0x38880], R3 ;  /* 0x03888003040085a7 */ /* 0x000e64000800007f */
[----:B-1----:R-:W-:Y:S05]  /*12d70*/  @!P0 BRA `(.L_x_2182) ;  /* 0xfffffffc00f08947 */ /* 0x002fea000383ffff */
[----:B------:R-:W-:Y:S05]  /*12d80*/  BRA `(.L_x_2242) ;  /* 0xffffffd000a47947 */ /* 0x000fea000383ffff */
.L_x_2187:
[----:B-1----:R1:W2:Y:S02]  /*12d90*/  SYNCS.PHASECHK.TRANS64.TRYWAIT P0, [R4+URZ+0x38840], R3 ;  /* 0x03884003040075a7 */ /* 0x0022a4000800017f */
[----:B--2---:R-:W-:Y:S05]  /*12da0*/  @!P0 NANOSLEEP.SYNCS 0x989680 ;  /* 0x009896800000895d */ /* 0x004fea0003900000 */
[----:B------:R-:W2:Y:S02]  /*12db0*/  @!P0 SYNCS.PHASECHK.TRANS64 P0, [R4+URZ+0x38840], R3 ;  /* 0x03884003040085a7 */ /* 0x000ea4000800007f */
[----:B--2---:R-:W-:Y:S05]  /*12dc0*/  @!P0 BRA `(.L_x_2187) ;  /* 0xfffffffc00f08947 */ /* 0x004fea000383ffff */
[----:B------:R-:W-:Y:S05]  /*12dd0*/  BRA `(.L_x_2243) ;  /* 0xffffffd400507947 */ /* 0x000fea000383ffff */
.L_x_2193:
[----:B0-----:R0:W1:Y:S02]  /*12de0*/  SYNCS.PHASECHK.TRANS64.TRYWAIT P0, [R19+URZ+0x38870], R2 ;  /* 0x03887002130075a7 */ /* 0x001064000800017f */
[----:B-1----:R-:W-:Y:S05]  /*12df0*/  @!P0 NANOSLEEP.SYNCS 0x989680 ;  /* 0x009896800000895d */ /* 0x002fea0003900000 */
[----:B------:R-:W1:Y:S02]  /*12e00*/  @!P0 SYNCS.PHASECHK.TRANS64 P0, [R19+URZ+0x38870], R2 ;  /* 0x03887002130085a7 */ /* 0x000e64000800007f */
[----:B-1----:R-:W-:Y:S05]  /*12e10*/  @!P0 BRA `(.L_x_2193) ;  /* 0xfffffffc00f08947 */ /* 0x002fea000383ffff */
[----:B------:R-:W-:Y:S05]  /*12e20*/  BRA `(.L_x_2244) ;  /* 0xffffffd8001c7947 */ /* 0x000fea000383ffff */
.L_x_2195:
[----:B-1----:R1:W2:Y:S02]  /*12e30*/  SYNCS.PHASECHK.TRANS64.TRYWAIT P0, [R19+URZ+0x38860], R0 ;  /* 0x03886000130075a7 */ /* 0x0022a4000800017f */
[----:B--2---:R-:W-:Y:S05]  /*12e40*/  @!P0 NANOSLEEP.SYNCS 0x989680 ;  /* 0x009896800000895d */ /* 0x004fea0003900000 */
[----:B------:R-:W2:Y:S02]  /*12e50*/  @!P0 SYNCS.PHASECHK.TRANS64 P0, [R19+URZ+0x38860], R0 ;  /* 0x03886000130085a7 */ /* 0x000ea4000800007f */
[----:B--2---:R-:W-:Y:S05]  /*12e60*/  @!P0 BRA `(.L_x_2195) ;  /* 0xfffffffc00f08947 */ /* 0x004fea000383ffff */
[----:B------:R-:W-:Y:S05]  /*12e70*/  BRA `(.L_x_2245) ;  /* 0xffffffd800207947 */ /* 0x000fea000383ffff */
.L_x_2201:
[----:B0-----:R-:W2:Y:S02]  /*12e80*/  LDL R2, [R1+0xc] ;  /* 0x00000c0001027983 */ /* 0x001ea40000100800 */
[----:B--2---:R0:W2:Y:S02]  /*12e90*/  SYNCS.PHASECHK.TRANS64.TRYWAIT P0, [R2+URZ+0x38870], R0 ;  /* 0x03887000020075a7 */ /* 0x0040a4000800017f */
[----:B--2---:R-:W-:Y:S05]  /*12ea0*/  @!P0 NANOSLEEP.SYNCS 0x989680 ;  /* 0x009896800000895d */ /* 0x004fea0003900000 */
[----:B------:R-:W2:Y:S02]  /*12eb0*/  @!P0 SYNCS.PHASECHK.TRANS64 P0, [R2+URZ+0x38870], R0 ;  /* 0x03887000020085a7 */ /* 0x000ea4000800007f */
[----:B--2---:R-:W-:Y:S05]  /*12ec0*/  @!P0 BRA `(.L_x_2201) ;  /* 0xfffffffc00ec8947 */ /* 0x004fea000383ffff */
[----:B------:R-:W-:Y:S05]  /*12ed0*/  BRA `(.L_x_2246) ;  /* 0xffffffe000747947 */ /* 0x000fea000383ffff */
.L_x_2203:
[----:B0-----:R-:W2:Y:S02]  /*12ee0*/  LDL R2, [R1+0xc] ;  /* 0x00000c0001027983 */ /* 0x001ea40000100800 */
[----:B--2---:R0:W2:Y:S02]  /*12ef0*/  SYNCS.PHASECHK.TRANS64.TRYWAIT P0, [R2+URZ+0x38860], R0 ;  /* 0x03886000020075a7 */ /* 0x0040a4000800017f */
[----:B--2---:R-:W-:Y:S05]  /*12f00*/  @!P0 NANOSLEEP.SYNCS 0x989680 ;  /* 0x009896800000895d */ /* 0x004fea0003900000 */
[----:B------:R-:W2:Y:S02]  /*12f10*/  @!P0 SYNCS.PHASECHK.TRANS64 P0, [R2+URZ+0x38860], R0 ;  /* 0x03886000020085a7 */ /* 0x000ea4000800007f */
[----:B--2---:R-:W-:Y:S05]  /*12f20*/  @!P0 BRA `(.L_x_2203) ;  /* 0xfffffffc00ec8947 */ /* 0x004fea000383ffff */
[----:B------:R-:W-:Y:S05]  /*12f30*/  BRA `(.L_x_2247) ;  /* 0xffffffe000787947 */ /* 0x000fea000383ffff */
.L_x_2205:
[----:B0-----:R0:W1:Y:S02]  /*12f40*/  SYNCS.PHASECHK.TRANS64.TRYWAIT P0, [R7+URZ+0x38820], R2 ;  /* 0x03882002070075a7 */ /* 0x001064000800017f */
[----:B-1----:R-:W-:Y:S05]  /*12f50*/  @!P0 NANOSLEEP.SYNCS 0x989680 ;  /* 0x009896800000895d */ /* 0x002fea0003900000 */
[----:B------:R-:W1:Y:S02]  /*12f60*/  @!P0 SYNCS.PHASECHK.TRANS64 P0, [R7+URZ+0x38820], R2 ;  /* 0x03882002070085a7 */ /* 0x000e64000800007f */
[----:B-1----:R-:W-:Y:S05]  /*12f70*/  @!P0 BRA `(.L_x_2205) ;  /* 0xfffffffc00f08947 */ /* 0x002fea000383ffff */
[----:B------:R-:W-:Y:S05]  /*12f80*/  BRA `(.L_x_2248) ;  /* 0xffffffe800a47947 */ /* 0x000fea000383ffff */
.L_x_2207:
[----:B0-----:R0:W1:Y:S02]  /*12f90*/  SYNCS.PHASECHK.TRANS64.TRYWAIT P1, [R6+URZ], R3 ;  /* 0x00000003060075a7 */ /* 0x001064000802017f */
[----:B-1----:R-:W-:Y:S05]  /*12fa0*/  @!P1 NANOSLEEP.SYNCS 0x989680 ;  /* 0x009896800000995d */ /* 0x002fea0003900000 */
[----:B------:R-:W1:Y:S02]  /*12fb0*/  @!P1 SYNCS.PHASECHK.TRANS64 P1, [R6+URZ], R3 ;  /* 0x00000003060095a7 */ /* 0x000e64000802007f */
[----:B-1----:R-:W-:Y:S05]  /*12fc0*/  @!P1 BRA `(.L_x_2207) ;  /* 0xfffffffc00f09947 */ /* 0x002fea000383ffff */
[----:B------:R-:W-:Y:S05]  /*12fd0*/  BRA `(.L_x_2249) ;  /* 0xffffffe800f47947 */ /* 0x000fea000383ffff */
.L_x_2208:
[----:B-1----:R1:W2:Y:S02]  /*12fe0*/  SYNCS.PHASECHK.TRANS64.TRYWAIT P1, [R5+URZ], R2 ;  /* 0x00000002050075a7 */ /* 0x0022a4000802017f */
[----:B--2---:R-:W-:Y:S05]  /*12ff0*/  @!P1 NANOSLEEP.SYNCS 0x989680 ;  /* 0x009896800000995d */ /* 0x004fea0003900000 */
[----:B------:R-:W2:Y:S02]  /*13000*/  @!P1 SYNCS.PHASECHK.TRANS64 P1, [R5+URZ], R2 ;  /* 0x00000002050095a7 */ /* 0x000ea4000802007f */
[----:B--2---:R-:W-:Y:S05]  /*13010*/  @!P1 BRA `(.L_x_2208) ;  /* 0xfffffffc00f09947 */ /* 0x004fea000383ffff */
[----:B------:R-:W-:Y:S05]  /*13020*/  BRA `(.L_x_2250) ;  /* 0xffffffe800e87947 */ /* 0x000fea000383ffff */
.L_x_2210:
[----:B--2---:R2:W3:Y:S02]  /*13030*/  SYNCS.PHASECHK.TRANS64.TRYWAIT P1, [R0+URZ+0x38860], R3 ;  /* 0x03886003000075a7 */ /* 0x0044e4000802017f */
[----:B---3--:R-:W-:Y:S05]  /*13040*/  @!P1 NANOSLEEP.SYNCS 0x989680 ;  /* 0x009896800000995d */ /* 0x008fea0003900000 */
[----:B------:R-:W3:Y:S02]  /*13050*/  @!P1 SYNCS.PHASECHK.TRANS64 P1, [R0+URZ+0x38860], R3 ;  /* 0x03886003000095a7 */ /* 0x000ee4000802007f */
[----:B---3--:R-:W-:Y:S05]  /*13060*/  @!P1 BRA `(.L_x_2210) ;  /* 0xfffffffc00f09947 */ /* 0x008fea000383ffff */
[----:B------:R-:W-:Y:S05]  /*13070*/  BRA `(.L_x_2251) ;  /* 0xffffffe800e87947 */ /* 0x000fea000383ffff */
.L_x_2212:
[----:B-1----:R1:W3:Y:S02]  /*13080*/  SYNCS.PHASECHK.TRANS64.TRYWAIT P1, [R5+URZ+0x38860], R2 ;  /* 0x03886002050075a7 */ /* 0x0022e4000802017f */
[----:B---3--:R-:W-:Y:S05]  /*13090*/  @!P1 NANOSLEEP.SYNCS 0x989680 ;  /* 0x009896800000995d */ /* 0x008fea0003900000 */
[----:B------:R-:W3:Y:S02]  /*130a0*/  @!P1 SYNCS.PHASECHK.TRANS64 P1, [R5+URZ+0x38860], R2 ;  /* 0x03886002050095a7 */ /* 0x000ee4000802007f */
[----:B---3--:R-:W-:Y:S05]  /*130b0*/  @!P1 BRA `(.L_x_2212) ;  /* 0xfffffffc00f09947 */ /* 0x008fea000383ffff */
[----:B------:R-:W-:Y:S05]  /*130c0*/  BRA `(.L_x_2252) ;  /* 0xffffffe800e87947 */ /* 0x000fea000383ffff */
.L_x_2214:
[----:B---3--:R3:W4:Y:S02]  /*130d0*/  SYNCS.PHASECHK.TRANS64.TRYWAIT P0, [R0+URZ+0x38880], R3 ;  /* 0x03888003000075a7 */ /* 0x008724000800017f */
[----:B----4-:R-:W-:Y:S05]  /*130e0*/  @!P0 NANOSLEEP.SYNCS 0x989680 ;  /* 0x009896800000895d */ /* 0x010fea0003900000 */
[----:B------:R-:W4:Y:S02]  /*130f0*/  @!P0 SYNCS.PHASECHK.TRANS64 P0, [R0+URZ+0x38880], R3 ;  /* 0x03888003000085a7 */ /* 0x000f24000800007f */
[----:B----4-:R-:W-:Y:S05]  /*13100*/  @!P0 BRA `(.L_x_2214) ;  /* 0xfffffffc00f08947 */ /* 0x010fea000383ffff */
[----:B------:R-:W-:Y:S05]  /*13110*/  BRA `(.L_x_2215) ;  /* 0xffffffe800e47947 */ /* 0x000fea000383ffff */
.L_x_2253:
        /* <DEDUP_REMOVED lines=14> */
.L_x_3140:


//--------------------- .text._ZN7cutlass13device_kernelIN5flash11enable_sm90INS1_16FlashAttnFwdSm90INS1_25CollectiveMainloopFwdSm90ILi2EN4cute5tupleIJNS5_1CILi1EEES8_S8_EEENS6_IJNS7_ILi128EEESA_NS7_ILi256EEEEEELi256ENS_12float_e4m3_tEfNS_4arch4Sm90ELb1ELb0ELb0ELb1ELb0ELb0ELb0ELb1ELb1ELb1ELb1ELb0EEENS1_21CollectiveEpilogueFwdINS6_IJSA_SB_SA_EEES9_NS_10bfloat16_tESF_Li256ELb1ELb1ELb1ELb1EEENS1_36VarlenDynamicPersistentTileSchedulerILi128ELi128ELi256ELi128ELb1ELb1ELb1ELb1ELb1ELb1EEEEEEEEEvNT_6ParamsE --------------------------
	.section	.text._ZN7cutlass13device_kernelIN5flash11enable_sm90INS1_16FlashAttnFwdSm90INS1_25CollectiveMainloopFwdSm90ILi2EN4cute5tupleIJNS5_1CILi1EEES8_S8_EEENS6_IJNS7_ILi128EEESA_NS7_ILi256EEEEEELi256ENS_12float_e4m3_tEfNS_4arch4Sm90ELb1ELb0ELb0ELb1ELb0ELb0ELb0ELb1ELb1ELb1ELb1ELb0EEENS1_21CollectiveEpilogueFwdINS6_IJSA_SB_SA_EEES9_NS_10bfloat16_tESF_Li256ELb1ELb1ELb1ELb1EEENS1_36VarlenDynamicPersistentTileSchedulerILi128ELi128ELi256ELi128ELb1ELb1ELb1ELb1ELb1ELb1EEEEEEEEEvNT_6ParamsE,"ax",@progbits
	.align	128
.text._ZN7cutlass13device_kernelIN5flash11enable_sm90INS1_16FlashAttnFwdSm90INS1_25CollectiveMainloopFwdSm90ILi2EN4cute5tupleIJNS5_1CILi1EEES8_S8_EEENS6_IJNS7_ILi128EEESA_NS7_ILi256EEEEEELi256ENS_12float_e4m3_tEfNS_4arch4Sm90ELb1ELb0ELb0ELb1ELb0ELb0ELb0ELb1ELb1ELb1ELb1ELb0EEENS1_21CollectiveEpilogueFwdINS6_IJSA_SB_SA_EEES9_NS_10bfloat16_tESF_Li256ELb1ELb1ELb1ELb1EEENS1_36VarlenDynamicPersistentTileSchedulerILi128ELi128ELi256ELi128ELb1ELb1ELb1ELb1ELb1ELb1EEEEEEEEEvNT_6ParamsE:
        .type           _ZN7cutlass13device_kernelIN5flash11enable_sm90INS1_16FlashAttnFwdSm90INS1_25CollectiveMainloopFwdSm90ILi2EN4cute5tupleIJNS5_1CILi1EEES8_S8_EEENS6_IJNS7_ILi128EEESA_NS7_ILi256EEEEEELi256ENS_12float_e4m3_tEfNS_4arch4Sm90ELb1ELb0ELb0ELb1ELb0ELb0ELb0ELb1ELb1ELb1ELb1ELb0EEENS1_21CollectiveEpilogueFwdINS6_IJSA_SB_SA_EEES9_NS_10bfloat16_tESF_Li256ELb1ELb1ELb1ELb1EEENS1_36VarlenDynamicPersistentTileSchedulerILi128ELi128ELi256ELi128ELb1ELb1ELb1ELb1ELb1ELb1EEEEEEEEEvNT_6ParamsE,@function
        .size           _ZN7cutlass13device_kernelIN5flash11enable_sm90INS1_16FlashAttnFwdSm90INS1_25CollectiveMainloopFwdSm90ILi2EN4cute5tupleIJNS5_1CILi1EEES8_S8_EEENS6_IJNS7_ILi128EEESA_NS7_ILi256EEEEEELi256ENS_12float_e4m3_tEfNS_4arch4Sm90ELb1ELb0ELb0ELb1ELb0ELb0ELb0ELb1ELb1ELb1ELb1ELb0EEENS1_21CollectiveEpilogueFwdINS6_IJSA_SB_SA_EEES9_NS_10bfloat16_tESF_Li256ELb1ELb1ELb1ELb1EEENS1_36VarlenDynamicPersistentTileSchedulerILi128ELi128ELi256ELi128ELb1ELb1ELb1ELb1ELb1ELb1EEEEEEEEEvNT_6ParamsE,(.L_x_3141 - _ZN7cutlass13device_kernelIN5flash11enable_sm90INS1_16FlashAttnFwdSm90INS1_25CollectiveMainloopFwdSm90ILi2EN4cute5tupleIJNS5_1CILi1EEES8_S8_EEENS6_IJNS7_ILi128EEESA_NS7_ILi256EEEEEELi256ENS_12float_e4m3_tEfNS_4arch4Sm90ELb1ELb0ELb0ELb1ELb0ELb0ELb0ELb1ELb1ELb1ELb1ELb0EEENS1_21CollectiveEpilogueFwdINS6_IJSA_SB_SA_EEES9_NS_10bfloat16_tESF_Li256ELb1ELb1ELb1ELb1EEENS1_36VarlenDynamicPersistentTileSchedulerILi128ELi128ELi256ELi128ELb1ELb1ELb1ELb1ELb1ELb1EEEEEEEEEvNT_6ParamsE)
        .other          _ZN7cutlass13device_kernelIN5flash11enable_sm90INS1_16FlashAttnFwdSm90INS1_25CollectiveMainloopFwdSm90ILi2EN4cute5tupleIJNS5_1CILi1EEES8_S8_EEENS6_IJNS7_ILi128EEESA_NS7_ILi256EEEEEELi256ENS_12float_e4m3_tEfNS_4arch4Sm90ELb1ELb0ELb0ELb1ELb0ELb0ELb0ELb1ELb1ELb1ELb1ELb0EEENS1_21CollectiveEpilogueFwdINS6_IJSA_SB_SA_EEES9_NS_10bfloat16_tESF_Li256ELb1ELb1ELb1ELb1EEENS1_36VarlenDynamicPersistentTileSchedulerILi128ELi128ELi256ELi128ELb1ELb1ELb1ELb1ELb1ELb1EEEEEEEEEvNT_6ParamsE,@"STO_CUDA_ENTRY STV_DEFAULT"
_ZN7cutlass13device_kernelIN5flash11enable_sm90INS1_16FlashAttnFwdSm90INS1_25CollectiveMainloopFwdSm90ILi2EN4cute5tupleIJNS5_1CILi1EEES8_S8_EEENS6_IJNS7_ILi128EEESA_NS7_ILi256EEEEEELi256ENS_12float_e4m3_tEfNS_4arch4Sm90ELb1ELb0ELb0ELb1ELb0ELb0ELb0ELb1ELb1ELb1ELb1ELb0EEENS1_21CollectiveEpilogueFwdINS6_IJSA_SB_SA_EEES9_NS_10bfloat16_tESF_Li256ELb1ELb1ELb1ELb1EEENS1_36VarlenDynamicPersistentTileSchedulerILi128ELi128ELi256ELi128ELb1ELb1ELb1ELb1ELb1ELb1EEEEEEEEEvNT_6ParamsE:
        /* <DEDUP_REMOVED lines=18> */
.L_x_2255:
[----:B------:R-:W-:Y:S05]  /*0120*/  BSYNC B0 ;  /* 0x0000000000007941 */ /* 0x000fea0003800000 */
.L_x_2254:
        /* <DEDUP_REMOVED lines=41> */
.L_x_2256:
        /* <DEDUP_REMOVED lines=22> */
.L_x_2257:
        /* <DEDUP_REMOVED lines=18> */
.L_x_2258:
        /* <DEDUP_REMOVED lines=22> */
.L_x_2259:
        /* <DEDUP_REMOVED lines=22> */
.L_x_2260:
[----:B------:R-:W-:Y:S01]  /*0900*/  PLOP3.LUT P0, PT, PT, PT, UP0, 0x80, 0x0 ;  /* 0x000000000000781c */ /* 0x000fe20003f0f008 */
[----:B------:R-:W-:Y:S01]  /*0910*/  UMOV UR38, 0x1 ;  /* 0x0000000100267882 */ /* 0x000fe20000000000 */
[----:B------:R-:W-:Y:S01]  /*0920*/  NOP ;  /* 0x0000000000007918 */ /* 0x000fe20000000000 */
[----:B------:R-:W-:Y:S01]  /*0930*/  USEL UR38, UR38, 0x2, !UP0 ;  /* 0x0000000226267887 */ /* 0x000fe2000c000000 */
[----:B------:R-:W-:Y:S01]  /*0940*/  ULDC.64 UR52, c[0x0][0x208] ;  /* 0x0000820000347ab9 */ /* 0x000fe20000000a00 */
[----:B012-4-:R-:W-:Y:S08]  /*0950*/  BAR.SYNC.DEFER_BLOCKING 0x0 ;  /* 0x0000000000007b1d */ /* 0x017ff00000010000 */
[----:B------:R-:W-:Y:S05]  /*0960*/  @!P0 BRA `(.L_x_2261) ;  /* 0x00000104006c8947 */ /* 0x000fea0003800000 */
.L_x_2262:
        /* <DEDUP_REMOVED lines=125> */
.L_x_2323:
[----:B------:R-:W-:Y:S01]  /*1140*/  ULDC.64 UR8, c[0x0][0xc88] ;  /* 0x0003220000087ab9 */ /* 0x000fe20000000a00 */
[----:B------:R-:W-:Y:S01]  /*1150*/  ULDC.64 UR10, c[0x0][0xa18] ;  /* 0x00028600000a7ab9 */ /* 0x000fe20000000a00 */
[----:B------:R-:W-:Y:S02]  /*1160*/  UIMAD.WIDE UR8, UR7, 0x4, UR8 ;  /* 0x00000004070878a5 */ /* 0x000fe4000f8e0208 */
[----:B------:R-:W-:Y:S02]  /*1170*/  UISETP.NE.U32.AND UP1, UPT, UR10, URZ, UPT ;  /* 0x0000003f0a00728c */ /* 0x000fe4000bf25070 */
[----:B------:R-:W-:Y:S02]  /*1180*/  ULOP3.LUT UR4, UR6, 0xff000000, URZ, 0xc0, !UPT ;  /* 0xff00000006047892 */ /* 0x000fe4000f8ec03f */
[----:B0-23--:R-:W-:Y:S01]  /*1190*/  IMAD.U32 R2, RZ, RZ, UR8 ;  /* 0x00000008ff027e24 */ /* 0x00dfe2000f8e00ff */
[----:B------:R-:W-:Y:S01]  /*11a0*/  ULDC UR7, c[0x0][0x424] ;  /* 0x0001090000077ab9 */ /* 0x000fe20000000800 */
[----:B-1----:R-:W-:Y:S01]  /*11b0*/  IMAD.U32 R3, RZ, RZ, UR9 ;  /* 0x00000009ff037e24 */ /* 0x002fe2000f8e00ff */
[----:B------:R-:W-:-:S04]  /*11c0*/  ULDC.64 UR8, c[0x0][0xa28] ;  /* 0x00028a0000087ab9 */ /* 0x000fc80000000a00 */
[----:B------:R-:W2:Y:S01]  /*11d0*/  LDG.E R2, desc[UR52][R2.64] ;  /* 0x0000003402027981 */ /* 0x000ea2000c1e1900 */
[----:B------:R-:W-:Y:S02]  /*11e0*/  UISETP.NE.U32.AND UP0, UPT, UR8, URZ, UPT ;  /* 0x0000003f0800728c */ /* 0x000fe4000bf05070 */
[----:B------:R-:W-:Y:S02]  /*11f0*/  UISETP.NE.AND.EX UP1, UPT, UR11, URZ, UPT, UP1 ;  /* 0x0000003f0b00728c */ /* 0x000fe4000bf25310 */
[----:B------:R-:W-:-:S04]  /*1200*/  UISETP.NE.AND.EX UP0, UPT, UR9, URZ, UPT, UP0 ;  /* 0x0000003f0900728c */ /* 0x000fc8000bf05300 */
[----:B------:R-:W-:Y:S02]  /*1210*/  PLOP3.LUT P2, PT, PT, PT, UP1, 0x80, 0x0 ;  /* 0x000000000000781c */ /* 0x000fe40003f4f018 */
[----:B------:R-:W-:Y:S02]  /*1220*/  PLOP3.LUT P0, PT, PT, PT, UP0, 0x80, 0x0 ;  /* 0x000000000000781c */ /* 0x000fe40003f0f008 */
[----:B--2---:R-:W-:-:S13]  /*1230*/  R2UR UR44, R2 ;  /* 0x00000000022c72ca */ /* 0x004fda00000e0000 */
[----:B------:R-:W-:Y:S02]  /*1240*/  USHF.R.S32.HI UR43, URZ, 0x1f, UR44 ;  /* 0x0000001f3f2b7899 */ /* 0x000fe4000801142c */
[----:B------:R-:W-:-:S04]  /*1250*/  @UP0 ULEA UR8, UP2, UR44, UR8, 0x2 ;  /* 0x000000082c080291 */ /* 0x000fc8000f84103f */
[----:B------:R-:W-:Y:S02]  /*1260*/  @UP0 ULEA.HI.X UR9, UR44, UR9, UR43, 0x2, UP2 ;  /* 0x000000092c090291 */ /* 0x000fe400090f142b */
[----:B------:R-:W-:Y:S01]  /*1270*/  @UP1 ULEA UR10, UP0, UR44, UR10, 0x2 ;  /* 0x0000000a2c0a1291 */ /* 0x000fe2000f80103f */
[----:B------:R-:W-:-:S03]  /*1280*/  IMAD.U32 R2, RZ, RZ, UR8 ;  /* 0x00000008ff027e24 */ /* 0x000fc6000f8e00ff */
[----:B------:R-:W-:Y:S01]  /*1290*/  @UP1 ULEA.HI.X UR11, UR44, UR11, UR43, 0x2, UP0 ;  /* 0x0000000b2c0b1291 */ /* 0x000fe200080f142b */
[----:B------:R-:W-:Y:S01]  /*12a0*/  IMAD.U32 R3, RZ, RZ, UR9 ;  /* 0x00000009ff037e24 */ /* 0x000fe2000f8e00ff */
[----:B------:R-:W-:Y:S01]  /*12b0*/  ULDC.64 UR8, c[0x0][0x418] ;  /* 0x0001060000087ab9 */ /* 0x000fe20000000a00 */
[----:B------:R-:W-:-:S03]  /*12c0*/  IMAD.U32 R4, RZ, RZ, UR10 ;  /* 0x0000000aff047e24 */ /* 0x000fc6000f8e00ff */
[----:B------:R-:W-:Y:S01]  /*12d0*/  IMAD.U32 R5, RZ, RZ, UR11 ;  /* 0x0000000bff057e24 */ /* 0x000fe2000f8e00ff */
[----:B------:R-:W2:Y:S01]  /*12e0*/  @P0 LDG.E R2, desc[UR52][R2.64] ;  /* 0x0000003402020981 */ /* 0x000ea2000c1e1900 */
[----:B------:R-:W-:Y:S01]  /*12f0*/  UISETP.NE.U32.AND UP0, UPT, UR8, URZ, UPT ;  /* 0x0000003f0800728c */ /* 0x000fe2000bf05070 */
[----:B------:R-:W-:Y:S02]  /*1300*/  ULDC.64 UR10, c[0x0][0xa20] ;  /* 0x00028800000a7ab9 */ /* 0x000fe40000000a00 */
[----:B------:R-:W3:Y:S01]  /*1310*/  @P2 LDG.E R4, desc[UR52][R4.64] ;  /* 0x0000003404042981 */ /* 0x000ee2000c1e1900 */
[----:B------:R-:W-:Y:S01]  /*1320*/  UISETP.NE.AND.EX UP0, UPT, UR9, URZ, UPT, UP0 ;  /* 0x0000003f0900728c */ /* 0x000fe2000bf05300 */
[----:B------:R-:W-:Y:S01]  /*1330*/  ISETP.NE.U32.AND P1, PT, RZ, UR10, PT ;  /* 0x0000000aff007c0c */ /* 0x000fe2000bf25070 */
[----:B------:R-:W-:Y:S02]  /*1340*/  ULOP3.LUT UR47, UR6, 0xff0000, URZ, 0xc0, !UPT ;  /* 0x00ff0000062f7892 */ /* 0x000fe4000f8ec03f */
[----:B------:R-:W-:Y:S01]  /*1350*/  USHF.R.U32.HI UR4, URZ, 0x8, UR4 ;  /* 0x000000083f047899 */ /* 0x000fe20008011604 */
[----:B------:R-:W-:Y:S01]  /*1360*/  ISETP.NE.AND.EX P1, PT, RZ, UR11, PT, P1 ;  /* 0x0000000bff007c0c */ /* 0x000fe2000bf25310 */
[----:B------:R-:W-:Y:S01]  /*1370*/  USEL UR7, UR7, 0x1, UP0 ;  /* 0x0000000107077887 */ /* 0x000fe20008000000 */
[----:B------:R-:W-:Y:S01]  /*1380*/  ULDC UR8, c[0x0][0x2f0] ;  /* 0x0000bc0000087ab9 */ /* 0x000fe20000000800 */
[----:B------:R-:W-:Y:S01]  /*1390*/  UMOV UR55, URZ ;  /* 0x0000003f00377c82 */ /* 0x000fe20008000000 */
[----:B------:R-:W-:Y:S01]  /*13a0*/  ULEA.HI UR47, UR47, UR4, URZ, 0x10 ;  /* 0x000000042f2f7291 */ /* 0x000fe2000f8f803f */
[----:B------:R-:W-:Y:S01]  /*13b0*/  ULDC UR56, c[0x0][0x288] ;  /* 0x0000a20000387ab9 */ /* 0x000fe20000000800 */
[----:B------:R-:W-:-:S02]  /*13c0*/  UIMAD UR4, UR7, UR8, URZ ;  /* 0x00000008070472a4 */ /* 0x000fc4000f8e023f */
[----:B------:R-:W-:Y:S01]  /*13d0*/  ULOP3.LUT UR45, UR6, 0xffff, URZ, 0xc0, !UPT ;  /* 0x0000ffff062d7892 */ /* 0x000fe2000f8ec03f */
[----:B--2---:R-:W-:Y:S02]  /*13e0*/  @P0 R2UR UR55, R2 ;  /* 0x00000000023702ca */ /* 0x004fe400000e0000 */
[----:B---3--:R-:W-:Y:S01]  /*13f0*/  @P2 R2UR UR56, R4 ;  /* 0x00000000043822ca */ /* 0x008fe200000e0000 */
[----:B----45:R-:W-:-:S14]  /*1400*/  @P2 BRA `(.L_x_2263) ;  /* 0x0000000000342947 */ /* 0x030fdc0003800000 */
        /* <DEDUP_REMOVED lines=13> */
.L_x_2263:
[----:B------:R-:W-:Y:S05]  /*14e0*/  @!P1 BRA `(.L_x_2264) ;  /* 0x00000000001c9947 */ /* 0x000fea0003800000 */
[----:B------:R-:W-:-:S04]  /*14f0*/  ULEA UR4, UP0, UR44, UR10, 0x2 ;  /* 0x0000000a2c047291 */ /* 0x000fc8000f80103f */
[----:B------:R-:W-:Y:S02]  /*1500*/  ULEA.HI.X UR6, UR44, UR11, UR43, 0x2, UP0 ;  /* 0x0000000b2c067291 */ /* 0x000fe400080f142b */
[----:B------:R-:W-:-:S04]  /*1510*/  IMAD.U32 R2, RZ, RZ, UR4 ;  /* 0x00000004ff027e24 */ /* 0x000fc8000f8e00ff */
[----:B------:R-:W-:-:S05]  /*1520*/  IMAD.U32 R3, RZ, RZ, UR6 ;  /* 0x00000006ff037e24 */ /* 0x000fca000f8e00ff */
[----:B------:R-:W2:Y:S02]  /*1530*/  LDG.E R2, desc[UR52][R2.64] ;  /* 0x0000003402027981 */ /* 0x000ea4000c1e1900 */
[----:B--2---:R-:W-:Y:S01]  /*1540*/  R2UR UR4, R2 ;  /* 0x00000000020472ca */ /* 0x004fe200000e0000 */
[----:B------:R-:W-:-:S14]  /*1550*/  BRA `(.L_x_2265) ;  /* 0x0000000000347947 */ /* 0x000fdc0003800000 */
.L_x_2264:
        /* <DEDUP_REMOVED lines=13> */
.L_x_2265:
[----:B------:R-:W-:Y:S01]  /*1630*/  ULDC.64 UR8, c[0x0][0x998] ;  /* 0x0002660000087ab9 */ /* 0x000fe20000000a00 */
[----:B------:R-:W-:Y:S01]  /*1640*/  ULDC.64 UR6, c[0x0][0x990] ;  /* 0x0002640000067ab9 */ /* 0x000fe20000000a00 */
[----:B------:R-:W-:Y:S01]  /*1650*/  ISETP.NE.U32.AND P1, PT, RZ, UR8, PT ;  /* 0x00000008ff007c0c */ /* 0x000fe2000bf25070 */
[----:B------:R-:W-:Y:S01]  /*1660*/  USHF.L.U32 UR36, UR5, 0x7, URZ ;  /* 0x0000000705247899 */ /* 0x000fe2000800063f */
[----:B------:R-:W-:Y:S01]  /*1670*/  ISETP.NE.U32.AND P0, PT, RZ, UR6, PT ;  /* 0x00000006ff007c0c */ /* 0x000fe2000bf05070 */
[----:B------:R-:W-:Y:S01]  /*1680*/  UIADD3 UR55, -UR55, UR4, URZ ;  /* 0x0000000437377290 */ /* 0x000fe2000fffe13f */
[----:B------:R-:W-:Y:S01]  /*1690*/  ISETP.NE.AND.EX P1, PT, RZ, UR9, PT, P1 ;  /* 0x00000009ff007c0c */ /* 0x000fe2000bf25310 */
[----:B------:R-:W-:Y:S01]  /*16a0*/  ULOP3.LUT UR37, UR47, 0xff, URZ, 0xc0, !UPT ;  /* 0x000000ff2f257892 */ /* 0x000fe2000f8ec03f */
[----:B------:R-:W-:Y:S01]  /*16b0*/  ISETP.NE.AND.EX P0, PT, RZ, UR7, PT, P0 ;  /* 0x00000007ff007c0c */ /* 0x000fe2000bf05300 */
[----:B------:R-:W-:-:S10]  /*16c0*/  ULDC UR11, c[0x0][0x988] ;  /* 0x00026200000b7ab9 */ /* 0x000fd40000000800 */
[----:B------:R-:W0:Y:S08]  /*16d0*/  @P1 LDC.64 R8, c[0x0][0x9b8] ;  /* 0x00026e00ff081b82 */ /* 0x000e300000000a00 */
[----:B------:R-:W1:Y:S08]  /*16e0*/  @P0 LDC.64 R6, c[0x0][0x9a8] ;  /* 0x00026a00ff060b82 */ /* 0x000e700000000a00 */
[----:B------:R-:W2:Y:S08]  /*16f0*/  @P0 LDC.64 R10, c[0x0][0x9b0] ;  /* 0x00026c00ff0a0b82 */ /* 0x000eb00000000a00 */
[----:B------:R-:W3:Y:S01]  /*1700*/  @P1 LDC.64 R12, c[0x0][0x9c0] ;  /* 0x00027000ff0c1b82 */ /* 0x000ee20000000a00 */
[----:B0-----:R-:W-:-:S02]  /*1710*/  @P1 IMAD R2, R8, UR43, RZ ;  /* 0x0000002b08021c24 */ /* 0x001fc4000f8e02ff */
[----:B------:R-:W-:-:S04]  /*1720*/  @P1 IMAD.WIDE.U32 R4, R8, UR44, RZ ;  /* 0x0000002c08041c25 */ /* 0x000fc8000f8e00ff */
[----:B------:R-:W-:Y:S02]  /*1730*/  @P1 IMAD R9, R9, UR44, R2 ;  /* 0x0000002c09091c24 */ /* 0x000fe4000f8e0202 */
[C---:B-1----:R-:W-:Y:S02]  /*1740*/  @P0 IMAD R0, R6.reuse, UR43, RZ ;  /* 0x0000002b06000c24 */ /* 0x042fe4000f8e02ff */
[----:B------:R-:W-:-:S04]  /*1750*/  @P0 IMAD.WIDE.U32 R2, R6, UR44, RZ ;  /* 0x0000002c06020c25 */ /* 0x000fc8000f8e00ff */
[----:B------:R-:W-:Y:S02]  /*1760*/  @P0 IMAD R7, R7, UR44, R0 ;  /* 0x0000002c07070c24 */ /* 0x000fe4000f8e0200 */
[----:B------:R-:W-:Y:S02]  /*1770*/  @P1 IMAD.IADD R5, R5, 0x1, R9 ;  /* 0x0000000105051824 */ /* 0x000fe400078e0209 */
[----:B------:R-:W-:Y:S02]  /*1780*/  @P0 IMAD.IADD R3, R3, 0x1, R7 ;  /* 0x0000000103030824 */ /* 0x000fe400078e0207 */
[----:B------:R-:W-:Y:S02]  /*1790*/  IMAD.MOV.U32 R0, RZ, RZ, 0x3f800000 ;  /* 0x3f800000ff007424 */ /* 0x000fe400078e00ff */
[----:B--2---:R-:W-:-:S04]  /*17a0*/  @P0 IMAD.WIDE.U32 R2, R10, UR45, R2 ;  /* 0x0000002d0a020c25 */ /* 0x004fc8000f8e0002 */
[----:B---3--:R-:W-:Y:S01]  /*17b0*/  @P1 IMAD.WIDE.U32 R6, R12, UR45, R4 ;  /* 0x0000002d0c061c25 */ /* 0x008fe2000f8e0004 */
[----:B------:R-:W-:Y:S01]  /*17c0*/  @P0 LEA R4, P2, R2, UR6, 0x2 ;  /* 0x0000000602040c11 */ /* 0x000fe2000f8410ff */
[----:B------:R-:W-:Y:S02]  /*17d0*/  ULDC UR6, c[0x0][0x448] ;  /* 0x0001120000067ab9 */ /* 0x000fe40000000800 */
[----:B------:R-:W-:Y:S01]  /*17e0*/  @P0 IMAD R5, R11, UR45, R3 ;  /* 0x0000002d0b050c24 */ /* 0x000fe2000f8e0203 */
[----:B------:R-:W-:Y:S01]  /*17f0*/  @P1 LEA R8, P3, R6, UR8, 0x2 ;  /* 0x0000000806081c11 */ /* 0x000fe2000f8610ff */
[----:B------:R-:W-:-:S03]  /*1800*/  @P1 IMAD R3, R13, UR45, R7 ;  /* 0x0000002d0d031c24 */ /* 0x000fc6000f8e0207 */
[----:B------:R-:W-:Y:S02]  /*1810*/  @P0 LEA.HI.X R5, R2, UR7, R5, 0x2, P2 ;  /* 0x0000000702050c11 */ /* 0x000fe400090f1405 */
[----:B------:R-:W-:Y:S01]  /*1820*/  @P1 LEA.HI.X R9, R6, UR9, R3, 0x2, P3 ;  /* 0x0000000906091c11 */ /* 0x000fe200098f1403 */
[----:B------:R-:W-:-:S04]  /*1830*/  IMAD.MOV.U32 R3, RZ, RZ, 0x3f800000 ;  /* 0x3f800000ff037424 */ /* 0x000fc800078e00ff */
[----:B------:R-:W2:Y:S04]  /*1840*/  @P1 LDG.E R0, desc[UR52][R8.64] ;  /* 0x0000003408001981 */ /* 0x000ea8000c1e1900 */
[----:B------:R-:W2:Y:S01]  /*1850*/  @P0 LDG.E R3, desc[UR52][R4.64] ;  /* 0x0000003404030981 */ /* 0x000ea2000c1e1900 */
[----:B------:R-:W-:Y:S02]  /*1860*/  UISETP.NE.AND UP0, UPT, UR6, 0x1, UPT ;  /* 0x000000010600788c */ /* 0x000fe4000bf05270 */
[----:B------:R-:W-:Y:S02]  /*1870*/  UIADD3 UR6, UR36, 0x7f, URZ ;  /* 0x0000007f24067890 */ /* 0x000fe4000fffe03f */
[----:B------:R-:W-:-:S07]  /*1880*/  UIADD3 UR7, UR55, 0x80, -UR56 ;  /* 0x0000008037077890 */ /* 0x000fce000fffe838 */
[----:B------:R-:W-:Y:S01]  /*1890*/  @UP0 ULDC UR4, c[0x0][0x44c] ;  /* 0x0001130000040ab9 */ /* 0x000fe20000000800 */
[----:B------:R-:W-:Y:S01]  /*18a0*/  @UP0 ULDC UR8, c[0x0][0x450] ;  /* 0x0001140000080ab9 */ /* 0x000fe20000000800 */
[----:B------:R-:W-:-:S04]  /*18b0*/  UIMAD.WIDE.U32 UR4, UR6, UR4, URZ ;  /* 0x00000004060472a5 */ /* 0x000fc8000f8e003f */
[----:B------:R-:W-:Y:S02]  /*18c0*/  @UP0 USHF.R.U32.HI UR6, URZ, UR8, UR5 ;  /* 0x000000083f060299 */ /* 0x000fe40008011605 */
[----:B------:R-:W-:Y:S02]  /*18d0*/  UIADD3 UR4, UR55, 0x7f, URZ ;  /* 0x0000007f37047890 */ /* 0x000fe4000fffe03f */
[----:B------:R-:W-:Y:S02]  /*18e0*/  UIADD3 UR6, UR7, UR6, URZ ;  /* 0x0000000607067290 */ /* 0x000fe4000fffe03f */
[----:B------:R-:W-:Y:S02]  /*18f0*/  USHF.R.S32.HI UR5, URZ, 0x1f, UR4 ;  /* 0x0000001f3f057899 */ /* 0x000fe40008011404 */
[----:B------:R-:W-:Y:S02]  /*1900*/  USHF.R.S32.HI UR7, URZ, 0x1f, UR6 ;  /* 0x0000001f3f077899 */ /* 0x000fe40008011406 */
[----:B------:R-:W-:-:S02]  /*1910*/  ULEA.HI UR5, UR5, UR4, URZ, 0x7 ;  /* 0x0000000405057291 */ /* 0x000fc4000f8f383f */
[----:B------:R-:W-:Y:S02]  /*1920*/  ULEA.HI UR7, UR7, UR6, URZ, 0x7 ;  /* 0x0000000607077291 */ /* 0x000fe4000f8f383f */
[----:B------:R-:W-:Y:S02]  /*1930*/  USHF.R.S32.HI UR5, URZ, 0x7, UR5 ;  /* 0x000000073f057899 */ /* 0x000fe40008011405 */
[----:B------:R-:W-:-:S04]  /*1940*/  USHF.R.S32.HI UR7, URZ, 0x7, UR7 ;  /* 0x000000073f077899 */ /* 0x000fc80008011407 */
[----:B------:R-:W-:-:S04]  /*1950*/  UISETP.LT.AND UP0, UPT, UR5, UR7, UPT ;  /* 0x000000070500728c */ /* 0x000fc8000bf01270 */
[----:B------:R-:W-:-:S04]  /*1960*/  USEL UR9, UR5, UR7, UP0 ;  /* 0x0000000705097287 */ /* 0x000fc80008000000 */
[----:B------:R-:W-:-:S06]  /*1970*/  UISETP.GE.AND UP0, UPT, UR9, 0x1, UPT ;  /* 0x000000010900788c */ /* 0x000fcc000bf06270 */
[----:B------:R-:W-:Y:S01]  /*1980*/  PLOP3.LUT P0, PT, PT, PT, UP0, 0x80, 0x0 ;  /* 0x000000000000781c */ /* 0x000fe20003f0f008 */
[----:B------:R-:W-:Y:S01]  /*1990*/  USHF.R.U32.HI UR47, URZ, 0x10, UR47 ;  /* 0x000000103f2f7899 */ /* 0x000fe2000801162f */
[----:B------:R-:W-:Y:S01]  /*19a0*/  UMOV UR4, URZ ;  /* 0x0000003f00047c82 */ /* 0x000fe20008000000 */
[----:B--2---:R-:W-:-:S10]  /*19b0*/  FMUL.FTZ R0, R3, R0 ;  /* 0x0000000003007220 */ /* 0x004fd40000410000 */
[----:B------:R-:W-:Y:S05]  /*19c0*/  @!P0 BRA `(.L_x_2266) ;  /* 0x0000000000908947 */ /* 0x000fea0003800000 */
        /* <DEDUP_REMOVED lines=36> */
.L_x_2266:
[----:B------:R-:W-:Y:S01]  /*1c10*/  UIMAD UR39, UR37, UR4, URZ ;  /* 0x00000004252772a4 */ /* 0x000fe2000f8e023f */
[----:B------:R-:W-:Y:S02]  /*1c20*/  IMAD.U32 R2, RZ, RZ, UR9 ;  /* 0x00000009ff027e24 */ /* 0x000fe4000f8e00ff */
[----:B------:R-:W-:Y:S01]  /*1c30*/  FMUL.FTZ R0, R0, UR11 ;  /* 0x0000000b00007c20 */ /* 0x000fe20008410000 */
[----:B------:R-:W-:Y:S01]  /*1c40*/  IMAD.U32 R3, RZ, RZ, UR4 ;  /* 0x00000004ff037e24 */ /* 0x000fe2000f8e00ff */
[----:B------:R-:W-:Y:S02]  /*1c50*/  PLOP3.LUT P0, PT, PT, PT, PT, 0x80, 0x0 ;  /* 0x000000000000781c */ /* 0x000fe40003f0f070 */
[----:B------:R-:W-:Y:S02]  /*1c60*/  CS2R R28, SRZ ;  /* 0x00000000001c7805 */ /* 0x000fe4000001ff00 */
[----:B------:R-:W-:Y:S02]  /*1c70*/  CS2R R4, SRZ ;  /* 0x0000000000047805 */ /* 0x000fe4000001ff00 */
[----:B------:R-:W-:-:S02]  /*1c80*/  R2UR UR42, R0 ;  /* 0x00000000002a72ca */ /* 0x000fc400000e0000 */
[----:B------:R-:W-:Y:S02]  /*1c90*/  CS2R R24, SRZ ;  /* 0x0000000000187805 */ /* 0x000fe4000001ff00 */
[----:B------:R-:W-:Y:S01]  /*1ca0*/  VIADDMNMX R2, R3, UR39, R2, PT ;  /* 0x0000002703027c46 */ /* 0x000fe2000b800102 */
[----:B------:R-:W-:Y:S01]  /*1cb0*/  IMAD.MOV.U32 R3, RZ, RZ, RZ ;  /* 0x000000ffff037224 */ /* 0x000fe200078e00ff */
[----:B------:R-:W-:Y:S02]  /*1cc0*/  CS2R R30, SRZ ;  /* 0x00000000001e7805 */ /* 0x000fe4000001ff00 */
[----:B------:R-:W-:Y:S02]  /*1cd0*/  CS2R R26, SRZ ;  /* 0x00000000001a7805 */ /* 0x000fe4000001ff00 */
[----:B------:R-:W-:Y:S02]  /*1ce0*/  R2UR UR57, R2 ;  /* 0x00000000023972ca */ /* 0x000fe400000e0000 */
        /* <DEDUP_REMOVED lines=12> */
[----:B------:R-:W-:Y:S01]  /*1db0*/  UISETP.GT.AND UP0, UPT, UR57, UR39, UPT ;  /* 0x000000273900728c */ /* 0x000fe2000bf04270 */
[----:B------:R-:W-:-:S02]  /*1dc0*/  CS2R R60, SRZ ;  /* 0x00000000003c7805 */ /* 0x000fc4000001ff00 */
[----:B------:R-:W-:Y:S02]  /*1dd0*/  CS2R R56, SRZ ;  /* 0x0000000000387805 */ /* 0x000fe4000001ff00 */
[----:B------:R-:W-:Y:S02]  /*1de0*/  CS2R R62, SRZ ;  /* 0x00000000003e7805 */ /* 0x000fe4000001ff00 */
[----:B------:R-:W-:Y:S02]  /*1df0*/  CS2R R58, SRZ ;  /* 0x00000000003a7805 */ /* 0x000fe4000001ff00 */
[----:B------:R-:W-:Y:S02]  /*1e00*/  CS2R R68, SRZ ;  /* 0x0000000000447805 */ /* 0x000fe4000001ff00 */
[----:B------:R-:W-:Y:S02]  /*1e10*/  PLOP3.LUT P1, PT, PT, PT, UP0, 0x80, 0x0 ;  /* 0x000000000000781c */ /* 0x000fe40003f2f008 */
        /* <DEDUP_REMOVED lines=80> */
.L_x_2268:
        /* <DEDUP_REMOVED lines=9> */
.L_x_2422:
[----:B------:R-:W-:Y:S05]  /*23b0*/  @!P1 BRA `(.L_x_2270) ;  /* 0x0000000000049947 */ /* 0x000fea0003800000 */
[----:B------:R-:W-:Y:S01]  /*23c0*/  BPT.TRAP 0x1 ;  /* 0x000000040000795c */ /* 0x000fe20000300000 */
.L_x_2270:
[----:B0-----:R-:W-:Y:S02]  /*23d0*/  IMAD.U32 R3, RZ, RZ, UR54 ;  /* 0x00000036ff037e24 */ /* 0x001fe4000f8e00ff */
[----:B------:R-:W-:-:S03]  /*23e0*/  IMAD.U32 R0, RZ, RZ, UR48 ;  /* 0x00000030ff007e24 */ /* 0x000fc6000f8e00ff */
[----:B------:R-:W-:Y:S02]  /*23f0*/  LEA R3, R3, UR41, 0x3 ;  /* 0x0000002903037c11 */ /* 0x000fe4000f8e18ff */
[----:B------:R-:W-:-:S04]  /*2400*/  SHF.L.U32 R0, R0, 0x1f, RZ ;  /* 0x0000001f00007819 */ /* 0x000fc800000006ff */
[----:B------:R0:W1:Y:S01]  /*2410*/  SYNCS.PHASECHK.TRANS64.TRYWAIT P2, [R3+URZ+0x38830], R0 ;  /* 0x03883000030075a7 */ /* 0x000062000804017f */
[----:B------:R-:W-:Y:S05]  /*2420*/  @!P1 BRA `(.L_x_2271) ;  /* 0x0000000000049947 */ /* 0x000fea0003800000 */
[----:B------:R-:W-:Y:S01]  /*2430*/  BPT.TRAP 0x1 ;  /* 0x000000040000795c */ /* 0x000fe20000300000 */
.L_x_2271:
[----:B------:R-:W2:Y:S02]  /*2440*/  S2R R2, SR_TID.X ;  /* 0x0000000000027919 */ /* 0x000ea40000002100 */
[----:B--2---:R-:W-:Y:S01]  /*2450*/  LOP3.LUT P0, RZ, R2, 0x7f, RZ, 0xc0, !PT ;  /* 0x0000007f02ff7812 */ /* 0x004fe2000780c0ff */
[----:B-1----:R-:W-:-:S12]  /*2460*/  @P2 BRA `(.L_x_2272) ;  /* 0x0000000000082947 */ /* 0x002fd80003800000 */
[----:B------:R-:W1:Y:S02]  /*2470*/  SYNCS.PHASECHK.TRANS64.TRYWAIT P2, [R3+URZ+0x38830], R0 ;  /* 0x03883000030075a7 */ /* 0x000e64000804017f */
[----:B-1----:R-:W-:Y:S05]  /*2480*/  @!P2 BRA `(.L_x_2273) ;  /* 0x000001540098a947 */ /* 0x002fea0003800000 */
.L_x_2272:
[----:B------:R-:W-:Y:S05]  /*2490*/  WARPSYNC.ALL ;  /* 0x0000000000007948 */ /* 0x000fea0003800000 */
[----:B------:R-:W-:Y:S01]  /*24a0*/  UIADD3 UR4, UR41, 0x28400, URZ ;  /* 0x0002840029047890 */ /* 0x000fe2000fffe03f */
[----:B------:R-:W-:Y:S01]  /*24b0*/  WARPGROUP.ARRIVE ;  /* 0x00000000000079c5 */ /* 0x000fe20000000000 */
[----:B------:R-:W-:Y:S01]  /*24c0*/  ULOP3.LUT UR32, UR58, 0x10000, URZ, 0xfc, !UPT ;  /* 0x000100003a207892 */ /* 0x000fe2000f8efc3f */
[----:B01----:R-:W-:Y:S01]  /*24d0*/  VIADD R0, R17, UR36 ;  /* 0x0000002411007c36 */ /* 0x003fe20008000000 */
[----:B------:R-:W-:Y:S01]  /*24e0*/  USHF.R.U32.HI UR4, URZ, 0x4, UR4 ;  /* 0x000000043f047899 */ /* 0x000fe20008011604 */
[----:B------:R-:W-:Y:S01]  /*24f0*/  IMAD.U32 R5, RZ, RZ, UR56 ;  /* 0x00000038ff057e24 */ /* 0x000fe2000f8e00ff */
[----:B------:R-:W-:Y:S01]  /*2500*/  UMOV UR33, 0x40000040 ;  /* 0x4000004000217882 */ /* 0x000fe20000000000 */
[----:B------:R-:W-:Y:S01]  /*2510*/  UMOV UR35, 0x40000040 ;  /* 0x4000004000237882 */ /* 0x000fe20000000000 */
[----:B------:R-:W-:Y:S01]  /*2520*/  ULOP3.LUT UR4, UR4, 0x3fff, URZ, 0xc0, !UPT ;  /* 0x00003fff04047892 */ /* 0x000fe2000f8ec03f */
[----:B------:R-:W-:Y:S01]  /*2530*/  IMAD.U32 R15, RZ, RZ, UR42 ;  /* 0x0000002aff0f7e24 */ /* 0x000fe2000f8e00ff */
[----:B------:R-:W-:Y:S01]  /*2540*/  UMOV UR5, 0x40000040 ;  /* 0x4000004000057882 */ /* 0x000fe20000000000 */
[----:B------:R-:W-:Y:S01]  /*2550*/  UMOV UR7, 0x40000040 ;  /* 0x4000004000077882 */ /* 0x000fe20000000000 */
[----:B------:R-:W-:Y:S01]  /*2560*/  ULOP3.LUT UR51, UR4, 0x10000, URZ, 0xfc, !UPT ;  /* 0x0001000004337892 */ /* 0x000fe2000f8efc3f */
[----:B------:R-:W-:Y:S01]  /*2570*/  @!P0 VIADD R3, R3, 0x38840 ;  /* 0x0003884003038836 */ /* 0x000fe20000000000 */
[----:B------:R-:W-:Y:S01]  /*2580*/  UIADD3 UR4, UR32, 0x2, URZ ;  /* 0x0000000220047890 */ /* 0x000fe2000fffe03f */
[----:B------:R-:W-:Y:S01]  /*2590*/  CS2R R90, SRZ ;  /* 0x00000000005a7805 */ /* 0x000fe2000001ff00 */
[----:B------:R-:W-:Y:S01]  /*25a0*/  ULEA UR34, UR54, UR51, 0xb ;  /* 0x0000003336227291 */ /* 0x000fe2000f8e583f */
[----:B------:R-:W-:Y:S01]  /*25b0*/  CS2R R92, SRZ ;  /* 0x00000000005c7805 */ /* 0x000fe2000001ff00 */
[----:B------:R-:W-:Y:S01]  /*25c0*/  UIADD3 UR8, UR32, 0x4, URZ ;  /* 0x0000000420087890 */ /* 0x000fe2000fffe03f */
[----:B------:R-:W-:Y:S01]  /*25d0*/  @!P0 PRMT R3, RZ, 0x654, R3 ;  /* 0x00000654ff038816 */ /* 0x000fe20000000003 */
[----:B------:R-:W-:Y:S01]  /*25e0*/  UIADD3 UR6, UR34, 0x2, URZ ;  /* 0x0000000222067890 */ /* 0x000fe2000fffe03f */
[----:B------:R-:W-:Y:S01]  /*25f0*/  CS2R R94, SRZ ;  /* 0x00000000005e7805 */ /* 0x000fe2000001ff00 */
[----:B------:R-:W-:Y:S01]  /*2600*/  UIADD3 UR10, UR34, 0x4, URZ ;  /* 0x00000004220a7890 */ /* 0x000fe2000fffe03f */
[----:B------:R-:W-:Y:S01]  /*2610*/  CS2R R96, SRZ ;  /* 0x0000000000607805 */ /* 0x000fe2000001ff00 */
[----:B------:R-:W-:Y:S01]  /*2620*/  UMOV UR9, 0x40000040 ;  /* 0x4000004000097882 */ /* 0x000fe20000000000 */
[----:B------:R-:W-:Y:S01]  /*2630*/  QGMMA.64x128x32.F32.E4M3.E4M3 R24, gdesc[UR32], RZ, !UPT, gsb0 ;  /* 0x01e00000201879f3 */ /* 0x000fe2000c0008ff */
[----:B------:R-:W-:Y:S01]  /*2640*/  UMOV UR11, 0x40000040 ;  /* 0x40000040000b7882 */ /* 0x000fe20000000000 */
[----:B------:R-:W-:Y:S01]  /*2650*/  UIADD3 UR12, UR32, 0x6, URZ ;  /* 0x00000006200c7890 */ /* 0x000fe2000fffe03f */
[----:B------:R-:W-:Y:S01]  /*2660*/  CS2R R98, SRZ ;  /* 0x0000000000627805 */ /* 0x000fe2000001ff00 */
[----:B------:R-:W-:Y:S01]  /*2670*/  UIADD3 UR14, UR34, 0x6, URZ ;  /* 0x00000006220e7890 */ /* 0x000fe2000fffe03f */
[----:B------:R-:W-:Y:S01]  /*2680*/  CS2R R100, SRZ ;  /* 0x0000000000647805 */ /* 0x000fe2000001ff00 */
[----:B------:R-:W-:Y:S01]  /*2690*/  UMOV UR13, 0x40000040 ;  /* 0x40000040000d7882 */ /* 0x000fe20000000000 */
        /* <DEDUP_REMOVED lines=25> */
[----:B------:R-:W-:Y:S01]  /*2830*/  UIADD3 UR58, UR57, -0x2, URZ ;  /* 0xfffffffe393a7890 */ /* 0x000fe2000fffe03f */
        /* <DEDUP_REMOVED lines=17> */
[----:B------:R-:W-:Y:S02]  /*2950*/  WARPGROUP.DEPBAR.LE gsb0, 0x0 ;  /* 0x00008000000079c5 */ /* 0x000fe40000010000 */
[----:B------:R-:W-:-:S06]  /*2960*/  WARPGROUP.ARRIVE ;  /* 0x00000000000079c5 */ /* 0x000fcc0000000000 */
[----:B------:R-:W-:Y:S01]  /*2970*/  QGMMA.64x128x32.F32.E4M3.E4M3 R24, gdesc[UR4], R24, gsb0 ;  /* 0x01e00000041879f3 */ /* 0x000fe20008000818 */
[----:B------:R-:W-:Y:S02]  /*2980*/  ULDC UR6, c[0x0][0x448] ;  /* 0x0001120000067ab9 */ /* 0x000fe40000000800 */
[----:B------:R-:W-:-:S06]  /*2990*/  UISETP.NE.AND UP0, UPT, UR6, 0x1, UPT ;  /* 0x000000010600788c */ /* 0x000fcc000bf05270 */
[----:B------:R-:W-:-:S05]  /*29a0*/  PLOP3.LUT P2, PT, PT, PT, UP0, 0x80, 0x0 ;  /* 0x000000000000781c */ /* 0x000fca0003f4f008 */
[----:B------:R-:W-:-:S08]  /*29b0*/  @UP0 ULDC UR6, c[0x0][0x44c] ;  /* 0x0001130000060ab9 */ /* 0x000fd00000000800 */
[----:B------:R-:W-:Y:S01]  /*29c0*/  @P2 IMAD.HI.U32 R2, R0, UR6, RZ ;  /* 0x0000000600022c27 */ /* 0x000fe2000f8e00ff */
[----:B------:R-:W-:-:S04]  /*29d0*/  @UP0 ULDC UR6, c[0x0][0x450] ;  /* 0x0001140000060ab9 */ /* 0x000fc80000000800 */
[----:B------:R-:W-:Y:S01]  /*29e0*/  @P2 SHF.R.U32.HI R0, RZ, UR6, R2 ;  /* 0x00000006ff002c19 */ /* 0x000fe20008011602 */
[----:B------:R-:W-:Y:S02]  /*29f0*/  UMOV UR6, 0xffffff80 ;  /* 0xffffff8000067882 */ /* 0x000fe40000000000 */
[----:B------:R-:W-:Y:S02]  /*2a00*/  UIMAD UR6, UR57, UR6, 0x80 ;  /* 0x00000080390674a4 */ /* 0x000fe4000f8e0206 */
[----:B------:R-:W0:Y:S04]  /*2a10*/  SHFL.IDX PT, R6, R0, 0x1, 0x1c1f ;  /* 0x003c1f0000067f89 */ /* 0x000e2800000e0000 */
[----:B------:R-:W-:Y:S01]  /*2a20*/  IMAD.U32 R7, RZ, RZ, UR6 ;  /* 0x00000006ff077e24 */ /* 0x000fe2000f8e00ff */
[----:B------:R-:W-:-:S02]  /*2a30*/  @UP0 ULDC UR6, c[0x0][0x44c] ;  /* 0x0001130000060ab9 */ /* 0x000fc40000000800 */
[----:B------:R-:W-:Y:S02]  /*2a40*/  UIMAD.WIDE.U32 UR6, UR36, UR6, URZ ;  /* 0x00000006240672a5 */ /* 0x000fe4000f8e003f */
[C-C-:B------:R-:W-:Y:S02]  /*2a50*/  IADD3 R2, -R16.reuse, 0x1, R7.reuse ;  /* 0x0000000110027810 */ /* 0x140fe40007ffe107 */
[----:B------:R-:W-:Y:S02]  /*2a60*/  IADD3 R4, -R16, UR55, R7 ;  /* 0x0000003710047c10 */ /* 0x000fe4000fffe107 */
[----:B------:R-:W-:-:S04]  /*2a70*/  IADD3 R5, -R5, UR55, R2 ;  /* 0x0000003705057c10 */ /* 0x000fc8000fffe102 */
[----:B0-----:R-:W-:-:S04]  /*2a80*/  VIADDMNMX R6, R6, R5, R4, PT ;  /* 0x0000000506067246 */ /* 0x001fc80003800104 */
[C---:B------:R-:W-:Y:S02]  /*2a90*/  ISETP.GT.AND P3, PT, R6.reuse, RZ, PT ;  /* 0x000000ff0600720c */ /* 0x040fe40003f64270 */
[C---:B------:R-:W-:Y:S02]  /*2aa0*/  ISETP.GT.AND P4, PT, R6.reuse, 0x1, PT ;  /* 0x000000010600780c */ /* 0x040fe40003f84270 */
[----:B------:R-:W-:Y:S01]  /*2ab0*/  ISETP.GT.AND P5, PT, R6, 0x8, PT ;  /* 0x000000080600780c */ /* 0x000fe20003fa4270 */
[----:B------:R-:W-:Y:S02]  /*2ac0*/  WARPGROUP.DEPBAR.LE gsb0, 0x0 ;  /* 0x00008000000079c5 */ /* 0x000fe40000010000 */
[----:B------:R-:W-:-:S06]  /*2ad0*/  WARPGROUP.ARRIVE ;  /* 0x00000000000079c5 */ /* 0x000fcc0000000000 */
[----:B------:R-:W-:Y:S01]  /*2ae0*/  QGMMA.64x128x32.F32.E4M3.E4M3 R24, gdesc[UR8], R24, gsb0 ;  /* 0x01e00000081879f3 */ /* 0x000fe20008000818 */
[----:B------:R-:W-:Y:S01]  /*2af0*/  @UP0 ULDC UR11, c[0x0][0x450] ;  /* 0x00011400000b0ab9 */ /* 0x000fe20000000800 */
[----:B------:R-:W-:Y:S01]  /*2b00*/  UMOV UR10, UR36 ;  /* 0x00000024000a7c82 */ /* 0x000fe20008000000 */
[----:B------:R-:W-:-:S04]  /*2b10*/  @UP0 USHF.R.U32.HI UR10, URZ, UR11, UR7 ;  /* 0x0000000b3f0a0299 */ /* 0x000fc80008011607 */
[----:B------:R-:W-:-:S04]  /*2b20*/  UIADD3 UR6, UR10, UR55, -UR56 ;  /* 0x000000370a067290 */ /* 0x000fc8000fffe838 */
[----:B------:R-:W-:-:S04]  /*2b30*/  USHF.R.S32.HI UR7, URZ, 0x1f, UR6 ;  /* 0x0000001f3f077899 */ /* 0x000fc80008011406 */
[----:B------:R-:W-:-:S04]  /*2b40*/  ULEA.HI UR7, UR7, UR6, URZ, 0x7 ;  /* 0x0000000607077291 */ /* 0x000fc8000f8f383f */
[----:B------:R-:W-:-:S04]  /*2b50*/  USHF.R.S32.HI UR7, URZ, 0x7, UR7 ;  /* 0x000000073f077899 */ /* 0x000fc80008011407 */
[----:B------:R-:W-:-:S04]  /*2b60*/  UISETP.LT.AND UP1, UPT, UR39, UR7, UPT ;  /* 0x000000072700728c */ /* 0x000fc8000bf21270 */
[----:B------:R-:W-:-:S04]  /*2b70*/  USEL UR57, UR39, UR7, !UP1 ;  /* 0x0000000727397287 */ /* 0x000fc8000c800000 */
[----:B------:R-:W-:Y:S01]  /*2b80*/  UISETP.GE.AND UP1, UPT, UR58, UR57, UPT ;  /* 0x000000393a00728c */ /* 0x000fe2000bf26270 */
        /* <DEDUP_REMOVED lines=16> */
[----:B------:R-:W-:Y:S01]  /*2c90*/  FSEL R26, R26, -INF , P3 ;  /* 0xff8000001a1a7808 */ /* 0x000fe20001800000 */
[----:B------:R0:W-:Y:S01]  /*2ca0*/  @!P0 SYNCS.ARRIVE.TRANS64.RED.A1T0 RZ, [R3+URZ], RZ ;  /* 0x000000ff03ff89a7 */ /* 0x0001e2000810043f */
[----:B------:R-:W-:Y:S02]  /*2cb0*/  FSEL R8, R27, -INF , P4 ;  /* 0xff8000001b087808 */ /* 0x000fe40002000000 */
[----:B------:R-:W-:Y:S02]  /*2cc0*/  ISETP.GT.AND P3, PT, R6, 0x9, PT ;  /* 0x000000090600780c */ /* 0x000fe40003f64270 */
[----:B------:R-:W-:-:S02]  /*2cd0*/  FSEL R30, R30, -INF , P5 ;  /* 0xff8000001e1e7808 */ /* 0x000fc40002800000 */
[----:B------:R-:W-:Y:S02]  /*2ce0*/  FMNMX.FTZ R7, R26, R8, !PT ;  /* 0x000000081a077209 */ /* 0x000fe40007810000 */
[----:B------:R-:W-:Y:S02]  /*2cf0*/  ISETP.GT.AND P4, PT, R6, 0x10, PT ;  /* 0x000000100600780c */ /* 0x000fe40003f84270 */
[----:B------:R-:W-:Y:S02]  /*2d00*/  FSEL R10, R31, -INF , P3 ;  /* 0xff8000001f0a7808 */ /* 0x000fe40001800000 */
[----:B------:R-:W-:Y:S02]  /*2d10*/  FMNMX.FTZ R7, R30, R7, !PT ;  /* 0x000000071e077209 */ /* 0x000fe40007810000 */
        /* <DEDUP_REMOVED lines=22> */
[----:B------:R-:W-:Y:S01]  /*2e80*/  FSEL R2, R47, -INF , P3 ;  /* 0xff8000002f027808 */ /* 0x000fe20001800000 */
[----:B------:R-:W-:Y:S01]  /*2e90*/  IMAD.U32 R47, RZ, RZ, UR42 ;  /* 0x0000002aff2f7e24 */ /* 0x000fe2000f8e00ff */
        /* <DEDUP_REMOVED lines=58> */
[----:B------:R-:W-:Y:S02]  /*3240*/  FSEL R87, R87, -INF , P3 ;  /* 0xff80000057577808 */ /* 0x000fe40001800000 */
[----:B------:R-:W-:-:S04]  /*3250*/  FMNMX.FTZ R6, R86, R7, !PT ;  /* 0x0000000756067209 */ /* 0x000fc80007810000 */
[----:B------:R-:W-:-:S05]  /*3260*/  FMNMX.FTZ R7, R87, R6, !PT ;  /* 0x0000000657077209 */ /* 0x000fca0007810000 */
[----:B------:R-:W1:Y:S02]  /*3270*/  SHFL.BFLY PT, R6, R7, 0x2, 0x1f ;  /* 0x0c401f0007067f89 */ /* 0x000e6400000e0000 */
[----:B-1----:R-:W-:Y:S02]  /*3280*/  FMNMX.FTZ R9, R7, R6, !PT ;  /* 0x0000000607097209 */ /* 0x002fe40007810000 */
[----:B------:R-:W1:Y:S04]  /*3290*/  SHFL.IDX PT, R6, R0, RZ, 0x1c1f ;  /* 0x001c1fff00067589 */ /* 0x000e6800000e0000 */
[----:B------:R-:W2:Y:S01]  /*32a0*/  SHFL.BFLY PT, R88, R9, 0x1, 0x1f ;  /* 0x0c201f0009587f89 */ /* 0x000ea200000e0000 */
[----:B-1----:R-:W-:Y:S02]  /*32b0*/  VIADDMNMX R27, R6, R5, R4, PT ;  /* 0x00000005061b7246 */ /* 0x002fe40003800104 */
[----:B--2---:R-:W-:-:S02]  /*32c0*/  FMNMX.FTZ R0, R9, R88, !PT ;  /* 0x0000005809007209 */ /* 0x004fc40007810000 */
[----:B------:R-:W-:Y:S02]  /*32d0*/  CS2R R88, SRZ ;  /* 0x0000000000587805 */ /* 0x000fe4000001ff00 */
[----:B------:R-:W-:Y:S02]  /*32e0*/  ISETP.GT.AND P4, PT, R27, 0x1, PT ;  /* 0x000000011b00780c */ /* 0x000fe40003f84270 */
[C---:B------:R-:W-:Y:S01]  /*32f0*/  FSETP.NEU.FTZ.AND P3, PT, R0.reuse, -INF , PT ;  /* 0xff8000000000780b */ /* 0x040fe20003f7d000 */
[----:B------:R-:W-:-:S01]  /*3300*/  FFMA.FTZ R15, R0, R15, -8 ;  /* 0xc1000000000f7423 */ /* 0x000fc2000001000f */
[----:B------:R-:W-:Y:S02]  /*3310*/  ISETP.GT.AND P5, PT, R27, 0x8, PT ;  /* 0x000000081b00780c */ /* 0x000fe40003fa4270 */
[----:B------:R-:W-:Y:S02]  /*3320*/  FSEL R25, R25, -INF , P4 ;  /* 0xff80000019197808 */ /* 0x000fe40002000000 */
[----:B------:R-:W-:-:S02]  /*3330*/  FSEL R15, R15, RZ, P3 ;  /* 0x000000ff0f0f7208 */ /* 0x000fc40001800000 */
[----:B------:R-:W-:Y:S02]  /*3340*/  ISETP.GT.AND P3, PT, R27, RZ, PT ;  /* 0x000000ff1b00720c */ /* 0x000fe40003f64270 */
[----:B------:R-:W-:Y:S01]  /*3350*/  FSEL R28, R28, -INF , P5 ;  /* 0xff8000001c1c7808 */ /* 0x000fe20002800000 */
[----:B------:R-:W-:-:S01]  /*3360*/  FFMA.FTZ R4, R8, UR42, -R15 ;  /* 0x0000002a08047c23 */ /* 0x000fc2000801080f */
[----:B------:R-:W-:Y:S01]  /*3370*/  FSEL R24, R24, -INF , P3 ;  /* 0xff80000018187808 */ /* 0x000fe20001800000 */
[----:B------:R-:W-:-:S01]  /*3380*/  FFMA.FTZ R6, R10, UR42, -R15 ;  /* 0x0000002a0a067c23 */ /* 0x000fc2000801080f */
[----:B------:R-:W-:Y:S01]  /*3390*/  ISETP.GT.AND P3, PT, R27, 0x9, PT ;  /* 0x000000091b00780c */ /* 0x000fe20003f64270 */
[----:B------:R-:W-:-:S01]  /*33a0*/  FFMA.FTZ R34, R34, UR42, -R15 ;  /* 0x0000002a22227c23 */ /* 0x000fc2000801080f */
[----:B------:R-:W-:Y:S01]  /*33b0*/  FMNMX.FTZ R7, R24, R25, !PT ;  /* 0x0000001918077209 */ /* 0x000fe20007810000 */
[----:B------:R-:W-:-:S01]  /*33c0*/  FFMA.FTZ R38, R38, UR42, -R15 ;  /* 0x0000002a26267c23 */ /* 0x000fc2000801080f */
[----:B------:R-:W-:Y:S01]  /*33d0*/  ISETP.GT.AND P4, PT, R27, 0x10, PT ;  /* 0x000000101b00780c */ /* 0x000fe20003f84270 */
[----:B------:R-:W-:-:S01]  /*33e0*/  FFMA.FTZ R42, R42, UR42, -R15 ;  /* 0x0000002a2a2a7c23 */ /* 0x000fc2000801080f */
[----:B------:R-:W-:Y:S01]  /*33f0*/  FSEL R29, R29, -INF , P3 ;  /* 0xff8000001d1d7808 */ /* 0x000fe20001800000 */
        /* <DEDUP_REMOVED lines=16> */
[----:B------:R1:W-:Y:S01]  /*3500*/  MUFU.EX2 R7, R34 ;  /* 0x0000002200077308 */ /* 0x0003e20000000800 */
[----:B------:R-:W-:Y:S01]  /*3510*/  FSEL R36, R36, -INF , P4 ;  /* 0xff80000024247808 */ /* 0x000fe20002000000 */
[--C-:B------:R-:W-:Y:S01]  /*3520*/  FFMA.FTZ R223, R66, UR42, -R15.reuse ;  /* 0x0000002a42df7c23 */ /* 0x100fe2000801080f */
[----:B------:R-:W-:Y:S01]  /*3530*/  FMNMX.FTZ R9, R33, R8, !PT ;  /* 0x0000000821097209 */ /* 0x000fe20007810000 */
[--C-:B------:R-:W-:Y:S01]  /*3540*/  FFMA.FTZ R8, R12, UR42, -R15.reuse ;  /* 0x0000002a0c087c23 */ /* 0x100fe2000801080f */
[----:B------:R-:W-:Y:S01]  /*3550*/  ISETP.GT.AND P4, PT, R27, 0x20, PT ;  /* 0x000000201b00780c */ /* 0x000fe20003f84270 */
[--C-:B------:R-:W-:Y:S01]  /*3560*/  FFMA.FTZ R217, R74, UR42, -R15.reuse ;  /* 0x0000002a4ad97c23 */ /* 0x100fe2000801080f */
[----:B------:R-:W-:Y:S01]  /*3570*/  FSEL R37, R37, -INF , P3 ;  /* 0xff80000025257808 */ /* 0x000fe20001800000 */
[--C-:B------:R-:W-:Y:S01]  /*3580*/  FFMA.FTZ R50, R75, UR42, -R15.reuse ;  /* 0x0000002a4b327c23 */ /* 0x100fe2000801080f */
[----:B------:R-:W-:Y:S01]  /*3590*/  FMNMX.FTZ R10, R36, R9, !PT ;  /* 0x00000009240a7209 */ /* 0x000fe20007810000 */
[--C-:B-1----:R-:W-:Y:S01]  /*35a0*/  FFMA.FTZ R34, R67, UR42, -R15.reuse ;  /* 0x0000002a43227c23 */ /* 0x102fe2000801080f */
[----:B------:R-:W-:Y:S01]  /*35b0*/  ISETP.GT.AND P3, PT, R27, 0x21, PT ;  /* 0x000000211b00780c */ /* 0x000fe20003f64270 */
[--C-:B------:R-:W-:Y:S01]  /*35c0*/  FFMA.FTZ R39, R79, UR42, -R15.reuse ;  /* 0x0000002a4f277c23 */ /* 0x100fe2000801080f */
[----:B------:R-:W-:Y:S01]  /*35d0*/  FSEL R40, R40, -INF , P4 ;  /* 0xff80000028287808 */ /* 0x000fe20002000000 */
[----:B------:R-:W-:Y:S01]  /*35e0*/  FFMA.FTZ R58, R87, UR42, -R15 ;  /* 0x0000002a573a7c23 */ /* 0x000fe2000801080f */
[----:B------:R-:W-:Y:S01]  /*35f0*/  FMNMX.FTZ R9, R37, R10, !PT ;  /* 0x0000000a25097209 */ /* 0x000fe20007810000 */
[----:B------:R-:W-:Y:S01]  /*3600*/  MUFU.EX2 R229, R229 ;  /* 0x000000e500e57308 */ /* 0x000fe20000000800 */
[----:B------:R-:W-:-:S02]  /*3610*/  ISETP.GT.AND P4, PT, R27, 0x28, PT ;  /* 0x000000281b00780c */ /* 0x000fc40003f84270 */
[----:B------:R-:W-:Y:S02]  /*3620*/  CS2R R66, SRZ ;  /* 0x0000000000427805 */ /* 0x000fe4000001ff00 */
[----:B------:R-:W-:Y:S02]  /*3630*/  FSEL R41, R41, -INF , P3 ;  /* 0xff80000029297808 */ /* 0x000fe40001800000 */
[----:B------:R-:W-:Y:S02]  /*3640*/  CS2R R74, SRZ ;  /* 0x00000000004a7805 */ /* 0x000fe4000001ff00 */
[----:B------:R-:W-:Y:S02]  /*3650*/  FMNMX.FTZ R10, R40, R9, !PT ;  /* 0x00000009280a7209 */ /* 0x000fe40007810000 */
[----:B------:R-:W-:Y:S01]  /*3660*/  ISETP.GT.AND P3, PT, R27, 0x29, PT ;  /* 0x000000291b00780c */ /* 0x000fe20003f64270 */
[----:B------:R1:W-:Y:S01]  /*3670*/  MUFU.EX2 R9, R38 ;  /* 0x0000002600097308 */ /* 0x0003e20000000800 */
[----:B------:R-:W-:-:S02]  /*3680*/  FSEL R44, R44, -INF , P4 ;  /* 0xff8000002c2c7808 */ /* 0x000fc40002000000 */
[----:B------:R-:W-:Y:S01]  /*3690*/  FMNMX.FTZ R11, R41, R10, !PT ;  /* 0x0000000a290b7209 */ /* 0x000fe20007810000 */
[----:B------:R-:W-:-:S01]  /*36a0*/  FFMA.FTZ R10, R14, UR42, -R15 ;  /* 0x0000002a0e0a7c23 */ /* 0x000fc2000801080f */
[----:B------:R-:W-:Y:S02]  /*36b0*/  ISETP.GT.AND P4, PT, R27, 0x30, PT ;  /* 0x000000301b00780c */ /* 0x000fe40003f84270 */
[----:B------:R-:W-:Y:S01]  /*36c0*/  FSEL R45, R45, -INF , P3 ;  /* 0xff8000002d2d7808 */ /* 0x000fe20001800000 */
[----:B------:R-:W-:Y:S01]  /*36d0*/  MUFU.EX2 R4, R4 ;  /* 0x0000000400047308 */ /* 0x000fe20000000800 */
[----:B------:R-:W-:Y:S01]  /*36e0*/  FMNMX.FTZ R12, R44, R11, !PT ;  /* 0x0000000b2c0c7209 */ /* 0x000fe20007810000 */
[----:B-1----:R-:W-:Y:S01]  /*36f0*/  FFMA.FTZ R38, R63, UR42, -R15 ;  /* 0x0000002a3f267c23 */ /* 0x002fe2000801080f */
[----:B------:R-:W-:Y:S02]  /*3700*/  ISETP.GT.AND P3, PT, R27, 0x31, PT ;  /* 0x000000311b00780c */ /* 0x000fe40003f64270 */
[----:B------:R-:W-:-:S02]  /*3710*/  FSEL R48, R48, -INF , P4 ;  /* 0xff80000030307808 */ /* 0x000fc40002000000 */
[----:B------:R-:W-:Y:S01]  /*3720*/  FMNMX.FTZ R11, R45, R12, !PT ;  /* 0x0000000c2d0b7209 */ /* 0x000fe20007810000 */
[----:B------:R-:W-:Y:S01]  /*3730*/  MUFU.EX2 R5, R5 ;  /* 0x0000000500057308 */ /* 0x000fe20000000800 */
[----:B------:R-:W-:Y:S02]  /*3740*/  ISETP.GT.AND P4, PT, R27, 0x38, PT ;  /* 0x000000381b00780c */ /* 0x000fe40003f84270 */
[----:B------:R-:W-:Y:S02]  /*3750*/  FSEL R49, R49, -INF , P3 ;  /* 0xff80000031317808 */ /* 0x000fe40001800000 */
[----:B------:R-:W-:Y:S02]  /*3760*/  FMNMX.FTZ R12, R48, R11, !PT ;  /* 0x0000000b300c7209 */ /* 0x000fe40007810000 */
[----:B------:R-:W-:Y:S01]  /*3770*/  ISETP.GT.AND P3, PT, R27, 0x39, PT ;  /* 0x000000391b00780c */ /* 0x000fe20003f64270 */
[----:B------:R1:W-:Y:S01]  /*3780*/  MUFU.EX2 R11, R42 ;  /* 0x0000002a000b7308 */ /* 0x0003e20000000800 */
[----:B------:R-:W-:-:S02]  /*3790*/  FSEL R52, R52, -INF , P4 ;  /* 0xff80000034347808 */ /* 0x000fc40002000000 */
[----:B------:R-:W-:Y:S01]  /*37a0*/  FMNMX.FTZ R13, R49, R12, !PT ;  /* 0x0000000c310d7209 */ /* 0x000fe20007810000 */
[----:B------:R-:W-:-:S01]  /*37b0*/  FFMA.FTZ R12, R20, UR42, -R15 ;  /* 0x0000002a140c7c23 */ /* 0x000fc2000801080f */
[----:B------:R-:W-:Y:S01]  /*37c0*/  ISETP.GT.AND P4, PT, R27, 0x40, PT ;  /* 0x000000401b00780c */ /* 0x000fe20003f84270 */
[----:B------:R-:W-:-:S01]  /*37d0*/  FFMA.FTZ R20, R51, UR42, -R15 ;  /* 0x0000002a33147c23 */ /* 0x000fc2000801080f */
        /* <DEDUP_REMOVED lines=18> */
[----:B------:R-:W2:Y:S01]  /*3900*/  MUFU.EX2 R10, R10 ;  /* 0x0000000a000a7308 */ /* 0x000ea20000000800 */
[----:B------:R-:W-:Y:S01]  /*3910*/  FMNMX.FTZ R2, R60, R21, !PT ;  /* 0x000000153c027209 */ /* 0x000fe20007810000 */
[----:B-1----:R-:W-:Y:S01]  /*3920*/  FFMA.FTZ R46, R78, UR42, -R15 ;  /* 0x0000002a4e2e7c23 */ /* 0x002fe2000801080f */
[----:B------:R-:W-:Y:S02]  /*3930*/  ISETP.GT.AND P3, PT, R27, 0x51, PT ;  /* 0x000000511b00780c */ /* 0x000fe40003f64270 */
[----:B------:R-:W-:-:S02]  /*3940*/  CS2R R78, SRZ ;  /* 0x00000000004e7805 */ /* 0x000fc4000001ff00 */
[----:B------:R-:W-:Y:S02]  /*3950*/  FSEL R64, R64, -INF , P4 ;  /* 0xff80000040407808 */ /* 0x000fe40002000000 */
[----:B------:R-:W-:Y:S01]  /*3960*/  FMNMX.FTZ R21, R61, R2, !PT ;  /* 0x000000023d157209 */ /* 0x000fe20007810000 */
[----:B------:R-:W-:Y:S01]  /*3970*/  MUFU.EX2 R12, R12 ;  /* 0x0000000c000c7308 */ /* 0x000fe20000000800 */
[----:B------:R-:W-:Y:S02]  /*3980*/  ISETP.GT.AND P4, PT, R27, 0x58, PT ;  /* 0x000000581b00780c */ /* 0x000fe40003f84270 */
[----:B------:R-:W-:Y:S02]  /*3990*/  FSEL R65, R65, -INF , P3 ;  /* 0xff80000041417808 */ /* 0x000fe40001800000 */
[----:B------:R-:W-:Y:S02]  /*39a0*/  FMNMX.FTZ R2, R64, R21, !PT ;  /* 0x0000001540027209 */ /* 0x000fe40007810000 */
[----:B------:R-:W-:Y:S01]  /*39b0*/  ISETP.GT.AND P3, PT, R27, 0x59, PT ;  /* 0x000000591b00780c */ /* 0x000fe20003f64270 */
[----:B------:R-:W1:Y:S01]  /*39c0*/  MUFU.EX2 R14, R14 ;  /* 0x0000000e000e7308 */ /* 0x000e620000000800 */
[----:B------:R-:W-:-:S02]  /*39d0*/  FSEL R68, R68, -INF , P4 ;  /* 0xff80000044447808 */ /* 0x000fc40002000000 */
[----:B------:R-:W-:Y:S02]  /*39e0*/  FMNMX.FTZ R21, R65, R2, !PT ;  /* 0x0000000241157209 */ /* 0x000fe40007810000 */
[----:B------:R-:W-:Y:S02]  /*39f0*/  ISETP.GT.AND P4, PT, R27, 0x60, PT ;  /* 0x000000601b00780c */ /* 0x000fe40003f84270 */
[----:B------:R-:W-:Y:S01]  /*3a00*/  FSEL R69, R69, -INF , P3 ;  /* 0xff80000045457808 */ /* 0x000fe20001800000 */
[----:B------:R-:W-:Y:S01]  /*3a10*/  MUFU.EX2 R227, R227 ;  /* 0x000000e300e37308 */ /* 0x000fe20000000800 */
[----:B------:R-:W-:Y:S02]  /*3a20*/  FMNMX.FTZ R2, R68, R21, !PT ;  /* 0x0000001544027209 */ /* 0x000fe40007810000 */
        /* <DEDUP_REMOVED lines=15> */
[----:B---3--:R-:W-:Y:S01]  /*3b20*/  FFMA.FTZ R54, R83, UR42, -R15 ;  /* 0x0000002a53367c23 */ /* 0x008fe2000801080f */
[----:B------:R-:W-:Y:S02]  /*3b30*/  ISETP.GT.AND P3, PT, R27, 0x71, PT ;  /* 0x000000711b00780c */ /* 0x000fe40003f64270 */
[----:B------:R-:W-:-:S02]  /*3b40*/  FSEL R80, R80, -INF , P4 ;  /* 0xff80000050507808 */ /* 0x000fc40002000000 */
[----:B------:R-:W-:Y:S01]  /*3b50*/  FMNMX.FTZ R31, R77, R2, !PT ;  /* 0x000000024d1f7209 */ /* 0x000fe20007810000 */
[----:B------:R-:W-:Y:S01]  /*3b60*/  MUFU.EX2 R221, R221 ;  /* 0x000000dd00dd7308 */ /* 0x000fe20000000800 */
[----:B------:R-:W-:Y:S02]  /*3b70*/  ISETP.GT.AND P4, PT, R27, 0x78, PT ;  /* 0x000000781b00780c */ /* 0x000fe40003f84270 */
[----:B------:R-:W-:Y:S02]  /*3b80*/  FSEL R81, R81, -INF , P3 ;  /* 0xff80000051517808 */ /* 0x000fe40001800000 */
[----:B------:R-:W-:Y:S01]  /*3b90*/  FMNMX.FTZ R2, R80, R31, !PT ;  /* 0x0000001f50027209 */ /* 0x000fe20007810000 */
[----:B------:R-:W-:Y:S01]  /*3ba0*/  FFMA.FTZ R31, R70, UR42, -R15 ;  /* 0x0000002a461f7c23 */ /* 0x000fe2000801080f */
[----:B------:R-:W-:Y:S01]  /*3bb0*/  ISETP.GT.AND P3, PT, R27, 0x79, PT ;  /* 0x000000791b00780c */ /* 0x000fe20003f64270 */
[----:B------:R-:W-:Y:S01]  /*3bc0*/  MUFU.EX2 R30, R30 ;  /* 0x0000001e001e7308 */ /* 0x000fe20000000800 */
[----:B------:R-:W-:-:S02]  /*3bd0*/  FSEL R84, R84, -INF , P4 ;  /* 0xff80000054547808 */ /* 0x000fc40002000000 */
[----:B------:R-:W-:Y:S02]  /*3be0*/  CS2R R70, SRZ ;  /* 0x0000000000467805 */ /* 0x000fe4000001ff00 */
[----:B------:R-:W-:Y:S02]  /*3bf0*/  FMNMX.FTZ R27, R81, R2, !PT ;  /* 0x00000002511b7209 */ /* 0x000fe40007810000 */
[----:B------:R-:W-:Y:S02]  /*3c00*/  FSEL R85, R85, -INF , P3 ;  /* 0xff80000055557808 */ /* 0x000fe40001800000 */
[----:B------:R-:W-:Y:S01]  /*3c10*/  FMNMX.FTZ R2, R84, R27, !PT ;  /* 0x0000001b54027209 */ /* 0x000fe20007810000 */
[----:B------:R-:W-:Y:S01]  /*3c20*/  FFMA.FTZ R27, R62, UR42, -R15 ;  /* 0x0000002a3e1b7c23 */ /* 0x000fe2000801080f */
[----:B------:R-:W-:Y:S01]  /*3c30*/  MUFU.EX2 R38, R38 ;  /* 0x0000002600267308 */ /* 0x000fe20000000800 */
[----:B--2---:R-:W-:Y:S02]  /*3c40*/  F2FP.SATFINITE.E4M3.F32.PACK_AB_MERGE_C R231, R10, R9, RZ ;  /* 0x000000090ae7723e */ /* 0x004fe400048070ff */
[----:B------:R-:W-:-:S02]  /*3c50*/  FMNMX.FTZ R2, R85, R2, !PT ;  /* 0x0000000255027209 */ /* 0x000fc40007810000 */
[----:B-1----:R-:W-:Y:S02]  /*3c60*/  F2FP.SATFINITE.E4M3.F32.PACK_AB_MERGE_C R225, R14, R13, RZ ;  /* 0x0000000d0ee1723e */ /* 0x002fe400048070ff */
[----:B------:R-:W-:Y:S01]  /*3c70*/  F2FP.SATFINITE.E4M3.F32.PACK_AB_MERGE_C R231, R8, R7, R231 ;  /* 0x0000000708e7723e */ /* 0x000fe200048070e7 */
[----:B------:R-:W1:Y:S01]  /*3c80*/  SHFL.BFLY PT, R35, R2, 0x2, 0x1f ;  /* 0x0c401f0002237f89 */ /* 0x000e6200000e0000 */
[----:B------:R-:W-:Y:S01]  /*3c90*/  MUFU.EX2 R27, R27 ;  /* 0x0000001b001b7308 */ /* 0x000fe20000000800 */
[----:B------:R-:W-:-:S07]  /*3ca0*/  F2FP.SATFINITE.E4M3.F32.PACK_AB_MERGE_C R225, R12, R11, R225 ;  /* 0x0000000b0ce1723e */ /* 0x000fce00048070e1 */
[----:B------:R-:W-:Y:S08]  /*3cb0*/  MUFU.EX2 R223, R223 ;  /* 0x000000df00df7308 */ /* 0x000ff00000000800 */
[----:B------:R-:W-:Y:S01]  /*3cc0*/  MUFU.EX2 R34, R34 ;  /* 0x0000002200227308 */ /* 0x000fe20000000800 */
[----:B-1----:R-:W-:Y:S01]  /*3cd0*/  FMNMX.FTZ R43, R2, R35, !PT ;  /* 0x00000023022b7209 */ /* 0x002fe20007810000 */
[----:B------:R-:W-:-:S06]  /*3ce0*/  FFMA.FTZ R35, R82, UR42, -R15 ;  /* 0x0000002a52237c23 */ /* 0x000fcc000801080f */
[----:B------:R-:W-:Y:S01]  /*3cf0*/  MUFU.EX2 R31, R31 ;  /* 0x0000001f001f7308 */ /* 0x000fe20000000800 */
[----:B------:R-:W-:Y:S01]  /*3d00*/  CS2R R82, SRZ ;  /* 0x0000000000527805 */ /* 0x000fe2000001ff00 */
[----:B------:R-:W1:Y:S06]  /*3d10*/  SHFL.BFLY PT, R2, R43, 0x1, 0x1f ;  /* 0x0c201f002b027f89 */ /* 0x000e6c00000e0000 */
[----:B------:R-:W-:Y:S08]  /*3d20*/  MUFU.EX2 R42, R42 ;  /* 0x0000002a002a7308 */ /* 0x000ff00000000800 */
[----:B------:R-:W-:Y:S08]  /*3d30*/  MUFU.EX2 R46, R46 ;  /* 0x0000002e002e7308 */ /* 0x000ff00000000800 */
[----:B------:R-:W-:Y:S01]  /*3d40*/  MUFU.EX2 R39, R39 ;  /* 0x0000002700277308 */ /* 0x000fe20000000800 */
[----:B-1----:R-:W-:Y:S01]  /*3d50*/  FMNMX.FTZ R2, R43, R2, !PT ;  /* 0x000000022b027209 */ /* 0x002fe20007810000 */
[----:B------:R-:W-:Y:S01]  /*3d60*/  FFMA.FTZ R43, R86, UR42, -R15 ;  /* 0x0000002a562b7c23 */ /* 0x000fe2000801080f */
[----:B------:R-:W-:-:S02]  /*3d70*/  CS2R R86, SRZ ;  /* 0x0000000000567805 */ /* 0x000fc4000001ff00 */
[C---:B------:R-:W-:Y:S01]  /*3d80*/  FSETP.NEU.FTZ.AND P3, PT, R2.reuse, -INF , PT ;  /* 0xff8000000200780b */ /* 0x040fe20003f7d000 */
[----:B------:R-:W-:-:S02]  /*3d90*/  FFMA.FTZ R47, R2, R47, -8 ;  /* 0xc1000000022f7423 */ /* 0x000fc4000001002f */
[----:B------:R-:W-:Y:S03]  /*3da0*/  MUFU.EX2 R217, R217 ;  /* 0x000000d900d97308 */ /* 0x000fe60000000800 */
[----:B------:R-:W-:Y:S02]  /*3db0*/  FSEL R47, R47, RZ, P3 ;  /* 0x000000ff2f2f7208 */ /* 0x000fe40001800000 */
[----:B------:R-:W-:-:S03]  /*3dc0*/  PLOP3.LUT P3, PT, PT, PT, UP1, 0x80, 0x0 ;  /* 0x000000000000781c */ /* 0x000fc60003f6f018 */
        /* <DEDUP_REMOVED lines=10> */
[----:B------:R-:W-:Y:S01]  /*3e70*/  FADD.FTZ R48, R229, R4 ;  /* 0x00000004e5307221 */ /* 0x000fe20000010000 */
[----:B------:R-:W-:-:S01]  /*3e80*/  FFMA.FTZ R33, R49, UR42, -R47 ;  /* 0x0000002a31217c23 */ /* 0x000fc2000801082f */
[--C-:B------:R-:W-:Y:S01]  /*3e90*/  FFMA.FTZ R37, R37, UR42, -R47.reuse ;  /* 0x0000002a25257c23 */ /* 0x100fe2000801082f */
[----:B------:R-:W-:-:S01]  /*3ea0*/  FFMA.FTZ R44, R44, UR42, -R47 ;  /* 0x0000002a2c2c7c23 */ /* 0x000fc2000801082f */
[----:B------:R-:W-:Y:S01]  /*3eb0*/  FADD.FTZ R49, R5, R48 ;  /* 0x0000003005317221 */ /* 0x000fe20000010000 */
[----:B------:R-:W-:-:S01]  /*3ec0*/  FFMA.FTZ R45, R45, UR42, -R47 ;  /* 0x0000002a2d2d7c23 */ /* 0x000fc2000801082f */
[----:B------:R-:W1:Y:S01]  /*3ed0*/  MUFU.EX2 R15, R15 ;  /* 0x0000000f000f7308 */ /* 0x000e620000000800 */
[----:B------:R-:W-:-:S01]  /*3ee0*/  FFMA.FTZ R52, R52, UR42, -R47 ;  /* 0x0000002a34347c23 */ /* 0x000fc2000801082f */
[--C-:B------:R-:W-:Y:S01]  /*3ef0*/  FFMA.FTZ R53, R53, UR42, -R47.reuse ;  /* 0x0000002a35357c23 */ /* 0x100fe2000801082f */
[----:B------:R-:W-:-:S01]  /*3f00*/  FFMA.FTZ R32, R56, UR42, -R47 ;  /* 0x0000002a38207c23 */ /* 0x000fc2000801082f */
[--C-:B------:R-:W-:Y:S01]  /*3f10*/  FFMA.FTZ R60, R60, UR42, -R47.reuse ;  /* 0x0000002a3c3c7c23 */ /* 0x100fe2000801082f */
[----:B------:R-:W-:-:S01]  /*3f20*/  FFMA.FTZ R61, R61, UR42, -R47 ;  /* 0x0000002a3d3d7c23 */ /* 0x000fc2000801082f */
[--C-:B------:R-:W-:Y:S01]  /*3f30*/  FFMA.FTZ R64, R64, UR42, -R47.reuse ;  /* 0x0000002a40407c23 */ /* 0x100fe2000801082f */
[----:B------:R-:W-:-:S01]  /*3f40*/  FFMA.FTZ R65, R65, UR42, -R47 ;  /* 0x0000002a41417c23 */ /* 0x000fc2000801082f */
[----:B------:R2:W3:Y:S01]  /*3f50*/  MUFU.EX2 R51, R28 ;  /* 0x0000001c00337308 */ /* 0x0004e20000000800 */
[----:B------:R-:W-:-:S01]  /*3f60*/  FFMA.FTZ R68, R68, UR42, -R47 ;  /* 0x0000002a44447c23 */ /* 0x000fc2000801082f */
[--C-:B------:R-:W-:Y:S01]  /*3f70*/  FFMA.FTZ R69, R69, UR42, -R47.reuse ;  /* 0x0000002a45457c23 */ /* 0x100fe2000801082f */
[----:B------:R-:W-:-:S01]  /*3f80*/  FFMA.FTZ R72, R72, UR42, -R47 ;  /* 0x0000002a48487c23 */ /* 0x000fc2000801082f */
[--C-:B------:R-:W-:Y:S01]  /*3f90*/  FFMA.FTZ R73, R73, UR42, -R47.reuse ;  /* 0x0000002a49497c23 */ /* 0x100fe2000801082f */
[----:B------:R-:W-:-:S01]  /*3fa0*/  FFMA.FTZ R76, R76, UR42, -R47 ;  /* 0x0000002a4c4c7c23 */ /* 0x000fc2000801082f */
[--C-:B------:R-:W-:Y:S01]  /*3fb0*/  FFMA.FTZ R77, R77, UR42, -R47.reuse ;  /* 0x0000002a4d4d7c23 */ /* 0x100fe2000801082f */
[----:B------:R-:W-:-:S01]  /*3fc0*/  FFMA.FTZ R80, R80, UR42, -R47 ;  /* 0x0000002a50507c23 */ /* 0x000fc2000801082f */
[----:B------:R4:W5:Y:S01]  /*3fd0*/  MUFU.EX2 R62, R29 ;  /* 0x0000001d003e7308 */ /* 0x0009620000000800 */
[----:B--2---:R-:W-:-:S01]  /*3fe0*/  FFMA.FTZ R28, R40, UR42, -R47 ;  /* 0x0000002a281c7c23 */ /* 0x004fc2000801082f */
[----:B-1----:R-:W-:Y:S01]  /*3ff0*/  FADD.FTZ R40, R228, R15 ;  /* 0x0000000fe4287221 */ /* 0x002fe20000010000 */
[----:B------:R-:W-:-:S01]  /*4000*/  FFMA.FTZ R81, R81, UR42, -R47 ;  /* 0x0000002a51517c23 */ /* 0x000fc2000801082f */
[----:B------:R-:W-:-:S04]  /*4010*/  FFMA.FTZ R84, R84, UR42, -R47 ;  /* 0x0000002a54547c23 */ /* 0x000fc8000801082f */
[----:B------:R-:W1:Y:S01]  /*4020*/  MUFU.EX2 R24, R24 ;  /* 0x0000001800187308 */ /* 0x000e620000000800 */
[----:B----4-:R-:W-:-:S01]  /*4030*/  FFMA.FTZ R29, R41, UR42, -R47 ;  /* 0x0000002a291d7c23 */ /* 0x010fc2000801082f */
[----:B---3--:R-:W-:Y:S01]  /*4040*/  FADD.FTZ R41, R51, R40 ;  /* 0x0000002833297221 */ /* 0x008fe20000010000 */
[----:B------:R-:W-:-:S04]  /*4050*/  FADD.FTZ R40, R6, R49 ;  /* 0x0000003106287221 */ /* 0x000fc80000010000 */
[----:B------:R-:W-:Y:S01]  /*4060*/  FADD.FTZ R49, R7, R40 ;  /* 0x0000002807317221 */ /* 0x000fe20000010000 */
[----:B------:R-:W0:Y:S01]  /*4070*/  MUFU.EX2 R25, R25 ;  /* 0x0000001900197308 */ /* 0x000e220000000800 */
[----:B-----5:R-:W-:-:S01]  /*4080*/  FADD.FTZ R41, R62, R41 ;  /* 0x000000293e297221 */ /* 0x020fc20000010000 */
[----:B------:R-:W-:Y:S01]  /*4090*/  F2FP.SATFINITE.E4M3.F32.PACK_AB_MERGE_C R51, R62, R51, RZ ;  /* 0x000000333e33723e */ /* 0x000fe200048070ff */
[----:B------:R-:W-:-:S01]  /*40a0*/  FADD.FTZ R48, R8, R49 ;  /* 0x0000003108307221 */ /* 0x000fc20000010000 */
[----:B------:R-:W-:Y:S02]  /*40b0*/  CS2R R62, SRZ ;  /* 0x00000000003e7805 */ /* 0x000fe4000001ff00 */
[----:B------:R-:W-:Y:S02]  /*40c0*/  F2FP.SATFINITE.E4M3.F32.PACK_AB_MERGE_C R228, R15, R228, R51 ;  /* 0x000000e40fe4723e */ /* 0x000fe40004807033 */
[----:B------:R-:W2:Y:S01]  /*40d0*/  MUFU.EX2 R36, R36 ;  /* 0x0000002400247308 */ /* 0x000ea20000000800 */
[----:B-1----:R-:W-:-:S01]  /*40e0*/  FADD.FTZ R40, R24, R41 ;  /* 0x0000002918287221 */ /* 0x002fc20000010000 */
[----:B------:R-:W-:-:S04]  /*40f0*/  FADD.FTZ R41, R9, R48 ;  /* 0x0000003009297221 */ /* 0x000fc80000010000 */
[----:B------:R-:W-:Y:S02]  /*4100*/  FADD.FTZ R48, R10, R41 ;  /* 0x000000290a307221 */ /* 0x000fe40000010000 */
[----:B------:R1:W3:Y:S01]  /*4110*/  MUFU.EX2 R55, R37 ;  /* 0x0000002500377308 */ /* 0x0002e20000000800 */
[----:B0-----:R-:W-:-:S01]  /*4120*/  FADD.FTZ R3, R25, R40 ;  /* 0x0000002819037221 */ /* 0x001fc20000010000 */
[----:B------:R-:W-:-:S04]  /*4130*/  FADD.FTZ R41, R11, R48 ;  /* 0x000000300b297221 */ /* 0x000fc80000010000 */
[----:B------:R-:W-:Y:S02]  /*4140*/  FADD.FTZ R48, R12, R41 ;  /* 0x000000290c307221 */ /* 0x000fe40000010000 */
[----:B------:R-:W0:Y:S01]  /*4150*/  MUFU.EX2 R28, R28 ;  /* 0x0000001c001c7308 */ /* 0x000e220000000800 */
[----:B--2---:R-:W-:-:S01]  /*4160*/  FADD.FTZ R40, R36, R3 ;  /* 0x0000000324287221 */ /* 0x004fc20000010000 */
[----:B------:R-:W-:Y:S01]  /*4170*/  FADD.FTZ R41, R13, R48 ;  /* 0x000000300d297221 */ /* 0x000fe20000010000 */
[----:B-1----:R-:W-:-:S01]  /*4180*/  FFMA.FTZ R37, R57, UR42, -R47 ;  /* 0x0000002a39257c23 */ /* 0x002fc2000801082f */
[----:B------:R-:W-:Y:S01]  /*4190*/  FFMA.FTZ R47, R85, UR42, -R47 ;  /* 0x0000002a552f7c23 */ /* 0x000fe2000801082f */
[----:B------:R-:W-:Y:S01]  /*41a0*/  CS2R R56, SRZ ;  /* 0x0000000000387805 */ /* 0x000fe2000001ff00 */
[----:B------:R-:W-:Y:S02]  /*41b0*/  FADD.FTZ R48, R14, R41 ;  /* 0x000000290e307221 */ /* 0x000fe40000010000 */
[----:B------:R-:W1:Y:S01]  /*41c0*/  MUFU.EX2 R29, R29 ;  /* 0x0000001d001d7308 */ /* 0x000e620000000800 */
[----:B---3--:R-:W-:-:S01]  /*41d0*/  FADD.FTZ R3, R55, R40 ;  /* 0x0000002837037221 */ /* 0x008fc20000010000 */
[----:B------:R-:W-:Y:S01]  /*41e0*/  FADD.FTZ R41, R227, R48 ;  /* 0x00000030e3297221 */ /* 0x000fe20000010000 */
[----:B------:R-:W-:-:S02]  /*41f0*/  F2FP.SATFINITE.E4M3.F32.PACK_AB_MERGE_C R48, R6, R5, RZ ;  /* 0x000000050630723e */ /* 0x000fc400048070ff */
[----:B------:R-:W-:Y:S01]  /*4200*/  F2FP.SATFINITE.E4M3.F32.PACK_AB_MERGE_C R230, R55, R36, RZ ;  /* 0x0000002437e6723e */ /* 0x000fe200048070ff */
[----:B------:R-:W-:-:S01]  /*4210*/  FADD.FTZ R6, R20, R41 ;  /* 0x0000002914067221 */ /* 0x000fc20000010000 */
[----:B------:R-:W-:Y:S01]  /*4220*/  F2FP.SATFINITE.E4M3.F32.PACK_AB_MERGE_C R229, R4, R229, R48 ;  /* 0x000000e504e5723e */ /* 0x000fe20004807030 */
[----:B------:R-:W2:Y:S01]  /*4230*/  MUFU.EX2 R44, R44 ;  /* 0x0000002c002c7308 */ /* 0x000ea20000000800 */
[----:B0-----:R-:W-:-:S01]  /*4240*/  FADD.FTZ R40, R28, R3 ;  /* 0x000000031c287221 */ /* 0x001fc20000010000 */
[----:B------:R-:W-:Y:S01]  /*4250*/  FADD.FTZ R5, R21, R6 ;  /* 0x0000000615057221 */ /* 0x000fe20000010000 */
[C---:B------:R-:W-:Y:S02]  /*4260*/  F2FP.SATFINITE.E4M3.F32.PACK_AB_MERGE_C R21, R26.reuse, R21, RZ ;  /* 0x000000151a15723e */ /* 0x040fe400048070ff */
[----:B------:R-:W-:Y:S02]  /*4270*/  CS2R R48, SRZ ;  /* 0x0000000000307805 */ /* 0x000fe4000001ff00 */
[----:B------:R-:W-:Y:S01]  /*4280*/  F2FP.SATFINITE.E4M3.F32.PACK_AB_MERGE_C R230, R25, R24, R230 ;  /* 0x0000001819e6723e */ /* 0x000fe200048070e6 */
[----:B------:R-:W-:Y:S01]  /*4290*/  FADD.FTZ R26, R26, R5 ;  /* 0x000000051a1a7221 */ /* 0x000fe20000010000 */
[----:B------:R-:W-:Y:S01]  /*42a0*/  F2FP.SATFINITE.E4M3.F32.PACK_AB_MERGE_C R227, R20, R227, R21 ;  /* 0x000000e314e3723e */ /* 0x000fe20004807015 */
[----:B------:R-:W0:Y:S01]  /*42b0*/  MUFU.EX2 R45, R45 ;  /* 0x0000002d002d7308 */ /* 0x000e220000000800 */
[----:B-1----:R-:W-:-:S01]  /*42c0*/  FADD.FTZ R3, R29, R40 ;  /* 0x000000281d037221 */ /* 0x002fc20000010000 */
[----:B------:R-:W-:Y:S01]  /*42d0*/  FADD.FTZ R5, R221, R26 ;  /* 0x0000001add057221 */ /* 0x000fe20000010000 */
[----:B------:R-:W-:-:S03]  /*42e0*/  CS2R R24, SRZ ;  /* 0x0000000000187805 */ /* 0x000fc6000001ff00 */
[----:B------:R-:W-:Y:S02]  /*42f0*/  FADD.FTZ R10, R30, R5 ;  /* 0x000000051e0a7221 */ /* 0x000fe40000010000 */
[----:B------:R-:W1:Y:S01]  /*4300*/  MUFU.EX2 R226, R226 ;  /* 0x000000e200e27308 */ /* 0x000e620000000800 */
[----:B--2---:R-:W-:-:S01]  /*4310*/  FADD.FTZ R40, R44, R3 ;  /* 0x000000032c287221 */ /* 0x004fc20000010000 */
[----:B------:R-:W-:Y:S01]  /*4320*/  FADD.FTZ R5, R27, R10 ;  /* 0x0000000a1b057221 */ /* 0x000fe20000010000 */
[----:B------:R-:W-:-:S03]  /*4330*/  F2FP.SATFINITE.E4M3.F32.PACK_AB_MERGE_C R27, R38, R27, RZ ;  /* 0x0000001b261b723e */ /* 0x000fc600048070ff */
[----:B------:R-:W-:Y:S01]  /*4340*/  FADD.FTZ R38, R38, R5 ;  /* 0x0000000526267221 */ /* 0x000fe20000010000 */
[----:B------:R-:W-:Y:S01]  /*4350*/  F2FP.SATFINITE.E4M3.F32.PACK_AB_MERGE_C R221, R30, R221, R27 ;  /* 0x000000dd1edd723e */ /* 0x000fe2000480701b */
[----:B------:R-:W2:Y:S01]  /*4360*/  MUFU.EX2 R33, R33 ;  /* 0x0000002100217308 */ /* 0x000ea20000000800 */
[----:B0-----:R-:W-:-:S01]  /*4370*/  FADD.FTZ R3, R45, R40 ;  /* 0x000000282d037221 */ /* 0x001fc20000010000 */
[----:B------:R-:W-:Y:S02]  /*4380*/  F2FP.SATFINITE.E4M3.F32.PACK_AB_MERGE_C R224, R45, R44, RZ ;  /* 0x0000002c2de0723e */ /* 0x000fe400048070ff */
[----:B------:R-:W-:Y:S02]  /*4390*/  CS2R R26, SRZ ;  /* 0x00000000001a7805 */ /* 0x000fe4000001ff00 */
[----:B------:R-:W-:Y:S02]  /*43a0*/  CS2R R44, SRZ ;  /* 0x00000000002c7805 */ /* 0x000fe4000001ff00 */
[----:B------:R-:W-:-:S02]  /*43b0*/  F2FP.SATFINITE.E4M3.F32.PACK_AB_MERGE_C R224, R29, R28, R224 ;  /* 0x0000001c1de0723e */ /* 0x000fc400048070e0 */
[----:B------:R-:W-:Y:S01]  /*43c0*/  CS2R R28, SRZ ;  /* 0x00000000001c7805 */ /* 0x000fe2000001ff00 */
[----:B------:R-:W0:Y:S01]  /*43d0*/  MUFU.EX2 R52, R52 ;  /* 0x0000003400347308 */ /* 0x000e220000000800 */
[----:B-1----:R-:W-:-:S07]  /*43e0*/  FADD.FTZ R40, R226, R3 ;  /* 0x00000003e2287221 */ /* 0x002fce0000010000 */
[----:B------:R-:W1:Y:S01]  /*43f0*/  MUFU.EX2 R53, R53 ;  /* 0x0000003500357308 */ /* 0x000e620000000800 */
[----:B--2---:R-:W-:-:S01]  /*4400*/  FADD.FTZ R3, R33, R40 ;  /* 0x0000002821037221 */ /* 0x004fc20000010000 */
[----:B------:R-:W-:-:S06]  /*4410*/  CS2R R40, SRZ ;  /* 0x0000000000287805 */ /* 0x000fcc000001ff00 */
[----:B------:R-:W2:Y:S01]  /*4420*/  MUFU.EX2 R32, R32 ;  /* 0x0000002000207308 */ /* 0x000ea20000000800 */
[----:B0-----:R-:W-:-:S07]  /*4430*/  FADD.FTZ R6, R52, R3 ;  /* 0x0000000334067221 */ /* 0x001fce0000010000 */
[----:B------:R-:W0:Y:S01]  /*4440*/  MUFU.EX2 R37, R37 ;  /* 0x0000002500257308 */ /* 0x000e220000000800 */
[----:B-1----:R-:W-:-:S01]  /*4450*/  FADD.FTZ R3, R53, R6 ;  /* 0x0000000635037221 */ /* 0x002fc20000010000 */
[----:B------:R-:W-:-:S04]  /*4460*/  F2FP.SATFINITE.E4M3.F32.PACK_AB_MERGE_C R52, R53, R52, RZ ;  /* 0x000000343534723e */ /* 0x000fc800048070ff */
[----:B------:R-:W-:Y:S02]  /*4470*/  F2FP.SATFINITE.E4M3.F32.PACK_AB_MERGE_C R226, R33, R226, R52 ;  /* 0x000000e221e2723e */ /* 0x000fe40004807034 */
[----:B------:R-:W-:Y:S01]  /*4480*/  CS2R R52, SRZ ;  /* 0x0000000000347805 */ /* 0x000fe2000001ff00 */
        /* <DEDUP_REMOVED lines=9> */
[C---:B--2---:R-:W-:Y:S01]  /*4520*/  F2FP.SATFINITE.E4M3.F32.PACK_AB_MERGE_C R220, R61.reuse, R60, RZ ;  /* 0x0000003c3ddc723e */ /* 0x044fe200048070ff */
[----:B------:R-:W-:Y:S01]  /*4530*/  FADD.FTZ R61, R61, R4 ;  /* 0x000000043d3d7221 */ /* 0x000fe20000010000 */
[----:B------:R-:W-:-:S01]  /*4540*/  FADD.FTZ R5, R31, R6 ;  /* 0x000000061f057221 */ /* 0x000fc20000010000 */
[C---:B------:R-:W-:Y:S02]  /*4550*/  F2FP.SATFINITE.E4M3.F32.PACK_AB_MERGE_C R31, R42.reuse, R31, RZ ;  /* 0x0000001f2a1f723e */ /* 0x040fe400048070ff */
[----:B------:R-:W-:Y:S01]  /*4560*/  F2FP.SATFINITE.E4M3.F32.PACK_AB_MERGE_C R220, R37, R32, R220 ;  /* 0x0000002025dc723e */ /* 0x000fe200048070dc */
[----:B------:R-:W-:Y:S01]  /*4570*/  FADD.FTZ R42, R42, R5 ;  /* 0x000000052a2a7221 */ /* 0x000fe20000010000 */
[----:B------:R-:W2:Y:S01]  /*4580*/  MUFU.EX2 R68, R68 ;  /* 0x0000004400447308 */ /* 0x000ea20000000800 */
[----:B0-----:R-:W-:-:S01]  /*4590*/  FADD.FTZ R4, R64, R61 ;  /* 0x0000003d40047221 */ /* 0x001fc20000010000 */
[----:B------:R-:W-:-:S02]  /*45a0*/  F2FP.SATFINITE.E4M3.F32.PACK_AB_MERGE_C R5, R39, R46, RZ ;  /* 0x0000002e2705723e */ /* 0x000fc400048070ff */
[----:B------:R-:W-:Y:S02]  /*45b0*/  CS2R R32, SRZ ;  /* 0x0000000000207805 */ /* 0x000fe4000001ff00 */
[----:B------:R-:W-:Y:S02]  /*45c0*/  F2FP.SATFINITE.E4M3.F32.PACK_AB_MERGE_C R223, R34, R223, R31 ;  /* 0x000000df22df723e */ /* 0x000fe4000480701f */
[----:B------:R-:W-:Y:S02]  /*45d0*/  CS2R R30, SRZ ;  /* 0x00000000001e7805 */ /* 0x000fe4000001ff00 */
[----:B------:R-:W-:Y:S02]  /*45e0*/  CS2R R36, SRZ ;  /* 0x0000000000247805 */ /* 0x000fe4000001ff00 */
[----:B------:R-:W-:Y:S01]  /*45f0*/  CS2R R60, SRZ ;  /* 0x00000000003c7805 */ /* 0x000fe2000001ff00 */
[----:B------:R-:W0:Y:S01]  /*4600*/  MUFU.EX2 R69, R69 ;  /* 0x0000004500457308 */ /* 0x000e220000000800 */
[----:B-1----:R-:W-:-:S07]  /*4610*/  FADD.FTZ R3, R65, R4 ;  /* 0x0000000441037221 */ /* 0x002fce0000010000 */
[----:B------:R-:W1:Y:S01]  /*4620*/  MUFU.EX2 R72, R72 ;  /* 0x0000004800487308 */ /* 0x000e620000000800 */
[----:B--2---:R-:W-:-:S01]  /*4630*/  FADD.FTZ R4, R68, R3 ;  /* 0x0000000344047221 */ /* 0x004fc20000010000 */
[----:B------:R-:W-:Y:S01]  /*4640*/  FADD.FTZ R3, R217, R42 ;  /* 0x0000002ad9037221 */ /* 0x000fe20000010000 */
[----:B------:R-:W-:-:S03]  /*4650*/  F2FP.SATFINITE.E4M3.F32.PACK_AB_MERGE_C R217, R50, R217, R5 ;  /* 0x000000d932d9723e */ /* 0x000fc60004807005 */
[----:B------:R-:W-:Y:S01]  /*4660*/  FADD.FTZ R5, R50, R3 ;  /* 0x0000000332057221 */ /* 0x000fe20000010000 */
[----:B------:R-:W-:Y:S01]  /*4670*/  CS2R R50, SRZ ;  /* 0x0000000000327805 */ /* 0x000fe2000001ff00 */
[----:B------:R-:W2:Y:S01]  /*4680*/  MUFU.EX2 R73, R73 ;  /* 0x0000004900497308 */ /* 0x000ea20000000800 */
[C---:B0-----:R-:W-:Y:S01]  /*4690*/  F2FP.SATFINITE.E4M3.F32.PACK_AB_MERGE_C R68, R69.reuse, R68, RZ ;  /* 0x000000444544723e */ /* 0x041fe200048070ff */
[----:B------:R-:W-:Y:S01]  /*46a0*/  FADD.FTZ R69, R69, R4 ;  /* 0x0000000445457221 */ /* 0x000fe20000010000 */
[----:B------:R-:W-:-:S02]  /*46b0*/  FADD.FTZ R46, R46, R5 ;  /* 0x000000052e2e7221 */ /* 0x000fc40000010000 */
[----:B------:R-:W-:Y:S02]  /*46c0*/  F2FP.SATFINITE.E4M3.F32.PACK_AB_MERGE_C R222, R65, R64, R68 ;  /* 0x0000004041de723e */ /* 0x000fe40004807044 */
[----:B------:R-:W-:Y:S01]  /*46d0*/  CS2R R64, SRZ ;  /* 0x0000000000407805 */ /* 0x000fe2000001ff00 */
[----:B------:R-:W-:Y:S01]  /*46e0*/  FADD.FTZ R46, R39, R46 ;  /* 0x0000002e272e7221 */ /* 0x000fe20000010000 */
[----:B------:R-:W0:Y:S01]  /*46f0*/  MUFU.EX2 R76, R76 ;  /* 0x0000004c004c7308 */ /* 0x000e220000000800 */
[----:B-1----:R-:W-:-:S01]  /*4700*/  FADD.FTZ R4, R72, R69 ;  /* 0x0000004548047221 */ /* 0x002fc20000010000 */
[----:B------:R-:W-:-:S02]  /*4710*/  CS2R R38, SRZ ;  /* 0x0000000000267805 */ /* 0x000fc4000001ff00 */
[----:B------:R-:W-:-:S04]  /*4720*/  CS2R R68, SRZ ;  /* 0x0000000000447805 */ /* 0x000fc8000001ff00 */
[----:B------:R-:W1:Y:S01]  /*4730*/  MUFU.EX2 R77, R77 ;  /* 0x0000004d004d7308 */ /* 0x000e620000000800 */
[----:B--2---:R-:W-:-:S07]  /*4740*/  FADD.FTZ R3, R73, R4 ;  /* 0x0000000449037221 */ /* 0x004fce0000010000 */
[----:B------:R-:W-:Y:S01]  /*4750*/  MUFU.EX2 R43, R43 ;  /* 0x0000002b002b7308 */ /* 0x000fe20000000800 */
[----:B0-----:R-:W-:-:S07]  /*4760*/  FADD.FTZ R4, R76, R3 ;  /* 0x000000034c047221 */ /* 0x001fce0000010000 */
[----:B------:R-:W0:Y:S01]  /*4770*/  MUFU.EX2 R58, R58 ;  /* 0x0000003a003a7308 */ /* 0x000e220000000800 */
[C---:B-1----:R-:W-:Y:S01]  /*4780*/  F2FP.SATFINITE.E4M3.F32.PACK_AB_MERGE_C R76, R77.reuse, R76, RZ ;  /* 0x0000004c4d4c723e */ /* 0x042fe200048070ff */
[----:B------:R-:W-:-:S03]  /*4790*/  FADD.FTZ R77, R77, R4 ;  /* 0x000000044d4d7221 */ /* 0x000fc60000010000 */
[----:B------:R-:W-:Y:S02]  /*47a0*/  F2FP.SATFINITE.E4M3.F32.PACK_AB_MERGE_C R216, R73, R72, R76 ;  /* 0x0000004849d8723e */ /* 0x000fe4000480704c */
[----:B------:R-:W-:Y:S01]  /*47b0*/  CS2R R72, SRZ ;  /* 0x0000000000487805 */ /* 0x000fe2000001ff00 */
[----:B------:R-:W1:Y:S08]  /*47c0*/  MUFU.EX2 R35, R35 ;  /* 0x0000002300237308 */ /* 0x000e700000000800 */
[----:B------:R-:W2:Y:S01]  /*47d0*/  MUFU.EX2 R80, R80 ;  /* 0x0000005000507308 */ /* 0x000ea20000000800 */
[----:B0-----:R-:W-:-:S07]  /*47e0*/  F2FP.SATFINITE.E4M3.F32.PACK_AB_MERGE_C R5, R58, R43, RZ ;  /* 0x0000002b3a05723e */ /* 0x001fce00048070ff */
[----:B------:R-:W0:Y:S01]  /*47f0*/  MUFU.EX2 R54, R54 ;  /* 0x0000003600367308 */ /* 0x000e220000000800 */
[----:B-1----:R-:W-:-:S07]  /*4800*/  FADD.FTZ R3, R35, R46 ;  /* 0x0000002e23037221 */ /* 0x002fce0000010000 */
[----:B------:R-:W1:Y:S01]  /*4810*/  MUFU.EX2 R81, R81 ;  /* 0x0000005100517308 */ /* 0x000e620000000800 */
[----:B--2---:R-:W-:-:S01]  /*4820*/  FADD.FTZ R4, R80, R77 ;  /* 0x0000004d50047221 */ /* 0x004fc20000010000 */
[----:B------:R-:W-:-:S06]  /*4830*/  CS2R R76, SRZ ;  /* 0x00000000004c7805 */ /* 0x000fcc000001ff00 */
[----:B------:R-:W2:Y:S01]  /*4840*/  MUFU.EX2 R84, R84 ;  /* 0x0000005400547308 */ /* 0x000ea20000000800 */
[C---:B0-----:R-:W-:Y:S01]  /*4850*/  F2FP.SATFINITE.E4M3.F32.PACK_AB_MERGE_C R219, R54.reuse, R35, R5 ;  /* 0x0000002336db723e */ /* 0x041fe20004807005 */
[----:B------:R-:W-:Y:S01]  /*4860*/  FADD.FTZ R54, R54, R3 ;  /* 0x0000000336367221 */ /* 0x000fe20000010000 */
[----:B------:R-:W-:-:S03]  /*4870*/  CS2R R34, SRZ ;  /* 0x0000000000227805 */ /* 0x000fc6000001ff00 */
[----:B------:R-:W-:Y:S01]  /*4880*/  FADD.FTZ R43, R43, R54 ;  /* 0x000000362b2b7221 */ /* 0x000fe20000010000 */
[----:B------:R-:W-:Y:S01]  /*4890*/  CS2R R54, SRZ ;  /* 0x0000000000367805 */ /* 0x000fe2000001ff00 */
[----:B------:R-:W0:Y:S01]  /*48a0*/  MUFU.EX2 R47, R47 ;  /* 0x0000002f002f7308 */ /* 0x000e220000000800 */
[----:B-1----:R-:W-:-:S04]  /*48b0*/  FADD.FTZ R3, R81, R4 ;  /* 0x0000000451037221 */ /* 0x002fc80000010000 */
[----:B--2---:R-:W-:Y:S01]  /*48c0*/  FADD.FTZ R4, R84, R3 ;  /* 0x0000000354047221 */ /* 0x004fe20000010000 */
[----:B------:R-:W-:-:S01]  /*48d0*/  FADD.FTZ R3, R58, R43 ;  /* 0x0000002b3a037221 */ /* 0x000fc20000010000 */
[----:B------:R-:W-:Y:S02]  /*48e0*/  CS2R R42, SRZ ;  /* 0x00000000002a7805 */ /* 0x000fe4000001ff00 */
[----:B------:R-:W-:Y:S02]  /*48f0*/  CS2R R58, SRZ ;  /* 0x00000000003a7805 */ /* 0x000fe4000001ff00 */
[C---:B0-----:R-:W-:Y:S01]  /*4900*/  F2FP.SATFINITE.E4M3.F32.PACK_AB_MERGE_C R5, R47.reuse, R84, RZ ;  /* 0x000000542f05723e */ /* 0x041fe200048070ff */
[----:B------:R-:W-:-:S01]  /*4910*/  FADD.FTZ R4, R47, R4 ;  /* 0x000000042f047221 */ /* 0x000fc20000010000 */
[----:B------:R-:W-:Y:S02]  /*4920*/  CS2R R46, SRZ ;  /* 0x00000000002e7805 */ /* 0x000fe4000001ff00 */
[----:B------:R-:W-:-:S02]  /*4930*/  CS2R R84, SRZ ;  /* 0x0000000000547805 */ /* 0x000fc4000001ff00 */
[----:B------:R-:W-:Y:S02]  /*4940*/  F2FP.SATFINITE.E4M3.F32.PACK_AB_MERGE_C R218, R81, R80, R5 ;  /* 0x0000005051da723e */ /* 0x000fe40004807005 */
[----:B------:R-:W-:Y:S01]  /*4950*/  CS2R R80, SRZ ;  /* 0x0000000000507805 */ /* 0x000fe2000001ff00 */
        /* <DEDUP_REMOVED lines=69> */
.L_x_2284:
[----:B------:R-:W-:Y:S01]  /*4db0*/  ISETP.NE.AND P4, PT, RZ, UR46, PT ;  /* 0x0000002eff007c0c */ /* 0x000fe2000bf85270 */
[----:B------:R-:W-:-:S04]  /*4dc0*/  UISETP.NE.AND UP1, UPT, UR59, 0x1, UPT ;  /* 0x000000013b00788c */ /* 0x000fc8000bf25270 */
[----:B------:R-:W-:-:S04]  /*4dd0*/  USEL UR48, URZ, 0x1, UP1 ;  /* 0x000000013f307887 */ /* 0x000fc80008800000 */
[----:B------:R-:W-:-:S04]  /*4de0*/  ULOP3.LUT UR48, UR60, UR48, URZ, 0x3c, !UPT ;  /* 0x000000303c307292 */ /* 0x000fc8000f8e3c3f */
[----:B------:R-:W-:Y:S08]  /*4df0*/  @P4 BRA `(.L_x_2275) ;  /* 0x0000000000384947 */ /* 0x000ff00003800000 */
[----:B------:R-:W-:Y:S05]  /*4e00*/  @!P1 BRA `(.L_x_2276) ;  /* 0x0000000000049947 */ /* 0x000fea0003800000 */
[----:B------:R-:W-:Y:S01]  /*4e10*/  BPT.TRAP 0x1 ;  /* 0x000000040000795c */ /* 0x000fe20000300000 */
.L_x_2276:
        /* <DEDUP_REMOVED lines=9> */
.L_x_2277:
[----:B-1----:R-:W-:Y:S05]  /*4eb0*/  @P3 BRA `(.L_x_2275) ;  /* 0x0000000000083947 */ /* 0x002fea0003800000 */
[----:B------:R-:W1:Y:S02]  /*4ec0*/  SYNCS.PHASECHK.TRANS64.TRYWAIT P3, [UR6+0x38830], R0 ;  /* 0x03883000ff0075a7 */ /* 0x000e640008060146 */
[----:B-1----:R-:W-:Y:S05]  /*4ed0*/  @!P3 BRA `(.L_x_2278) ;  /* 0x0000012c0018b947 */ /* 0x002fea0003800000 */
.L_x_2275:
        /* <DEDUP_REMOVED lines=50> */
.L_x_2280:
[----:B------:R-:W-:Y:S01]  /*5200*/  ULEA UR6, UR59, UR41, 0x3 ;  /* 0x000000293b067291 */ /* 0x000fe2000f8e183f */
[----:B------:R-:W-:-:S05]  /*5210*/  IMAD.U32 R0, RZ, RZ, UR60 ;  /* 0x0000003cff007e24 */ /* 0x000fca000f8e00ff */
[----:B------:R-:W-:-:S04]  /*5220*/  SHF.L.U32 R0, R0, 0x1f, RZ ;  /* 0x0000001f00007819 */ /* 0x000fc800000006ff */
[----:B------:R0:W1:Y:S01]  /*5230*/  SYNCS.PHASECHK.TRANS64.TRYWAIT P3, [UR6+0x38850], R0 ;  /* 0x03885000ff0075a7 */ /* 0x0000620008060146 */
[----:B------:R-:W-:Y:S05]  /*5240*/  @!P1 BRA `(.L_x_2281) ;  /* 0x0000000000049947 */ /* 0x000fea0003800000 */
[----:B------:R-:W-:Y:S01]  /*5250*/  BPT.TRAP 0x1 ;  /* 0x000000040000795c */ /* 0x000fe20000300000 */
.L_x_2281:
[----:B-1----:R-:W-:Y:S05]  /*5260*/  @P3 BRA `(.L_x_2279) ;  /* 0x0000000000083947 */ /* 0x002fea0003800000 */
[----:B------:R-:W1:Y:S02]  /*5270*/  SYNCS.PHASECHK.TRANS64.TRYWAIT P3, [UR6+0x38850], R0 ;  /* 0x03885000ff0075a7 */ /* 0x000e640008060146 */
[----:B-1----:R-:W-:Y:S05]  /*5280*/  @!P3 BRA `(.L_x_2282) ;  /* 0x000001280044b947 */ /* 0x002fea0003800000 */
.L_x_2279:
[----:B------:R-:W-:Y:S01]  /*5290*/  UIADD3 UR6, UR41, 0x400, URZ ;  /* 0x0000040029067890 */ /* 0x000fe2000fffe03f */
[----:B------:R-:W-:Y:S01]  /*52a0*/  WARPGROUP.ARRIVE ;  /* 0x00000000000079c5 */ /* 0x000fe20000000000 */
[----:B------:R-:W-:Y:S01]  /*52b0*/  UMOV UR7, 0x40000040 ;  /* 0x4000004000077882 */ /* 0x000fe20000000000 */
[----:B-1----:R-:W-:Y:S01]  /*52c0*/  VIADD R2, R17, UR36 ;  /* 0x0000002411027c36 */ /* 0x002fe20008000000 */
[----:B------:R-:W-:-:S04]  /*52d0*/  USHF.R.U32.HI UR6, URZ, 0x4, UR6 ;  /* 0x000000043f067899 */ /* 0x000fc80008011606 */
[----:B------:R-:W-:-:S04]  /*52e0*/  ULOP3.LUT UR6, UR6, 0x3fff, URZ, 0xc0, !UPT ;  /* 0x00003fff06067892 */ /* 0x000fc8000f8ec03f */
[----:B------:R-:W-:-:S04]  /*52f0*/  ULOP3.LUT UR6, UR6, 0x10000, URZ, 0xfc, !UPT ;  /* 0x0001000006067892 */ /* 0x000fc8000f8efc3f */
[----:B------:R-:W-:-:S07]  /*5300*/  ULEA UR10, UR59, UR6, 0xb ;  /* 0x000000063b0a7291 */ /* 0x000fce000f8e583f */
[----:B------:R-:W-:Y:S02]  /*5310*/  UMOV UR6, UR10 ;  /* 0x0000000a00067c82 */ /* 0x000fe40008000000 */
[----:B------:R-:W-:Y:S01]  /*5320*/  QGMMA.64x256x32.F32.E4M3.E4M3 R24, R228, gdesc[UR4], R24, gsb0 ;  /* 0x03e00004e4187df3 */ /* 0x000fe20008000818 */
[----:B------:R-:W-:Y:S01]  /*5330*/  UIADD3 UR6, UR10, 0x2, URZ ;  /* 0x000000020a067890 */ /* 0x000fe2000fffe03f */
[----:B------:R-:W-:Y:S01]  /*5340*/  UMOV UR7, 0x40000040 ;  /* 0x4000004000077882 */ /* 0x000fe20000000000 */
[----:B------:R-:W-:Y:S02]  /*5350*/  WARPGROUP.DEPBAR.LE gsb0, 0x0 ;  /* 0x00008000000079c5 */ /* 0x000fe40000010000 */
[----:B------:R-:W-:-:S06]  /*5360*/  WARPGROUP.ARRIVE ;  /* 0x00000000000079c5 */ /* 0x000fcc0000000000 */
[----:B------:R-:W1:-:S15]  /*5370*/  S2R R231, SR_TID.X ;  /* 0x0000000000e77919 */ /* 0x000e5e0000002100 */
[----:B------:R-:W-:-:S02]  /*5380*/  NOP ;  /* 0x0000000000007918 */ /* 0x000fc40000000000 */
[----:B------:R-:W-:Y:S01]  /*5390*/  QGMMA.64x256x32.F32.E4M3.E4M3 R24, R224, gdesc[UR4], R24, gsb0 ;  /* 0x03e00004e0187df3 */ /* 0x000fe20008000818 */
[----:B------:R-:W-:Y:S01]  /*53a0*/  UIADD3 UR6, UR10, 0x4, URZ ;  /* 0x000000040a067890 */ /* 0x000fe2000fffe03f */
[----:B------:R-:W-:Y:S01]  /*53b0*/  UMOV UR7, 0x40000040 ;  /* 0x4000004000077882 */ /* 0x000fe20000000000 */
[----:B-1----:R-:W-:Y:S01]  /*53c0*/  SHF.R.U32.HI R231, RZ, 0x7, R231 ;  /* 0x00000007ffe77819 */ /* 0x002fe200000116e7 */
[----:B------:R-:W-:Y:S02]  /*53d0*/  WARPGROUP.DEPBAR.LE gsb0, 0x0 ;  /* 0x00008000000079c5 */ /* 0x000fe40000010000 */
[----:B------:R-:W-:-:S15]  /*53e0*/  WARPGROUP.ARRIVE ;  /* 0x00000000000079c5 */ /* 0x000fde0000000000 */
[----:B------:R-:W-:-:S07]  /*53f0*/  NOP ;  /* 0x0000000000007918 */ /* 0x000fce0000000000 */
[----:B------:R-:W-:Y:S01]  /*5400*/  QGMMA.64x256x32.F32.E4M3.E4M3 R24, R220, gdesc[UR4], R24, gsb0 ;  /* 0x03e00004dc187df3 */ /* 0x000fe20008000818 */
[----:B------:R-:W-:Y:S01]  /*5410*/  @UP0 ULDC UR6, c[0x0][0x44c] ;  /* 0x0001130000060ab9 */ /* 0x000fe20000000800 */
[----:B------:R-:W-:Y:S01]  /*5420*/  UMOV UR7, 0x40000040 ;  /* 0x4000004000077882 */ /* 0x000fe20000000000 */
[----:B0-----:R-:W-:Y:S01]  /*5430*/  @P2 IMAD.HI.U32 R0, R2, UR6, RZ ;  /* 0x0000000602002c27 */ /* 0x001fe2000f8e00ff */
[----:B------:R-:W-:-:S04]  /*5440*/  @UP0 ULDC UR6, c[0x0][0x450] ;  /* 0x0001140000060ab9 */ /* 0x000fc80000000800 */
[----:B------:R-:W-:Y:S01]  /*5450*/  @P2 SHF.R.U32.HI R2, RZ, UR6, R0 ;  /* 0x00000006ff022c19 */ /* 0x000fe20008011600 */
[----:B------:R-:W-:Y:S01]  /*5460*/  UMOV UR6, 0xffffff80 ;  /* 0xffffff8000067882 */ /* 0x000fe20000000000 */
[----:B------:R-:W-:Y:S01]  /*5470*/  IMAD.U32 R0, RZ, RZ, UR55 ;  /* 0x00000037ff007e24 */ /* 0x000fe2000f8e00ff */
[----:B------:R-:W-:Y:S02]  /*5480*/  UIMAD UR6, UR58, UR6, 0x1 ;  /* 0x000000013a0674a4 */ /* 0x000fe4000f8e0206 */
[----:B------:R-:W0:Y:S04]  /*5490*/  SHFL.IDX PT, R7, R2, RZ, 0x1c1f ;  /* 0x001c1fff02077589 */ /* 0x000e2800000e0000 */
[----:B------:R-:W-:Y:S01]  /*54a0*/  IADD3 R0, R0, UR6, -R16 ;  /* 0x0000000600007c10 */ /* 0x000fe2000fffe810 */
[----:B------:R-:W1:Y:S01]  /*54b0*/  SHFL.IDX PT, R2, R2, 0x1, 0x1c1f ;  /* 0x003c1f0002027f89 */ /* 0x000e6200000e0000 */
[----:B------:R-:W-:-:S03]  /*54c0*/  UIADD3 UR6, UR10, 0x6, URZ ;  /* 0x000000060a067890 */ /* 0x000fc6000fffe03f */
[----:B------:R-:W-:-:S04]  /*54d0*/  VIADD R0, R0, -UR56 ;  /* 0x8000003800007c36 */ /* 0x000fc80008000000 */
[----:B0-----:R-:W-:-:S05]  /*54e0*/  IMAD.IADD R7, R0, 0x1, R7 ;  /* 0x0000000100077824 */ /* 0x001fca00078e0207 */
[C---:B------:R-:W-:Y:S01]  /*54f0*/  ISETP.GT.AND P3, PT, R7.reuse, RZ, PT ;  /* 0x000000ff0700720c */ /* 0x040fe20003f64270 */
[----:B-1----:R-:W-:Y:S01]  /*5500*/  IMAD.IADD R0, R0, 0x1, R2 ;  /* 0x0000000100007824 */ /* 0x002fe200078e0202 */
[C---:B------:R-:W-:Y:S02]  /*5510*/  ISETP.GT.AND P4, PT, R7.reuse, 0x1, PT ;  /* 0x000000010700780c */ /* 0x040fe40003f84270 */
[----:B------:R-:W-:Y:S02]  /*5520*/  FSEL R152, R152, -INF , P3 ;  /* 0xff80000098987808 */ /* 0x000fe40001800000 */
[----:B------:R-:W-:Y:S02]  /*5530*/  ISETP.GT.AND P3, PT, R7, 0x8, PT ;  /* 0x000000080700780c */ /* 0x000fe40003f64270 */
[----:B------:R-:W-:Y:S02]  /*5540*/  FSEL R153, R153, -INF , P4 ;  /* 0xff80000099997808 */ /* 0x000fe40002000000 */
[----:B------:R-:W-:-:S02]  /*5550*/  FSEL R156, R156, -INF , P3 ;  /* 0xff8000009c9c7808 */ /* 0x000fc40001800000 */
[C---:B------:R-:W-:Y:S02]  /*5560*/  ISETP.GT.AND P3, PT, R7.reuse, 0x10, PT ;  /* 0x000000100700780c */ /* 0x040fe40003f64270 */
        /* <DEDUP_REMOVED lines=15> */
[----:B------:R-:W-:Y:S02]  /*5660*/  FMNMX.FTZ R8, R152, R6, !PT ;  /* 0x0000000698087209 */ /* 0x000fe40007810000 */
[----:B------:R-:W-:-:S02]  /*5670*/  FSEL R180, R180, -INF , P3 ;  /* 0xff800000b4b47808 */ /* 0x000fc40001800000 */
[----:B------:R-:W-:Y:S02]  /*5680*/  ISETP.GT.AND P3, PT, R7, 0x40, PT ;  /* 0x000000400700780c */ /* 0x000fe40003f64270 */
[----:B------:R-:W-:Y:S02]  /*5690*/  FSEL R165, R165, -INF , P4 ;  /* 0xff800000a5a57808 */ /* 0x000fe40002000000 */
[----:B------:R-:W-:Y:S02]  /*56a0*/  FSEL R184, R184, -INF , P3 ;  /* 0xff800000b8b87808 */ /* 0x000fe40001800000 */
[----:B------:R-:W-:Y:S02]  /*56b0*/  FMNMX.FTZ R8, R153, R8, !PT ;  /* 0x0000000899087209 */ /* 0x000fe40007810000 */
[C---:B------:R-:W-:Y:S02]  /*56c0*/  ISETP.GT.AND P4, PT, R7.reuse, 0x21, PT ;  /* 0x000000210700780c */ /* 0x040fe40003f84270 */
[----:B------:R-:W-:-:S02]  /*56d0*/  ISETP.GT.AND P3, PT, R7, 0x48, PT ;  /* 0x000000480700780c */ /* 0x000fc40003f64270 */
[----:B------:R-:W-:Y:S02]  /*56e0*/  FMNMX.FTZ R8, R156, R8, !PT ;  /* 0x000000089c087209 */ /* 0x000fe40007810000 */
[----:B------:R-:W-:Y:S02]  /*56f0*/  FSEL R169, R169, -INF , P4 ;  /* 0xff800000a9a97808 */ /* 0x000fe40002000000 */
[----:B------:R-:W-:Y:S02]  /*5700*/  FSEL R188, R188, -INF , P3 ;  /* 0xff800000bcbc7808 */ /* 0x000fe40001800000 */
[C---:B------:R-:W-:Y:S02]  /*5710*/  ISETP.GT.AND P4, PT, R7.reuse, 0x29, PT ;  /* 0x000000290700780c */ /* 0x040fe40003f84270 */
[----:B------:R-:W-:Y:S02]  /*5720*/  ISETP.GT.AND P3, PT, R7, 0x50, PT ;  /* 0x000000500700780c */ /* 0x000fe40003f64270 */
[----:B------:R-:W-:-:S02]  /*5730*/  FMNMX.FTZ R8, R157, R8, !PT ;  /* 0x000000089d087209 */ /* 0x000fc40007810000 */
[----:B------:R-:W-:Y:S02]  /*5740*/  FSEL R173, R173, -INF , P4 ;  /* 0xff800000adad7808 */ /* 0x000fe40002000000 */
[----:B------:R-:W-:Y:S02]  /*5750*/  FSEL R192, R192, -INF , P3 ;  /* 0xff800000c0c07808 */ /* 0x000fe40001800000 */
[C---:B------:R-:W-:Y:S02]  /*5760*/  ISETP.GT.AND P4, PT, R7.reuse, 0x31, PT ;  /* 0x000000310700780c */ /* 0x040fe40003f84270 */
[C---:B------:R-:W-:Y:S02]  /*5770*/  ISETP.GT.AND P3, PT, R7.reuse, 0x58, PT ;  /* 0x000000580700780c */ /* 0x040fe40003f64270 */
[----:B------:R-:W-:Y:S02]  /*5780*/  ISETP.GT.AND P5, PT, R7, 0x69, PT ;  /* 0x000000690700780c */ /* 0x000fe40003fa4270 */
[----:B------:R-:W-:-:S02]  /*5790*/  FMNMX.FTZ R8, R160, R8, !PT ;  /* 0x00000008a0087209 */ /* 0x000fc40007810000 */
[----:B------:R-:W-:Y:S02]  /*57a0*/  FSEL R177, R177, -INF , P4 ;  /* 0xff800000b1b17808 */ /* 0x000fe40002000000 */
[----:B------:R-:W-:Y:S02]  /*57b0*/  FSEL R196, R196, -INF , P3 ;  /* 0xff800000c4c47808 */ /* 0x000fe40001800000 */
[----:B------:R-:W-:Y:S02]  /*57c0*/  FSEL R205, R205, -INF , P5 ;  /* 0xff800000cdcd7808 */ /* 0x000fe40002800000 */
[C---:B------:R-:W-:Y:S02]  /*57d0*/  ISETP.GT.AND P4, PT, R7.reuse, 0x39, PT ;  /* 0x000000390700780c */ /* 0x040fe40003f84270 */
[C---:B------:R-:W-:Y:S02]  /*57e0*/  ISETP.GT.AND P3, PT, R7.reuse, 0x60, PT ;  /* 0x000000600700780c */ /* 0x040fe40003f64270 */
[----:B------:R-:W-:-:S02]  /*57f0*/  ISETP.GT.AND P6, PT, R7, 0x68, PT ;  /* 0x000000680700780c */ /* 0x000fc40003fc4270 */
[----:B------:R-:W-:Y:S02]  /*5800*/  ISETP.GT.AND P5, PT, R7, 0x79, PT ;  /* 0x000000790700780c */ /* 0x000fe40003fa4270 */
[----:B------:R-:W-:Y:S02]  /*5810*/  FMNMX.FTZ R8, R161, R8, !PT ;  /* 0x00000008a1087209 */ /* 0x000fe40007810000 */
[----:B------:R-:W-:Y:S02]  /*5820*/  FSEL R181, R181, -INF , P4 ;  /* 0xff800000b5b57808 */ /* 0x000fe40002000000 */
[----:B------:R-:W-:Y:S02]  /*5830*/  FSEL R200, R200, -INF , P3 ;  /* 0xff800000c8c87808 */ /* 0x000fe40001800000 */
[----:B------:R-:W-:Y:S02]  /*5840*/  FSEL R204, R204, -INF , P6 ;  /* 0xff800000cccc7808 */ /* 0x000fe40003000000 */
[----:B------:R-:W-:-:S02]  /*5850*/  FSEL R213, R213, -INF , P5 ;  /* 0xff800000d5d57808 */ /* 0x000fc40002800000 */
[----:B------:R-:W-:Y:S02]  /*5860*/  FMNMX.FTZ R8, R164, R8, !PT ;  /* 0x00000008a4087209 */ /* 0x000fe40007810000 */
[C---:B------:R-:W-:Y:S02]  /*5870*/  ISETP.GT.AND P4, PT, R7.reuse, 0x41, PT ;  /* 0x000000410700780c */ /* 0x040fe40003f84270 */
[C---:B------:R-:W-:Y:S02]  /*5880*/  ISETP.GT.AND P3, PT, R7.reuse, 0x70, PT ;  /* 0x000000700700780c */ /* 0x040fe40003f64270 */
[----:B------:R-:W-:Y:S02]  /*5890*/  ISETP.GT.AND P6, PT, R7, 0x78, PT ;  /* 0x000000780700780c */ /* 0x000fe40003fc4270 */
[----:B------:R-:W-:Y:S02]  /*58a0*/  ISETP.GT.AND P5, PT, R0, RZ, PT ;  /* 0x000000ff0000720c */ /* 0x000fe40003fa4270 */
[----:B------:R-:W-:-:S02]  /*58b0*/  FMNMX.FTZ R8, R165, R8, !PT ;  /* 0x00000008a5087209 */ /* 0x000fc40007810000 */
[----:B------:R-:W-:Y:S02]  /*58c0*/  FSEL R185, R185, -INF , P4 ;  /* 0xff800000b9b97808 */ /* 0x000fe40002000000 */
[----:B------:R-:W-:Y:S02]  /*58d0*/  FSEL R208, R208, -INF , P3 ;  /* 0xff800000d0d07808 */ /* 0x000fe40001800000 */
[----:B------:R-:W-:Y:S02]  /*58e0*/  FSEL R212, R212, -INF , P6 ;  /* 0xff800000d4d47808 */ /* 0x000fe40003000000 */
[----:B------:R-:W-:Y:S02]  /*58f0*/  FSEL R154, R154, -INF , P5 ;  /* 0xff8000009a9a7808 */ /* 0x000fe40002800000 */
[----:B------:R-:W-:Y:S02]  /*5900*/  ISETP.GT.AND P4, PT, R7, 0x49, PT ;  /* 0x000000490700780c */ /* 0x000fe40003f84270 */
[----:B------:R-:W-:-:S02]  /*5910*/  ISETP.GT.AND P6, PT, R0, 0x1, PT ;  /* 0x000000010000780c */ /* 0x000fc40003fc4270 */
[C---:B------:R-:W-:Y:S02]  /*5920*/  ISETP.GT.AND P3, PT, R0.reuse, 0x8, PT ;  /* 0x000000080000780c */ /* 0x040fe40003f64270 */
[----:B------:R-:W-:Y:S02]  /*5930*/  ISETP.GT.AND P5, PT, R0, 0x10, PT ;  /* 0x000000100000780c */ /* 0x000fe40003fa4270 */
[----:B------:R-:W-:Y:S02]  /*5940*/  FMNMX.FTZ R8, R168, R8, !PT ;  /* 0x00000008a8087209 */ /* 0x000fe40007810000 */
[----:B------:R-:W-:Y:S02]  /*5950*/  FSEL R189, R189, -INF , P4 ;  /* 0xff800000bdbd7808 */ /* 0x000fe40002000000 */
[----:B------:R-:W-:Y:S02]  /*5960*/  FSEL R155, R155, -INF , P6 ;  /* 0xff8000009b9b7808 */ /* 0x000fe40003000000 */
[----:B------:R-:W-:-:S02]  /*5970*/  FSEL R158, R158, -INF , P3 ;  /* 0xff8000009e9e7808 */ /* 0x000fc40001800000 */
[----:B------:R-:W-:Y:S02]  /*5980*/  FSEL R162, R162, -INF , P5 ;  /* 0xff800000a2a27808 */ /* 0x000fe40002800000 */
[----:B------:R-:W-:Y:S02]  /*5990*/  ISETP.GT.AND P4, PT, R7, 0x51, PT ;  /* 0x000000510700780c */ /* 0x000fe40003f84270 */
[C---:B------:R-:W-:Y:S02]  /*59a0*/  ISETP.GT.AND P6, PT, R0.reuse, 0x11, PT ;  /* 0x000000110000780c */ /* 0x040fe40003fc4270 */
[C---:B------:R-:W-:Y:S02]  /*59b0*/  ISETP.GT.AND P3, PT, R0.reuse, 0x18, PT ;  /* 0x000000180000780c */ /* 0x040fe40003f64270 */
[----:B------:R-:W-:Y:S02]  /*59c0*/  ISETP.GT.AND P5, PT, R0, 0x20, PT ;  /* 0x000000200000780c */ /* 0x000fe40003fa4270 */
        /* <DEDUP_REMOVED lines=14> */
[----:B------:R-:W-:Y:S02]  /*5ab0*/  FMNMX.FTZ R8, R173, R8, !PT ;  /* 0x00000008ad087209 */ /* 0x000fe40007810000 */
[----:B------:R-:W-:Y:S02]  /*5ac0*/  ISETP.GT.AND P4, PT, R7, 0x61, PT ;  /* 0x000000610700780c */ /* 0x000fe40003f84270 */
[C---:B------:R-:W-:Y:S02]  /*5ad0*/  ISETP.GT.AND P6, PT, R0.reuse, 0x31, PT ;  /* 0x000000310000780c */ /* 0x040fe40003fc4270 */
[C---:B------:R-:W-:Y:S02]  /*5ae0*/  ISETP.GT.AND P3, PT, R0.reuse, 0x38, PT ;  /* 0x000000380000780c */ /* 0x040fe40003f64270 */
[----:B------:R-:W-:-:S02]  /*5af0*/  ISETP.GT.AND P5, PT, R0, 0x40, PT ;  /* 0x000000400000780c */ /* 0x000fc40003fa4270 */
[----:B------:R-:W-:Y:S02]  /*5b00*/  FMNMX.FTZ R8, R176, R8, !PT ;  /* 0x00000008b0087209 */ /* 0x000fe40007810000 */
[----:B------:R-:W-:Y:S02]  /*5b10*/  FSEL R201, R201, -INF , P4 ;  /* 0xff800000c9c97808 */ /* 0x000fe40002000000 */
[----:B------:R-:W-:Y:S02]  /*5b20*/  FSEL R179, R179, -INF , P6 ;  /* 0xff800000b3b37808 */ /* 0x000fe40003000000 */
[----:B------:R-:W-:Y:S02]  /*5b30*/  FSEL R182, R182, -INF , P3 ;  /* 0xff800000b6b67808 */ /* 0x000fe40001800000 */
[----:B------:R-:W-:Y:S02]  /*5b40*/  FSEL R186, R186, -INF , P5 ;  /* 0xff800000baba7808 */ /* 0x000fe40002800000 */
[----:B------:R-:W-:-:S02]  /*5b50*/  ISETP.GT.AND P4, PT, R7, 0x71, PT ;  /* 0x000000710700780c */ /* 0x000fc40003f84270 */
[C---:B------:R-:W-:Y:S02]  /*5b60*/  ISETP.GT.AND P6, PT, R0.reuse, 0x41, PT ;  /* 0x000000410000780c */ /* 0x040fe40003fc4270 */
[C---:B------:R-:W-:Y:S02]  /*5b70*/  ISETP.GT.AND P3, PT, R0.reuse, 0x48, PT ;  /* 0x000000480000780c */ /* 0x040fe40003f64270 */
[----:B------:R-:W-:Y:S02]  /*5b80*/  ISETP.GT.AND P5, PT, R0, 0x49, PT ;  /* 0x000000490000780c */ /* 0x000fe40003fa4270 */
[----:B------:R-:W-:Y:S02]  /*5b90*/  FMNMX.FTZ R8, R177, R8, !PT ;  /* 0x00000008b1087209 */ /* 0x000fe40007810000 */
[----:B------:R-:W-:Y:S02]  /*5ba0*/  FSEL R209, R209, -INF , P4 ;  /* 0xff800000d1d17808 */ /* 0x000fe40002000000 */
[----:B------:R-:W-:-:S02]  /*5bb0*/  FSEL R187, R187, -INF , P6 ;  /* 0xff800000bbbb7808 */ /* 0x000fc40003000000 */
[----:B------:R-:W-:Y:S02]  /*5bc0*/  FSEL R190, R190, -INF , P3 ;  /* 0xff800000bebe7808 */ /* 0x000fe40001800000 */
[----:B------:R-:W-:Y:S02]  /*5bd0*/  FSEL R191, R191, -INF , P5 ;  /* 0xff800000bfbf7808 */ /* 0x000fe40002800000 */
[C---:B------:R-:W-:Y:S02]  /*5be0*/  ISETP.GT.AND P4, PT, R0.reuse, 0x9, PT ;  /* 0x000000090000780c */ /* 0x040fe40003f84270 */
[C---:B------:R-:W-:Y:S02]  /*5bf0*/  ISETP.GT.AND P6, PT, R0.reuse, 0x50, PT ;  /* 0x000000500000780c */ /* 0x040fe40003fc4270 */
[C---:B------:R-:W-:Y:S02]  /*5c00*/  ISETP.GT.AND P3, PT, R0.reuse, 0x51, PT ;  /* 0x000000510000780c */ /* 0x040fe40003f64270 */
[----:B------:R-:W-:-:S02]  /*5c10*/  ISETP.GT.AND P5, PT, R0, 0x58, PT ;  /* 0x000000580000780c */ /* 0x000fc40003fa4270 */
[----:B------:R-:W-:Y:S01]  /*5c20*/  FMNMX.FTZ R8, R180, R8, !PT ;  /* 0x00000008b4087209 */ /* 0x000fe20007810000 */
[----:B------:R-:W-:Y:S02]  /*5c30*/  WARPGROUP.DEPBAR.LE gsb0, 0x0 ;  /* 0x00008000000079c5 */ /* 0x000fe40000010000 */
[----:B------:R-:W-:Y:S01]  /*5c40*/  FSEL R159, R159, -INF , P4 ;  /* 0xff8000009f9f7808 */ /* 0x000fe20002000000 */
[----:B------:R-:W-:Y:S01]  /*5c50*/  WARPGROUP.ARRIVE ;  /* 0x00000000000079c5 */ /* 0x000fe20000000000 */
[----:B------:R-:W-:Y:S02]  /*5c60*/  FSEL R194, R194, -INF , P6 ;  /* 0xff800000c2c27808 */ /* 0x000fe40003000000 */
[----:B------:R-:W-:Y:S02]  /*5c70*/  FSEL R195, R195, -INF , P3 ;  /* 0xff800000c3c37808 */ /* 0x000fe40001800000 */
[----:B------:R-:W-:Y:S01]  /*5c80*/  FSEL R198, R198, -INF , P5 ;  /* 0xff800000c6c67808 */ /* 0x000fe20002800000 */
[----:B------:R-:W-:Y:S01]  /*5c90*/  QGMMA.64x256x32.F32.E4M3.E4M3 R24, R216, gdesc[UR4], R24, gsb0 ;  /* 0x03e00004d8187df3 */ /* 0x000fe20008000818 */
        /* <DEDUP_REMOVED lines=9> */
[----:B------:R-:W-:Y:S02]  /*5d30*/  FMNMX.FTZ R8, R184, R8, !PT ;  /* 0x00000008b8087209 */ /* 0x000fe40007810000 */
        /* <DEDUP_REMOVED lines=9> */
[C---:B------:R-:W-:Y:S02]  /*5dd0*/  ISETP.GT.AND P4, PT, R0.reuse, 0x39, PT ;  /* 0x000000390000780c */ /* 0x040fe40003f84270 */
[C---:B------:R-:W-:Y:S02]  /*5de0*/  ISETP.GT.AND P6, PT, R0.reuse, 0x71, PT ;  /* 0x000000710000780c */ /* 0x040fe40003fc4270 */
[C---:B------:R-:W-:Y:S02]  /*5df0*/  ISETP.GT.AND P3, PT, R0.reuse, 0x78, PT ;  /* 0x000000780000780c */ /* 0x040fe40003f64270 */
[----:B------:R-:W-:Y:S02]  /*5e00*/  ISETP.GT.AND P5, PT, R0, 0x79, PT ;  /* 0x000000790000780c */ /* 0x000fe40003fa4270 */
        /* <DEDUP_REMOVED lines=28> */
[----:B------:R-:W-:Y:S02]  /*5fd0*/  FSEL R183, R183, -INF , P4 ;  /* 0xff800000b7b77808 */ /* 0x000fe40002000000 */
[----:B------:R-:W-:Y:S01]  /*5fe0*/  FMNMX.FTZ R0, R182, R0, !PT ;  /* 0x00000000b6007209 */ /* 0x000fe20007810000 */
[----:B------:R-:W0:Y:S01]  /*5ff0*/  SHFL.BFLY PT, R8, R7, 0x2, 0x1f ;  /* 0x0c401f0007087f89 */ /* 0x000e2200000e0000 */
[----:B------:R-:W-:Y:S02]  /*6000*/  FSEL R211, R211, -INF , P6 ;  /* 0xff800000d3d37808 */ /* 0x000fe40003000000 */
[----:B------:R-:W-:-:S02]  /*6010*/  FMNMX.FTZ R0, R183, R0, !PT ;  /* 0x00000000b7007209 */ /* 0x000fc40007810000 */
[----:B------:R-:W-:Y:S02]  /*6020*/  FSEL R214, R214, -INF , P3 ;  /* 0xff800000d6d67808 */ /* 0x000fe40001800000 */
[----:B------:R-:W-:Y:S02]  /*6030*/  FMNMX.FTZ R0, R186, R0, !PT ;  /* 0x00000000ba007209 */ /* 0x000fe40007810000 */
[----:B------:R-:W-:Y:S02]  /*6040*/  FSEL R215, R215, -INF , P5 ;  /* 0xff800000d7d77808 */ /* 0x000fe40002800000 */
[----:B------:R-:W-:-:S04]  /*6050*/  FMNMX.FTZ R0, R187, R0, !PT ;  /* 0x00000000bb007209 */ /* 0x000fc80007810000 */
[----:B------:R-:W-:-:S04]  /*6060*/  FMNMX.FTZ R0, R190, R0, !PT ;  /* 0x00000000be007209 */ /* 0x000fc80007810000 */
[----:B------:R-:W-:-:S04]  /*6070*/  FMNMX.FTZ R0, R191, R0, !PT ;  /* 0x00000000bf007209 */ /* 0x000fc80007810000 */
[----:B------:R-:W-:Y:S02]  /*6080*/  FMNMX.FTZ R0, R194, R0, !PT ;  /* 0x00000000c2007209 */ /* 0x000fe40007810000 */
[----:B0-----:R-:W-:Y:S02]  /*6090*/  FMNMX.FTZ R8, R7, R8, !PT ;  /* 0x0000000807087209 */ /* 0x001fe40007810000 */
[----:B------:R-:W-:-:S03]  /*60a0*/  FMNMX.FTZ R0, R195, R0, !PT ;  /* 0x00000000c3007209 */ /* 0x000fc60007810000 */
[----:B------:R-:W0:Y:S01]  /*60b0*/  SHFL.BFLY PT, R7, R8, 0x1, 0x1f ;  /* 0x0c201f0008077f89 */ /* 0x000e2200000e0000 */
[----:B------:R-:W-:-:S04]  /*60c0*/  FMNMX.FTZ R0, R198, R0, !PT ;  /* 0x00000000c6007209 */ /* 0x000fc80007810000 */
[----:B------:R-:W-:-:S04]  /*60d0*/  FMNMX.FTZ R0, R199, R0, !PT ;  /* 0x00000000c7007209 */ /* 0x000fc80007810000 */
[----:B------:R-:W-:-:S04]  /*60e0*/  FMNMX.FTZ R0, R202, R0, !PT ;  /* 0x00000000ca007209 */ /* 0x000fc80007810000 */
[----:B------:R-:W-:-:S04]  /*60f0*/  FMNMX.FTZ R0, R203, R0, !PT ;  /* 0x00000000cb007209 */ /* 0x000fc80007810000 */
[----:B------:R-:W-:-:S04]  /*6100*/  FMNMX.FTZ R0, R206, R0, !PT ;  /* 0x00000000ce007209 */ /* 0x000fc80007810000 */
[----:B------:R-:W-:Y:S02]  /*6110*/  FMNMX.FTZ R0, R207, R0, !PT ;  /* 0x00000000cf007209 */ /* 0x000fe40007810000 */
[----:B0-----:R-:W-:Y:S01]  /*6120*/  FMNMX.FTZ R2, R8, R7, !PT ;  /* 0x0000000708027209 */ /* 0x001fe20007810000 */
[----:B------:R-:W-:Y:S01]  /*6130*/  IMAD.U32 R7, RZ, RZ, UR42 ;  /* 0x0000002aff077e24 */ /* 0x000fe2000f8e00ff */
[----:B------:R-:W-:Y:S02]  /*6140*/  FMNMX.FTZ R0, R210, R0, !PT ;  /* 0x00000000d2007209 */ /* 0x000fe40007810000 */
[C---:B------:R-:W-:Y:S01]  /*6150*/  FSETP.NEU.FTZ.AND P4, PT, R2.reuse, -INF , PT ;  /* 0xff8000000200780b */ /* 0x040fe20003f9d000 */
[----:B------:R-:W-:-:S01]  /*6160*/  FFMA.FTZ R7, R2, R7, -8 ;  /* 0xc100000002077423 */ /* 0x000fc20000010007 */
[----:B------:R-:W-:-:S04]  /*6170*/  FMNMX.FTZ R0, R211, R0, !PT ;  /* 0x00000000d3007209 */ /* 0x000fc80007810000 */
[----:B------:R-:W-:Y:S02]  /*6180*/  FMNMX.FTZ R0, R214, R0, !PT ;  /* 0x00000000d6007209 */ /* 0x000fe40007810000 */
[----:B------:R-:W-:Y:S02]  /*6190*/  FSEL R7, R7, RZ, P4 ;  /* 0x000000ff07077208 */ /* 0x000fe40002000000 */
[----:B------:R-:W-:-:S03]  /*61a0*/  FMNMX.FTZ R0, R215, R0, !PT ;  /* 0x00000000d7007209 */ /* 0x000fc60007810000 */
[--C-:B------:R-:W-:Y:S01]  /*61b0*/  FFMA.FTZ R9, R153, UR42, -R7.reuse ;  /* 0x0000002a99097c23 */ /* 0x100fe20008010807 */
[----:B------:R-:W-:-:S01]  /*61c0*/  FFMA.FTZ R153, R173, UR42, -R7 ;  /* 0x0000002aad997c23 */ /* 0x000fc20008010807 */
[--C-:B------:R-:W-:Y:S01]  /*61d0*/  FFMA.FTZ R15, R165, UR42, -R7.reuse ;  /* 0x0000002aa50f7c23 */ /* 0x100fe20008010807 */
[----:B------:R-:W0:Y:S01]  /*61e0*/  SHFL.BFLY PT, R173, R0, 0x2, 0x1f ;  /* 0x0c401f0000ad7f89 */ /* 0x000e2200000e0000 */
[----:B------:R-:W-:-:S01]  /*61f0*/  FFMA.FTZ R165, R185, UR42, -R7 ;  /* 0x0000002ab9a57c23 */ /* 0x000fc20008010807 */
[--C-:B------:R-:W-:Y:S01]  /*6200*/  FFMA.FTZ R8, R152, UR42, -R7.reuse ;  /* 0x0000002a98087c23 */ /* 0x100fe20008010807 */
[----:B------:R-:W-:-:S01]  /*6210*/  FFMA.FTZ R152, R172, UR42, -R7 ;  /* 0x0000002aac987c23 */ /* 0x000fc20008010807 */
[--C-:B------:R-:W-:Y:S01]  /*6220*/  FFMA.FTZ R172, R192, UR42, -R7.reuse ;  /* 0x0000002ac0ac7c23 */ /* 0x100fe20008010807 */
[----:B------:R-:W-:Y:S02]  /*6230*/  IMAD.U32 R192, RZ, RZ, UR42 ;  /* 0x0000002affc07e24 */ /* 0x000fe4000f8e00ff */
[--C-:B------:R-:W-:Y:S01]  /*6240*/  FFMA.FTZ R10, R156, UR42, -R7.reuse ;  /* 0x0000002a9c0a7c23 */ /* 0x100fe20008010807 */
[----:B------:R-:W-:-:S01]  /*6250*/  FFMA.FTZ R156, R176, UR42, -R7 ;  /* 0x0000002ab09c7c23 */ /* 0x000fc20008010807 */
[--C-:B------:R-:W-:Y:S01]  /*6260*/  FFMA.FTZ R176, R193, UR42, -R7.reuse ;  /* 0x0000002ac1b07c23 */ /* 0x100fe20008010807 */
[----:B------:R-:W-:-:S01]  /*6270*/  FFMA.FTZ R11, R157, UR42, -R7 ;  /* 0x0000002a9d0b7c23 */ /* 0x000fc20008010807 */
[--C-:B------:R-:W-:Y:S01]  /*6280*/  FFMA.FTZ R157, R177, UR42, -R7.reuse ;  /* 0x0000002ab19d7c23 */ /* 0x100fe20008010807 */
[----:B------:R-:W-:-:S01]  /*6290*/  FFMA.FTZ R177, R196, UR42, -R7 ;  /* 0x0000002ac4b17c23 */ /* 0x000fc20008010807 */
[----:B------:R-:W-:Y:S01]  /*62a0*/  FSEL R196, R2, RZ, P4 ;  /* 0x000000ff02c47208 */ /* 0x000fe20002000000 */
        /* <DEDUP_REMOVED lines=11> */
[----:B0-----:R-:W-:Y:S01]  /*6360*/  FMNMX.FTZ R0, R0, R173, !PT ;  /* 0x000000ad00007209 */ /* 0x001fe20007810000 */
[----:B------:R-:W-:Y:S01]  /*6370*/  MUFU.EX2 R9, R9 ;  /* 0x0000000900097308 */ /* 0x000fe20000000800 */
[----:B------:R-:W-:-:S01]  /*6380*/  FFMA.FTZ R169, R189, UR42, -R7 ;  /* 0x0000002abda97c23 */ /* 0x000fc20008010807 */
[--C-:B------:R-:W-:Y:S01]  /*6390*/  FFMA.FTZ R173, R200, UR42, -R7.reuse ;  /* 0x0000002ac8ad7c23 */ /* 0x100fe20008010807 */
[----:B------:R-:W-:-:S01]  /*63a0*/  FFMA.FTZ R181, R201, UR42, -R7 ;  /* 0x0000002ac9b57c23 */ /* 0x000fc20008010807 */
[----:B------:R-:W0:Y:S01]  /*63b0*/  SHFL.BFLY PT, R185, R0, 0x1, 0x1f ;  /* 0x0c201f0000b97f89 */ /* 0x000e2200000e0000 */
[----:B------:R-:W-:-:S01]  /*63c0*/  FFMA.FTZ R184, R204, UR42, -R7 ;  /* 0x0000002accb87c23 */ /* 0x000fc20008010807 */
[--C-:B------:R-:W-:Y:S01]  /*63d0*/  FFMA.FTZ R188, R205, UR42, -R7.reuse ;  /* 0x0000002acdbc7c23 */ /* 0x100fe20008010807 */
[----:B------:R-:W-:-:S01]  /*63e0*/  FFMA.FTZ R189, R208, UR42, -R7 ;  /* 0x0000002ad0bd7c23 */ /* 0x000fc20008010807 */
[----:B------:R-:W-:Y:S01]  /*63f0*/  MUFU.EX2 R10, R10 ;  /* 0x0000000a000a7308 */ /* 0x000fe20000000800 */
[----:B------:R-:W-:-:S01]  /*6400*/  FFMA.FTZ R209, R209, UR42, -R7 ;  /* 0x0000002ad1d17c23 */ /* 0x000fc20008010807 */
[--C-:B------:R-:W-:Y:S01]  /*6410*/  FFMA.FTZ R212, R212, UR42, -R7.reuse ;  /* 0x0000002ad4d47c23 */ /* 0x100fe20008010807 */
[----:B------:R-:W-:-:S05]  /*6420*/  FFMA.FTZ R7, R213, UR42, -R7 ;  /* 0x0000002ad5077c23 */ /* 0x000fca0008010807 */
[----:B------:R-:W-:Y:S08]  /*6430*/  MUFU.EX2 R11, R11 ;  /* 0x0000000b000b7308 */ /* 0x000ff00000000800 */
[----:B------:R-:W-:Y:S01]  /*6440*/  MUFU.EX2 R12, R12 ;  /* 0x0000000c000c7308 */ /* 0x000fe20000000800 */
[----:B0-----:R-:W-:-:S04]  /*6450*/  FMNMX.FTZ R0, R0, R185, !PT ;  /* 0x000000b900007209 */ /* 0x001fc80007810000 */
[C---:B------:R-:W-:Y:S01]  /*6460*/  FSETP.NEU.FTZ.AND P3, PT, R0.reuse, -INF , PT ;  /* 0xff8000000000780b */ /* 0x040fe20003f7d000 */
[----:B------:R-:W-:-:S02]  /*6470*/  FFMA.FTZ R193, R0, R192, -8 ;  /* 0xc100000000c17423 */ /* 0x000fc400000100c0 */
[----:B------:R-:W-:Y:S03]  /*6480*/  MUFU.EX2 R13, R13 ;  /* 0x0000000d000d7308 */ /* 0x000fe60000000800 */
[----:B------:R-:W-:-:S05]  /*6490*/  FSEL R193, R193, RZ, P3 ;  /* 0x000000ffc1c17208 */ /* 0x000fca0001800000 */
[----:B------:R-:W-:Y:S01]  /*64a0*/  MUFU.EX2 R14, R14 ;  /* 0x0000000e000e7308 */ /* 0x000fe20000000800 */
[----:B------:R-:W-:-:S01]  /*64b0*/  FFMA.FTZ R197, R182, UR42, -R193 ;  /* 0x0000002ab6c57c23 */ /* 0x000fc200080108c1 */
[----:B------:R-:W-:Y:S01]  /*64c0*/  FADD.FTZ R182, -R196, R6 ;  /* 0x00000006c4b67221 */ /* 0x000fe20000010100 */
[----:B------:R-:W-:Y:S01]  /*64d0*/  FSEL R196, R0, RZ, P3 ;  /* 0x000000ff00c47208 */ /* 0x000fe20001800000 */
[--C-:B------:R-:W-:Y:S01]  /*64e0*/  FFMA.FTZ R154, R154, UR42, -R193.reuse ;  /* 0x0000002a9a9a7c23 */ /* 0x100fe200080108c1 */
[----:B------:R-:W-:-:S01]  /*64f0*/  FFMA.FTZ R155, R155, UR42, -R193 ;  /* 0x0000002a9b9b7c23 */ /* 0x000fc200080108c1 */
[----:B------:R-:W-:Y:S01]  /*6500*/  FMUL.FTZ R182, R182, UR42 ;  /* 0x0000002ab6b67c20 */ /* 0x000fe20008410000 */
[----:B------:R-:W-:-:S01]  /*6510*/  FFMA.FTZ R158, R158, UR42, -R193 ;  /* 0x0000002a9e9e7c23 */ /* 0x000fc200080108c1 */
[----:B------:R-:W-:Y:S01]  /*6520*/  FADD.FTZ R196, -R196, R5 ;  /* 0x00000005c4c47221 */ /* 0x000fe20000010100 */
[----:B------:R-:W-:-:S01]  /*6530*/  FFMA.FTZ R159, R159, UR42, -R193 ;  /* 0x0000002a9f9f7c23 */ /* 0x000fc200080108c1 */
[----:B------:R-:W-:Y:S01]  /*6540*/  MUFU.EX2 R154, R154 ;  /* 0x0000009a009a7308 */ /* 0x000fe20000000800 */
[----:B------:R-:W-:-:S01]  /*6550*/  FFMA.FTZ R162, R162, UR42, -R193 ;  /* 0x0000002aa2a27c23 */ /* 0x000fc200080108c1 */
[----:B------:R-:W-:Y:S01]  /*6560*/  FMUL.FTZ R196, R196, UR42 ;  /* 0x0000002ac4c47c20 */ /* 0x000fe20008410000 */
[----:B------:R-:W-:-:S01]  /*6570*/  FFMA.FTZ R163, R163, UR42, -R193 ;  /* 0x0000002aa3a37c23 */ /* 0x000fc200080108c1 */
[----:B------:R-:W-:Y:S01]  /*6580*/  IADD3 R5, -R231, 0xb, RZ ;  /* 0x0000000be7057810 */ /* 0x000fe20007ffe1ff */
[----:B------:R-:W-:-:S01]  /*6590*/  FFMA.FTZ R166, R166, UR42, -R193 ;  /* 0x0000002aa6a67c23 */ /* 0x000fc200080108c1 */
[--C-:B------:R-:W-:Y:S01]  /*65a0*/  FFMA.FTZ R167, R167, UR42, -R193.reuse ;  /* 0x0000002aa7a77c23 */ /* 0x100fe200080108c1 */
[----:B------:R-:W-:-:S01]  /*65b0*/  FFMA.FTZ R170, R170, UR42, -R193 ;  /* 0x0000002aaaaa7c23 */ /* 0x000fc200080108c1 */
[----:B------:R-:W0:Y:S01]  /*65c0*/  MUFU.EX2 R182, R182 ;  /* 0x000000b600b67308 */ /* 0x000e220000000800 */
[----:B------:R-:W-:-:S01]  /*65d0*/  FFMA.FTZ R171, R171, UR42, -R193 ;  /* 0x0000002aabab7c23 */ /* 0x000fc200080108c1 */
[--C-:B------:R-:W-:Y:S01]  /*65e0*/  FFMA.FTZ R174, R174, UR42, -R193.reuse ;  /* 0x0000002aaeae7c23 */ /* 0x100fe200080108c1 */
[----:B------:R-:W-:-:S01]  /*65f0*/  FFMA.FTZ R175, R175, UR42, -R193 ;  /* 0x0000002aafaf7c23 */ /* 0x000fc200080108c1 */
[----:B------:R-:W-:Y:S01]  /*6600*/  FFMA.FTZ R178, R178, UR42, -R193 ;  /* 0x0000002ab2b27c23 */ /* 0x000fe200080108c1 */
[----:B------:R-:W-:-:S02]  /*6610*/  WARPGROUP.DEPBAR.LE gsb0, 0x0 ;  /* 0x00008000000079c5 */ /* 0x000fc40000010000 */
[--C-:B------:R-:W-:Y:S01]  /*6620*/  FFMA.FTZ R179, R179, UR42, -R193.reuse ;  /* 0x0000002ab3b37c23 */ /* 0x100fe200080108c1 */
        /* <DEDUP_REMOVED lines=8> */
[----:B------:R-:W2:Y:S01]  /*66b0*/  MUFU.EX2 R155, R155 ;  /* 0x0000009b009b7308 */ /* 0x000ea20000000800 */
[----:B0-----:R-:W-:-:S01]  /*66c0*/  FFMA.FTZ R4, R182, R4, R8 ;  /* 0x00000004b6047223 */ /* 0x001fc20000010008 */
[--C-:B------:R-:W-:Y:S01]  /*66d0*/  FFMA.FTZ R198, R198, UR42, -R193.reuse ;  /* 0x0000002ac6c67c23 */ /* 0x100fe200080108c1 */
[----:B------:R-:W-:-:S01]  /*66e0*/  FFMA.FTZ R199, R199, UR42, -R193 ;  /* 0x0000002ac7c77c23 */ /* 0x000fc200080108c1 */
[----:B------:R-:W-:Y:S01]  /*66f0*/  FFMA.FTZ R202, R202, UR42, -R193 ;  /* 0x0000002acaca7c23 */ /* 0x000fe200080108c1 */
[----:B------:R-:W-:-:S01]  /*6700*/  FADD.FTZ R4, R9, R4 ;  /* 0x0000000409047221 */ /* 0x000fc20000010000 */
[--C-:B------:R-:W-:Y:S01]  /*6710*/  FFMA.FTZ R203, R203, UR42, -R193.reuse ;  /* 0x0000002acbcb7c23 */ /* 0x100fe200080108c1 */
[----:B------:R-:W-:-:S01]  /*6720*/  FFMA.FTZ R206, R206, UR42, -R193 ;  /* 0x0000002acece7c23 */ /* 0x000fc200080108c1 */
[----:B------:R-:W0:Y:S01]  /*6730*/  MUFU.EX2 R158, R158 ;  /* 0x0000009e009e7308 */ /* 0x000e220000000800 */
[----:B-1----:R-:W-:-:S01]  /*6740*/  FFMA.FTZ R3, R196, R3, R154 ;  /* 0x00000003c4037223 */ /* 0x002fc2000001009a */
[----:B------:R2:W-:Y:S06]  /*6750*/  BAR.ARV R5, 0x100 ;  /* 0x000400050000751d */ /* 0x0005ec0000002000 */
[----:B------:R-:W1:Y:S01]  /*6760*/  MUFU.EX2 R159, R159 ;  /* 0x0000009f009f7308 */ /* 0x000e620000000800 */
[----:B------:R-:W-:-:S01]  /*6770*/  FFMA.FTZ R207, R207, UR42, -R193 ;  /* 0x0000002acfcf7c23 */ /* 0x000fc200080108c1 */
[----:B--2---:R-:W-:Y:S01]  /*6780*/  FADD.FTZ R5, R155, R3 ;  /* 0x000000039b057221 */ /* 0x004fe20000010000 */
[----:B------:R-:W-:-:S01]  /*6790*/  FADD.FTZ R3, R10, R4 ;  /* 0x000000040a037221 */ /* 0x000fc20000010000 */
[--C-:B------:R-:W-:Y:S01]  /*67a0*/  FFMA.FTZ R210, R210, UR42, -R193.reuse ;  /* 0x0000002ad2d27c23 */ /* 0x100fe200080108c1 */
[----:B------:R-:W-:-:S01]  /*67b0*/  FFMA.FTZ R211, R211, UR42, -R193 ;  /* 0x0000002ad3d37c23 */ /* 0x000fc200080108c1 */
[----:B------:R-:W-:Y:S01]  /*67c0*/  FFMA.FTZ R214, R214, UR42, -R193 ;  /* 0x0000002ad6d67c23 */ /* 0x000fe200080108c1 */
[----:B------:R-:W-:-:S01]  /*67d0*/  FADD.FTZ R3, R11, R3 ;  /* 0x000000030b037221 */ /* 0x000fc20000010000 */
[----:B------:R-:W2:Y:S01]  /*67e0*/  MUFU.EX2 R162, R162 ;  /* 0x000000a200a27308 */ /* 0x000ea20000000800 */
[----:B0-----:R-:W-:-:S01]  /*67f0*/  FADD.FTZ R4, R158, R5 ;  /* 0x000000059e047221 */ /* 0x001fc20000010000 */
[----:B------:R-:W-:Y:S01]  /*6800*/  FFMA.FTZ R193, R215, UR42, -R193 ;  /* 0x0000002ad7c17c23 */ /* 0x000fe200080108c1 */
[----:B------:R-:W-:-:S04]  /*6810*/  FADD.FTZ R3, R12, R3 ;  /* 0x000000030c037221 */ /* 0x000fc80000010000 */
[----:B------:R-:W-:Y:S01]  /*6820*/  FADD.FTZ R3, R13, R3 ;  /* 0x000000030d037221 */ /* 0x000fe20000010000 */
[----:B------:R-:W0:Y:S01]  /*6830*/  MUFU.EX2 R163, R163 ;  /* 0x000000a300a37308 */ /* 0x000e220000000800 */
[----:B-1----:R-:W-:-:S02]  /*6840*/  FADD.FTZ R4, R159, R4 ;  /* 0x000000049f047221 */ /* 0x002fc40000010000 */
[----:B------:R-:W-:-:S05]  /*6850*/  FADD.FTZ R3, R14, R3 ;  /* 0x000000030e037221 */ /* 0x000fca0000010000 */
        /* <DEDUP_REMOVED lines=32> */
[----:B------:R2:W3:Y:S01]  /*6a60*/  MUFU.EX2 R6, R197 ;  /* 0x000000c500067308 */ /* 0x0004e20000000800 */
[----:B0-----:R-:W-:-:S07]  /*6a70*/  FADD.FTZ R4, R179, R4 ;  /* 0x00000004b3047221 */ /* 0x001fce0000010000 */
[----:B------:R-:W0:Y:S01]  /*6a80*/  MUFU.EX2 R161, R161 ;  /* 0x000000a100a17308 */ /* 0x000e220000000800 */
[----:B-1----:R-:W-:-:S01]  /*6a90*/  FADD.FTZ R3, R160, R3 ;  /* 0x00000003a0037221 */ /* 0x002fc20000010000 */
[----:B--2---:R-:W-:-:S05]  /*6aa0*/  IMAD.U32 R197, RZ, RZ, UR54 ;  /* 0x00000036ffc57e24 */ /* 0x004fca000f8e00ff */
[----:B------:R-:W-:Y:S01]  /*6ab0*/  @!P0 LEA R197, R197, UR41, 0x3 ;  /* 0x00000029c5c58c11 */ /* 0x000fe2000f8e18ff */
[----:B------:R-:W1:Y:S01]  /*6ac0*/  MUFU.EX2 R183, R183 ;  /* 0x000000b700b77308 */ /* 0x000e620000000800 */
[----:B---3--:R-:W-:-:S03]  /*6ad0*/  FADD.FTZ R4, R6, R4 ;  /* 0x0000000406047221 */ /* 0x008fc60000010000 */
[----:B------:R-:W-:-:S04]  /*6ae0*/  @!P0 VIADD R197, R197, 0x38840 ;  /* 0x00038840c5c58836 */ /* 0x000fc80000000000 */
[----:B------:R-:W2:Y:S01]  /*6af0*/  MUFU.EX2 R164, R164 ;  /* 0x000000a400a47308 */ /* 0x000ea20000000800 */
[----:B0-----:R-:W-:-:S01]  /*6b00*/  FADD.FTZ R3, R161, R3 ;  /* 0x00000003a1037221 */ /* 0x001fc20000010000 */
[----:B------:R-:W-:-:S04]  /*6b10*/  @!P0 PRMT R197, RZ, 0x654, R197 ;  /* 0x00000654ffc58816 */ /* 0x000fc800000000c5 */
[----:B------:R0:W-:Y:S02]  /*6b20*/  @!P0 SYNCS.ARRIVE.TRANS64.RED.A1T0 RZ, [R197+URZ], RZ ;  /* 0x000000ffc5ff89a7 */ /* 0x0001e4000810043f */
[----:B------:R-:W3:Y:S01]  /*6b30*/  MUFU.EX2 R186, R186 ;  /* 0x000000ba00ba7308 */ /* 0x000ee20000000800 */
[----:B-1----:R-:W-:-:S07]  /*6b40*/  FADD.FTZ R4, R183, R4 ;  /* 0x00000004b7047221 */ /* 0x002fce0000010000 */
[----:B------:R-:W1:Y:S01]  /*6b50*/  MUFU.EX2 R165, R165 ;  /* 0x000000a500a57308 */ /* 0x000e620000000800 */
[----:B--2---:R-:W-:-:S07]  /*6b60*/  FADD.FTZ R3, R164, R3 ;  /* 0x00000003a4037221 */ /* 0x004fce0000010000 */
[----:B------:R-:W2:Y:S01]  /*6b70*/  MUFU.EX2 R187, R187 ;  /* 0x000000bb00bb7308 */ /* 0x000ea20000000800 */
[----:B---3--:R-:W-:-:S07]  /*6b80*/  FADD.FTZ R4, R186, R4 ;  /* 0x00000004ba047221 */ /* 0x008fce0000010000 */
        /* <DEDUP_REMOVED lines=60> */
.L_x_2283:
[----:B------:R-:W-:Y:S01]  /*6f50*/  UISETP.GT.AND UP1, UPT, UR58, UR57, UPT ;  /* 0x000000393a00728c */ /* 0x000fe2000bf24270 */
[----:B------:R-:W-:Y:S01]  /*6f60*/  F2FP.SATFINITE.E4M3.F32.PACK_AB_MERGE_C R10, R11, R10, RZ ;  /* 0x0000000a0b0a723e */ /* 0x000fe200048070ff */
[----:B------:R-:W-:Y:S01]  /*6f70*/  ULEA UR6, UR59, UR41, 0x3 ;  /* 0x000000293b067291 */ /* 0x000fe2000f8e183f */
[----:B------:R-:W-:Y:S01]  /*6f80*/  F2FP.SATFINITE.E4M3.F32.PACK_AB_MERGE_C R158, R159, R158, RZ ;  /* 0x0000009e9f9e723e */ /* 0x000fe200048070ff */
[----:B------:R-:W-:Y:S01]  /*6f90*/  UIADD3 UR58, UR58, -0x1, URZ ;  /* 0xffffffff3a3a7890 */ /* 0x000fe2000fffe03f */
[----:B------:R-:W-:Y:S01]  /*6fa0*/  F2FP.SATFINITE.E4M3.F32.PACK_AB_MERGE_C R14, R15, R14, RZ ;  /* 0x0000000e0f0e723e */ /* 0x000fe200048070ff */
[----:B------:R-:W-:Y:S01]  /*6fb0*/  UIADD3 UR6, UR6, 0x38860, URZ ;  /* 0x0003886006067890 */ /* 0x000fe2000fffe03f */
[----:B------:R-:W-:Y:S01]  /*6fc0*/  PLOP3.LUT P3, PT, PT, PT, UP1, 0x80, 0x0 ;  /* 0x000000000000781c */ /* 0x000fe20003f6f018 */
[----:B------:R-:W-:Y:S01]  /*6fd0*/  UMOV UR60, UR48 ;  /* 0x00000030003c7c82 */ /* 0x000fe20008000000 */
[----:B------:R-:W-:Y:S01]  /*6fe0*/  F2FP.SATFINITE.E4M3.F32.PACK_AB_MERGE_C R166, R167, R166, RZ ;  /* 0x000000a6a7a6723e */ /* 0x000fe200048070ff */
[----:B------:R-:W-:Y:S01]  /*6ff0*/  UPRMT UR6, UR40, 0x654, UR6 ;  /* 0x0000065428067896 */ /* 0x000fe20008000006 */
[----:B------:R-:W-:Y:S01]  /*7000*/  F2FP.SATFINITE.E4M3.F32.PACK_AB_MERGE_C R152, R153, R152, RZ ;  /* 0x000000989998723e */ /* 0x000fe200048070ff */
[----:B------:R-:W-:Y:S01]  /*7010*/  UMOV UR59, UR54 ;  /* 0x00000036003b7c82 */ /* 0x000fe20008000000 */
[----:B------:R-:W-:Y:S01]  /*7020*/  F2FP.SATFINITE.E4M3.F32.PACK_AB_MERGE_C R174, R175, R174, RZ ;  /* 0x000000aeafae723e */ /* 0x000fe200048070ff */
[----:B------:R-:W-:Y:S01]  /*7030*/  FMUL.FTZ R24, R24, R182 ;  /* 0x000000b618187220 */ /* 0x000fe20000410000 */
[----:B------:R-:W-:Y:S01]  /*7040*/  F2FP.SATFINITE.E4M3.F32.PACK_AB_MERGE_C R160, R161, R160, RZ ;  /* 0x000000a0a1a0723e */ /* 0x000fe200048070ff */
[----:B------:R-:W-:Y:S01]  /*7050*/  FMUL.FTZ R25, R25, R182 ;  /* 0x000000b619197220 */ /* 0x000fe20000410000 */
[----:B------:R-:W-:Y:S01]  /*7060*/  F2FP.SATFINITE.E4M3.F32.PACK_AB_MERGE_C R10, R9, R8, R10 ;  /* 0x00000008090a723e */ /* 0x000fe2000480700a */
[----:B------:R-:W-:Y:S01]  /*7070*/  FMUL.FTZ R28, R28, R182 ;  /* 0x000000b61c1c7220 */ /* 0x000fe20000410000 */
[----:B------:R-:W-:Y:S01]  /*7080*/  F2FP.SATFINITE.E4M3.F32.PACK_AB_MERGE_C R154, R155, R154, R158 ;  /* 0x0000009a9b9a723e */ /* 0x000fe2000480709e */
[----:B------:R-:W-:Y:S01]  /*7090*/  SYNCS.ARRIVE.TRANS64.RED.A1T0 RZ, [UR6], RZ ;  /* 0x000000ffffff79a7 */ /* 0x000fe20008100406 */
[----:B------:R-:W-:Y:S01]  /*70a0*/  F2FP.SATFINITE.E4M3.F32.PACK_AB_MERGE_C R6, R183, R6, RZ ;  /* 0x00000006b706723e */ /* 0x000fe200048070ff */
        /* <DEDUP_REMOVED lines=156> */
[----:B------:R-:W-:Y:S06]  /*7a70*/  @P3 BRA `(.L_x_2284) ;  /* 0xffffffd000cc3947 */ /* 0x000fec000383ffff */
.L_x_2274:
[----:B------:R-:W-:-:S06]  /*7a80*/  UISETP.GE.AND UP0, UPT, UR58, UR39, UPT ;  /* 0x000000273a00728c */ /* 0x000fcc000bf06270 */
[----:B------:R-:W-:-:S13]  /*7a90*/  PLOP3.LUT P2, PT, PT, PT, UP0, 0x80, 0x0 ;  /* 0x000000000000781c */ /* 0x000fda0003f4f008 */
[----:B------:R-:W-:Y:S05]  /*7aa0*/  @!P2 BRA `(.L_x_2285) ;  /* 0x0000002000dca947 */ /* 0x000fea0003800000 */
[----:B------:R-:W-:Y:S01]  /*7ab0*/  IMAD.MOV.U32 R5, RZ, RZ, R0 ;  /* 0x000000ffff057224 */ /* 0x000fe200078e0000 */
[----:B------:R-:W-:Y:S01]  /*7ac0*/  UMOV UR56, UR48 ;  /* 0x0000003000387c82 */ /* 0x000fe20008000000 */
[----:B------:R-:W-:Y:S01]  /*7ad0*/  IMAD.MOV.U32 R6, RZ, RZ, R2 ;  /* 0x000000ffff067224 */ /* 0x000fe200078e0002 */
[----:B------:R-:W-:-:S06]  /*7ae0*/  UMOV UR55, UR54 ;  /* 0x0000003600377c82 */ /* 0x000fcc0008000000 */
.L_x_2295:
        /* <DEDUP_REMOVED lines=9> */
.L_x_2287:
[----:B------:R-:W-:Y:S01]  /*7b80*/  ULEA UR6, UR54, UR41, 0x3 ;  /* 0x0000002936067291 */ /* 0x000fe2000f8e183f */
[----:B------:R-:W-:-:S05]  /*7b90*/  IMAD.U32 R0, RZ, RZ, UR48 ;  /* 0x00000030ff007e24 */ /* 0x000fca000f8e00ff */
[----:B------:R-:W-:-:S04]  /*7ba0*/  SHF.L.U32 R0, R0, 0x1f, RZ ;  /* 0x0000001f00007819 */ /* 0x000fc800000006ff */
[----:B------:R0:W1:Y:S01]  /*7bb0*/  SYNCS.PHASECHK.TRANS64.TRYWAIT P2, [UR6+0x38830], R0 ;  /* 0x03883000ff0075a7 */ /* 0x0000620008040146 */
[----:B------:R-:W-:Y:S05]  /*7bc0*/  @!P1 BRA `(.L_x_2288) ;  /* 0x0000000000049947 */ /* 0x000fea0003800000 */
[----:B------:R-:W-:Y:S01]  /*7bd0*/  BPT.TRAP 0x1 ;  /* 0x000000040000795c */ /* 0x000fe20000300000 */
.L_x_2288:
[----:B-1----:R-:W-:Y:S05]  /*7be0*/  @P2 BRA `(.L_x_2286) ;  /* 0x0000000000082947 */ /* 0x002fea0003800000 */
[----:B------:R-:W1:Y:S02]  /*7bf0*/  SYNCS.PHASECHK.TRANS64.TRYWAIT P2, [UR6+0x38830], R0 ;  /* 0x03883000ff0075a7 */ /* 0x000e640008040146 */
[----:B-1----:R-:W-:Y:S05]  /*7c00*/  @!P2 BRA `(.L_x_2289) ;  /* 0x000000fc00fca947 */ /* 0x002fea0003800000 */
.L_x_2286:
[----:B------:R-:W2:Y:S01]  /*7c10*/  S2R R2, SR_TID.X ;  /* 0x0000000000027919 */ /* 0x000ea20000002100 */
[----:B------:R-:W-:Y:S01]  /*7c20*/  ULEA UR34, UR54, UR51, 0xb ;  /* 0x0000003336227291 */ /* 0x000fe2000f8e583f */
[----:B------:R-:W-:Y:S01]  /*7c30*/  UMOV UR35, 0x40000040 ;  /* 0x4000004000237882 */ /* 0x000fe20000000000 */
[----:B------:R-:W-:Y:S02]  /*7c40*/  UMOV UR7, 0x40000040 ;  /* 0x4000004000077882 */ /* 0x000fe40000000000 */
[----:B------:R-:W-:Y:S02]  /*7c50*/  UIADD3 UR6, UR34, 0x2, URZ ;  /* 0x0000000222067890 */ /* 0x000fe4000fffe03f */
        /* <DEDUP_REMOVED lines=42> */
.L_x_2291:
[----:B------:R-:W-:Y:S01]  /*7f00*/  ULEA UR6, UR55, UR41, 0x3 ;  /* 0x0000002937067291 */ /* 0x000fe2000f8e183f */
[----:B------:R-:W-:-:S05]  /*7f10*/  IMAD.U32 R0, RZ, RZ, UR56 ;  /* 0x00000038ff007e24 */ /* 0x000fca000f8e00ff */
[----:B------:R-:W-:-:S04]  /*7f20*/  SHF.L.U32 R0, R0, 0x1f, RZ ;  /* 0x0000001f00007819 */ /* 0x000fc800000006ff */
[----:B------:R0:W1:Y:S01]  /*7f30*/  SYNCS.PHASECHK.TRANS64.TRYWAIT P2, [UR6+0x38850], R0 ;  /* 0x03885000ff0075a7 */ /* 0x0000620008040146 */
[----:B------:R-:W-:Y:S05]  /*7f40*/  @!P1 BRA `(.L_x_2292) ;  /* 0x0000000000049947 */ /* 0x000fea0003800000 */
[----:B------:R-:W-:Y:S01]  /*7f50*/  BPT.TRAP 0x1 ;  /* 0x000000040000795c */ /* 0x000fe20000300000 */
.L_x_2292:
[----:B-1----:R-:W-:Y:S05]  /*7f60*/  @P2 BRA `(.L_x_2290) ;  /* 0x0000000000082947 */ /* 0x002fea0003800000 */
[----:B------:R-:W1:Y:S02]  /*7f70*/  SYNCS.PHASECHK.TRANS64.TRYWAIT P2, [UR6+0x38850], R0 ;  /* 0x03885000ff0075a7 */ /* 0x000e640008040146 */
[----:B-1----:R-:W-:Y:S05]  /*7f80*/  @!P2 BRA `(.L_x_2293) ;  /* 0x000000fc0034a947 */ /* 0x002fea0003800000 */
.L_x_2290:
[----:B------:R-:W-:Y:S01]  /*7f90*/  UIADD3 UR6, UR41, 0x400, URZ ;  /* 0x0000040029067890 */ /* 0x000fe2000fffe03f */
[----:B------:R-:W-:Y:S01]  /*7fa0*/  WARPGROUP.ARRIVE ;  /* 0x00000000000079c5 */ /* 0x000fe20000000000 */
[----:B------:R-:W-:Y:S01]  /*7fb0*/  UMOV UR7, 0x40000040 ;  /* 0x4000004000077882 */ /* 0x000fe20000000000 */
[----:B-1----:R-:W-:Y:S01]  /*7fc0*/  FMNMX.FTZ R2, R152, R6, !PT ;  /* 0x0000000698027209 */ /* 0x002fe20007810000 */
[----:B------:R-:W-:Y:S01]  /*7fd0*/  USHF.R.U32.HI UR6, URZ, 0x4, UR6 ;  /* 0x000000043f067899 */ /* 0x000fe20008011606 */
[----:B0-----:R-:W-:Y:S02]  /*7fe0*/  FMNMX.FTZ R0, R154, R5, !PT ;  /* 0x000000059a007209 */ /* 0x001fe40007810000 */
        /* <DEDUP_REMOVED lines=86> */
[----:B------:R-:W-:-:S01]  /*8550*/  FFMA.FTZ R8, R152, UR42, -R7 ;  /* 0x0000002a98087c23 */ /* 0x000fc20008010807 */
[----:B------:R-:W-:Y:S01]  /*8560*/  FMUL.FTZ R5, R5, UR42 ;  /* 0x0000002a05057c20 */ /* 0x000fe20008410000 */
[----:B------:R-:W-:-:S01]  /*8570*/  FFMA.FTZ R10, R156, UR42, -R7 ;  /* 0x0000002a9c0a7c23 */ /* 0x000fc20008010807 */
[----:B------:R-:W-:Y:S01]  /*8580*/  FFMA.FTZ R193, R0, R193, -8 ;  /* 0xc100000000c17423 */ /* 0x000fe200000100c1 */
[----:B------:R-:W-:Y:S01]  /*8590*/  MUFU.EX2 R6, R6 ;  /* 0x0000000600067308 */ /* 0x000fe20000000800 */
[----:B------:R-:W-:-:S01]  /*85a0*/  FFMA.FTZ R156, R176, UR42, -R7 ;  /* 0x0000002ab09c7c23 */ /* 0x000fc20008010807 */
[----:B------:R-:W-:Y:S01]  /*85b0*/  FFMA.FTZ R176, R196, UR42, -R7 ;  /* 0x0000002ac4b07c23 */ /* 0x000fe20008010807 */
[----:B------:R-:W-:-:S01]  /*85c0*/  FFMA.FTZ R154, R154, UR42, -R193 ;  /* 0x0000002a9a9a7c23 */ /* 0x000fc200080108c1 */
[----:B------:R-:W-:Y:S01]  /*85d0*/  FFMA.FTZ R155, R155, UR42, -R193 ;  /* 0x0000002a9b9b7c23 */ /* 0x000fe200080108c1 */
[----:B------:R-:W-:-:S02]  /*85e0*/  IMAD.U32 R196, RZ, RZ, UR54 ;  /* 0x00000036ffc47e24 */ /* 0x000fc4000f8e00ff */
[----:B------:R-:W-:Y:S01]  /*85f0*/  FFMA.FTZ R158, R158, UR42, -R193 ;  /* 0x0000002a9e9e7c23 */ /* 0x000fe200080108c1 */
[----:B------:R-:W-:-:S01]  /*8600*/  FFMA.FTZ R11, R157, UR42, -R7 ;  /* 0x0000002a9d0b7c23 */ /* 0x000fc20008010807 */
[----:B------:R-:W0:Y:S01]  /*8610*/  MUFU.EX2 R8, R8 ;  /* 0x0000000800087308 */ /* 0x000e220000000800 */
[----:B------:R-:W-:-:S01]  /*8620*/  FFMA.FTZ R159, R159, UR42, -R193 ;  /* 0x0000002a9f9f7c23 */ /* 0x000fc200080108c1 */
[----:B------:R-:W-:Y:S01]  /*8630*/  @!P0 LEA R196, R196, UR41, 0x3 ;  /* 0x00000029c4c48c11 */ /* 0x000fe2000f8e18ff */
[----:B------:R-:W-:-:S01]  /*8640*/  FFMA.FTZ R12, R160, UR42, -R7 ;  /* 0x0000002aa00c7c23 */ /* 0x000fc20008010807 */
[----:B------:R-:W-:Y:S01]  /*8650*/  FFMA.FTZ R162, R162, UR42, -R193 ;  /* 0x0000002aa2a27c23 */ /* 0x000fe200080108c1 */
[----:B------:R-:W-:-:S01]  /*8660*/  FFMA.FTZ R157, R177, UR42, -R7 ;  /* 0x0000002ab19d7c23 */ /* 0x000fc20008010807 */
[--C-:B------:R-:W-:Y:S01]  /*8670*/  FFMA.FTZ R13, R161, UR42, -R7.reuse ;  /* 0x0000002aa10d7c23 */ /* 0x100fe20008010807 */
[----:B------:R-:W-:Y:S01]  /*8680*/  @!P0 VIADD R196, R196, 0x38840 ;  /* 0x00038840c4c48836 */ /* 0x000fe20000000000 */
[----:B------:R-:W-:Y:S01]  /*8690*/  MUFU.EX2 R5, R5 ;  /* 0x0000000500057308 */ /* 0x000fe20000000800 */
[----:B------:R-:W-:-:S01]  /*86a0*/  FFMA.FTZ R177, R197, UR42, -R7 ;  /* 0x0000002ac5b17c23 */ /* 0x000fc20008010807 */
[----:B------:R-:W-:Y:S01]  /*86b0*/  FFMA.FTZ R163, R163, UR42, -R193 ;  /* 0x0000002aa3a37c23 */ /* 0x000fe200080108c1 */
[----:B------:R-:W-:-:S01]  /*86c0*/  FFMA.FTZ R14, R164, UR42, -R7 ;  /* 0x0000002aa40e7c23 */ /* 0x000fc20008010807 */
[----:B------:R-:W-:Y:S01]  /*86d0*/  @!P0 PRMT R196, RZ, 0x654, R196 ;  /* 0x00000654ffc48816 */ /* 0x000fe200000000c4 */
        /* <DEDUP_REMOVED lines=13> */
[--C-:B------:R-:W-:Y:S01]  /*87b0*/  FFMA.FTZ R178, R178, UR42, -R193.reuse ;  /* 0x0000002ab2b27c23 */ /* 0x100fe200080108c1 */
[----:B------:R-:W-:-:S01]  /*87c0*/  FFMA.FTZ R179, R179, UR42, -R193 ;  /* 0x0000002ab3b37c23 */ /* 0x000fc200080108c1 */
[----:B------:R-:W-:Y:S01]  /*87d0*/  FFMA.FTZ R160, R180, UR42, -R7 ;  /* 0x0000002ab4a07c23 */ /* 0x000fe20008010807 */
[----:B------:R-:W-:-:S01]  /*87e0*/  FFMA.FTZ R182, R182, UR42, -R193 ;  /* 0x0000002ab6b67c23 */ /* 0x000fc200080108c1 */
[----:B------:R-:W-:Y:S01]  /*87f0*/  FFMA.FTZ R161, R181, UR42, -R7 ;  /* 0x0000002ab5a17c23 */ /* 0x000fe20008010807 */
[----:B------:R-:W-:-:S01]  /*8800*/  FFMA.FTZ R183, R183, UR42, -R193 ;  /* 0x0000002ab7b77c23 */ /* 0x000fc200080108c1 */
[----:B------:R-:W2:Y:S01]  /*8810*/  MUFU.EX2 R155, R155 ;  /* 0x0000009b009b7308 */ /* 0x000ea20000000800 */
        /* <DEDUP_REMOVED lines=8> */
[----:B0-----:R-:W-:-:S01]  /*88a0*/  FADD.FTZ R4, R9, R4 ;  /* 0x0000000409047221 */ /* 0x001fc20000010000 */
[----:B------:R-:W-:Y:S01]  /*88b0*/  FFMA.FTZ R169, R189, UR42, -R7 ;  /* 0x0000002abda97c23 */ /* 0x000fe20008010807 */
[----:B------:R-:W-:-:S01]  /*88c0*/  FFMA.FTZ R191, R191, UR42, -R193 ;  /* 0x0000002abfbf7c23 */ /* 0x000fc200080108c1 */
[----:B------:R-:W-:Y:S01]  /*88d0*/  FFMA.FTZ R172, R192, UR42, -R7 ;  /* 0x0000002ac0ac7c23 */ /* 0x000fe20008010807 */
[----:B------:R-:W-:-:S01]  /*88e0*/  FFMA.FTZ R194, R194, UR42, -R193 ;  /* 0x0000002ac2c27c23 */ /* 0x000fc200080108c1 */
[--C-:B------:R-:W-:Y:S01]  /*88f0*/  FFMA.FTZ R195, R195, UR42, -R193.reuse ;  /* 0x0000002ac3c37c23 */ /* 0x100fe200080108c1 */
        /* <DEDUP_REMOVED lines=9> */
[----:B------:R-:W3:Y:S01]  /*8990*/  MUFU.EX2 R11, R11 ;  /* 0x0000000b000b7308 */ /* 0x000ee20000000800 */
[----:B------:R-:W-:-:S01]  /*89a0*/  FFMA.FTZ R185, R205, UR42, -R7 ;  /* 0x0000002acdb97c23 */ /* 0x000fc20008010807 */
[----:B------:R-:W-:Y:S01]  /*89b0*/  FFMA.FTZ R207, R207, UR42, -R193 ;  /* 0x0000002acfcf7c23 */ /* 0x000fe200080108c1 */
[----:B------:R-:W-:-:S01]  /*89c0*/  FFMA.FTZ R188, R208, UR42, -R7 ;  /* 0x0000002ad0bc7c23 */ /* 0x000fc20008010807 */
[----:B------:R-:W-:Y:S01]  /*89d0*/  FFMA.FTZ R210, R210, UR42, -R193 ;  /* 0x0000002ad2d27c23 */ /* 0x000fe200080108c1 */
[----:B------:R-:W-:-:S01]  /*89e0*/  FFMA.FTZ R189, R209, UR42, -R7 ;  /* 0x0000002ad1bd7c23 */ /* 0x000fc20008010807 */
[----:B------:R-:W-:Y:S01]  /*89f0*/  FFMA.FTZ R211, R211, UR42, -R193 ;  /* 0x0000002ad3d37c23 */ /* 0x000fe200080108c1 */
[----:B------:R-:W-:-:S01]  /*8a00*/  FFMA.FTZ R192, R212, UR42, -R7 ;  /* 0x0000002ad4c07c23 */ /* 0x000fc20008010807 */
[----:B------:R-:W4:Y:S01]  /*8a10*/  MUFU.EX2 R159, R159 ;  /* 0x0000009f009f7308 */ /* 0x000f220000000800 */
[----:B------:R-:W-:-:S01]  /*8a20*/  FFMA.FTZ R214, R214, UR42, -R193 ;  /* 0x0000002ad6d67c23 */ /* 0x000fc200080108c1 */
[----:B------:R-:W-:Y:S01]  /*8a30*/  FFMA.FTZ R7, R213, UR42, -R7 ;  /* 0x0000002ad5077c23 */ /* 0x000fe20008010807 */
[----:B------:R-:W-:-:S05]  /*8a40*/  FFMA.FTZ R193, R215, UR42, -R193 ;  /* 0x0000002ad7c17c23 */ /* 0x000fca00080108c1 */
[----:B------:R-:W5:Y:S01]  /*8a50*/  MUFU.EX2 R12, R12 ;  /* 0x0000000c000c7308 */ /* 0x000f620000000800 */
[----:B------:R-:W-:Y:S02]  /*8a60*/  WARPGROUP.DEPBAR.LE gsb0, 0x0 ;  /* 0x00008000000079c5 */ /* 0x000fe40000010000 */
[----:B------:R-:W-:-:S06]  /*8a70*/  WARPGROUP.ARRIVE ;  /* 0x00000000000079c5 */ /* 0x000fcc0000000000 */
[----:B------:R-:W2:Y:S01]  /*8a80*/  S2R R231, SR_TID.X ;  /* 0x0000000000e77919 */ /* 0x000ea20000002100 */
[----:B------:R-:W5:Y:S01]  /*8a90*/  MUFU.EX2 R162, R162 ;  /* 0x000000a200a27308 */ /* 0x000f620000000800 */
[----:B------:R-:W-:Y:S01]  /*8aa0*/  QGMMA.64x256x32.F32.E4M3.E4M3 R24, R224, gdesc[UR4], R24, gsb0 ;  /* 0x03e00004e0187df3 */ /* 0x000fe20008000818 */
[----:B------:R-:W-:Y:S01]  /*8ab0*/  UIADD3 UR6, UR10, 0x4, URZ ;  /* 0x000000040a067890 */ /* 0x000fe2000fffe03f */
[----:B------:R-:W-:-:S05]  /*8ac0*/  UMOV UR7, 0x40000040 ;  /* 0x4000004000077882 */ /* 0x000fca0000000000 */
[----:B------:R-:W5:Y:S08]  /*8ad0*/  MUFU.EX2 R13, R13 ;  /* 0x0000000d000d7308 */ /* 0x000f700000000800 */
[----:B------:R-:W5:Y:S08]  /*8ae0*/  MUFU.EX2 R163, R163 ;  /* 0x000000a300a37308 */ /* 0x000f700000000800 */
[----:B------:R-:W5:Y:S01]  /*8af0*/  MUFU.EX2 R14, R14 ;  /* 0x0000000e000e7308 */ /* 0x000f620000000800 */
[----:B--2---:R-:W-:-:S07]  /*8b00*/  SHF.R.U32.HI R231, RZ, 0x7, R231 ;  /* 0x00000007ffe77819 */ /* 0x004fce00000116e7 */
[----:B------:R-:W2:Y:S01]  /*8b10*/  MUFU.EX2 R166, R166 ;  /* 0x000000a600a67308 */ /* 0x000ea20000000800 */
[----:B------:R-:W-:-:S07]  /*8b20*/  IADD3 R197, -R231, 0xb, RZ ;  /* 0x0000000be7c57810 */ /* 0x000fce0007ffe1ff */
[----:B------:R-:W2:Y:S08]  /*8b30*/  MUFU.EX2 R15, R15 ;  /* 0x0000000f000f7308 */ /* 0x000eb00000000800 */
        /* <DEDUP_REMOVED lines=28> */
[----:B------:R-:W2:Y:S01]  /*8d00*/  MUFU.EX2 R195, R195 ;  /* 0x000000c300c37308 */ /* 0x000ea20000000800 */
[----:B------:R-:W-:-:S02]  /*8d10*/  WARPGROUP.DEPBAR.LE gsb0, 0x0 ;  /* 0x00008000000079c5 */ /* 0x000fc40000010000 */
[----:B------:R-:W-:-:S05]  /*8d20*/  WARPGROUP.ARRIVE ;  /* 0x00000000000079c5 */ /* 0x000fca0000000000 */
[----:B------:R-:W2:Y:S01]  /*8d30*/  MUFU.EX2 R176, R176 ;  /* 0x000000b000b07308 */ /* 0x000ea20000000800 */
[----:B------:R-:W-:Y:S01]  /*8d40*/  QGMMA.64x256x32.F32.E4M3.E4M3 R24, R220, gdesc[UR4], R24, gsb0 ;  /* 0x03e00004dc187df3 */ /* 0x000fe20008000818 */
[----:B------:R-:W-:Y:S01]  /*8d50*/  UIADD3 UR6, UR10, 0x6, URZ ;  /* 0x000000060a067890 */ /* 0x000fe2000fffe03f */
[----:B------:R-:W-:-:S05]  /*8d60*/  UMOV UR7, 0x40000040 ;  /* 0x4000004000077882 */ /* 0x000fca0000000000 */
        /* <DEDUP_REMOVED lines=20> */
[----:B------:R-:W-:-:S06]  /*8eb0*/  WARPGROUP.ARRIVE ;  /* 0x00000000000079c5 */ /* 0x000fcc0000000000 */
[----:B------:R-:W-:Y:S03]  /*8ec0*/  QGMMA.64x256x32.F32.E4M3.E4M3 R24, R216, gdesc[UR4], R24, gsb0 ;  /* 0x03e00004d8187df3 */ /* 0x000fe60008000818 */
[----:B------:R-:W-:Y:S02]  /*8ed0*/  WARPGROUP.DEPBAR.LE gsb0, 0x0 ;  /* 0x00008000000079c5 */ /* 0x000fe40000010000 */
[----:B------:R0:W-:Y:S06]  /*8ee0*/  BAR.ARV R197, 0x100 ;  /* 0x000400c50000751d */ /* 0x0001ec0000002000 */
[----:B------:R1:W-:Y:S02]  /*8ef0*/  @!P0 SYNCS.ARRIVE.TRANS64.RED.A1T0 RZ, [R196+URZ], RZ ;  /* 0x000000ffc4ff89a7 */ /* 0x0003e4000810043f */
[----:B-1----:R-:W-:-:S01]  /*8f00*/  FADD.FTZ R196, R155, R3 ;  /* 0x000000039bc47221 */ /* 0x002fc20000010000 */
[----:B------:R-:W-:-:S03]  /*8f10*/  FADD.FTZ R3, R10, R4 ;  /* 0x000000040a037221 */ /* 0x000fc60000010000 */
[----:B0-----:R-:W-:Y:S01]  /*8f20*/  FADD.FTZ R4, R158, R196 ;  /* 0x000000c49e047221 */ /* 0x001fe20000010000 */
[----:B---3--:R-:W-:-:S03]  /*8f30*/  FADD.FTZ R3, R11, R3 ;  /* 0x000000030b037221 */ /* 0x008fc60000010000 */
[----:B----4-:R-:W-:Y:S01]  /*8f40*/  FADD.FTZ R4, R159, R4 ;  /* 0x000000049f047221 */ /* 0x010fe20000010000 */
[----:B-----5:R-:W-:-:S03]  /*8f50*/  FADD.FTZ R3, R12, R3 ;  /* 0x000000030c037221 */ /* 0x020fc60000010000 */
[----:B------:R-:W-:Y:S01]  /*8f60*/  FADD.FTZ R4, R162, R4 ;  /* 0x00000004a2047221 */ /* 0x000fe20000010000 */
[----:B------:R-:W-:-:S03]  /*8f70*/  FADD.FTZ R3, R13, R3 ;  /* 0x000000030d037221 */ /* 0x000fc60000010000 */
[----:B------:R-:W-:Y:S01]  /*8f80*/  FADD.FTZ R4, R163, R4 ;  /* 0x00000004a3047221 */ /* 0x000fe20000010000 */
[----:B------:R-:W-:-:S03]  /*8f90*/  FADD.FTZ R3, R14, R3 ;  /* 0x000000030e037221 */ /* 0x000fc60000010000 */
[----:B--2---:R-:W-:Y:S01]  /*8fa0*/  FADD.FTZ R4, R166, R4 ;  /* 0x00000004a6047221 */ /* 0x004fe20000010000 */
        /* <DEDUP_REMOVED lines=52> */
.L_x_2294:
        /* <DEDUP_REMOVED lines=178> */
[----:B------:R-:W-:Y:S06]  /*9e10*/  @P2 BRA `(.L_x_2295) ;  /* 0xffffffdc00342947 */ /* 0x000fec000383ffff */
.L_x_2285:
[----:B------:R-:W-:Y:S06]  /*9e20*/  BAR.ARV 0x8, 0x180 ;  /* 0x0206000000007b1d */ /* 0x000fec0000002000 */
[----:B------:R-:W-:Y:S05]  /*9e30*/  @!P1 BRA `(.L_x_2296) ;  /* 0x0000000000049947 */ /* 0x000fea0003800000 */
[----:B------:R-:W-:Y:S01]  /*9e40*/  BPT.TRAP 0x1 ;  /* 0x000000040000795c */ /* 0x000fe20000300000 */
.L_x_2296:
[----:B------:R-:W-:Y:S01]  /*9e50*/  ULEA UR5, UR54, UR41, 0x3 ;  /* 0x0000002936057291 */ /* 0x000fe2000f8e183f */
[----:B------:R-:W-:-:S05]  /*9e60*/  IMAD.U32 R5, RZ, RZ, UR48 ;  /* 0x00000030ff057e24 */ /* 0x000fca000f8e00ff */
[----:B------:R-:W-:-:S04]  /*9e70*/  SHF.L.U32 R5, R5, 0x1f, RZ ;  /* 0x0000001f05057819 */ /* 0x000fc800000006ff */
[----:B------:R0:W1:Y:S01]  /*9e80*/  SYNCS.PHASECHK.TRANS64.TRYWAIT P0, [UR5+0x38850], R5 ;  /* 0x03885005ff0075a7 */ /* 0x0000620008000145 */
[----:B------:R-:W-:Y:S05]  /*9e90*/  @!P1 BRA `(.L_x_2297) ;  /* 0x0000000000049947 */ /* 0x000fea0003800000 */
[----:B------:R-:W-:Y:S01]  /*9ea0*/  BPT.TRAP 0x1 ;  /* 0x000000040000795c */ /* 0x000fe20000300000 */
.L_x_2297:
[----:B-1----:R-:W-:Y:S05]  /*9eb0*/  @P0 BRA `(.L_x_2298) ;  /* 0x0000000000080947 */ /* 0x002fea0003800000 */
[----:B------:R-:W1:Y:S02]  /*9ec0*/  SYNCS.PHASECHK.TRANS64.TRYWAIT P0, [UR5+0x38850], R5 ;  /* 0x03885005ff0075a7 */ /* 0x000e640008000145 */
[----:B-1----:R-:W-:Y:S05]  /*9ed0*/  @!P0 BRA `(.L_x_2299) ;  /* 0x000000dc00788947 */ /* 0x002fea0003800000 */
.L_x_2298:
[----:B------:R-:W-:Y:S01]  /*9ee0*/  UIADD3 UR41, UR41, 0x400, URZ ;  /* 0x0000040029297890 */ /* 0x000fe2000fffe03f */
[----:B------:R-:W-:Y:S01]  /*9ef0*/  WARPGROUP.ARRIVE ;  /* 0x00000000000079c5 */ /* 0x000fe20000000000 */
[----:B------:R-:W-:Y:S01]  /*9f00*/  UMOV UR7, 0x40000040 ;  /* 0x4000004000077882 */ /* 0x000fe20000000000 */
[----:B------:R-:W-:Y:S01]  /*9f10*/  ULDC.64 UR8, c[0x0][0x9a0] ;  /* 0x0002680000087ab9 */ /* 0x000fe20000000a00 */
[----:B------:R-:W-:Y:S01]  /*9f20*/  USHF.R.U32.HI UR41, URZ, 0x4, UR41 ;  /* 0x000000043f297899 */ /* 0x000fe20008011629 */
[----:B------:R-:W-:-:S03]  /*9f30*/  ISETP.NE.U32.AND P0, PT, RZ, UR8, PT ;  /* 0x00000008ff007c0c */ /* 0x000fc6000bf05070 */
[----:B------:R-:W-:Y:S01]  /*9f40*/  ULOP3.LUT UR41, UR41, 0x3fff, URZ, 0xc0, !UPT ;  /* 0x00003fff29297892 */ /* 0x000fe2000f8ec03f */
[----:B------:R-:W-:-:S03]  /*9f50*/  ISETP.NE.AND.EX P0, PT, RZ, UR9, PT, P0 ;  /* 0x00000009ff007c0c */ /* 0x000fc6000bf05300 */
[----:B------:R-:W-:-:S04]  /*9f60*/  ULOP3.LUT UR4, UR41, 0x10000, URZ, 0xfc, !UPT ;  /* 0x0001000029047892 */ /* 0x000fc8000f8efc3f */
[----:B------:R-:W-:-:S06]  /*9f70*/  ULEA UR4, UR54, UR4, 0xb ;  /* 0x0000000436047291 */ /* 0x000fcc000f8e583f */
[----:B------:R-:W2:Y:S01]  /*9f80*/  @P0 LDC.64 R8, c[0x0][0x9c8] ;  /* 0x00027200ff080b82 */ /* 0x000ea20000000a00 */
[----:B------:R-:W-:Y:S02]  /*9f90*/  UMOV UR6, UR4 ;  /* 0x0000000400067c82 */ /* 0x000fe40008000000 */
[----:B------:R-:W-:Y:S01]  /*9fa0*/  QGMMA.64x256x32.F32.E4M3.E4M3 R24, R228, gdesc[UR4], R24, gsb0 ;  /* 0x03e00004e4187df3 */ /* 0x000fe20008000818 */
[----:B------:R-:W-:Y:S01]  /*9fb0*/  UIADD3 UR6, UR4, 0x2, URZ ;  /* 0x0000000204067890 */ /* 0x000fe2000fffe03f */
[----:B------:R-:W-:-:S03]  /*9fc0*/  UMOV UR7, 0x40000040 ;  /* 0x4000004000077882 */ /* 0x000fc60000000000 */
[----:B-1----:R-:W1:Y:S01]  /*9fd0*/  @P0 LDC.64 R6, c[0x0][0x9d0] ;  /* 0x00027400ff060b82 */ /* 0x002e620000000a00 */
[----:B--2---:R-:W-:-:S04]  /*9fe0*/  @P0 IMAD R10, R8, UR43, RZ ;  /* 0x0000002b080a0c24 */ /* 0x004fc8000f8e02ff */
[----:B0-----:R-:W-:Y:S02]  /*9ff0*/  @P0 IMAD R5, R9, UR44, R10 ;  /* 0x0000002c09050c24 */ /* 0x001fe4000f8e020a */
[----:B------:R-:W-:-:S04]  /*a000*/  @P0 IMAD.WIDE.U32 R8, R8, UR44, RZ ;  /* 0x0000002c08080c25 */ /* 0x000fc8000f8e00ff */
[----:B------:R-:W-:Y:S02]  /*a010*/  @P0 IMAD.IADD R9, R9, 0x1, R5 ;  /* 0x0000000109090824 */ /* 0x000fe400078e0205 */
[----:B------:R-:W-:Y:S02]  /*a020*/  IMAD.MOV.U32 R5, RZ, RZ, 0x3f800000 ;  /* 0x3f800000ff057424 */ /* 0x000fe400078e00ff */
[----:B-1----:R-:W-:-:S04]  /*a030*/  @P0 IMAD.WIDE.U32 R8, R6, UR45, R8 ;  /* 0x0000002d06080c25 */ /* 0x002fc8000f8e0008 */
[----:B------:R-:W-:Y:S01]  /*a040*/  @P0 IMAD R7, R7, UR45, R9 ;  /* 0x0000002d07070c24 */ /* 0x000fe2000f8e0209 */
[----:B------:R-:W-:-:S04]  /*a050*/  @P0 LEA R6, P2, R8, UR8, 0x2 ;  /* 0x0000000808060c11 */ /* 0x000fc8000f8410ff */
[----:B------:R-:W-:-:S05]  /*a060*/  @P0 LEA.HI.X R7, R8, UR9, R7, 0x2, P2 ;  /* 0x0000000908070c11 */ /* 0x000fca00090f1407 */
[----:B------:R0:W2:Y:S01]  /*a070*/  @P0 LDG.E R5, desc[UR52][R6.64] ;  /* 0x0000003406050981 */ /* 0x0000a2000c1e1900 */
[----:B------:R-:W-:Y:S02]  /*a080*/  WARPGROUP.DEPBAR.LE gsb0, 0x0 ;  /* 0x00008000000079c5 */ /* 0x000fe40000010000 */
[----:B------:R-:W-:-:S06]  /*a090*/  WARPGROUP.ARRIVE ;  /* 0x00000000000079c5 */ /* 0x000fcc0000000000 */
[----:B------:R-:W-:Y:S01]  /*a0a0*/  QGMMA.64x256x32.F32.E4M3.E4M3 R24, R224, gdesc[UR4], R24, gsb0 ;  /* 0x03e00004e0187df3 */ /* 0x000fe20008000818 */
[----:B------:R-:W-:Y:S01]  /*a0b0*/  UIADD3 UR6, UR4, 0x4, URZ ;  /* 0x0000000404067890 */ /* 0x000fe2000fffe03f */
[----:B------:R-:W-:Y:S01]  /*a0c0*/  UMOV UR7, 0x40000040 ;  /* 0x4000004000077882 */ /* 0x000fe20000000000 */
[----:B------:R-:W1:Y:S04]  /*a0d0*/  SHFL.BFLY PT, R9, R4, 0x2, 0x1f ;  /* 0x0c401f0004097f89 */ /* 0x000e6800000e0000 */
[----:B------:R-:W3:Y:S01]  /*a0e0*/  SHFL.BFLY PT, R10, R3, 0x2, 0x1f ;  /* 0x0c401f00030a7f89 */ /* 0x000ee200000e0000 */
[----:B------:R-:W-:Y:S02]  /*a0f0*/  WARPGROUP.DEPBAR.LE gsb0, 0x0 ;  /* 0x00008000000079c5 */ /* 0x000fe40000010000 */
[----:B------:R-:W-:-:S15]  /*a100*/  WARPGROUP.ARRIVE ;  /* 0x00000000000079c5 */ /* 0x000fde0000000000 */
[----:B------:R-:W-:-:S03]  /*a110*/  NOP ;  /* 0x0000000000007918 */ /* 0x000fc60000000000 */
[----:B------:R-:W-:Y:S01]  /*a120*/  QGMMA.64x256x32.F32.E4M3.E4M3 R24, R220, gdesc[UR4], R24, gsb0 ;  /* 0x03e00004dc187df3 */ /* 0x000fe20008000818 */
[----:B------:R-:W-:Y:S01]  /*a130*/  UIADD3 UR6, UR4, 0x6, URZ ;  /* 0x0000000604067890 */ /* 0x000fe2000fffe03f */
[----:B------:R-:W-:Y:S01]  /*a140*/  UMOV UR7, 0x40000040 ;  /* 0x4000004000077882 */ /* 0x000fe20000000000 */
        /* <DEDUP_REMOVED lines=18> */
[----:B------:R-:W-:-:S02]  /*a270*/  IMAD.U32 R7, RZ, RZ, UR42 ;  /* 0x0000002aff077e24 */ /* 0x000fc4000f8e00ff */
[----:B------:R-:W-:Y:S02]  /*a280*/  IMAD.U32 R14, RZ, RZ, UR42 ;  /* 0x0000002aff0e7e24 */ /* 0x000fe4000f8e00ff */
[----:B0-----:R-:W-:Y:S01]  /*a290*/  @P2 FMUL.FTZ R8, R8, 0.69314718246459960938 ;  /* 0x3f31721808082820 */ /* 0x001fe20000410000 */
[----:B------:R-:W-:Y:S01]  /*a2a0*/  @P2 FMUL.FTZ R7, R7, 0.69314718246459960938 ;  /* 0x3f31721807072820 */ /* 0x000fe20000410000 */
[----:B------:R-:W-:Y:S01]  /*a2b0*/  @P3 FMUL.FTZ R12, R14, 0.69314718246459960938 ;  /* 0x3f3172180e0c3820 */ /* 0x000fe20000410000 */
[----:B-1----:R-:W-:Y:S01]  /*a2c0*/  @P3 FMUL.FTZ R9, R9, 0.69314718246459960938 ;  /* 0x3f31721809093820 */ /* 0x002fe20000410000 */
[----:B------:R-:W-:Y:S02]  /*a2d0*/  IMAD.MOV.U32 R4, RZ, RZ, -0x800000 ;  /* 0xff800000ff047424 */ /* 0x000fe400078e00ff */
[----:B------:R-:W-:Y:S01]  /*a2e0*/  @P2 FFMA.FTZ R4, R7, R2, R8 ;  /* 0x0000000207042223 */ /* 0x000fe20000010008 */
[----:B------:R-:W-:Y:S02]  /*a2f0*/  IMAD.MOV.U32 R3, RZ, RZ, -0x800000 ;  /* 0xff800000ff037424 */ /* 0x000fe400078e00ff */
[----:B------:R-:W-:Y:S01]  /*a300*/  @P3 FFMA.FTZ R3, R12, R0, R9 ;  /* 0x000000000c033223 */ /* 0x000fe20000010009 */
[-C--:B--2---:R-:W-:Y:S01]  /*a310*/  FMUL.FTZ R2, R6, R5.reuse ;  /* 0x0000000506027220 */ /* 0x084fe20000410000 */
[----:B---3--:R-:W-:Y:S01]  /*a320*/  FMUL.FTZ R0, R10, R5 ;  /* 0x000000050a007220 */ /* 0x008fe20000410000 */
[----:B------:R-:W-:-:S02]  /*a330*/  WARPGROUP.DEPBAR.LE gsb0, 0x0 ;  /* 0x00008000000079c5 */ /* 0x000fc40000010000 */
[----:B------:R-:W-:-:S06]  /*a340*/  WARPGROUP.ARRIVE ;  /* 0x00000000000079c5 */ /* 0x000fcc0000000000 */
[----:B------:R-:W-:Y:S03]  /*a350*/  QGMMA.64x256x32.F32.E4M3.E4M3 R24, R216, gdesc[UR4], R24, gsb0 ;  /* 0x03e00004d8187df3 */ /* 0x000fe60008000818 */
[----:B------:R-:W-:Y:S02]  /*a360*/  WARPGROUP.DEPBAR.LE gsb0, 0x0 ;  /* 0x00008000000079c5 */ /* 0x000fe40000010000 */
[----:B------:R-:W-:Y:S05]  /*a370*/  @!P1 BRA `(.L_x_2300) ;  /* 0x0000000000049947 */ /* 0x000fea0003800000 */
[----:B------:R-:W-:Y:S01]  /*a380*/  BPT.TRAP 0x1 ;  /* 0x000000040000795c */ /* 0x000fe20000300000 */
.L_x_2300:
        /* <DEDUP_REMOVED lines=137> */
[----:B------:R-:W-:-:S12]  /*ac20*/  ULOP3.LUT UR48, UR48, UR4, URZ, 0x3c, !UPT ;  /* 0x0000000430307292 */ /* 0x000fd8000f8e3c3f */
.L_x_2267:
        /* <DEDUP_REMOVED lines=15> */
[----:B------:R-:W2:Y:S01]  /*ad20*/  LDL R173, [R1+0x44] ;  /* 0x0000440001ad7983 */ /* 0x000ea20000100800 */
[----:B------:R-:W1:Y:S01]  /*ad30*/  S2UR UR4, SR_SWINHI ;  /* 0x00000000000479c3 */ /* 0x000e620000002f00 */
[----:B------:R-:W-:Y:S01]  /*ad40*/  ULDC.64 UR16, c[0x0][0xc00] ;  /* 0x0003000000107ab9 */ /* 0x000fe20000000a00 */
[----:B------:R-:W-:Y:S01]  /*ad50*/  ULDC.64 UR12, c[0x0][0xc00] ;  /* 0x00030000000c7ab9 */ /* 0x000fe20000000a00 */
[----:B------:R-:W-:Y:S01]  /*ad60*/  ULDC.64 UR14, c[0x0][0xc08] ;  /* 0x00030200000e7ab9 */ /* 0x000fe20000000a00 */
[----:B------:R-:W-:Y:S01]  /*ad70*/  ULDC UR22, c[0x0][0xbe8] ;  /* 0x0002fa0000167ab9 */ /* 0x000fe20000000800 */
[----:B0-----:R-:W-:-:S05]  /*ad80*/  IMAD.SHL.U32 R2, R185, 0x4, RZ ;  /* 0x00000004b9027824 */ /* 0x001fca00078e00ff */
[----:B------:R-:W-:Y:S01]  /*ad90*/  LOP3.LUT R2, R2, 0xc, RZ, 0xc0, !PT ;  /* 0x0000000c02027812 */ /* 0x000fe200078ec0ff */
[----:B------:R-:W-:Y:S03]  /*ada0*/  BAR.SYNC.DEFER_BLOCKING 0x1, 0x100 ;  /* 0x0044000000007b1d */ /* 0x000fe60000010000 */
[----:B------:R-:W-:-:S05]  /*adb0*/  IADD3 R6, P0, R2, UR10, RZ ;  /* 0x0000000a02067c10 */ /* 0x000fca000ff1e0ff */
[----:B------:R-:W-:-:S05]  /*adc0*/  IMAD.X R7, RZ, RZ, UR11, P0 ;  /* 0x0000000bff077e24 */ /* 0x000fca00080e06ff */
[----:B------:R0:W3:Y:S01]  /*add0*/  LDG.E.CONSTANT R8, desc[UR52][R6.64] ;  /* 0x0000003406087981 */ /* 0x0000e2000c1e9900 */
[----:B------:R-:W-:Y:S01]  /*ade0*/  LOP3.LUT P0, R2, R185, 0x3, RZ, 0xc0, !PT ;  /* 0x00000003b9027812 */ /* 0x000fe2000780c0ff */
[----:B------:R-:W-:Y:S01]  /*adf0*/  UMOV UR10, UR8 ;  /* 0x00000008000a7c82 */ /* 0x000fe20008000000 */
[----:B-1----:R-:W-:Y:S01]  /*ae00*/  UMOV UR11, UR4 ;  /* 0x00000004000b7c82 */ /* 0x002fe20008000000 */
[----:B------:R-:W-:Y:S01]  /*ae10*/  UIMAD.WIDE UR12, UR44, 0x4, UR12 ;  /* 0x000000042c0c78a5 */ /* 0x000fe2000f8e020c */
[----:B------:R-:W-:-:S04]  /*ae20*/  ISETP.EQ.OR P0, PT, R2, 0x3, !P0 ;  /* 0x000000030200780c */ /* 0x000fc80004702670 */
[----:B------:R-:W-:Y:S02]  /*ae30*/  SEL R10, R32, R33, P0 ;  /* 0x00000021200a7207 */ /* 0x000fe40000000000 */
[----:B0-----:R-:W-:Y:S02]  /*ae40*/  SEL R7, R28, R29, P0 ;  /* 0x0000001d1c077207 */ /* 0x001fe40000000000 */
        /* <DEDUP_REMOVED lines=121> */
[----:B--2---:R-:W-:Y:S01]  /*b5e0*/  IMAD.WIDE R30, R173, R30, UR10 ;  /* 0x0000000aad1e7e25 */ /* 0x004fe2000f8e021e */
[----:B------:R-:W-:Y:S02]  /*b5f0*/  SEL R139, R142, R143, P0 ;  /* 0x0000008f8e8b7207 */ /* 0x000fe40000000000 */
[----:B------:R-:W-:Y:S02]  /*b600*/  SEL R142, R143, R142, P0 ;  /* 0x0000008e8f8e7207 */ /* 0x000fe40000000000 */
[C---:B------:R-:W-:Y:S02]  /*b610*/  IADD3 R43, P3, R30.reuse, 0xc040, RZ ;  /* 0x0000c0401e2b7810 */ /* 0x040fe40007f7e0ff */
[----:B------:R-:W-:-:S02]  /*b620*/  IADD3 R47, P2, R30, 0xc020, RZ ;  /* 0x0000c0201e2f7810 */ /* 0x000fc40007f5e0ff */
[----:B------:R-:W-:Y:S02]  /*b630*/  IADD3 R79, P4, R30, 0xc060, RZ ;  /* 0x0000c0601e4f7810 */ /* 0x000fe40007f9e0ff */
[----:B------:R-:W-:Y:S02]  /*b640*/  LOP3.LUT R42, R43, 0x380, RZ, 0xc0, !PT ;  /* 0x000003802b2a7812 */ /* 0x000fe400078ec0ff */
[----:B------:R-:W-:Y:S02]  /*b650*/  LOP3.LUT R46, R47, 0x380, RZ, 0xc0, !PT ;  /* 0x000003802f2e7812 */ /* 0x000fe400078ec0ff */
[----:B------:R-:W-:Y:S02]  /*b660*/  LOP3.LUT R78, R79, 0x380, RZ, 0xc0, !PT ;  /* 0x000003804f4e7812 */ /* 0x000fe400078ec0ff */
[----:B------:R-:W-:Y:S02]  /*b670*/  SHF.R.U64 R42, R42, 0x3, RZ ;  /* 0x000000032a2a7819 */ /* 0x000fe400000012ff */
[----:B------:R-:W-:-:S02]  /*b680*/  SHF.R.U64 R46, R46, 0x3, RZ ;  /* 0x000000032e2e7819 */ /* 0x000fc400000012ff */
[----:B------:R-:W-:Y:S02]  /*b690*/  SHF.R.U64 R78, R78, 0x3, RZ ;  /* 0x000000034e4e7819 */ /* 0x000fe400000012ff */
[----:B------:R-:W-:Y:S01]  /*b6a0*/  LOP3.LUT R42, R42, R43, RZ, 0x3c, !PT ;  /* 0x0000002b2a2a7212 */ /* 0x000fe200078e3cff */
[--C-:B------:R-:W-:Y:S01]  /*b6b0*/  IMAD.X R43, RZ, RZ, R31.reuse, P3 ;  /* 0x000000ffff2b7224 */ /* 0x100fe200018e061f */
[----:B------:R-:W-:Y:S02]  /*b6c0*/  IADD3 R55, P6, R30, 0x8060, RZ ;  /* 0x000080601e377810 */ /* 0x000fe40007fde0ff */
[----:B------:R-:W-:Y:S01]  /*b6d0*/  LOP3.LUT R46, R46, R47, RZ, 0x3c, !PT ;  /* 0x0000002f2e2e7212 */ /* 0x000fe200078e3cff */
[--C-:B------:R-:W-:Y:S01]  /*b6e0*/  IMAD.X R47, RZ, RZ, R31.reuse, P2 ;  /* 0x000000ffff2f7224 */ /* 0x100fe200010e061f */
[----:B------:R-:W-:Y:S02]  /*b6f0*/  IADD3 R67, P3, R30, 0x8000, RZ ;  /* 0x000080001e437810 */ /* 0x000fe40007f7e0ff */
[----:B------:R-:W-:Y:S01]  /*b700*/  LOP3.LUT R78, R78, R79, RZ, 0x3c, !PT ;  /* 0x0000004f4e4e7212 */ /* 0x000fe200078e3cff */
[----:B------:R-:W-:Y:S01]  /*b710*/  IMAD.X R79, RZ, RZ, R31, P4 ;  /* 0x000000ffff4f7224 */ /* 0x000fe200020e061f */
[----:B------:R-:W-:-:S02]  /*b720*/  IADD3 R59, P5, R30, 0x8040, RZ ;  /* 0x000080401e3b7810 */ /* 0x000fc40007fbe0ff */
[C---:B------:R-:W-:Y:S02]  /*b730*/  IADD3 R71, P2, R30.reuse, 0x4060, RZ ;  /* 0x000040601e477810 */ /* 0x040fe40007f5e0ff */
[C---:B------:R-:W-:Y:S02]  /*b740*/  IADD3 R63, P4, R30.reuse, 0x8020, RZ ;  /* 0x000080201e3f7810 */ /* 0x040fe40007f9e0ff */
[----:B------:R-:W-:Y:S02]  /*b750*/  LOP3.LUT R54, R55, 0x380, RZ, 0xc0, !PT ;  /* 0x0000038037367812 */ /* 0x000fe400078ec0ff */
[----:B------:R-:W-:Y:S02]  /*b760*/  LOP3.LUT R66, R67, 0x380, RZ, 0xc0, !PT ;  /* 0x0000038043427812 */ /* 0x000fe400078ec0ff */
[----:B------:R-:W-:Y:S02]  /*b770*/  IADD3 R51, P1, R30, 0xc000, RZ ;  /* 0x0000c0001e337810 */ /* 0x000fe40007f3e0ff */
[----:B------:R-:W-:-:S02]  /*b780*/  LOP3.LUT R58, R59, 0x380, RZ, 0xc0, !PT ;  /* 0x000003803b3a7812 */ /* 0x000fc400078ec0ff */
[----:B------:R-:W-:Y:S01]  /*b790*/  LOP3.LUT R70, R71, 0x380, RZ, 0xc0, !PT ;  /* 0x0000038047467812 */ /* 0x000fe200078ec0ff */
[----:B---3--:R-:W-:Y:S01]  /*b7a0*/  SHFL.IDX PT, R137, R137, R8, 0x1c1f ;  /* 0x001c1f0889897589 */ /* 0x008fe200000e0000 */
[----:B------:R-:W-:Y:S02]  /*b7b0*/  LOP3.LUT R62, R63, 0x380, RZ, 0xc0, !PT ;  /* 0x000003803f3e7812 */ /* 0x000fe400078ec0ff */
[----:B------:R-:W-:Y:S01]  /*b7c0*/  SHF.R.U64 R54, R54, 0x3, RZ ;  /* 0x0000000336367819 */ /* 0x000fe200000012ff */
[----:B------:R-:W-:Y:S01]  /*b7d0*/  SHFL.IDX PT, R169, R169, R8, 0x1c1f ;  /* 0x001c1f08a9a97589 */ /* 0x000fe200000e0000 */
[----:B------:R-:W-:Y:S02]  /*b7e0*/  SHF.R.U64 R66, R66, 0x3, RZ ;  /* 0x0000000342427819 */ /* 0x000fe400000012ff */
[----:B------:R-:W-:Y:S01]  /*b7f0*/  LOP3.LUT R50, R51, 0x380, RZ, 0xc0, !PT ;  /* 0x0000038033327812 */ /* 0x000fe200078ec0ff */
[----:B------:R-:W-:Y:S01]  /*b800*/  SHFL.IDX PT, R41, R41, R8, 0x1c1f ;  /* 0x001c1f0829297589 */ /* 0x000fe200000e0000 */
[----:B------:R-:W-:-:S02]  /*b810*/  SHF.R.U64 R58, R58, 0x3, RZ ;  /* 0x000000033a3a7819 */ /* 0x000fc400000012ff */
[----:B------:R-:W-:Y:S01]  /*b820*/  SHF.R.U64 R70, R70, 0x3, RZ ;  /* 0x0000000346467819 */ /* 0x000fe200000012ff */
[----:B------:R-:W-:Y:S01]  /*b830*/  SHFL.IDX PT, R77, R77, R8, 0x1c1f ;  /* 0x001c1f084d4d7589 */ /* 0x000fe200000e0000 */
[----:B------:R-:W-:Y:S02]  /*b840*/  SHF.R.U64 R62, R62, 0x3, RZ ;  /* 0x000000033e3e7819 */ /* 0x000fe400000012ff */
[----:B------:R-:W-:Y:S01]  /*b850*/  LOP3.LUT R54, R54, R55, RZ, 0x3c, !PT ;  /* 0x0000003736367212 */ /* 0x000fe200078e3cff */
[--C-:B------:R-:W-:Y:S01]  /*b860*/  IMAD.X R55, RZ, RZ, R31.reuse, P6 ;  /* 0x000000ffff377224 */ /* 0x100fe200030e061f */
[----:B------:R-:W-:Y:S01]  /*b870*/  LOP3.LUT R66, R66, R67, RZ, 0x3c, !PT ;  /* 0x0000004342427212 */ /* 0x000fe200078e3cff */
[----:B------:R-:W-:Y:S01]  /*b880*/  IMAD.X R67, RZ, RZ, R31, P3 ;  /* 0x000000ffff437224 */ /* 0x000fe200018e061f */
[----:B------:R-:W-:Y:S01]  /*b890*/  SHF.R.U64 R50, R50, 0x3, RZ ;  /* 0x0000000332327819 */ /* 0x000fe200000012ff */
[----:B------:R-:W-:Y:S01]  /*b8a0*/  SHFL.IDX PT, R160, R160, R8, 0x1c1f ;  /* 0x001c1f08a0a07589 */ /* 0x000fe200000e0000 */
[----:B------:R-:W-:-:S02]  /*b8b0*/  IADD3 R97, P6, R30, 0x4020, RZ ;  /* 0x000040201e617810 */ /* 0x000fc40007fde0ff */
[----:B------:R-:W-:Y:S01]  /*b8c0*/  LOP3.LUT R58, R58, R59, RZ, 0x3c, !PT ;  /* 0x0000003b3a3a7212 */ /* 0x000fe200078e3cff */
[--C-:B------:R-:W-:Y:S01]  /*b8d0*/  IMAD.X R59, RZ, RZ, R31.reuse, P5 ;  /* 0x000000ffff3b7224 */ /* 0x100fe200028e061f */
[----:B------:R-:W-:Y:S01]  /*b8e0*/  LOP3.LUT R70, R70, R71, RZ, 0x3c, !PT ;  /* 0x0000004746467212 */ /* 0x000fe200078e3cff */
[--C-:B------:R-:W-:Y:S01]  /*b8f0*/  IMAD.X R71, RZ, RZ, R31.reuse, P2 ;  /* 0x000000ffff477224 */ /* 0x100fe200010e061f */
[----:B------:R-:W-:Y:S01]  /*b900*/  IADD3 R35, P3, R30, 0x4000, RZ ;  /* 0x000040001e237810 */ /* 0x000fe20007f7e0ff */
[----:B------:R-:W-:Y:S01]  /*b910*/  SHFL.IDX PT, R61, R61, R8, 0x1c1f ;  /* 0x001c1f083d3d7589 */ /* 0x000fe200000e0000 */
[----:B------:R-:W-:Y:S01]  /*b920*/  LOP3.LUT R62, R62, R63, RZ, 0x3c, !PT ;  /* 0x0000003f3e3e7212 */ /* 0x000fe200078e3cff */
[----:B------:R-:W-:Y:S01]  /*b930*/  IMAD.X R63, RZ, RZ, R31, P4 ;  /* 0x000000ffff3f7224 */ /* 0x000fe200020e061f */
[C---:B------:R-:W-:Y:S01]  /*b940*/  IADD3 R85, P5, R30.reuse, 0x20, RZ ;  /* 0x000000201e557810 */ /* 0x040fe20007fbe0ff */
[----:B------:R-:W-:Y:S01]  /*b950*/  SHFL.IDX PT, R166, R166, R8, 0x1c1f ;  /* 0x001c1f08a6a67589 */ /* 0x000fe200000e0000 */
[----:B------:R-:W-:-:S02]  /*b960*/  IADD3 R99, P2, R30, 0x60, RZ ;  /* 0x000000601e637810 */ /* 0x000fc40007f5e0ff */
[----:B------:R-:W-:Y:S01]  /*b970*/  LOP3.LUT R50, R50, R51, RZ, 0x3c, !PT ;  /* 0x0000003332327212 */ /* 0x000fe200078e3cff */
[----:B------:R-:W-:Y:S01]  /*b980*/  IMAD.X R51, RZ, RZ, R31, P1 ;  /* 0x000000ffff337224 */ /* 0x000fe200008e061f */
[----:B------:R-:W-:Y:S01]  /*b990*/  LOP3.LUT R96, R97, 0x380, RZ, 0xc0, !PT ;  /* 0x0000038061607812 */ /* 0x000fe200078ec0ff */
[----:B------:R-:W-:Y:S01]  /*b9a0*/  SHFL.IDX PT, R53, R53, R8, 0x1c1f ;  /* 0x001c1f0835357589 */ /* 0x000fe200000e0000 */
[C---:B------:R-:W-:Y:S02]  /*b9b0*/  IADD3 R39, P4, R30.reuse, 0x40, RZ ;  /* 0x000000401e277810 */ /* 0x040fe40007f9e0ff */
[----:B------:R-:W-:Y:S01]  /*b9c0*/  LOP3.LUT R34, R35, 0x380, RZ, 0xc0, !PT ;  /* 0x0000038023227812 */ /* 0x000fe200078ec0ff */
[----:B------:R-:W-:Y:S01]  /*b9d0*/  SHFL.IDX PT, R81, R81, R8, 0x1c1f ;  /* 0x001c1f0851517589 */ /* 0x000fe200000e0000 */
[----:B------:R-:W-:Y:S02]  /*b9e0*/  IADD3 R75, P1, R30, 0x4040, RZ ;  /* 0x000040401e4b7810 */ /* 0x000fe40007f3e0ff */
[----:B------:R-:W-:Y:S01]  /*b9f0*/  LOP3.LUT R84, R85, 0x380, RZ, 0xc0, !PT ;  /* 0x0000038055547812 */ /* 0x000fe200078ec0ff */
[----:B------:R-:W-:Y:S01]  /*ba00*/  SHFL.IDX PT, R93, R93, R8, 0x1c1f ;  /* 0x001c1f085d5d7589 */ /* 0x000fe200000e0000 */
[----:B------:R-:W-:-:S02]  /*ba10*/  LOP3.LUT R98, R99, 0x380, RZ, 0xc0, !PT ;  /* 0x0000038063627812 */ /* 0x000fc400078ec0ff */
[----:B------:R-:W-:Y:S01]  /*ba20*/  SHF.R.U64 R96, R96, 0x3, RZ ;  /* 0x0000000360607819 */ /* 0x000fe200000012ff */
[----:B------:R-:W-:Y:S01]  /*ba30*/  SHFL.IDX PT, R162, R162, R8, 0x1c1f ;  /* 0x001c1f08a2a27589 */ /* 0x000fe200000e0000 */
[----:B------:R-:W-:Y:S02]  /*ba40*/  LOP3.LUT R38, R39, 0x380, RZ, 0xc0, !PT ;  /* 0x0000038027267812 */ /* 0x000fe400078ec0ff */
[----:B------:R-:W-:Y:S01]  /*ba50*/  SHF.R.U64 R34, R34, 0x3, RZ ;  /* 0x0000000322227819 */ /* 0x000fe200000012ff */
[----:B------:R-:W-:Y:S01]  /*ba60*/  SHFL.IDX PT, R158, R158, R8, 0x1c1f ;  /* 0x001c1f089e9e7589 */ /* 0x000fe200000e0000 */
[----:B------:R-:W-:Y:S02]  /*ba70*/  LOP3.LUT R9, R30, 0x380, RZ, 0xc0, !PT ;  /* 0x000003801e097812 */ /* 0x000fe400078ec0ff */
[----:B------:R-:W-:Y:S01]  /*ba80*/  LOP3.LUT R74, R75, 0x380, RZ, 0xc0, !PT ;  /* 0x000003804b4a7812 */ /* 0x000fe200078ec0ff */
        /* <DEDUP_REMOVED lines=8> */
[----:B------:R-:W-:Y:S01]  /*bb10*/  LOP3.LUT R34, R34, R35, RZ, 0x3c, !PT ;  /* 0x0000002322227212 */ /* 0x000fe200078e3cff */
[----:B------:R-:W-:Y:S01]  /*bb20*/  IMAD.X R35, RZ, RZ, R31, P3 ;  /* 0x000000ffff237224 */ /* 0x000fe200018e061f */
[----:B------:R-:W-:Y:S01]  /*bb30*/  SHF.R.U64 R9, R9, 0x3, RZ ;  /* 0x0000000309097819 */ /* 0x000fe200000012ff */
[----:B------:R-:W-:Y:S01]  /*bb40*/  SHFL.IDX PT, R83, R83, R8, 0x1c1f ;  /* 0x001c1f0853537589 */ /* 0x000fe200000e0000 */
[----:B------:R-:W-:-:S02]  /*bb50*/  SHF.R.U64 R74, R74, 0x3, RZ ;  /* 0x000000034a4a7819 */ /* 0x000fc400000012ff */
[----:B------:R-:W-:Y:S01]  /*bb60*/  MOV R175, R62 ;  /* 0x0000003e00af7202 */ /* 0x000fe20000000f00 */
[----:B------:R-:W-:Y:S01]  /*bb70*/  SHFL.IDX PT, R171, R171, R8, 0x1c1f ;  /* 0x001c1f08abab7589 */ /* 0x000fe200000e0000 */
[----:B------:R-:W-:Y:S01]  /*bb80*/  LOP3.LUT R84, R84, R85, RZ, 0x3c, !PT ;  /* 0x0000005554547212 */ /* 0x000fe200078e3cff */
[--C-:B------:R-:W-:Y:S01]  /*bb90*/  IMAD.X R85, RZ, RZ, R31.reuse, P5 ;  /* 0x000000ffff557224 */ /* 0x100fe200028e061f */
[----:B------:R-:W-:Y:S01]  /*bba0*/  LOP3.LUT R98, R98, R99, RZ, 0x3c, !PT ;  /* 0x0000006362627212 */ /* 0x000fe200078e3cff */
[----:B------:R-:W-:Y:S01]  /*bbb0*/  SHFL.IDX PT, R63, R6, R8, 0x1c1f ;  /* 0x001c1f08063f7589 */ /* 0x000fe200000e0000 */
[----:B------:R-:W-:Y:S01]  /*bbc0*/  LOP3.LUT R38, R38, R39, RZ, 0x3c, !PT ;  /* 0x0000002726267212 */ /* 0x000fe200078e3cff */
[--C-:B------:R-:W-:Y:S01]  /*bbd0*/  IMAD.X R99, RZ, RZ, R31.reuse, P2 ;  /* 0x000000ffff637224 */ /* 0x100fe200010e061f */
[----:B------:R-:W-:Y:S01]  /*bbe0*/  LOP3.LUT R30, R9, R30, RZ, 0x3c, !PT ;  /* 0x0000001e091e7212 */ /* 0x000fe200078e3cff */
[----:B------:R0:W-:Y:S01]  /*bbf0*/  SHFL.IDX PT, R6, R117, R8, 0x1c1f ;  /* 0x001c1f0875067589 */ /* 0x0001e200000e0000 */
[--C-:B------:R-:W-:Y:S01]  /*bc00*/  IMAD.X R39, RZ, RZ, R31.reuse, P4 ;  /* 0x000000ffff277224 */ /* 0x100fe200020e061f */
[----:B------:R-:W-:Y:S01]  /*bc10*/  LOP3.LUT R74, R74, R75, RZ, 0x3c, !PT ;  /* 0x0000004b4a4a7212 */ /* 0x000fe200078e3cff */
[----:B------:R-:W-:Y:S01]  /*bc20*/  IMAD.X R75, RZ, RZ, R31, P1 ;  /* 0x000000ffff4b7224 */ /* 0x000fe200008e061f */
[----:B------:R-:W-:Y:S01]  /*bc30*/  MOV R96, R96 ;  /* 0x0000006000607202 */ /* 0x000fe20000000f00 */
[----:B------:R-:W-:Y:S01]  /*bc40*/  SHFL.IDX PT, R62, R7, R8, 0x1c1f ;  /* 0x001c1f08073e7589 */ /* 0x000fe200000e0000 */
[----:B------:R-:W-:-:S02]  /*bc50*/  MOV R97, R34 ;  /* 0x0000002200617202 */ /* 0x000fc40000000f00 */
[----:B------:R-:W-:Y:S01]  /*bc60*/  MOV R177, R54 ;  /* 0x0000003600b17202 */ /* 0x000fe20000000f00 */
[----:B------:R-:W-:Y:S01]  /*bc70*/  SHFL.IDX PT, R34, R33, R8, 0x1c1f ;  /* 0x001c1f0821227589 */ /* 0x000fe200000e0000 */
[----:B0-----:R-:W-:Y:S02]  /*bc80*/  LOP3.LUT R117, R8, 0x2, RZ, 0x3c, !PT ;  /* 0x0000000208757812 */ /* 0x001fe400078e3cff */
        /* <DEDUP_REMOVED lines=8> */
[----:B------:R-:W-:Y:S02]  /*bd10*/  SEL R2, R5, R0, P0 ;  /* 0x0000000005027207 */ /* 0x000fe40000000000 */
[----:B------:R-:W-:Y:S01]  /*bd20*/  SEL R143, R150, R151, P0 ;  /* 0x00000097968f7207 */ /* 0x000fe20000000000 */
[----:B------:R-:W-:Y:S01]  /*bd30*/  SHFL.IDX PT, R12, R101, R8, 0x1c1f ;  /* 0x001c1f08650c7589 */ /* 0x000fe200000e0000 */
[----:B------:R-:W-:Y:S02]  /*bd40*/  MOV R9, R30 ;  /* 0x0000001e00097202 */ /* 0x000fe40000000f00 */
[----:B------:R-:W-:Y:S01]  /*bd50*/  MOV R178, R50 ;  /* 0x0000003200b27202 */ /* 0x000fe20000000f00 */
[----:B------:R-:W-:Y:S01]  /*bd60*/  SHFL.IDX PT, R10, R113, R8, 0x1c1f ;  /* 0x001c1f08710a7589 */ /* 0x000fe200000e0000 */
[----:B------:R-:W-:-:S02]  /*bd70*/  MOV R85, R38 ;  /* 0x0000002600557202 */ /* 0x000fc40000000f00 */
[----:B------:R-:W-:Y:S01]  /*bd80*/  SEL R5, R0, R5, P0 ;  /* 0x0000000500057207 */ /* 0x000fe20000000000 */
[----:B------:R-:W-:Y:S01]  /*bd90*/  SHFL.IDX PT, R99, R121, R8, 0x1c1f ;  /* 0x001c1f0879637589 */ /* 0x000fe200000e0000 */
[----:B------:R-:W-:Y:S02]  /*bda0*/  SEL R150, R151, R150, P0 ;  /* 0x0000009697967207 */ /* 0x000fe40000000000 */
[----:B------:R-:W-:Y:S01]  /*bdb0*/  MOV R174, R66 ;  /* 0x0000004200ae7202 */ /* 0x000fe20000000f00 */
[----:B------:R-:W-:Y:S01]  /*bdc0*/  SHFL.IDX PT, R70, R27, R8, 0x1c1f ;  /* 0x001c1f081b467589 */ /* 0x000fe200000e0000 */
[----:B------:R-:W-:Y:S02]  /*bdd0*/  MOV R0, R74 ;  /* 0x0000004a00007202 */ /* 0x000fe40000000f00 */
[----:B------:R-:W-:Y:S01]  /*bde0*/  MOV R180, R42 ;  /* 0x0000002a00b47202 */ /* 0x000fe20000000f00 */
[----:B------:R-:W-:Y:S01]  /*bdf0*/  SHFL.IDX PT, R47, R91, R8, 0x1c1f ;  /* 0x001c1f085b2f7589 */ /* 0x000fe200000e0000 */
[----:B------:R-:W-:-:S03]  /*be00*/  MOV R183, R78 ;  /* 0x0000004e00b77202 */ /* 0x000fc60000000f00 */
[----:B------:R-:W-:Y:S04]  /*be10*/  SHFL.IDX PT, R37, R111, R8, 0x1c1f ;  /* 0x001c1f086f257589 */ /* 0x000fe800000e0000 */
[----:B------:R-:W0:Y:S04]  /*be20*/  SHFL.IDX PT, R129, R129, R117, 0x1c1f ;  /* 0x001c1f7581817589 */ /* 0x000e2800000e0000 */
[----:B------:R-:W-:Y:S04]  /*be30*/  SHFL.IDX PT, R50, R15, R8, 0x1c1f ;  /* 0x001c1f080f327589 */ /* 0x000fe800000e0000 */
[----:B------:R-:W-:Y:S04]  /*be40*/  SHFL.IDX PT, R46, R20, R8, 0x1c1f ;  /* 0x001c1f08142e7589 */ /* 0x000fe800000e0000 */
[----:B------:R-:W-:Y:S04]  /*be50*/  SHFL.IDX PT, R30, R49, R8, 0x1c1f ;  /* 0x001c1f08311e7589 */ /* 0x000fe800000e0000 */
[----:B------:R-:W-:Y:S04]  /*be60*/  SHFL.IDX PT, R38, R103, R8, 0x1c1f ;  /* 0x001c1f0867267589 */ /* 0x000fe800000e0000 */
[----:B------:R-:W-:Y:S04]  /*be70*/  SHFL.IDX PT, R35, R107, R8, 0x1c1f ;  /* 0x001c1f086b237589 */ /* 0x000fe800000e0000 */
[----:B------:R-:W-:Y:S01]  /*be80*/  SHFL.IDX PT, R111, R28, R117, 0x1c1f ;  /* 0x001c1f751c6f7589 */ /* 0x000fe200000e0000 */
[----:B0-----:R-:W-:-:S03]  /*be90*/  SEL R151, R70, R129, P0 ;  /* 0x0000008146977207 */ /* 0x001fc60000000000 */
[----:B------:R-:W0:Y:S04]  /*bea0*/  SHFL.IDX PT, R91, R52, R117, 0x1c1f ;  /* 0x001c1f75345b7589 */ /* 0x000e2800000e0000 */
        /* <DEDUP_REMOVED lines=32> */
[----:B0-----:R-:W-:Y:S02]  /*c0b0*/  SEL R129, R91, R50, P0 ;  /* 0x000000325b817207 */ /* 0x001fe40000000000 */
[----:B--2---:R-:W-:Y:S01]  /*c0c0*/  SEL R153, R111, R62, P0 ;  /* 0x0000003e6f997207 */ /* 0x004fe20000000000 */
[----:B------:R-:W-:Y:S04]  /*c0d0*/  SHFL.IDX PT, R29, R65, R8, 0x1c1f ;  /* 0x001c1f08411d7589 */ /* 0x000fe800000e0000 */
[----:B------:R-:W-:Y:S04]  /*c0e0*/  SHFL.IDX PT, R67, R147, R8, 0x1c1f ;  /* 0x001c1f0893437589 */ /* 0x000fe800000e0000 */
[----:B------:R-:W-:Y:S04]  /*c0f0*/  SHFL.IDX PT, R31, R115, R8, 0x1c1f ;  /* 0x001c1f08731f7589 */ /* 0x000fe800000e0000 */
[----:B------:R-:W0:Y:S04]  /*c100*/  SHFL.IDX PT, R109, R36, R117, 0x1c1f ;  /* 0x001c1f75246d7589 */ /* 0x000e2800000e0000 */
[----:B------:R-:W1:Y:S04]  /*c110*/  SHFL.IDX PT, R145, R32, R117, 0x1c1f ;  /* 0x001c1f7520917589 */ /* 0x000e6800000e0000 */
[----:B------:R-:W-:Y:S04]  /*c120*/  SHFL.IDX PT, R89, R60, R117, 0x1c1f ;  /* 0x001c1f753c597589 */ /* 0x000fe800000e0000 */
[----:B------:R-:W-:Y:S04]  /*c130*/  SHFL.IDX PT, R80, R80, R117, 0x1c1f ;  /* 0x001c1f7550507589 */ /* 0x000fe800000e0000 */
[----:B------:R1:W-:Y:S04]  /*c140*/  SHFL.IDX PT, R132, R146, R117, 0x1c1f ;  /* 0x001c1f7592847589 */ /* 0x0003e800000e0000 */
[----:B------:R-:W-:Y:S04]  /*c150*/  SHFL.IDX PT, R112, R159, R117, 0x1c1f ;  /* 0x001c1f759f707589 */ /* 0x000fe800000e0000 */
[----:B------:R-:W-:Y:S01]  /*c160*/  SHFL.IDX PT, R108, R161, R117, 0x1c1f ;  /* 0x001c1f75a16c7589 */ /* 0x000fe200000e0000 */
[----:B0-----:R-:W-:-:S03]  /*c170*/  SEL R147, R58, R109, P0 ;  /* 0x0000006d3a937207 */ /* 0x001fc60000000000 */
[----:B------:R-:W-:Y:S01]  /*c180*/  SHFL.IDX PT, R100, R165, R117, 0x1c1f ;  /* 0x001c1f75a5647589 */ /* 0x000fe200000e0000 */
[----:B-1----:R-:W-:-:S03]  /*c190*/  SEL R146, R59, R145, P0 ;  /* 0x000000913b927207 */ /* 0x002fc60000000000 */
[----:B------:R-:W-:Y:S04]  /*c1a0*/  SHFL.IDX PT, R42, R25, R8, 0x1c1f ;  /* 0x001c1f08192a7589 */ /* 0x000fe800000e0000 */
[----:B------:R-:W-:Y:S04]  /*c1b0*/  SHFL.IDX PT, R65, R156, R8, 0x1c1f ;  /* 0x001c1f089c417589 */ /* 0x000fe800000e0000 */
[----:B------:R-:W0:Y:S04]  /*c1c0*/  SHFL.IDX PT, R152, R24, R117, 0x1c1f ;  /* 0x001c1f7518987589 */ /* 0x000e2800000e0000 */
[----:B------:R-:W-:Y:S04]  /*c1d0*/  SHFL.IDX PT, R36, R116, R117, 0x1c1f ;  /* 0x001c1f7574247589 */ /* 0x000fe800000e0000 */
[----:B------:R1:W-:Y:S04]  /*c1e0*/  SHFL.IDX PT, R115, R155, R117, 0x1c1f ;  /* 0x001c1f759b737589 */ /* 0x0003e800000e0000 */
[----:B------:R-:W-:Y:S04]  /*c1f0*/  SHFL.IDX PT, R165, R87, R117, 0x1c1f ;  /* 0x001c1f7557a57589 */ /* 0x000fe800000e0000 */
[----:B------:R-:W-:Y:S01]  /*c200*/  SHFL.IDX PT, R161, R106, R117, 0x1c1f ;  /* 0x001c1f756aa17589 */ /* 0x000fe200000e0000 */
[----:B-1----:R-:W-:-:S03]  /*c210*/  SEL R155, R62, R111, P0 ;  /* 0x0000006f3e9b7207 */ /* 0x002fc60000000000 */
[----:B------:R-:W-:Y:S04]  /*c220*/  SHFL.IDX PT, R25, R105, R8, 0x1c1f ;  /* 0x001c1f0869197589 */ /* 0x000fe800000e0000 */
[----:B------:R-:W-:Y:S01]  /*c230*/  SHFL.IDX PT, R68, R68, R117, 0x1c1f ;  /* 0x001c1f7544447589 */ /* 0x000fe200000e0000 */
[----:B0-----:R-:W-:Y:S02]  /*c240*/  SEL R154, R63, R152, P0 ;  /* 0x000000983f9a7207 */ /* 0x001fe40000000000 */
[----:B------:R-:W-:Y:S01]  /*c250*/  SEL R152, R152, R63, P0 ;  /* 0x0000003f98987207 */ /* 0x000fe20000000000 */
[----:B------:R-:W-:Y:S04]  /*c260*/  SHFL.IDX PT, R52, R92, R117, 0x1c1f ;  /* 0x001c1f755c347589 */ /* 0x000fe800000e0000 */
[----:B------:R-:W-:Y:S04]  /*c270*/  SHFL.IDX PT, R57, R57, R117, 0x1c1f ;  /* 0x001c1f7539397589 */ /* 0x000fe800000e0000 */
[----:B------:R-:W-:Y:S04]  /*c280*/  SHFL.IDX PT, R156, R148, R117, 0x1c1f ;  /* 0x001c1f75949c7589 */ /* 0x000fe800000e0000 */
[----:B------:R-:W0:Y:S04]  /*c290*/  SHFL.IDX PT, R104, R163, R117, 0x1c1f ;  /* 0x001c1f75a3687589 */ /* 0x000e2800000e0000 */
[----:B------:R-:W1:Y:S04]  /*c2a0*/  SHFL.IDX PT, R184, R82, R117, 0x1c1f ;  /* 0x001c1f7552b87589 */ /* 0x000e6800000e0000 */
[----:B------:R2:W-:Y:S04]  /*c2b0*/  SHFL.IDX PT, R87, R114, R117, 0x1c1f ;  /* 0x001c1f7572577589 */ /* 0x0005e800000e0000 */
[----:B------:R-:W-:Y:S04]  /*c2c0*/  SHFL.IDX PT, R143, R143, R8, 0x1c1f ;  /* 0x001c1f088f8f7589 */ /* 0x000fe800000e0000 */
[----:B------:R-:W3:Y:S01]  /*c2d0*/  SHFL.IDX PT, R105, R72, R117, 0x1c1f ;  /* 0x001c1f7548697589 */ /* 0x000ee200000e0000 */
[----:B--2---:R-:W-:-:S03]  /*c2e0*/  SEL R114, R42, R113, P0 ;  /* 0x000000712a727207 */ /* 0x004fc60000000000 */
[----:B------:R-:W-:Y:S04]  /*c2f0*/  SHFL.IDX PT, R148, R26, R117, 0x1c1f ;  /* 0x001c1f751a947589 */ /* 0x000fe800000e0000 */
[----:B------:R-:W2:Y:S01]  /*c300*/  SHFL.IDX PT, R150, R150, R117, 0x1c1f ;  /* 0x001c1f7596967589 */ /* 0x000ea200000e0000 */
[----:B0-----:R-:W-:-:S03]  /*c310*/  SEL R111, R166, R104, P0 ;  /* 0x00000068a66f7207 */ /* 0x001fc60000000000 */
[----:B------:R-:W0:Y:S01]  /*c320*/  SHFL.IDX PT, R167, R94, R117, 0x1c1f ;  /* 0x001c1f755ea77589 */ /* 0x000e2200000e0000 */
[----:B-1----:R-:W-:-:S03]  /*c330*/  SEL R70, R170, R184, P0 ;  /* 0x000000b8aa467207 */ /* 0x002fc60000000000 */
[----:B------:R-:W-:Y:S04]  /*c340*/  SHFL.IDX PT, R82, R118, R117, 0x1c1f ;  /* 0x001c1f7576527589 */ /* 0x000fe800000e0000 */
[----:B------:R1:W-:Y:S04]  /*c350*/  SHFL.IDX PT, R21, R123, R8, 0x1c1f ;  /* 0x001c1f087b157589 */ /* 0x0003e800000e0000 */
[----:B------:R-:W4:Y:S01]  /*c360*/  SHFL.IDX PT, R60, R76, R117, 0x1c1f ;  /* 0x001c1f754c3c7589 */ /* 0x000f2200000e0000 */
[----:B---3--:R-:W-:-:S03]  /*c370*/  SEL R106, R34, R105, P0 ;  /* 0x00000069226a7207 */ /* 0x008fc60000000000 */
[----:B------:R3:W5:Y:S01]  /*c380*/  SHFL.IDX PT, R94, R110, R117, 0x1c1f ;  /* 0x001c1f756e5e7589 */ /* 0x00076200000e0000 */
[----:B-1----:R-:W-:-:S03]  /*c390*/  SEL R123, R43, R89, P0 ;  /* 0x000000592b7b7207 */ /* 0x002fc60000000000 */
[----:B------:R1:W5:Y:S01]  /*c3a0*/  SHFL.IDX PT, R26, R126, R117, 0x1c1f ;  /* 0x001c1f757e1a7589 */ /* 0x00036200000e0000 */
[----:B--2---:R-:W-:-:S03]  /*c3b0*/  SEL R159, R143, R150, P0 ;  /* 0x000000968f9f7207 */ /* 0x004fc60000000000 */
[----:B------:R2:W-:Y:S01]  /*c3c0*/  SHFL.IDX PT, R24, R128, R117, 0x1c1f ;  /* 0x001c1f7580187589 */ /* 0x0005e200000e0000 */
[----:B0-----:R-:W-:Y:S02]  /*c3d0*/  SEL R63, R47, R167, P0 ;  /* 0x000000a72f3f7207 */ /* 0x001fe40000000000 */
[----:B---3--:R-:W-:Y:S01]  /*c3e0*/  SEL R110, R164, R108, P0 ;  /* 0x0000006ca46e7207 */ /* 0x008fe20000000000 */
[----:B------:R-:W0:Y:S01]  /*c3f0*/  SHFL.IDX PT, R141, R141, R117, 0x1c1f ;  /* 0x001c1f758d8d7589 */ /* 0x000e2200000e0000 */
[----:B------:R-:W-:Y:S02]  /*c400*/  SEL R108, R108, R164, P0 ;  /* 0x000000a46c6c7207 */ /* 0x000fe40000000000 */
[----:B-1----:R-:W-:Y:S01]  /*c410*/  SEL R126, R125, R124, P0 ;  /* 0x0000007c7d7e7207 */ /* 0x002fe20000000000 */
[----:B------:R1:W-:Y:S01]  /*c420*/  SHFL.IDX PT, R15, R127, R8, 0x1c1f ;  /* 0x001c1f087f0f7589 */ /* 0x0003e200000e0000 */
[----:B------:R-:W-:Y:S02]  /*c430*/  SEL R124, R124, R125, P0 ;  /* 0x0000007d7c7c7207 */ /* 0x000fe40000000000 */
[----:B--2---:R-:W-:Y:S01]  /*c440*/  SEL R128, R101, R51, P0 ;  /* 0x0000003365807207 */ /* 0x004fe20000000000 */
[----:B------:R2:W3:Y:S01]  /*c450*/  SHFL.IDX PT, R79, R122, R117, 0x1c1f ;  /* 0x001c1f757a4f7589 */ /* 0x0004e200000e0000 */
[----:B------:R-:W-:-:S03]  /*c460*/  SEL R125, R115, R65, P0 ;  /* 0x00000041737d7207 */ /* 0x000fc60000000000 */
[----:B------:R4:W3:Y:S01]  /*c470*/  SHFL.IDX PT, R78, R130, R117, 0x1c1f ;  /* 0x001c1f75824e7589 */ /* 0x0008e200000e0000 */
[----:B-1----:R-:W-:-:S03]  /*c480*/  SEL R127, R65, R115, P0 ;  /* 0x00000073417f7207 */ /* 0x002fc60000000000 */
[----:B------:R-:W-:Y:S01]  /*c490*/  SHFL.IDX PT, R2, R2, R8, 0x1c1f ;  /* 0x001c1f0802027589 */ /* 0x000fe200000e0000 */
[----:B------:R-:W-:Y:S02]  /*c4a0*/  SEL R115, R39, R68, P0 ;  /* 0x0000004427737207 */ /* 0x000fe40000000000 */
[----:B--2---:R-:W-:Y:S01]  /*c4b0*/  SEL R122, R46, R121, P0 ;  /* 0x000000792e7a7207 */ /* 0x004fe20000000000 */
[----:B------:R-:W-:Y:S01]  /*c4c0*/  SHFL.IDX PT, R95, R95, R8, 0x1c1f ;  /* 0x001c1f085f5f7589 */ /* 0x000fe200000e0000 */
[----:B------:R-:W-:Y:S02]  /*c4d0*/  SEL R65, R52, R61, P0 ;  /* 0x0000003d34417207 */ /* 0x000fe40000000000 */
[----:B----4-:R-:W-:Y:S01]  /*c4e0*/  SEL R130, R51, R101, P0 ;  /* 0x0000006533827207 */ /* 0x010fe20000000000 */
[----:B------:R-:W-:Y:S01]  /*c4f0*/  SHFL.IDX PT, R172, R172, R8, 0x1c1f ;  /* 0x001c1f08acac7589 */ /* 0x000fe200000e0000 */
[----:B------:R-:W-:Y:S02]  /*c500*/  SEL R101, R88, R169, P0 ;  /* 0x000000a958657207 */ /* 0x000fe40000000000 */
[----:B------:R-:W-:Y:S01]  /*c510*/  SEL R51, R77, R44, P0 ;  /* 0x0000002c4d337207 */ /* 0x000fe20000000000 */
[----:B------:R1:W-:Y:S04]  /*c520*/  SHFL.IDX PT, R13, R131, R8, 0x1c1f ;  /* 0x001c1f08830d7589 */ /* 0x0003e800000e0000 */
[----:B------:R2:W-:Y:S04]  /*c530*/  SHFL.IDX PT, R73, R135, R8, 0x1c1f ;  /* 0x001c1f0887497589 */ /* 0x0005e800000e0000 */
[----:B------:R4:W-:Y:S01]  /*c540*/  SHFL.IDX PT, R7, R139, R8, 0x1c1f ;  /* 0x001c1f088b077589 */ /* 0x0009e200000e0000 */
[----:B-1----:R-:W-:-:S03]  /*c550*/  SEL R131, R50, R91, P0 ;  /* 0x0000005b32837207 */ /* 0x002fc60000000000 */
[----:B------:R1:W3:Y:S01]  /*c560*/  SHFL.IDX PT, R76, R134, R117, 0x1c1f ;  /* 0x001c1f75864c7589 */ /* 0x0002e200000e0000 */
[----:B------:R-:W-:Y:S02]  /*c570*/  SEL R50, R49, R48, P0 ;  /* 0x0000003031327207 */ /* 0x000fe40000000000 */
[----:B--2---:R-:W-:Y:S01]  /*c580*/  SEL R135, R66, R119, P0 ;  /* 0x0000007742877207 */ /* 0x004fe20000000000 */
[----:B------:R2:W-:Y:S01]  /*c590*/  SHFL.IDX PT, R8, R140, R117, 0x1c1f ;  /* 0x001c1f758c087589 */ /* 0x0005e200000e0000 */
[----:B------:R-:W-:Y:S02]  /*c5a0*/  SEL R48, R48, R49, P0 ;  /* 0x0000003130307207 */ /* 0x000fe40000000000 */
[----:B----4-:R-:W-:Y:S01]  /*c5b0*/  SEL R139, R54, R103, P0 ;  /* 0x00000067368b7207 */ /* 0x010fe20000000000 */
[----:B------:R4:W-:Y:S01]  /*c5c0*/  SHFL.IDX PT, R72, R136, R117, 0x1c1f ;  /* 0x001c1f7588487589 */ /* 0x0009e200000e0000 */
[----:B------:R-:W-:Y:S02]  /*c5d0*/  SEL R49, R44, R77, P0 ;  /* 0x0000004d2c317207 */ /* 0x000fe40000000000 */
[----:B-1----:R-:W-:Y:S01]  /*c5e0*/  SEL R134, R67, R132, P0 ;  /* 0x0000008443867207 */ /* 0x002fe20000000000 */
[----:B------:R-:W1:Y:S01]  /*c5f0*/  SHFL.IDX PT, R182, R86, R117, 0x1c1f ;  /* 0x001c1f7556b67589 */ /* 0x000e6200000e0000 */
[----:B------:R-:W-:-:S02]  /*c600*/  SEL R132, R132, R67, P0 ;  /* 0x0000004384847207 */ /* 0x000fc40000000000 */
[----:B--2---:R-:W-:Y:S01]  /*c610*/  SEL R140, R133, R137, P0 ;  /* 0x00000089858c7207 */ /* 0x004fe20000000000 */
[----:B------:R2:W1:Y:S01]  /*c620*/  SHFL.IDX PT, R75, R138, R117, 0x1c1f ;  /* 0x001c1f758a4b7589 */ /* 0x00046200000e0000 */
[----:B------:R-:W-:Y:S02]  /*c630*/  SEL R91, R30, R56, P0 ;  /* 0x000000381e5b7207 */ /* 0x000fe40000000000 */
[----:B------:R-:W-:Y:S01]  /*c640*/  SEL R44, R161, R38, P0 ;  /* 0x00000026a12c7207 */ /* 0x000fe20000000000 */
[----:B------:R5:W1:Y:S01]  /*c650*/  SHFL.IDX PT, R116, R157, R117, 0x1c1f ;  /* 0x001c1f759d747589 */ /* 0x000a6200000e0000 */
[----:B------:R-:W-:Y:S02]  /*c660*/  SEL R67, R61, R52, P0 ;  /* 0x000000343d437207 */ /* 0x000fe40000000000 */
[----:B----4-:R-:W-:Y:S01]  /*c670*/  SEL R136, R107, R55, P0 ;  /* 0x000000376b887207 */ /* 0x010fe20000000000 */
[----:B------:R4:W1:Y:S01]  /*c680*/  SHFL.IDX PT, R86, R142, R117, 0x1c1f ;  /* 0x001c1f758e567589 */ /* 0x00086200000e0000 */
[----:B------:R-:W-:-:S02]  /*c690*/  SEL R61, R167, R47, P0 ;  /* 0x0000002fa73d7207 */ /* 0x000fc40000000000 */
[----:B--2---:R-:W-:Y:S01]  /*c6a0*/  SEL R138, R55, R107, P0 ;  /* 0x0000006b378a7207 */ /* 0x004fe20000000000 */
[----:B------:R2:W1:Y:S01]  /*c6b0*/  SHFL.IDX PT, R32, R120, R117, 0x1c1f ;  /* 0x001c1f7578207589 */ /* 0x00046200000e0000 */
[----:B------:R-:W-:Y:S02]  /*c6c0*/  SEL R107, R33, R60, P0 ;  /* 0x0000003c216b7207 */ /* 0x000fe40000000000 */
[----:B-----5:R-:W-:Y:S01]  /*c6d0*/  SEL R157, R150, R143, P0 ;  /* 0x0000008f969d7207 */ /* 0x020fe20000000000 */
[----:B------:R5:W1:Y:S01]  /*c6e0*/  SHFL.IDX PT, R92, R144, R117, 0x1c1f ;  /* 0x001c1f75905c7589 */ /* 0x000a6200000e0000 */
[----:B------:R-:W-:Y:S02]  /*c6f0*/  SEL R150, R71, R148, P0 ;  /* 0x0000009447967207 */ /* 0x000fe40000000000 */
[----:B----4-:R-:W-:Y:S01]  /*c700*/  SEL R142, R137, R133, P0 ;  /* 0x00000085898e7207 */ /* 0x010fe20000000000 */
[----:B------:R4:W1:Y:S01]  /*c710*/  SHFL.IDX PT, R181, R90, R117, 0x1c1f ;  /* 0x001c1f755ab57589 */ /* 0x00086200000e0000 */
[----:B------:R-:W-:-:S02]  /*c720*/  SEL R137, R103, R54, P0 ;  /* 0x0000003667897207 */ /* 0x000fc40000000000 */
[----:B------:R-:W-:Y:S01]  /*c730*/  SEL R133, R119, R66, P0 ;  /* 0x0000004277857207 */ /* 0x000fe20000000000 */
[----:B------:R-:W1:Y:S01]  /*c740*/  SHFL.IDX PT, R163, R102, R117, 0x1c1f ;  /* 0x001c1f7566a37589 */ /* 0x000e6200000e0000 */
[----:B--2---:R-:W-:Y:S02]  /*c750*/  SEL R120, R121, R46, P0 ;  /* 0x0000002e79787207 */ /* 0x004fe40000000000 */
[----:B------:R-:W-:Y:S01]  /*c760*/  SEL R103, R169, R88, P0 ;  /* 0x00000058a9677207 */ /* 0x000fe20000000000 */
[----:B------:R2:W1:Y:S01]  /*c770*/  SHFL.IDX PT, R5, R5, R117, 0x1c1f ;  /* 0x001c1f7505057589 */ /* 0x00046200000e0000 */
[----:B-----5:R-:W-:Y:S02]  /*c780*/  SEL R144, R145, R59, P0 ;  /* 0x0000003b91907207 */ /* 0x020fe40000000000 */
[----:B------:R-:W-:Y:S02]  /*c790*/  SEL R121, R89, R43, P0 ;  /* 0x0000002b59797207 */ /* 0x000fe40000000000 */
[----:B------:R-:W-:-:S02]  /*c7a0*/  SEL R119, R160, R112, P0 ;  /* 0x00000070a0777207 */ /* 0x000fc40000000000 */
[----:B----4-:R-:W-:Y:S02]  /*c7b0*/  SEL R90, R41, R80, P0 ;  /* 0x00000050295a7207 */ /* 0x010fe40000000000 */
[----:B------:R-:W-:Y:S02]  /*c7c0*/  SEL R88, R80, R41, P0 ;  /* 0x0000002950587207 */ /* 0x000fe40000000000 */
[----:B--2---:R-:W-:Y:S02]  /*c7d0*/  SEL R117, R112, R160, P0 ;  /* 0x000000a070757207 */ /* 0x004fe40000000000 */
        /* <DEDUP_REMOVED lines=23> */
[----:B0-----:R-:W-:Y:S02]  /*c950*/  SEL R143, R69, R141, P0 ;  /* 0x0000008d458f7207 */ /* 0x001fe40000000000 */
[----:B------:R-:W-:Y:S02]  /*c960*/  SEL R35, R12, R28, P0 ;  /* 0x0000001c0c237207 */ /* 0x000fe40000000000 */
        /* <DEDUP_REMOVED lines=13> */
[----:B-1----:R-:W-:-:S02]  /*ca40*/  SEL R71, R83, R182, P0 ;  /* 0x000000b653477207 */ /* 0x002fc40000000000 */
[----:B------:R-:W-:Y:S02]  /*ca50*/  SEL R69, R182, R83, P0 ;  /* 0x00000053b6457207 */ /* 0x000fe40000000000 */
[----:B------:R-:W-:Y:S02]  /*ca60*/  SEL R40, R40, R81, P0 ;  /* 0x0000005128287207 */ /* 0x000fe40000000000 */
[----:B------:R-:W-:Y:S02]  /*ca70*/  SEL R12, R10, R72, P0 ;  /* 0x000000480a0c7207 */ /* 0x000fe40000000000 */
[----:B------:R-:W-:Y:S02]  /*ca80*/  SEL R13, R6, R8, P0 ;  /* 0x00000008060d7207 */ /* 0x000fe40000000000 */
[----:B------:R-:W-:Y:S02]  /*ca90*/  SEL R11, R8, R6, P0 ;  /* 0x00000006080b7207 */ /* 0x000fe40000000000 */
[----:B------:R-:W-:-:S02]  /*caa0*/  SEL R10, R72, R10, P0 ;  /* 0x0000000a480a7207 */ /* 0x000fc40000000000 */
[----:B------:R-:W-:Y:S02]  /*cab0*/  F2FP.BF16.F32.PACK_AB R80, R155, R154 ;  /* 0x0000009a9b50723e */ /* 0x000fe400000010ff */
[----:B------:R-:W-:Y:S02]  /*cac0*/  F2FP.BF16.F32.PACK_AB R81, R151, R150 ;  /* 0x000000969751723e */ /* 0x000fe400000010ff */
[----:B------:R-:W-:Y:S02]  /*cad0*/  F2FP.BF16.F32.PACK_AB R82, R153, R152 ;  /* 0x000000989952723e */ /* 0x000fe400000010ff */
[----:B------:R-:W-:Y:S02]  /*cae0*/  F2FP.BF16.F32.PACK_AB R83, R149, R148 ;  /* 0x000000949553723e */ /* 0x000fe400000010ff */
[----:B------:R-:W-:Y:S02]  /*caf0*/  SEL R8, R73, R75, P0 ;  /* 0x0000004b49087207 */ /* 0x000fe40000000000 */
[----:B------:R-:W-:Y:S01]  /*cb00*/  SEL R6, R75, R73, P0 ;  /* 0x000000494b067207 */ /* 0x000fe20000000000 */
[----:B------:R0:W-:Y:S01]  /*cb10*/  STSM.16.M88.4 [R9], R80 ;  /* 0x0000005009007844 */ /* 0x0001e20000000200 */
        /* <DEDUP_REMOVED lines=9> */
[----:B------:R-:W-:Y:S02]  /*cbb0*/  SEL R118, R158, R116, P0 ;  /* 0x000000749e767207 */ /* 0x000fe40000000000 */
[----:B------:R-:W-:Y:S01]  /*cbc0*/  SEL R116, R116, R158, P0 ;  /* 0x0000009e74747207 */ /* 0x000fe20000000000 */
[----:B------:R2:W-:Y:S01]  /*cbd0*/  STSM.16.M88.4 [R85], R76 ;  /* 0x0000004c55007844 */ /* 0x0005e20000000200 */
[----:B------:R-:W-:Y:S02]  /*cbe0*/  SEL R102, R168, R100, P0 ;  /* 0x00000064a8667207 */ /* 0x000fe40000000000 */
[----:B0-----:R-:W-:Y:S02]  /*cbf0*/  SEL R9, R7, R86, P0 ;  /* 0x0000005607097207 */ /* 0x001fe40000000000 */
        /* <DEDUP_REMOVED lines=9> */
[----:B------:R-:W-:Y:S01]  /*cc90*/  SEL R66, R53, R64, P0 ;  /* 0x0000004035427207 */ /* 0x000fe20000000000 */
[----:B------:R0:W-:Y:S01]  /*cca0*/  STSM.16.M88.4 [R98], R80 ;  /* 0x0000005062007844 */ /* 0x0001e20000000200 */
[----:B------:R-:W-:Y:S02]  /*ccb0*/  SEL R54, R95, R165, P0 ;  /* 0x000000a55f367207 */ /* 0x000fe40000000000 */
[----:B------:R-:W-:Y:S02]  /*ccc0*/  SEL R52, R165, R95, P0 ;  /* 0x0000005fa5347207 */ /* 0x000fe40000000000 */
[----:B------:R-:W-:-:S02]  /*ccd0*/  SEL R32, R32, R93, P0 ;  /* 0x0000005d20207207 */ /* 0x000fc40000000000 */
[----:B------:R-:W-:Y:S02]  /*cce0*/  SEL R162, R92, R162, P0 ;  /* 0x000000a25ca27207 */ /* 0x000fe40000000000 */
[----:B-1----:R-:W-:Y:S02]  /*ccf0*/  F2FP.BF16.F32.PACK_AB R84, R123, R122 ;  /* 0x0000007a7b54723e */ /* 0x002fe400000010ff */
[----:B------:R-:W-:Y:S02]  /*cd00*/  F2FP.BF16.F32.PACK_AB R86, R121, R120 ;  /* 0x000000787956723e */ /* 0x000fe400000010ff */
[----:B------:R-:W-:Y:S02]  /*cd10*/  F2FP.BF16.F32.PACK_AB R87, R117, R116 ;  /* 0x000000747557723e */ /* 0x000fe400000010ff */
[----:B--2---:R-:W-:Y:S02]  /*cd20*/  F2FP.BF16.F32.PACK_AB R85, R119, R118 ;  /* 0x000000767755723e */ /* 0x004fe400000010ff */
[----:B------:R-:W-:-:S02]  /*cd30*/  SEL R64, R64, R53, P0 ;  /* 0x0000003540407207 */ /* 0x000fc40000000000 */
[----:B------:R-:W-:Y:S01]  /*cd40*/  SEL R62, R171, R181, P0 ;  /* 0x000000b5ab3e7207 */ /* 0x000fe20000000000 */
[----:B------:R1:W-:Y:S01]  /*cd50*/  STSM.16.M88.4 [R97], R84 ;  /* 0x0000005461007844 */ /* 0x0003e20000000200 */
[----:B------:R-:W-:Y:S02]  /*cd60*/  SEL R60, R181, R171, P0 ;  /* 0x000000abb53c7207 */ /* 0x000fe40000000000 */
[----:B------:R-:W-:Y:S02]  /*cd70*/  F2FP.BF16.F32.PACK_AB R92, R115, R114 ;  /* 0x00000072735c723e */ /* 0x000fe400000010ff */
[----:B------:R-:W-:Y:S02]  /*cd80*/  F2FP.BF16.F32.PACK_AB R94, R113, R112 ;  /* 0x00000070715e723e */ /* 0x000fe400000010ff */
[----:B------:R-:W-:Y:S02]  /*cd90*/  F2FP.BF16.F32.PACK_AB R95, R109, R108 ;  /* 0x0000006c6d5f723e */ /* 0x000fe400000010ff */
[----:B------:R-:W-:-:S02]  /*cda0*/  F2FP.BF16.F32.PACK_AB R93, R111, R110 ;  /* 0x0000006e6f5d723e */ /* 0x000fc400000010ff */
[----:B------:R-:W-:Y:S02]  /*cdb0*/  SEL R55, R172, R163, P0 ;  /* 0x000000a3ac377207 */ /* 0x000fe40000000000 */
[----:B------:R-:W-:Y:S01]  /*cdc0*/  SEL R53, R163, R172, P0 ;  /* 0x000000aca3357207 */ /* 0x000fe20000000000 */
[----:B------:R2:W-:Y:S01]  /*cdd0*/  STSM.16.M88.4 [R96], R92 ;  /* 0x0000005c60007844 */ /* 0x0005e20000000200 */
[----:B------:R-:W-:Y:S02]  /*cde0*/  F2FP.BF16.F32.PACK_AB R72, R107, R106 ;  /* 0x0000006a6b48723e */ /* 0x000fe400000010ff */
[----:B------:R-:W-:Y:S02]  /*cdf0*/  F2FP.BF16.F32.PACK_AB R74, R105, R104 ;  /* 0x00000068694a723e */ /* 0x000fe400000010ff */
[----:B------:R-:W-:Y:S02]  /*ce00*/  F2FP.BF16.F32.PACK_AB R75, R101, R100 ;  /* 0x00000064654b723e */ /* 0x000fe400000010ff */
[----:B------:R-:W-:-:S02]  /*ce10*/  F2FP.BF16.F32.PACK_AB R73, R103, R102 ;  /* 0x000000666749723e */ /* 0x000fc400000010ff */
[----:B------:R-:W-:Y:S02]  /*ce20*/  F2FP.BF16.F32.PACK_AB R76, R91, R90 ;  /* 0x0000005a5b4c723e */ /* 0x000fe400000010ff */
[----:B------:R-:W-:Y:S01]  /*ce30*/  F2FP.BF16.F32.PACK_AB R78, R89, R88 ;  /* 0x00000058594e723e */ /* 0x000fe200000010ff */
[----:B------:R3:W-:Y:S01]  /*ce40*/  STSM.16.M88.4 [R0], R72 ;  /* 0x0000004800007844 */ /* 0x0007e20000000200 */
[----:B------:R-:W-:Y:S02]  /*ce50*/  F2FP.BF16.F32.PACK_AB R79, R69, R68 ;  /* 0x00000044454f723e */ /* 0x000fe400000010ff */
[----:B------:R-:W-:Y:S02]  /*ce60*/  F2FP.BF16.F32.PACK_AB R77, R71, R70 ;  /* 0x00000046474d723e */ /* 0x000fe400000010ff */
[----:B0-----:R-:W-:Y:S02]  /*ce70*/  F2FP.BF16.F32.PACK_AB R80, R67, R66 ;  /* 0x000000424350723e */ /* 0x001fe400000010ff */
        /* <DEDUP_REMOVED lines=9> */
[----:B------:R-:W-:-:S02]  /*cf10*/  SEL R161, R99, R156, P0 ;  /* 0x0000009c63a17207 */ /* 0x000fc40000000000 */
[----:B------:R-:W-:Y:S01]  /*cf20*/  SEL R163, R156, R99, P0 ;  /* 0x000000639ca37207 */ /* 0x000fe20000000000 */
[----:B------:R4:W-:Y:S01]  /*cf30*/  STSM.16.M88.4 [R175], R84 ;  /* 0x00000054af007844 */ /* 0x0009e20000000200 */
[----:B--2---:R-:W-:Y:S02]  /*cf40*/  F2FP.BF16.F32.PACK_AB R92, R51, R50 ;  /* 0x00000032335c723e */ /* 0x004fe400000010ff */
[----:B------:R-:W-:Y:S02]  /*cf50*/  F2FP.BF16.F32.PACK_AB R94, R49, R48 ;  /* 0x00000030315e723e */ /* 0x000fe400000010ff */
[----:B------:R-:W-:Y:S02]  /*cf60*/  F2FP.BF16.F32.PACK_AB R95, R45, R44 ;  /* 0x0000002c2d5f723e */ /* 0x000fe400000010ff */
[----:B------:R-:W-:Y:S02]  /*cf70*/  F2FP.BF16.F32.PACK_AB R93, R47, R46 ;  /* 0x0000002e2f5d723e */ /* 0x000fe400000010ff */
[----:B------:R-:W-:-:S02]  /*cf80*/  SEL R158, R2, R5, P0 ;  /* 0x00000005029e7207 */ /* 0x000fc40000000000 */
[----:B------:R-:W-:Y:S01]  /*cf90*/  SEL R156, R5, R2, P0 ;  /* 0x00000002059c7207 */ /* 0x000fe20000000000 */
[----:B------:R-:W-:Y:S01]  /*cfa0*/  STSM.16.M88.4 [R176], R92 ;  /* 0x0000005cb0007844 */ /* 0x000fe20000000200 */
[----:B------:R-:W-:Y:S02]  /*cfb0*/  F2FP.BF16.F32.PACK_AB R96, R43, R42 ;  /* 0x0000002a2b60723e */ /* 0x000fe400000010ff */
[----:B------:R-:W-:Y:S02]  /*cfc0*/  F2FP.BF16.F32.PACK_AB R98, R41, R40 ;  /* 0x000000282962723e */ /* 0x000fe400000010ff */
[----:B------:R-:W-:Y:S02]  /*cfd0*/  F2FP.BF16.F32.PACK_AB R99, R37, R36 ;  /* 0x000000242563723e */ /* 0x000fe400000010ff */
[----:B------:R-:W-:Y:S02]  /*cfe0*/  F2FP.BF16.F32.PACK_AB R97, R39, R38 ;  /* 0x000000262761723e */ /* 0x000fe400000010ff */
[----:B---3--:R-:W-:-:S02]  /*cff0*/  F2FP.BF16.F32.PACK_AB R72, R35, R34 ;  /* 0x000000222348723e */ /* 0x008fc400000010ff */
[----:B------:R-:W-:Y:S01]  /*d000*/  F2FP.BF16.F32.PACK_AB R74, R33, R32 ;  /* 0x00000020214a723e */ /* 0x000fe200000010ff */
[----:B------:R-:W-:Y:S01]  /*d010*/  STSM.16.M88.4 [R177], R96 ;  /* 0x00000060b1007844 */ /* 0x000fe20000000200 */
        /* <DEDUP_REMOVED lines=12> */
[----:B----4-:R-:W-:-:S02]  /*d0e0*/  F2FP.BF16.F32.PACK_AB R85, R159, R158 ;  /* 0x0000009e9f55723e */ /* 0x010fc400000010ff */
        /* <DEDUP_REMOVED lines=8> */
[----:B------:R-:W-:Y:S01]  /*d170*/  BAR.SYNC.DEFER_BLOCKING 0x1, 0x100 ;  /* 0x0044000000007b1d */ /* 0x000fe20000010000 */
[----:B------:R-:W-:Y:S01]  /*d180*/  ISETP.NE.AND.EX P0, PT, RZ, UR17, PT, P0 ;  /* 0x00000011ff007c0c */ /* 0x000fe2000bf05300 */
[----:B------:R-:W-:-:S04]  /*d190*/  UISETP.NE.U32.AND UP0, UPT, UR14, URZ, UPT ;  /* 0x0000003f0e00728c */ /* 0x000fc8000bf05070 */
[----:B------:R-:W-:-:S08]  /*d1a0*/  UISETP.NE.AND.EX UP0, UPT, UR15, URZ, UPT, UP0 ;  /* 0x0000003f0f00728c */ /* 0x000fd0000bf05300 */
[----:B------:R0:W3:Y:S03]  /*d1b0*/  @P0 LDG.E R0, desc[UR52][R72.64] ;  /* 0x0000003448000981 */ /* 0x0000e6000c1e1900 */
[----:B------:R-:W-:Y:S01]  /*d1c0*/  @UP0 ULEA UR14, UP1, UR44, UR14, 0x2 ;  /* 0x0000000e2c0e0291 */ /* 0x000fe2000f82103f */
[----:B------:R-:W-:-:S03]  /*d1d0*/  PLOP3.LUT P4, PT, PT, PT, UP0, 0x80, 0x0 ;  /* 0x000000000000781c */ /* 0x000fc60003f8f008 */
[----:B------:R-:W-:Y:S02]  /*d1e0*/  @UP0 ULEA.HI.X UR15, UR44, UR15, UR43, 0x2, UP1 ;  /* 0x0000000f2c0f0291 */ /* 0x000fe400088f142b */
[----:B0-----:R-:W-:-:S04]  /*d1f0*/  IMAD.U32 R72, RZ, RZ, UR14 ;  /* 0x0000000eff487e24 */ /* 0x001fc8000f8e00ff */
[----:B------:R-:W-:-:S05]  /*d200*/  IMAD.U32 R73, RZ, RZ, UR15 ;  /* 0x0000000fff497e24 */ /* 0x000fca000f8e00ff */
[----:B------:R0:W4:Y:S01]  /*d210*/  @P4 LDG.E R2, desc[UR52][R72.64] ;  /* 0x0000003448024981 */ /* 0x000122000c1e1900 */
[----:B------:R-:W-:Y:S01]  /*d220*/  UISETP.NE.AND UP2, UPT, UR22, 0x1, UPT ;  /* 0x000000011600788c */ /* 0x000fe2000bf45270 */
[----:B-1----:R-:W-:Y:S01]  /*d230*/  VIADD R78, R17, UR36 ;  /* 0x00000024114e7c36 */ /* 0x002fe20008000000 */
[----:B------:R-:W-:Y:S01]  /*d240*/  UISETP.GT.AND UP1, UPT, UR47, 0x1, UPT ;  /* 0x000000012f00788c */ /* 0x000fe2000bf24270 */
[----:B------:R-:W-:Y:S01]  /*d250*/  UMOV UR23, 0x9b8 ;  /* 0x000009b800177882 */ /* 0x000fe20000000000 */
[----:B------:R-:W-:Y:S02]  /*d260*/  UISETP.NE.U32.AND UP0, UPT, UR16, URZ, UPT ;  /* 0x0000003f1000728c */ /* 0x000fe4000bf05070 */
[----:B------:R-:W-:Y:S01]  /*d270*/  PLOP3.LUT P1, PT, PT, PT, UP2, 0x80, 0x0 ;  /* 0x000000000000781c */ /* 0x000fe20003f2f028 */
[----:B------:R-:W-:Y:S02]  /*d280*/  USEL UR23, UR23, 0x978, UP1 ;  /* 0x0000097817177887 */ /* 0x000fe40008800000 */
[----:B------:R-:W-:Y:S01]  /*d290*/  UISETP.NE.AND.EX UP0, UPT, UR17, URZ, UPT, UP0 ;  /* 0x0000003f1100728c */ /* 0x000fe2000bf05300 */
[----:B------:R-:W-:Y:S01]  /*d2a0*/  UMOV UR4, URZ ;  /* 0x0000003f00047c82 */ /* 0x000fe20008000000 */
[----:B------:R-:W-:-:S02]  /*d2b0*/  USEL UR9, UR37, URZ, UP1 ;  /* 0x0000003f25097287 */ /* 0x000fc40008800000 */
[----:B------:R-:W-:Y:S01]  /*d2c0*/  USEL UR44, UR44, URZ, !UP0 ;  /* 0x0000003f2c2c7287 */ /* 0x000fe2000c000000 */
[----:B------:R-:W-:Y:S01]  /*d2d0*/  @UP2 ULDC UR26, c[0x0][0xbec] ;  /* 0x0002fb00001a2ab9 */ /* 0x000fe20000000800 */
[----:B------:R-:W-:-:S04]  /*d2e0*/  USEL UR43, UR43, URZ, !UP0 ;  /* 0x0000003f2b2b7287 */ /* 0x000fc8000c000000 */
[----:B------:R-:W-:Y:S01]  /*d2f0*/  ULDC.64 UR16, c[0x0][UR23+0x220] ;  /* 0x0000880017107abb */ /* 0x000fe20008000a00 */
[----:B------:R-:W-:Y:S01]  /*d300*/  ULDC.64 UR20, c[0x0][UR23+0x218] ;  /* 0x0000860017147abb */ /* 0x000fe20008000a00 */
[----:B------:R-:W-:Y:S01]  /*d310*/  ULDC.64 UR18, c[0x0][UR23+0x228] ;  /* 0x00008a0017127abb */ /* 0x000fe20008000a00 */
[----:B------:R-:W-:Y:S01]  /*d320*/  @P1 IMAD.HI.U32 R5, R78, UR26, RZ ;  /* 0x0000001a4e051c27 */ /* 0x000fe2000f8e00ff */
[----:B------:R-:W-:Y:S02]  /*d330*/  UIMAD UR17, UR17, UR44, URZ ;  /* 0x0000002c111172a4 */ /* 0x000fe4000f8e023f */
[----:B------:R-:W-:Y:S02]  /*d340*/  UIMAD.WIDE.U32 UR14, UR20, UR45, URZ ;  /* 0x0000002d140e72a5 */ /* 0x000fe4000f8e003f */
[----:B------:R-:W-:Y:S01]  /*d350*/  UIMAD.WIDE.U32 UR24, UR18, UR9, URZ ;  /* 0x00000009121872a5 */ /* 0x000fe2000f8e003f */
[----:B------:R-:W-:Y:S01]  /*d360*/  @UP2 ULDC UR27, c[0x0][0xbf0] ;  /* 0x0002fc00001b2ab9 */ /* 0x000fe20000000800 */
[----:B------:R-:W-:-:S02]  /*d370*/  UIMAD UR20, UR21, UR45, URZ ;  /* 0x0000002d151472a4 */ /* 0x000fc4000f8e023f */
[----:B------:R-:W-:Y:S02]  /*d380*/  UIMAD UR9, UR19, UR9, URZ ;  /* 0x00000009130972a4 */ /* 0x000fe4000f8e023f */
[----:B0-----:R-:W-:Y:S01]  /*d390*/  IMAD.U32 R73, RZ, RZ, UR24 ;  /* 0x00000018ff497e24 */ /* 0x001fe2000f8e00ff */
[----:B------:R-:W-:Y:S02]  /*d3a0*/  UIMAD.WIDE.U32 UR18, UR16, UR44, URZ ;  /* 0x0000002c101272a5 */ /* 0x000fe4000f8e003f */
[----:B------:R-:W-:Y:S02]  /*d3b0*/  UIMAD UR17, UR16, UR43, UR17 ;  /* 0x0000002b101172a4 */ /* 0x000fe4000f8e0211 */
[----:B------:R-:W-:Y:S02]  /*d3c0*/  UIADD3 UR20, UR15, UR20, URZ ;  /* 0x000000140f147290 */ /* 0x000fe4000fffe03f */
[----:B------:R-:W-:Y:S02]  /*d3d0*/  UIADD3 UR15, UR25, UR9, URZ ;  /* 0x00000009190f7290 */ /* 0x000fe4000fffe03f */
[----:B------:R-:W-:-:S04]  /*d3e0*/  UIADD3 UR9, UR19, UR17, URZ ;  /* 0x0000001113097290 */ /* 0x000fc8000fffe03f */
[----:B------:R-:W-:Y:S01]  /*d3f0*/  IMAD.U32 R74, RZ, RZ, UR15 ;  /* 0x0000000fff4a7e24 */ /* 0x000fe2000f8e00ff */
[----:B---3--:R-:W-:Y:S01]  /*d400*/  @P0 R2UR UR4, R0 ;  /* 0x00000000000402ca */ /* 0x008fe200000e0000 */
[----:B------:R-:W-:Y:S01]  /*d410*/  IMAD.MOV.U32 R0, RZ, RZ, R78 ;  /* 0x000000ffff007224 */ /* 0x000fe200078e004e */
[----:B------:R-:W-:-:S05]  /*d420*/  @P1 SHF.R.U32.HI R0, RZ, UR27, R5 ;  /* 0x0000001bff001c19 */ /* 0x000fca0008011605 */
[----:B------:R-:W-:-:S04]  /*d430*/  IMAD.MOV R5, RZ, RZ, -R0 ;  /* 0x000000ffff057224 */ /* 0x000fc800078e0a00 */
[----:B------:R-:W-:Y:S02]  /*d440*/  IMAD R5, R5, UR22, R78 ;  /* 0x0000001605057c24 */ /* 0x000fe4000f8e024e */
        /* <DEDUP_REMOVED lines=9> */
[----:B------:R-:W-:Y:S01]  /*d4e0*/  SHF.R.S32.HI R0, RZ, 0x1f, R5 ;  /* 0x0000001fff007819 */ /* 0x000fe20000011405 */
[----:B------:R-:W-:Y:S01]  /*d4f0*/  @!UP1 ULDC UR19, c[0x0][0xb54] ;  /* 0x0002d50000139ab9 */ /* 0x000fe20000000800 */
[----:B------:R-:W-:Y:S01]  /*d500*/  IADD3.X R73, R73, UR9, R74, P2, P3 ;  /* 0x0000000949497c10 */ /* 0x000fe200097e644a */
[----:B------:R-:W-:Y:S01]  /*d510*/  ULDC UR9, c[0x0][0xa88] ;  /* 0x0002a20000097ab9 */ /* 0x000fe20000000800 */
[----:B----4-:R-:W-:Y:S01]  /*d520*/  @P4 R2UR UR9, R2 ;  /* 0x00000000020942ca */ /* 0x010fe200000e0000 */
[----:B------:R-:W-:-:S02]  /*d530*/  IMAD R75, R0, UR14, R75 ;  /* 0x0000000e004b7c24 */ /* 0x000fc4000f8e024b */
[----:B------:R-:W-:-:S04]  /*d540*/  IMAD.WIDE.U32 R72, R5, UR14, R72 ;  /* 0x0000000e05487c25 */ /* 0x000fc8000f8e0048 */
[----:B------:R-:W-:Y:S01]  /*d550*/  IMAD.IADD R5, R73, 0x1, R75 ;  /* 0x0000000149057824 */ /* 0x000fe200078e024b */
[----:B------:R-:W-:-:S04]  /*d560*/  LEA R76, P2, R72, UR18, 0x2 ;  /* 0x00000012484c7c11 */ /* 0x000fc8000f8410ff */
[----:B------:R-:W-:Y:S01]  /*d570*/  LEA.HI.X R5, R72, UR19, R5, 0x2, P2 ;  /* 0x0000001348057c11 */ /* 0x000fe200090f1405 */
[----:B--2---:R-:W-:Y:S08]  /*d580*/  @P4 BRA `(.L_x_2303) ;  /* 0x0000000000284947 */ /* 0x004ff00003800000 */
        /* <DEDUP_REMOVED lines=10> */
.L_x_2303:
[----:B------:R-:W2:Y:S04]  /*d630*/  LDL R2, [R1+0x40] ;  /* 0x0000400001027983 */ /* 0x000ea80000100800 */
[----:B------:R-:W3:Y:S01]  /*d640*/  LDL R0, [R1+0x3c] ;  /* 0x00003c0001007983 */ /* 0x000ee20000100800 */
[----:B------:R-:W-:-:S03]  /*d650*/  UIMAD UR9, UR9, UR22, URZ ;  /* 0x00000016090972a4 */ /* 0x000fc6000f8e023f */
[----:B------:R-:W-:Y:S04]  /*d660*/  SHFL.IDX PT, R72, R76, RZ, 0x1c1f ;  /* 0x001c1fff4c487589 */ /* 0x000fe800000e0000 */
[----:B------:R-:W0:Y:S04]  /*d670*/  SHFL.IDX PT, R73, R5, RZ, 0x1c1f ;  /* 0x001c1fff05497589 */ /* 0x000e2800000e0000 */
[----:B------:R-:W-:Y:S04]  /*d680*/  SHFL.IDX PT, R74, R76, 0x1, 0x1c1f ;  /* 0x003c1f004c4a7f89 */ /* 0x000fe800000e0000 */
[----:B------:R-:W1:Y:S01]  /*d690*/  SHFL.IDX PT, R75, R5, 0x1, 0x1c1f ;  /* 0x003c1f00054b7f89 */ /* 0x000e6200000e0000 */
[----:B--2---:R-:W-:Y:S01]  /*d6a0*/  VIADD R77, R2, UR36 ;  /* 0x00000024024d7c36 */ /* 0x004fe20008000000 */
        /* <DEDUP_REMOVED lines=21> */
[----:B------:R-:W-:Y:S02]  /*d800*/  LOP3.LUT R24, R25, 0x380, RZ, 0xc0, !PT ;  /* 0x0000038019187812 */ /* 0x000fe400078ec0ff */
[----:B------:R-:W-:Y:S02]  /*d810*/  IADD3 R13, P3, R2, 0x2000, RZ ;  /* 0x00002000020d7810 */ /* 0x000fe40007f7e0ff */
[----:B------:R-:W-:Y:S02]  /*d820*/  SHF.R.U64 R24, R24, 0x3, RZ ;  /* 0x0000000318187819 */ /* 0x000fe400000012ff */
[----:B------:R-:W-:-:S02]  /*d830*/  LOP3.LUT R8, R9, 0x380, RZ, 0xc0, !PT ;  /* 0x0000038009087812 */ /* 0x000fc400078ec0ff */
[----:B------:R-:W-:Y:S02]  /*d840*/  LOP3.LUT R12, R13, 0x380, RZ, 0xc0, !PT ;  /* 0x000003800d0c7812 */ /* 0x000fe400078ec0ff */
[----:B------:R-:W-:Y:S01]  /*d850*/  LOP3.LUT R24, R24, R25, RZ, 0x3c, !PT ;  /* 0x0000001918187212 */ /* 0x000fe200078e3cff */
[--C-:B------:R-:W-:Y:S01]  /*d860*/  IMAD.X R25, RZ, RZ, R3.reuse, P2 ;  /* 0x000000ffff197224 */ /* 0x100fe200010e0603 */
[----:B------:R-:W-:Y:S02]  /*d870*/  IADD3 R49, P2, R2, 0x9000, RZ ;  /* 0x0000900002317810 */ /* 0x000fe40007f5e0ff */
[----:B------:R-:W-:Y:S02]  /*d880*/  SHF.R.U64 R8, R8, 0x3, RZ ;  /* 0x0000000308087819 */ /* 0x000fe400000012ff */
[----:B------:R-:W-:Y:S01]  /*d890*/  SHF.R.U64 R12, R12, 0x3, RZ ;  /* 0x000000030c0c7819 */ /* 0x000fe200000012ff */
[----:B------:R-:W-:Y:S01]  /*d8a0*/  UIMAD UR12, UR16, UR14, URZ ;  /* 0x0000000e100c72a4 */ /* 0x000fe2000f8e023f */
[----:B------:R-:W-:Y:S01]  /*d8b0*/  LOP3.LUT R48, R49, 0x380, RZ, 0xc0, !PT ;  /* 0x0000038031307812 */ /* 0x000fe200078ec0ff */
[----:B------:R-:W-:Y:S01]  /*d8c0*/  UIMAD.WIDE.U32 UR10, UR4, UR14, URZ ;  /* 0x0000000e040a72a5 */ /* 0x000fe2000f8e003f */
[----:B------:R-:W-:Y:S01]  /*d8d0*/  LOP3.LUT R8, R8, R9, RZ, 0x3c, !PT ;  /* 0x0000000908087212 */ /* 0x000fe200078e3cff */
[--C-:B------:R-:W-:Y:S01]  /*d8e0*/  IMAD.X R9, RZ, RZ, R3.reuse, P4 ;  /* 0x000000ffff097224 */ /* 0x100fe200020e0603 */
[----:B------:R-:W-:Y:S01]  /*d8f0*/  LOP3.LUT R12, R12, R13, RZ, 0x3c, !PT ;  /* 0x0000000d0c0c7212 */ /* 0x000fe200078e3cff */
[----:B------:R-:W-:Y:S01]  /*d900*/  IMAD.X R13, RZ, RZ, R3, P3 ;  /* 0x000000ffff0d7224 */ /* 0x000fe200018e0603 */
[----:B------:R-:W-:-:S02]  /*d910*/  IADD3 R29, P0, R2, 0x4000, RZ ;  /* 0x00004000021d7810 */ /* 0x000fc40007f1e0ff */
[C---:B------:R-:W-:Y:S02]  /*d920*/  IADD3 R33, P6, R2.reuse, 0x5000, RZ ;  /* 0x0000500002217810 */ /* 0x040fe40007fde0ff */
[C---:B------:R-:W-:Y:S02]  /*d930*/  IADD3 R37, P5, R2.reuse, 0x6000, RZ ;  /* 0x0000600002257810 */ /* 0x040fe40007fbe0ff */
[C---:B------:R-:W-:Y:S01]  /*d940*/  LOP3.LUT R7, R2.reuse, 0x380, RZ, 0xc0, !PT ;  /* 0x0000038002077812 */ /* 0x040fe200078ec0ff */
[----:B------:R-:W-:Y:S01]  /*d950*/  UIMAD UR12, UR4, UR15, UR12 ;  /* 0x0000000f040c72a4 */ /* 0x000fe2000f8e020c */
[C---:B------:R-:W-:Y:S01]  /*d960*/  IADD3 R41, P4, R2.reuse, 0x7000, RZ ;  /* 0x0000700002297810 */ /* 0x040fe20007f9e0ff */
[----:B------:R-:W-:Y:S01]  /*d970*/  @UP2 ULDC UR14, c[0x0][0xbec] ;  /* 0x0002fb00000e2ab9 */ /* 0x000fe20000000800 */
[----:B------:R-:W-:Y:S01]  /*d980*/  IADD3 R45, P3, R2, 0x8000, RZ ;  /* 0x00008000022d7810 */ /* 0x000fe20007f7e0ff */
[----:B------:R-:W5:Y:S01]  /*d990*/  LD.E.128 R8, desc[UR52][R8.64] ;  /* 0x0000003408087980 */ /* 0x000f62000c101d00 */
[----:B------:R-:W-:-:S02]  /*d9a0*/  SHF.R.U64 R48, R48, 0x3, RZ ;  /* 0x0000000330307819 */ /* 0x000fc400000012ff */
[----:B------:R-:W-:Y:S01]  /*d9b0*/  LOP3.LUT R28, R29, 0x380, RZ, 0xc0, !PT ;  /* 0x000003801d1c7812 */ /* 0x000fe200078ec0ff */
[----:B------:R-:W5:Y:S01]  /*d9c0*/  LD.E.128 R12, desc[UR52][R12.64] ;  /* 0x000000340c0c7980 */ /* 0x000f62000c101d00 */
[----:B------:R-:W-:Y:S02]  /*d9d0*/  LOP3.LUT R32, R33, 0x380, RZ, 0xc0, !PT ;  /* 0x0000038021207812 */ /* 0x000fe400078ec0ff */
[----:B------:R-:W-:Y:S01]  /*d9e0*/  LOP3.LUT R36, R37, 0x380, RZ, 0xc0, !PT ;  /* 0x0000038025247812 */ /* 0x000fe200078ec0ff */
[----:B------:R-:W5:Y:S01]  /*d9f0*/  LD.E.128 R24, desc[UR52][R24.64] ;  /* 0x0000003418187980 */ /* 0x000f62000c101d00 */
[----:B------:R-:W-:Y:S02]  /*da00*/  LOP3.LUT R40, R41, 0x380, RZ, 0xc0, !PT ;  /* 0x0000038029287812 */ /* 0x000fe400078ec0ff */
[----:B------:R-:W-:Y:S02]  /*da10*/  LOP3.LUT R44, R45, 0x380, RZ, 0xc0, !PT ;  /* 0x000003802d2c7812 */ /* 0x000fe400078ec0ff */
[----:B------:R-:W-:Y:S01]  /*da20*/  LOP3.LUT R48, R48, R49, RZ, 0x3c, !PT ;  /* 0x0000003130307212 */ /* 0x000fe200078e3cff */
[----:B------:R-:W-:Y:S01]  /*da30*/  IMAD.X R49, RZ, RZ, R3, P2 ;  /* 0x000000ffff317224 */ /* 0x000fe200010e0603 */
[----:B------:R-:W-:-:S02]  /*da40*/  IADD3 R5, P2, R2, 0xf000, RZ ;  /* 0x0000f00002057810 */ /* 0x000fc40007f5e0ff */
[----:B------:R-:W-:Y:S02]  /*da50*/  SHF.R.U64 R28, R28, 0x3, RZ ;  /* 0x000000031c1c7819 */ /* 0x000fe400000012ff */
[----:B------:R-:W-:Y:S02]  /*da60*/  SHF.R.U64 R32, R32, 0x3, RZ ;  /* 0x0000000320207819 */ /* 0x000fe400000012ff */
[----:B------:R-:W-:Y:S01]  /*da70*/  SHF.R.U64 R7, R7, 0x3, RZ ;  /* 0x0000000307077819 */ /* 0x000fe200000012ff */
[----:B------:R-:W-:Y:S01]  /*da80*/  UIADD3 UR11, UR11, UR12, URZ ;  /* 0x0000000c0b0b7290 */ /* 0x000fe2000fffe03f */
[----:B------:R-:W-:Y:S01]  /*da90*/  SHF.R.U64 R36, R36, 0x3, RZ ;  /* 0x0000000324247819 */ /* 0x000fe200000012ff */
[----:B------:R-:W-:Y:S01]  /*daa0*/  USHF.R.S32.HI UR4, URZ, 0x1f, UR44 ;  /* 0x0000001f3f047899 */ /* 0x000fe2000801142c */
[----:B------:R-:W-:Y:S01]  /*dab0*/  SHF.R.U64 R40, R40, 0x3, RZ ;  /* 0x0000000328287819 */ /* 0x000fe200000012ff */
[----:B------:R-:W-:Y:S01]  /*dac0*/  ULDC.64 UR12, c[0x0][0xae8] ;  /* 0x0002ba00000c7ab9 */ /* 0x000fe20000000a00 */
[----:B------:R-:W-:Y:S01]  /*dad0*/  SHF.R.U64 R44, R44, 0x3, RZ ;  /* 0x000000032c2c7819 */ /* 0x000fe200000012ff */
[--C-:B------:R-:W-:Y:S01]  /*dae0*/  IMAD.X R73, RZ, RZ, R3.reuse, P2 ;  /* 0x000000ffff497224 */ /* 0x100fe200010e0603 */
[----:B------:R-:W-:Y:S01]  /*daf0*/  LOP3.LUT R4, R5, 0x380, RZ, 0xc0, !PT ;  /* 0x0000038005047812 */ /* 0x000fe200078ec0ff */
[----:B------:R-:W5:Y:S01]  /*db00*/  LD.E.128 R48, desc[UR52][R48.64] ;  /* 0x0000003430307980 */ /* 0x000f62000c101d00 */
        /* <DEDUP_REMOVED lines=11> */
[----:B------:R-:W-:Y:S01]  /*dbc0*/  UIMAD.WIDE.U32 UR10, UR45, UR12, UR10 ;  /* 0x0000000c2d0a72a5 */ /* 0x000fe2000f8e000a */
[C---:B------:R-:W-:Y:S01]  /*dbd0*/  IADD3 R57, P6, R2.reuse, 0xb000, RZ ;  /* 0x0000b00002397810 */ /* 0x040fe20007fde0ff */
[----:B------:R-:W5:Y:S01]  /*dbe0*/  LD.E.128 R28, desc[UR52][R28.64] ;  /* 0x000000341c1c7980 */ /* 0x000f62000c101d00 */
[----:B------:R-:W-:-:S02]  /*dbf0*/  IADD3 R61, P5, R2, 0xc000, RZ ;  /* 0x0000c000023d7810 */ /* 0x000fc40007fbe0ff */
[C---:B------:R-:W-:Y:S01]  /*dc00*/  IADD3 R65, P4, R2.reuse, 0xd000, RZ ;  /* 0x0000d00002417810 */ /* 0x040fe20007f9e0ff */
[----:B------:R-:W5:Y:S01]  /*dc10*/  LD.E.128 R32, desc[UR52][R32.64] ;  /* 0x0000003420207980 */ /* 0x000f62000c101d00 */
[----:B------:R-:W-:Y:S02]  /*dc20*/  IADD3 R69, P3, R2, 0xe000, RZ ;  /* 0x0000e00002457810 */ /* 0x000fe40007f7e0ff */
[----:B------:R-:W-:Y:S01]  /*dc30*/  SHF.R.U64 R4, R4, 0x3, RZ ;  /* 0x0000000304047819 */ /* 0x000fe200000012ff */
[----:B------:R-:W5:Y:S01]  /*dc40*/  LD.E.128 R36, desc[UR52][R36.64] ;  /* 0x0000003424247980 */ /* 0x000f62000c101d00 */
[----:B------:R-:W-:Y:S02]  /*dc50*/  LOP3.LUT R2, R7, R2, RZ, 0x3c, !PT ;  /* 0x0000000207027212 */ /* 0x000fe400078e3cff */
[----:B------:R-:W-:Y:S01]  /*dc60*/  LOP3.LUT R72, R4, R5, RZ, 0x3c, !PT ;  /* 0x0000000504487212 */ /* 0x000fe200078e3cff */
[----:B------:R-:W-:Y:S01]  /*dc70*/  UIMAD UR11, UR45, UR13, UR11 ;  /* 0x0000000d2d0b72a4 */ /* 0x000fe2000f8e020b */
[----:B------:R-:W-:Y:S01]  /*dc80*/  LOP3.LUT R52, R53, 0x380, RZ, 0xc0, !PT ;  /* 0x0000038035347812 */ /* 0x000fe200078ec0ff */
[----:B------:R0:W5:Y:S01]  /*dc90*/  LD.E.128 R4, desc[UR52][R2.64] ;  /* 0x0000003402047980 */ /* 0x000162000c101d00 */
[----:B------:R-:W-:Y:S01]  /*dca0*/  ULDC.64 UR12, c[0x0][0xaf0] ;  /* 0x0002bc00000c7ab9 */ /* 0x000fe20000000a00 */
[----:B------:R-:W-:Y:S01]  /*dcb0*/  LOP3.LUT R56, R57, 0x380, RZ, 0xc0, !PT ;  /* 0x0000038039387812 */ /* 0x000fe200078ec0ff */
[----:B------:R-:W-:Y:S01]  /*dcc0*/  UIMAD UR4, UR4, UR12, URZ ;  /* 0x0000000c040472a4 */ /* 0x000fe2000f8e023f */
[----:B------:R-:W-:Y:S01]  /*dcd0*/  LOP3.LUT R60, R61, 0x380, RZ, 0xc0, !PT ;  /* 0x000003803d3c7812 */ /* 0x000fe200078ec0ff */
[----:B------:R-:W5:Y:S01]  /*dce0*/  LD.E.128 R40, desc[UR52][R40.64] ;  /* 0x0000003428287980 */ /* 0x000f62000c101d00 */
[----:B------:R-:W-:-:S02]  /*dcf0*/  LOP3.LUT R64, R65, 0x380, RZ, 0xc0, !PT ;  /* 0x0000038041407812 */ /* 0x000fc400078ec0ff */
[----:B------:R-:W-:Y:S01]  /*dd00*/  LOP3.LUT R68, R69, 0x380, RZ, 0xc0, !PT ;  /* 0x0000038045447812 */ /* 0x000fe200078ec0ff */
[----:B------:R-:W5:Y:S01]  /*dd10*/  LD.E.128 R44, desc[UR52][R44.64] ;  /* 0x000000342c2c7980 */ /* 0x000f62000c101d00 */
[----:B0-----:R-:W-:Y:S01]  /*dd20*/  IMAD R2, R20, 0x20, R81 ;  /* 0x0000002014027824 */ /* 0x001fe200078e0251 */
[----:B------:R-:W-:Y:S01]  /*dd30*/  UIMAD UR4, UR44, UR13, UR4 ;  /* 0x0000000d2c0472a4 */ /* 0x000fe2000f8e0204 */
[----:B------:R-:W-:Y:S01]  /*dd40*/  SHF.R.U64 R52, R52, 0x3, RZ ;  /* 0x0000000334347819 */ /* 0x000fe200000012ff */
[----:B------:R-:W5:Y:S01]  /*dd50*/  LD.E.128 R72, desc[UR52][R72.64] ;  /* 0x0000003448487980 */ /* 0x000f62000c101d00 */
[----:B------:R-:W-:Y:S01]  /*dd60*/  VIADD R76, R2, UR36 ;  /* 0x00000024024c7c36 */ /* 0x000fe20008000000 */
[----:B------:R-:W-:Y:S01]  /*dd70*/  UIMAD.WIDE.U32 UR44, UR44, UR12, UR10 ;  /* 0x0000000c2c2c72a5 */ /* 0x000fe2000f8e000a */
[----:B------:R-:W-:Y:S02]  /*dd80*/  SHF.R.U64 R56, R56, 0x3, RZ ;  /* 0x0000000338387819 */ /* 0x000fe400000012ff */
[----:B------:R-:W-:Y:S01]  /*dd90*/  @P1 IMAD.HI.U32 R2, R76, UR14, RZ ;  /* 0x0000000e4c021c27 */ /* 0x000fe2000f8e00ff */
[----:B------:R-:W-:Y:S01]  /*dda0*/  @UP2 ULDC UR10, c[0x0][0xbf0] ;  /* 0x0002fc00000a2ab9 */ /* 0x000fe20000000800 */
[----:B------:R-:W-:-:S02]  /*ddb0*/  SHF.R.U64 R60, R60, 0x3, RZ ;  /* 0x000000033c3c7819 */ /* 0x000fc400000012ff */
[----:B------:R-:W-:Y:S01]  /*ddc0*/  IMAD.MOV.U32 R21, RZ, RZ, R76 ;  /* 0x000000ffff157224 */ /* 0x000fe200078e004c */
[----:B------:R-:W-:Y:S01]  /*ddd0*/  @P1 SHF.R.U32.HI R21, RZ, UR10, R2 ;  /* 0x0000000aff151c19 */ /* 0x000fe20008011602 */
[----:B------:R-:W-:Y:S01]  /*dde0*/  UIADD3 UR4, UR45, UR4, URZ ;  /* 0x000000042d047290 */ /* 0x000fe2000fffe03f */
[----:B------:R-:W-:Y:S01]  /*ddf0*/  SHF.R.U64 R64, R64, 0x3, RZ ;  /* 0x0000000340407819 */ /* 0x000fe200000012ff */
[----:B------:R-:W-:Y:S01]  /*de00*/  ULDC.64 UR10, c[0x0][0xae0] ;  /* 0x0002b800000a7ab9 */ /* 0x000fe20000000a00 */
[----:B------:R-:W-:Y:S01]  /*de10*/  SHF.R.U64 R68, R68, 0x3, RZ ;  /* 0x0000000344447819 */ /* 0x000fe200000012ff */
[--C-:B------:R-:W-:Y:S01]  /*de20*/  IMAD.MOV R77, RZ, RZ, -R21.reuse ;  /* 0x000000ffff4d7224 */ /* 0x100fe200078e0a15 */
[----:B------:R-:W-:Y:S02]  /*de30*/  SHF.R.S32.HI R20, RZ, 0x1f, R21 ;  /* 0x0000001fff147819 */ /* 0x000fe40000011415 */
        /* <DEDUP_REMOVED lines=10> */
[----:B------:R-:W5:Y:S01]  /*dee0*/  LD.E.128 R52, desc[UR52][R52.64] ;  /* 0x0000003434347980 */ /* 0x000f62000c101d00 */
[----:B------:R-:W-:-:S02]  /*def0*/  IMAD R20, R20, UR10, RZ ;  /* 0x0000000a14147c24 */ /* 0x000fc4000f8e02ff */
[----:B------:R-:W-:Y:S01]  /*df00*/  IMAD R77, R77, UR22, R76 ;  /* 0x000000164d4d7c24 */ /* 0x000fe2000f8e024c */
[----:B------:R-:W5:Y:S01]  /*df10*/  LD.E.128 R56, desc[UR52][R56.64] ;  /* 0x0000003438387980 */ /* 0x000f62000c101d00 */
[----:B------:R-:W-:Y:S02]  /*df20*/  IMAD.U32 R3, RZ, RZ, UR45 ;  /* 0x0000002dff037e24 */ /* 0x000fe4000f8e00ff */
[----:B------:R-:W-:Y:S01]  /*df30*/  IMAD.U32 R2, RZ, RZ, UR44 ;  /* 0x0000002cff027e24 */ /* 0x000fe2000f8e00ff */
[----:B------:R-:W5:Y:S01]  /*df40*/  LD.E.128 R60, desc[UR52][R60.64] ;  /* 0x000000343c3c7980 */ /* 0x000f62000c101d00 */
[----:B------:R-:W-:Y:S02]  /*df50*/  IMAD.U32 R3, RZ, RZ, UR4 ;  /* 0x00000004ff037e24 */ /* 0x000fe4000f8e00ff */
[C---:B------:R-:W-:Y:S01]  /*df60*/  IMAD R79, R21.reuse, UR11, R20 ;  /* 0x0000000b154f7c24 */ /* 0x040fe2000f8e0214 */
[----:B------:R-:W-:Y:S01]  /*df70*/  SHF.R.S32.HI R20, RZ, 0x1f, R77 ;  /* 0x0000001fff147819 */ /* 0x000fe2000001144d */
[----:B------:R-:W-:Y:S01]  /*df80*/  IMAD.WIDE.U32 R2, R21, UR10, R2 ;  /* 0x0000000a15027c25 */ /* 0x000fe2000f8e0002 */
[----:B------:R-:W-:Y:S01]  /*df90*/  ULDC.64 UR10, c[0x0][0xad8] ;  /* 0x0002b600000a7ab9 */ /* 0x000fe20000000a00 */
[----:B------:R-:W5:Y:S02]  /*dfa0*/  LD.E.128 R64, desc[UR52][R64.64] ;  /* 0x0000003440407980 */ /* 0x000f64000c101d00 */
[----:B------:R-:W-:-:S02]  /*dfb0*/  IMAD.IADD R3, R3, 0x1, R79 ;  /* 0x0000000103037824 */ /* 0x000fc400078e024f */
[----:B------:R-:W-:Y:S01]  /*dfc0*/  IMAD R20, R20, UR10, RZ ;  /* 0x0000000a14147c24 */ /* 0x000fe2000f8e02ff */
[----:B------:R-:W5:Y:S01]  /*dfd0*/  LD.E.128 R68, desc[UR52][R68.64] ;  /* 0x0000003444447980 */ /* 0x000f62000c101d00 */
[C---:B------:R-:W-:Y:S01]  /*dfe0*/  IMAD.WIDE.U32 R2, R77.reuse, UR10, R2 ;  /* 0x0000000a4d027c25 */ /* 0x040fe2000f8e0002 */
[----:B------:R-:W-:Y:S01]  /*dff0*/  @!PT LDS RZ, [RZ] ;  /* 0x00000000fffff984 */ /* 0x000fe20000000800 */
[----:B------:R-:W-:Y:S01]  /*e000*/  @!PT LDS RZ, [RZ] ;  /* 0x00000000fffff984 */ /* 0x000fe20000000800 */
[----:B------:R-:W-:Y:S01]  /*e010*/  @!PT LDS RZ, [RZ] ;  /* 0x00000000fffff984 */ /* 0x000fe20000000800 */
[----:B------:R-:W-:Y:S01]  /*e020*/  @!PT LDS RZ, [RZ] ;  /* 0x00000000fffff984 */ /* 0x000fe20000000800 */
[----:B------:R0:W-:Y:S06]  /*e030*/  MEMBAR.ALL.CTA ;  /* 0x0000000000007992 */ /* 0x0001ec0000008000 */
[----:B0-----:R-:W0:Y:S01]  /*e040*/  FENCE.VIEW.ASYNC.S ;  /* 0x00000000000073c6 */ /* 0x001e220000000000 */
[----:B------:R-:W-:Y:S01]  /*e050*/  IMAD R21, R77, UR11, R20 ;  /* 0x0000000b4d157c24 */ /* 0x000fe2000f8e0214 */
[----:B------:R-:W-:Y:S01]  /*e060*/  ULDC.64 UR10, c[0x0][0xa80] ;  /* 0x0002a000000a7ab9 */ /* 0x000fe20000000a00 */
[----:B------:R-:W-:Y:S01]  /*e070*/  VIADD R82, R81, UR36 ;  /* 0x0000002451527c36 */ /* 0x000fe20008000000 */
[----:B------:R-:W-:Y:S01]  /*e080*/  LEA R80, P2, R2, UR10, 0x1 ;  /* 0x0000000a02507c11 */ /* 0x000fe2000f8408ff */
[----:B------:R-:W-:Y:S01]  /*e090*/  IMAD.IADD R3, R3, 0x1, R21 ;  /* 0x0000000103037824 */ /* 0x000fe200078e0215 */
[----:B------:R-:W-:-:S04]  /*e0a0*/  UIADD3 UR8, UR8, 0x38820, URZ ;  /* 0x0003882008087890 */ /* 0x000fc8000fffe03f */
        /* <DEDUP_REMOVED lines=9> */
[----:B------:R-:W-:Y:S01]  /*e140*/  SYNCS.ARRIVE.TRANS64.RED.A1T0 RZ, [UR8], RZ ;  /* 0x000000ffffff79a7 */ /* 0x000fe20008100408 */
[----:B------:R-:W-:Y:S02]  /*e150*/  BSSY B1, `(.L_x_2305) ;  /* 0x000001a000017945 */ /* 0x000fe40003800000 */
[----:B------:R0:W2:Y:S01]  /*e160*/  SHFL.IDX PT, R79, R81, RZ, 0x181f ;  /* 0x00181fff514f7589 */ /* 0x0000a200000e0000 */
        /* <DEDUP_REMOVED lines=24> */
.L_x_2306:
[----:B------:R-:W-:Y:S05]  /*e2f0*/  BSYNC B1 ;  /* 0x0000000000017941 */ /* 0x000fea0003800000 */
.L_x_2305:
        /* <DEDUP_REMOVED lines=21> */
.L_x_2308:
[----:B------:R-:W-:Y:S05]  /*e450*/  BSYNC B1 ;  /* 0x0000000000017941 */ /* 0x000fea0003800000 */
.L_x_2307:
        /* <DEDUP_REMOVED lines=21> */
.L_x_2310:
[----:B------:R-:W-:Y:S05]  /*e5b0*/  BSYNC B1 ;  /* 0x0000000000017941 */ /* 0x000fea0003800000 */
.L_x_2309:
        /* <DEDUP_REMOVED lines=24> */
.L_x_2304:
        /* <DEDUP_REMOVED lines=121> */
[-C--:B------:R-:W-:Y:S02]  /*eed0*/  @!P2 LEA R4, P6, R195, R2.reuse, 0x2 ;  /* 0x00000002c304a211 */ /* 0x080fe400078c10ff */
[----:B------:R-:W-:Y:S01]  /*eee0*/  @!P1 LEA R74, P5, R193, R2, 0x2 ;  /* 0x00000002c14a9211 */ /* 0x000fe200078a10ff */
[----:B------:R0:W-:Y:S01]  /*eef0*/  @!P4 ST.E.64 desc[UR52][R72.64], R154 ;  /* 0x0000009a4800c985 */ /* 0x0001e2000c101b34 */
[----:B------:R-:W-:Y:S02]  /*ef00*/  ISETP.GE.AND P4, PT, R187, UR4, PT ;  /* 0x00000004bb007c0c */ /* 0x000fe4000bf86270 */
[-C--:B------:R-:W-:Y:S02]  /*ef10*/  @!P2 LEA.HI.X R5, R195, R3.reuse, R196, 0x2, P6 ;  /* 0x00000003c305a211 */ /* 0x080fe400030f14c4 */
[----:B------:R-:W-:-:S03]  /*ef20*/  @!P1 LEA.HI.X R75, R193, R3, R194, 0x2, P5 ;  /* 0x00000003c14b9211 */ /* 0x000fc600028f14c2 */
[----:B------:R1:W-:Y:S04]  /*ef30*/  @!P2 ST.E.64 desc[UR52][R4.64], R152 ;  /* 0x000000980400a985 */ /* 0x0003e8000c101b34 */
[----:B------:R2:W-:Y:S01]  /*ef40*/  @!P1 ST.E.64 desc[UR52][R74.64], R146 ;  /* 0x000000924a009985 */ /* 0x0005e2000c101b34 */
[----:B------:R-:W-:Y:S02]  /*ef50*/  ISETP.GE.AND P1, PT, R185, UR4, PT ;  /* 0x00000004b9007c0c */ /* 0x000fe4000bf26270 */
[----:B0-----:R-:W-:-:S04]  /*ef60*/  @!P0 LEA R72, P6, R189, R2, 0x2 ;  /* 0x00000002bd488211 */ /* 0x001fc800078c10ff */
[----:B------:R-:W-:Y:S02]  /*ef70*/  @!P0 LEA.HI.X R73, R189, R3, R190, 0x2, P6 ;  /* 0x00000003bd498211 */ /* 0x000fe400030f14be */
[----:B-1----:R-:W-:-:S04]  /*ef80*/  @!P3 LEA R4, P2, R191, R2, 0x2 ;  /* 0x00000002bf04b211 */ /* 0x002fc800078410ff */
[-C--:B------:R-:W-:Y:S02]  /*ef90*/  @!P3 LEA.HI.X R5, R191, R3.reuse, R192, 0x2, P2 ;  /* 0x00000003bf05b211 */ /* 0x080fe400010f14c0 */
[----:B------:R-:W-:Y:S02]  /*efa0*/  ISETP.GE.AND P2, PT, R183, UR4, PT ;  /* 0x00000004b7007c0c */ /* 0x000fe4000bf46270 */
[----:B--2---:R-:W-:Y:S01]  /*efb0*/  @!P4 LEA R74, P5, R187, R2, 0x2 ;  /* 0x00000002bb4ac211 */ /* 0x004fe200078a10ff */
[----:B------:R0:W-:Y:S01]  /*efc0*/  @!P3 ST.E.64 desc[UR52][R4.64], R144 ;  /* 0x000000900400b985 */ /* 0x0001e2000c101b34 */
[----:B------:R-:W-:Y:S02]  /*efd0*/  ISETP.GE.AND P3, PT, R181, UR4, PT ;  /* 0x00000004b5007c0c */ /* 0x000fe4000bf66270 */
[----:B------:R-:W-:Y:S01]  /*efe0*/  @!P4 LEA.HI.X R75, R187, R3, R188, 0x2, P5 ;  /* 0x00000003bb4bc211 */ /* 0x000fe200028f14bc */
[----:B------:R1:W-:Y:S04]  /*eff0*/  @!P0 ST.E.64 desc[UR52][R72.64], R138 ;  /* 0x0000008a48008985 */ /* 0x0003e8000c101b34 */
[----:B------:R2:W-:Y:S01]  /*f000*/  @!P4 ST.E.64 desc[UR52][R74.64], R136 ;  /* 0x000000884a00c985 */ /* 0x0005e2000c101b34 */
[----:B------:R-:W-:-:S02]  /*f010*/  ISETP.GE.AND P4, PT, R179, UR4, PT ;  /* 0x00000004b3007c0c */ /* 0x000fc4000bf86270 */
[----:B0-----:R-:W-:-:S04]  /*f020*/  @!P1 LEA R4, P0, R185, R2, 0x2 ;  /* 0x00000002b9049211 */ /* 0x001fc800078010ff */
[-C--:B------:R-:W-:Y:S02]  /*f030*/  @!P1 LEA.HI.X R5, R185, R3.reuse, R186, 0x2, P0 ;  /* 0x00000003b9059211 */ /* 0x080fe400000f14ba */
[-C--:B-1----:R-:W-:Y:S02]  /*f040*/  @!P2 LEA R72, P6, R183, R2.reuse, 0x2 ;  /* 0x00000002b748a211 */ /* 0x082fe400078c10ff */
[----:B------:R-:W-:Y:S01]  /*f050*/  ISETP.GE.AND P0, PT, R177, UR4, PT ;  /* 0x00000004b1007c0c */ /* 0x000fe2000bf06270 */
[----:B------:R0:W-:Y:S01]  /*f060*/  @!P1 ST.E.64 desc[UR52][R4.64], R130 ;  /* 0x0000008204009985 */ /* 0x0001e2000c101b34 */
[-C--:B------:R-:W-:Y:S02]  /*f070*/  @!P2 LEA.HI.X R73, R183, R3.reuse, R184, 0x2, P6 ;  /* 0x00000003b749a211 */ /* 0x080fe400030f14b8 */
[----:B--2---:R-:W-:Y:S02]  /*f080*/  @!P3 LEA R74, P5, R181, R2, 0x2 ;  /* 0x00000002b54ab211 */ /* 0x004fe400078a10ff */
[----:B------:R-:W-:Y:S01]  /*f090*/  ISETP.GE.AND P1, PT, R175, UR4, PT ;  /* 0x00000004af007c0c */ /* 0x000fe2000bf26270 */
[----:B------:R1:W-:Y:S01]  /*f0a0*/  @!P2 ST.E.64 desc[UR52][R72.64], R128 ;  /* 0x000000804800a985 */ /* 0x0003e2000c101b34 */
[----:B------:R-:W-:-:S02]  /*f0b0*/  @!P3 LEA.HI.X R75, R181, R3, R182, 0x2, P5 ;  /* 0x00000003b54bb211 */ /* 0x000fc400028f14b6 */
        /* <DEDUP_REMOVED lines=12> */
[----:B------:R-:W-:Y:S02]  /*f180*/  ISETP.GE.AND P0, PT, R167, UR4, PT ;  /* 0x00000004a7007c0c */ /* 0x000fe4000bf06270 */
[----:B0-----:R-:W-:Y:S01]  /*f190*/  @!P2 LEA R4, P5, R173, R2, 0x2 ;  /* 0x00000002ad04a211 */ /* 0x001fe200078a10ff */
[----:B------:R0:W-:Y:S01]  /*f1a0*/  @!P1 ST.E.64 desc[UR52][R74.64], R112 ;  /* 0x000000704a009985 */ /* 0x0001e2000c101b34 */
[----:B------:R-:W-:Y:S02]  /*f1b0*/  ISETP.GE.AND P1, PT, R165, UR4, PT ;  /* 0x00000004a5007c0c */ /* 0x000fe4000bf26270 */
[----:B------:R-:W-:-:S05]  /*f1c0*/  @!P2 LEA.HI.X R5, R173, R3, R174, 0x2, P5 ;  /* 0x00000003ad05a211 */ /* 0x000fca00028f14ae */
[----:B------:R2:W-:Y:S01]  /*f1d0*/  @!P2 ST.E.64 desc[UR52][R4.64], R106 ;  /* 0x0000006a0400a985 */ /* 0x0005e2000c101b34 */
[-C--:B-1----:R-:W-:Y:S02]  /*f1e0*/  @!P3 LEA R72, P6, R171, R2.reuse, 0x2 ;  /* 0x00000002ab48b211 */ /* 0x082fe400078c10ff */
[----:B------:R-:W-:Y:S02]  /*f1f0*/  ISETP.GE.AND P2, PT, R99, UR4, PT ;  /* 0x0000000463007c0c */ /* 0x000fe4000bf46270 */
[-C--:B------:R-:W-:Y:S02]  /*f200*/  @!P3 LEA.HI.X R73, R171, R3.reuse, R172, 0x2, P6 ;  /* 0x00000003ab49b211 */ /* 0x080fe400030f14ac */
[-C--:B0-----:R-:W-:Y:S02]  /*f210*/  @!P4 LEA R74, P5, R169, R2.reuse, 0x2 ;  /* 0x00000002a94ac211 */ /* 0x081fe400078a10ff */
[----:B------:R-:W-:Y:S01]  /*f220*/  @!P1 LEA R82, P6, R165, R2, 0x2 ;  /* 0x00000002a5529211 */ /* 0x000fe200078c10ff */
[----:B------:R0:W-:Y:S01]  /*f230*/  @!P3 ST.E.64 desc[UR52][R72.64], R104 ;  /* 0x000000684800b985 */ /* 0x0001e2000c101b34 */
[----:B------:R-:W-:-:S02]  /*f240*/  @!P4 LEA.HI.X R75, R169, R3, R170, 0x2, P5 ;  /* 0x00000003a94bc211 */ /* 0x000fc400028f14aa */
[-C--:B------:R-:W-:Y:S02]  /*f250*/  @!P0 LEA R76, P5, R167, R2.reuse, 0x2 ;  /* 0x00000002a74c8211 */ /* 0x080fe400078a10ff */
[----:B------:R-:W-:Y:S01]  /*f260*/  ISETP.GE.AND P3, PT, R97, UR4, PT ;  /* 0x0000000461007c0c */ /* 0x000fe2000bf66270 */
[----:B------:R1:W-:Y:S01]  /*f270*/  @!P4 ST.E.64 desc[UR52][R74.64], R90 ;  /* 0x0000005a4a00c985 */ /* 0x0003e2000c101b34 */
[----:B------:R-:W-:Y:S02]  /*f280*/  ISETP.GE.AND P4, PT, R237, UR4, PT ;  /* 0x00000004ed007c0c */ /* 0x000fe4000bf86270 */
[-C--:B------:R-:W-:Y:S02]  /*f290*/  @!P0 LEA.HI.X R77, R167, R3.reuse, R168, 0x2, P5 ;  /* 0x00000003a74d8211 */ /* 0x080fe400028f14a8 */
[----:B------:R-:W-:Y:S02]  /*f2a0*/  @!P2 LEA R78, P5, R99, R2, 0x2 ;  /* 0x00000002634ea211 */ /* 0x000fe400078a10ff */
[-C--:B------:R-:W-:Y:S01]  /*f2b0*/  @!P1 LEA.HI.X R83, R165, R3.reuse, R166, 0x2, P6 ;  /* 0x00000003a5539211 */ /* 0x080fe200030f14a6 */
[----:B------:R-:W-:Y:S01]  /*f2c0*/  @!P0 ST.E.64 desc[UR52][R76.64], R88 ;  /* 0x000000584c008985 */ /* 0x000fe2000c101b34 */
[----:B------:R-:W-:-:S02]  /*f2d0*/  @!P2 LEA.HI.X R79, R99, R3, R164, 0x2, P5 ;  /* 0x00000003634fa211 */ /* 0x000fc400028f14a4 */
[----:B------:R-:W-:Y:S01]  /*f2e0*/  ISETP.GE.AND P0, PT, R236, UR4, PT ;  /* 0x00000004ec007c0c */ /* 0x000fe2000bf06270 */
[----:B------:R-:W-:Y:S01]  /*f2f0*/  @!P1 ST.E.64 desc[UR52][R82.64], R66 ;  /* 0x0000004252009985 */ /* 0x000fe2000c101b34 */
[-C--:B--2---:R-:W-:Y:S02]  /*f300*/  @!P3 LEA R4, P1, R97, R2.reuse, 0x2 ;  /* 0x000000026104b211 */ /* 0x084fe400078210ff */
[----:B0-----:R-:W-:Y:S01]  /*f310*/  @!P4 LEA R72, P6, R237, R2, 0x2 ;  /* 0x00000002ed48c211 */ /* 0x001fe200078c10ff */
[----:B------:R0:W-:Y:S01]  /*f320*/  @!P2 ST.E.64 desc[UR52][R78.64], R64 ;  /* 0x000000404e00a985 */ /* 0x0001e2000c101b34 */
[----:B------:R-:W-:Y:S02]  /*f330*/  ISETP.GE.AND P2, PT, R235, UR4, PT ;  /* 0x00000004eb007c0c */ /* 0x000fe4000bf46270 */
[-C--:B------:R-:W-:Y:S02]  /*f340*/  @!P3 LEA.HI.X R5, R97, R3.reuse, R98, 0x2, P1 ;  /* 0x000000036105b211 */ /* 0x080fe400008f1462 */
[----:B------:R-:W-:-:S02]  /*f350*/  @!P4 LEA.HI.X R73, R237, R3, R96, 0x2, P6 ;  /* 0x00000003ed49c211 */ /* 0x000fc400030f1460 */
[----:B------:R-:W-:Y:S01]  /*f360*/  ISETP.GE.AND P1, PT, R234, UR4, PT ;  /* 0x00000004ea007c0c */ /* 0x000fe2000bf26270 */
[----:B------:R2:W-:Y:S01]  /*f370*/  @!P3 ST.E.64 desc[UR52][R4.64], R58 ;  /* 0x0000003a0400b985 */ /* 0x0005e2000c101b34 */
[-C--:B-1----:R-:W-:Y:S02]  /*f380*/  @!P0 LEA R74, P5, R236, R2.reuse, 0x2 ;  /* 0x00000002ec4a8211 */ /* 0x082fe400078a10ff */
[----:B------:R-:W-:Y:S01]  /*f390*/  ISETP.GE.AND P3, PT, R233, UR4, PT ;  /* 0x00000004e9007c0c */ /* 0x000fe2000bf66270 */
[----:B------:R-:W-:Y:S01]  /*f3a0*/  @!P4 ST.E.64 desc[UR52][R72.64], R56 ;  /* 0x000000384800c985 */ /* 0x000fe2000c101b34 */
[----:B------:R-:W-:Y:S02]  /*f3b0*/  ISETP.GE.AND P4, PT, R232, UR4, PT ;  /* 0x00000004e8007c0c */ /* 0x000fe4000bf86270 */
[----:B------:R-:W-:Y:S02]  /*f3c0*/  @!P0 LEA.HI.X R75, R236, R3, R95, 0x2, P5 ;  /* 0x00000003ec4b8211 */ /* 0x000fe400028f145f */
[----:B0-----:R-:W-:-:S03]  /*f3d0*/  @!P2 LEA R64, P5, R235, R2, 0x2 ;  /* 0x00000002eb40a211 */ /* 0x001fc600078a10ff */
[----:B------:R0:W-:Y:S01]  /*f3e0*/  @!P0 ST.E.64 desc[UR52][R74.64], R50 ;  /* 0x000000324a008985 */ /* 0x0001e2000c101b34 */
[-C--:B------:R-:W-:Y:S01]  /*f3f0*/  @!P2 LEA.HI.X R65, R235, R3.reuse, R94, 0x2, P5 ;  /* 0x00000003eb41a211 */ /* 0x080fe200028f145e */
[----:B--2---:R-:W-:Y:S01]  /*f400*/  VIADD R59, R16, 0xe8 ;  /* 0x000000e8103b7836 */ /* 0x004fe20000000000 */
[----:B------:R-:W-:Y:S02]  /*f410*/  ISETP.GE.AND P0, PT, R23, UR4, PT ;  /* 0x0000000417007c0c */ /* 0x000fe4000bf06270 */
[-C--:B------:R-:W-:Y:S01]  /*f420*/  @!P1 LEA R66, P6, R234, R2.reuse, 0x2 ;  /* 0x00000002ea429211 */ /* 0x080fe200078c10ff */
[----:B------:R1:W-:Y:S01]  /*f430*/  @!P2 ST.E.64 desc[UR52][R64.64], R48 ;  /* 0x000000304000a985 */ /* 0x0003e2000c101b34 */
[-C--:B------:R-:W-:Y:S02]  /*f440*/  @!P3 LEA R76, P5, R233, R2.reuse, 0x2 ;  /* 0x00000002e94cb211 */ /* 0x080fe400078a10ff */
[----:B------:R-:W-:Y:S02]  /*f450*/  @!P4 LEA R4, P2, R232, R2, 0x2 ;  /* 0x00000002e804c211 */ /* 0x000fe400078410ff */
[----:B------:R-:W-:-:S02]  /*f460*/  @!P1 LEA.HI.X R67, R234, R3, R93, 0x2, P6 ;  /* 0x00000003ea439211 */ /* 0x000fc400030f145d */
[-C--:B------:R-:W-:Y:S01]  /*f470*/  @!P3 LEA.HI.X R77, R233, R3.reuse, R92, 0x2, P5 ;  /* 0x00000003e94db211 */ /* 0x080fe200028f145c */
[----:B0-----:R-:W-:Y:S01]  /*f480*/  VIADD R51, R16, 0xf0 ;  /* 0x000000f010337836 */ /* 0x001fe20000000000 */
[-C--:B------:R-:W-:Y:S01]  /*f490*/  @!P4 LEA.HI.X R5, R232, R3.reuse, R87, 0x2, P2 ;  /* 0x00000003e805c211 */ /* 0x080fe200010f1457 */
[----:B------:R0:W-:Y:S01]  /*f4a0*/  @!P1 ST.E.64 desc[UR52][R66.64], R42 ;  /* 0x0000002a42009985 */ /* 0x0001e2000c101b34 */
[----:B------:R-:W-:Y:S02]  /*f4b0*/  ISETP.GE.AND P2, PT, R22, UR4, PT ;  /* 0x0000000416007c0c */ /* 0x000fe4000bf46270 */
[----:B------:R-:W-:Y:S01]  /*f4c0*/  ISETP.GE.AND P1, PT, R19, UR4, PT ;  /* 0x0000000413007c0c */ /* 0x000fe2000bf26270 */
[----:B------:R2:W-:Y:S01]  /*f4d0*/  @!P3 ST.E.64 desc[UR52][R76.64], R40 ;  /* 0x000000284c00b985 */ /* 0x0005e2000c101b34 */
[C---:B------:R-:W-:Y:S01]  /*f4e0*/  @!P0 LEA R56, P5, R23.reuse, R2, 0x2 ;  /* 0x0000000217388211 */ /* 0x040fe200078a10ff */
[----:B-1----:R-:W-:Y:S01]  /*f4f0*/  VIADD R65, R16, 0xf8 ;  /* 0x000000f810417836 */ /* 0x002fe20000000000 */
[----:B------:R-:W-:Y:S01]  /*f500*/  ISETP.GE.AND P3, PT, R18, UR4, PT ;  /* 0x0000000412007c0c */ /* 0x000fe2000bf66270 */
[----:B------:R1:W-:Y:S01]  /*f510*/  @!P4 ST.E.64 desc[UR52][R4.64], R34 ;  /* 0x000000220400c985 */ /* 0x0003e2000c101b34 */
[----:B------:R-:W-:-:S02]  /*f520*/  @!P0 LEA.HI.X R57, R23, R3, R86, 0x2, P5 ;  /* 0x0000000317398211 */ /* 0x000fc400028f1456 */
[----:B------:R-:W-:Y:S02]  /*f530*/  ISETP.GE.AND P4, PT, R59, UR4, PT ;  /* 0x000000043b007c0c */ /* 0x000fe4000bf86270 */
[----:B------:R-:W-:Y:S01]  /*f540*/  SHF.R.S32.HI R49, RZ, 0x1f, R18 ;  /* 0x0000001fff317819 */ /* 0x000fe20000011412 */
[----:B------:R3:W-:Y:S01]  /*f550*/  @!P0 ST.E.64 desc[UR52][R56.64], R32 ;  /* 0x0000002038008985 */ /* 0x0007e2000c101b34 */
[----:B------:R-:W-:Y:S02]  /*f560*/  ISETP.GE.AND P0, PT, R51, UR4, PT ;  /* 0x0000000433007c0c */ /* 0x000fe4000bf06270 */
[CC--:B0-----:R-:W-:Y:S02]  /*f570*/  @!P1 LEA R42, P6, R19.reuse, R2.reuse, 0x2 ;  /* 0x00000002132a9211 */ /* 0x0c1fe400078c10ff */
[----:B--2---:R-:W-:Y:S02]  /*f580*/  @!P2 LEA R40, P5, R22, R2, 0x2 ;  /* 0x000000021628a211 */ /* 0x004fe400078a10ff */
[----:B------:R-:W-:-:S02]  /*f590*/  @!P1 LEA.HI.X R43, R19, R3, R84, 0x2, P6 ;  /* 0x00000003132b9211 */ /* 0x000fc400030f1454 */
[-C--:B------:R-:W-:Y:S02]  /*f5a0*/  @!P2 LEA.HI.X R41, R22, R3.reuse, R85, 0x2, P5 ;  /* 0x000000031629a211 */ /* 0x080fe400028f1455 */
[CC--:B-1----:R-:W-:Y:S02]  /*f5b0*/  @!P3 LEA R4, P5, R18.reuse, R2.reuse, 0x2 ;  /* 0x000000021204b211 */ /* 0x0c2fe400078a10ff */
[----:B------:R-:W-:Y:S01]  /*f5c0*/  ISETP.GE.AND P6, PT, R65, UR4, PT ;  /* 0x0000000441007c0c */ /* 0x000fe2000bfc6270 */
[----:B------:R0:W-:Y:S01]  /*f5d0*/  @!P2 ST.E.64 desc[UR52][R40.64], R26 ;  /* 0x0000001a2800a985 */ /* 0x0001e2000c101b34 */
[----:B------:R-:W-:Y:S02]  /*f5e0*/  @!P3 LEA.HI.X R5, R18, R3, R49, 0x2, P5 ;  /* 0x000000031205b211 */ /* 0x000fe400028f1431 */
[----:B---3--:R-:W-:Y:S01]  /*f5f0*/  SHF.R.S32.HI R33, RZ, 0x1f, R59 ;  /* 0x0000001fff217819 */ /* 0x008fe2000001143b */
[----:B------:R0:W-:Y:S01]  /*f600*/  @!P1 ST.E.64 desc[UR52][R42.64], R24 ;  /* 0x000000182a009985 */ /* 0x0001e2000c101b34 */
[----:B------:R-:W-:-:S02]  /*f610*/  @!P4 LEA R32, P5, R59, R2, 0x2 ;  /* 0x000000023b20c211 */ /* 0x000fc400078a10ff */
[----:B------:R-:W-:Y:S01]  /*f620*/  SHF.R.S32.HI R35, RZ, 0x1f, R51 ;  /* 0x0000001fff237819 */ /* 0x000fe20000011433 */
[----:B------:R0:W-:Y:S01]  /*f630*/  @!P3 ST.E.64 desc[UR52][R4.64], R12 ;  /* 0x0000000c0400b985 */ /* 0x0001e2000c101b34 */
[-C--:B------:R-:W-:Y:S02]  /*f640*/  @!P4 LEA.HI.X R33, R59, R3.reuse, R33, 0x2, P5 ;  /* 0x000000033b21c211 */ /* 0x080fe400028f1421 */
[CC--:B------:R-:W-:Y:S02]  /*f650*/  @!P0 LEA R34, P5, R51.reuse, R2.reuse, 0x2 ;  /* 0x0000000233228211 */ /* 0x0c0fe400078a10ff */
[----:B------:R-:W-:Y:S01]  /*f660*/  SHF.R.S32.HI R48, RZ, 0x1f, R65 ;  /* 0x0000001fff307819 */ /* 0x000fe20000011441 */
[----:B------:R0:W-:Y:S01]  /*f670*/  @!P4 ST.E.64 desc[UR52][R32.64], R10 ;  /* 0x0000000a2000c985 */ /* 0x0001e2000c101b34 */
[----:B------:R-:W-:Y:S02]  /*f680*/  @!P0 LEA.HI.X R35, R51, R3, R35, 0x2, P5 ;  /* 0x0000000333238211 */ /* 0x000fe400028f1423 */
[----:B------:R-:W-:-:S03]  /*f690*/  @!P6 LEA R2, P5, R65, R2, 0x2 ;  /* 0x000000024102e211 */ /* 0x000fc600078a10ff */
[----:B------:R0:W-:Y:S01]  /*f6a0*/  @!P0 ST.E.64 desc[UR52][R34.64], R160 ;  /* 0x000000a022008985 */ /* 0x0001e2000c101b34 */
[----:B------:R-:W-:-:S05]  /*f6b0*/  @!P6 LEA.HI.X R3, R65, R3, R48, 0x2, P5 ;  /* 0x000000034103e211 */ /* 0x000fca00028f1430 */
[----:B------:R0:W-:Y:S04]  /*f6c0*/  @!P6 ST.E.64 desc[UR52][R2.64], R162 ;  /* 0x000000a20200e985 */ /* 0x0001e8000c101b34 */
.L_x_2313:
[----:B------:R-:W-:Y:S05]  /*f6d0*/  BSYNC B1 ;  /* 0x0000000000017941 */ /* 0x000fea0003800000 */
.L_x_2312:
[----:B------:R-:W-:Y:S01]  /*f6e0*/  ISETP.GE.AND P0, PT, R0, UR9, PT ;  /* 0x0000000900007c0c */ /* 0x000fe2000bf06270 */
[----:B0-----:R0:W1:Y:S04]  /*f6f0*/  SHFL.IDX PT, R3, R81, 0x1, 0x1c1f ;  /* 0x003c1f0051037f89 */ /* 0x00106800000e0000 */
[----:B------:R0:W2:Y:S08]  /*f700*/  SHFL.IDX PT, R2, R80, 0x1, 0x1c1f ;  /* 0x003c1f0050027f89 */ /* 0x0000b000000e0000 */
[----:B0-----:R-:W-:Y:S05]  /*f710*/  @P0 BRA `(.L_x_2311) ;  /* 0x0000001400e80947 */ /* 0x001fea0003800000 */
[----:B------:R-:W-:Y:S01]  /*f720*/  ULDC UR4, c[0x0][0xac8] ;  /* 0x0002b20000047ab9 */ /* 0x000fe20000000800 */
[C---:B------:R-:W-:Y:S01]  /*f730*/  VIADD R41, R16.reuse, 0xe8 ;  /* 0x000000e810297836 */ /* 0x040fe20000000000 */
[----:B------:R-:W-:Y:S01]  /*f740*/  ISETP.GE.AND P4, PT, R195, UR4, PT ;  /* 0x00000004c3007c0c */ /* 0x000fe2000bf86270 */
[C---:B------:R-:W-:Y:S01]  /*f750*/  VIADD R35, R16.reuse, 0xf0 ;  /* 0x000000f010237836 */ /* 0x040fe20000000000 */
[----:B------:R-:W-:Y:S02]  /*f760*/  ISETP.GE.AND P0, PT, R193, UR4, PT ;  /* 0x00000004c1007c0c */ /* 0x000fe4000bf06270 */
[----:B------:R-:W-:Y:S02]  /*f770*/  ISETP.GE.AND P6, PT, R16, UR4, PT ;  /* 0x0000000410007c0c */ /* 0x000fe4000bfc6270 */
[----:B------:R-:W-:Y:S02]  /*f780*/  ISETP.GE.AND P2, PT, R191, UR4, PT ;  /* 0x00000004bf007c0c */ /* 0x000fe4000bf46270 */
[----:B------:R-:W-:-:S02]  /*f790*/  ISETP.GE.AND P1, PT, R189, UR4, PT ;  /* 0x00000004bd007c0c */ /* 0x000fc4000bf26270 */
[----:B------:R-:W-:-:S03]  /*f7a0*/  SHF.R.S32.HI R0, RZ, 0x1f, R35 ;  /* 0x0000001fff007819 */ /* 0x000fc60000011423 */
[-C--:B--2---:R-:W-:Y:S02]  /*f7b0*/  @!P4 LEA R10, P3, R195, R2.reuse, 0x2 ;  /* 0x00000002c30ac211 */ /* 0x084fe400078610ff */
[-C--:B------:R-:W-:Y:S02]  /*f7c0*/  @!P0 LEA R12, P5, R193, R2.reuse, 0x2 ;  /* 0x00000002c10c8211 */ /* 0x080fe400078a10ff */
[----:B-1----:R-:W-:Y:S01]  /*f7d0*/  @!P6 IMAD.WIDE R4, R16, 0x4, R2 ;  /* 0x000000041004e825 */ /* 0x002fe200078e0202 */
[-C--:B------:R-:W-:Y:S02]  /*f7e0*/  @!P4 LEA.HI.X R11, R195, R3.reuse, R196, 0x2, P3 ;  /* 0x00000003c30bc211 */ /* 0x080fe400018f14c4 */
[----:B------:R-:W-:Y:S02]  /*f7f0*/  ISETP.GE.AND P3, PT, R187, UR4, PT ;  /* 0x00000004bb007c0c */ /* 0x000fe4000bf66270 */
[----:B------:R-:W-:Y:S01]  /*f800*/  @!P0 LEA.HI.X R13, R193, R3, R194, 0x2, P5 ;  /* 0x00000003c10d8211 */ /* 0x000fe200028f14c2 */
[----:B------:R0:W-:Y:S01]  /*f810*/  @!P6 ST.E.64 desc[UR52][R4.64], R150 ;  /* 0x000000960400e985 */ /* 0x0001e2000c101b34 */
[----:B------:R-:W-:-:S02]  /*f820*/  @!P2 LEA R24, P5, R191, R2, 0x2 ;  /* 0x00000002bf18a211 */ /* 0x000fc400078a10ff */
        /* <DEDUP_REMOVED lines=10> */
[-C--:B------:R-:W-:Y:S02]  /*f8d0*/  @!P3 LEA.HI.X R33, R187, R3.reuse, R188, 0x2, P5 ;  /* 0x00000003bb21b211 */ /* 0x080fe400028f14bc */
[-C--:B0-----:R-:W-:Y:S01]  /*f8e0*/  @!P4 LEA R4, P5, R185, R2.reuse, 0x2 ;  /* 0x00000002b904c211 */ /* 0x081fe200078a10ff */
[----:B------:R0:W-:Y:S01]  /*f8f0*/  @!P1 ST.E.64 desc[UR52][R26.64], R134 ;  /* 0x000000861a009985 */ /* 0x0001e2000c101b34 */
[----:B------:R-:W-:Y:S02]  /*f900*/  ISETP.GE.AND P1, PT, R179, UR4, PT ;  /* 0x00000004b3007c0c */ /* 0x000fe4000bf26270 */
[----:B-1----:R-:W-:Y:S01]  /*f910*/  @!P0 LEA R10, P6, R183, R2, 0x2 ;  /* 0x00000002b70a8211 */ /* 0x002fe200078c10ff */
[----:B------:R1:W-:Y:S01]  /*f920*/  @!P3 ST.E.64 desc[UR52][R32.64], R132 ;  /* 0x000000842000b985 */ /* 0x0003e2000c101b34 */
[----:B------:R-:W-:-:S02]  /*f930*/  @!P4 LEA.HI.X R5, R185, R3, R186, 0x2, P5 ;  /* 0x00000003b905c211 */ /* 0x000fc400028f14ba */
[----:B------:R-:W-:Y:S02]  /*f940*/  ISETP.GE.AND P3, PT, R177, UR4, PT ;  /* 0x00000004b1007c0c */ /* 0x000fe4000bf66270 */
[-C--:B--2---:R-:W-:Y:S01]  /*f950*/  @!P2 LEA R12, P5, R181, R2.reuse, 0x2 ;  /* 0x00000002b50ca211 */ /* 0x084fe200078a10ff */
[----:B------:R2:W-:Y:S01]  /*f960*/  @!P4 ST.E.64 desc[UR52][R4.64], R126 ;  /* 0x0000007e0400c985 */ /* 0x0005e2000c101b34 */
[-C--:B------:R-:W-:Y:S02]  /*f970*/  @!P0 LEA.HI.X R11, R183, R3.reuse, R184, 0x2, P6 ;  /* 0x00000003b70b8211 */ /* 0x080fe400030f14b8 */
[----:B------:R-:W-:Y:S02]  /*f980*/  ISETP.GE.AND P4, PT, R175, UR4, PT ;  /* 0x00000004af007c0c */ /* 0x000fe4000bf86270 */
[----:B------:R-:W-:Y:S01]  /*f990*/  @!P2 LEA.HI.X R13, R181, R3, R182, 0x2, P5 ;  /* 0x00000003b50da211 */ /* 0x000fe200028f14b6 */
[----:B------:R4:W-:Y:S01]  /*f9a0*/  @!P0 ST.E.64 desc[UR52][R10.64], R124 ;  /* 0x0000007c0a008985 */ /* 0x0009e2000c101b34 */
[----:B---3--:R-:W-:-:S03]  /*f9b0*/  @!P1 LEA R24, P0, R179, R2, 0x2 ;  /* 0x00000002b3189211 */ /* 0x008fc600078010ff */
[----:B------:R3:W-:Y:S01]  /*f9c0*/  @!P2 ST.E.64 desc[UR52][R12.64], R118 ;  /* 0x000000760c00a985 */ /* 0x0007e2000c101b34 */
[----:B------:R-:W-:Y:S02]  /*f9d0*/  ISETP.GE.AND P2, PT, R173, UR4, PT ;  /* 0x00000004ad007c0c */ /* 0x000fe4000bf46270 */
[-C--:B------:R-:W-:Y:S02]  /*f9e0*/  @!P1 LEA.HI.X R25, R179, R3.reuse, R180, 0x2, P0 ;  /* 0x00000003b3199211 */ /* 0x080fe400000f14b4 */
[-C--:B0-----:R-:W-:Y:S02]  /*f9f0*/  @!P3 LEA R26, P6, R177, R2.reuse, 0x2 ;  /* 0x00000002b11ab211 */ /* 0x081fe400078c10ff */
[----:B------:R-:W-:Y:S01]  /*fa00*/  ISETP.GE.AND P0, PT, R171, UR4, PT ;  /* 0x00000004ab007c0c */ /* 0x000fe2000bf06270 */
[----:B------:R0:W-:Y:S01]  /*fa10*/  @!P1 ST.E.64 desc[UR52][R24.64], R116 ;  /* 0x0000007418009985 */ /* 0x0001e2000c101b34 */
[----:B-1----:R-:W-:Y:S02]  /*fa20*/  @!P4 LEA R32, P5, R175, R2, 0x2 ;  /* 0x00000002af20c211 */ /* 0x002fe400078a10ff */
[----:B------:R-:W-:-:S02]  /*fa30*/  @!P3 LEA.HI.X R27, R177, R3, R178, 0x2, P6 ;  /* 0x00000003b11bb211 */ /* 0x000fc400030f14b2 */
[----:B------:R-:W-:Y:S02]  /*fa40*/  ISETP.GE.AND P1, PT, R169, UR4, PT ;  /* 0x00000004a9007c0c */ /* 0x000fe4000bf26270 */
[----:B------:R-:W-:Y:S01]  /*fa50*/  @!P4 LEA.HI.X R33, R175, R3, R176, 0x2, P5 ;  /* 0x00000003af21c211 */ /* 0x000fe200028f14b0 */
[----:B------:R1:W-:Y:S01]  /*fa60*/  @!P3 ST.E.64 desc[UR52][R26.64], R110 ;  /* 0x0000006e1a00b985 */ /* 0x0003e2000c101b34 */
[----:B--2---:R-:W-:-:S03]  /*fa70*/  @!P2 LEA R4, P3, R173, R2, 0x2 ;  /* 0x00000002ad04a211 */ /* 0x004fc600078610ff */
[----:B------:R2:W-:Y:S01]  /*fa80*/  @!P4 ST.E.64 desc[UR52][R32.64], R108 ;  /* 0x0000006c2000c985 */ /* 0x0005e2000c101b34 */
[----:B------:R-:W-:Y:S02]  /*fa90*/  ISETP.GE.AND P4, PT, R167, UR4, PT ;  /* 0x00000004a7007c0c */ /* 0x000fe4000bf86270 */
[-C--:B------:R-:W-:Y:S02]  /*faa0*/  @!P2 LEA.HI.X R5, R173, R3.reuse, R174, 0x2, P3 ;  /* 0x00000003ad05a211 */ /* 0x080fe400018f14ae */
[-C--:B----4-:R-:W-:Y:S02]  /*fab0*/  @!P0 LEA R10, P6, R171, R2.reuse, 0x2 ;  /* 0x00000002ab0a8211 */ /* 0x090fe400078c10ff */
[----:B------:R-:W-:Y:S01]  /*fac0*/  ISETP.GE.AND P3, PT, R165, UR4, PT ;  /* 0x00000004a5007c0c */ /* 0x000fe2000bf66270 */
[----:B------:R4:W-:Y:S01]  /*fad0*/  @!P2 ST.E.64 desc[UR52][R4.64], R102 ;  /* 0x000000660400a985 */ /* 0x0009e2000c101b34 */
[----:B---3--:R-:W-:Y:S02]  /*fae0*/  @!P1 LEA R12, P5, R169, R2, 0x2 ;  /* 0x00000002a90c9211 */ /* 0x008fe400078a10ff */
[----:B------:R-:W-:-:S02]  /*faf0*/  @!P0 LEA.HI.X R11, R171, R3, R172, 0x2, P6 ;  /* 0x00000003ab0b8211 */ /* 0x000fc400030f14ac */
[----:B------:R-:W-:Y:S02]  /*fb00*/  ISETP.GE.AND P2, PT, R99, UR4, PT ;  /* 0x0000000463007c0c */ /* 0x000fe4000bf46270 */
[----:B------:R-:W-:Y:S01]  /*fb10*/  @!P1 LEA.HI.X R13, R169, R3, R170, 0x2, P5 ;  /* 0x00000003a90d9211 */ /* 0x000fe200028f14aa */
[----:B------:R3:W-:Y:S01]  /*fb20*/  @!P0 ST.E.64 desc[UR52][R10.64], R100 ;  /* 0x000000640a008985 */ /* 0x0007e2000c101b34 */
[----:B------:R-:W-:Y:S02]  /*fb30*/  ISETP.GE.AND P0, PT, R97, UR4, PT ;  /* 0x0000000461007c0c */ /* 0x000fe4000bf06270 */
[-C--:B0-----:R-:W-:Y:S01]  /*fb40*/  @!P4 LEA R24, P5, R167, R2.reuse, 0x2 ;  /* 0x00000002a718c211 */ /* 0x081fe200078a10ff */
[----:B------:R0:W-:Y:S01]  /*fb50*/  @!P1 ST.E.64 desc[UR52][R12.64], R70 ;  /* 0x000000460c009985 */ /* 0x0001e2000c101b34 */
[----:B-1----:R-:W-:Y:S02]  /*fb60*/  @!P3 LEA R26, P6, R165, R2, 0x2 ;  /* 0x00000002a51ab211 */ /* 0x002fe400078c10ff */
[----:B------:R-:W-:-:S02]  /*fb70*/  ISETP.GE.AND P1, PT, R237, UR4, PT ;  /* 0x00000004ed007c0c */ /* 0x000fc4000bf26270 */
[-C--:B------:R-:W-:Y:S02]  /*fb80*/  @!P4 LEA.HI.X R25, R167, R3.reuse, R168, 0x2, P5 ;  /* 0x00000003a719c211 */ /* 0x080fe400028f14a8 */
[-C--:B------:R-:W-:Y:S02]  /*fb90*/  @!P3 LEA.HI.X R27, R165, R3.reuse, R166, 0x2, P6 ;  /* 0x00000003a51bb211 */ /* 0x080fe400030f14a6 */
[CC--:B--2---:R-:W-:Y:S01]  /*fba0*/  @!P2 LEA R32, P5, R99.reuse, R2.reuse, 0x2 ;  /* 0x000000026320a211 */ /* 0x0c4fe200078a10ff */
[----:B------:R1:W-:Y:S01]  /*fbb0*/  @!P4 ST.E.64 desc[UR52][R24.64], R68 ;  /* 0x000000441800c985 */ /* 0x0003e2000c101b34 */
[----:B------:R-:W-:Y:S02]  /*fbc0*/  ISETP.GE.AND P4, PT, R236, UR4, PT ;  /* 0x00000004ec007c0c */ /* 0x000fe4000bf86270 */
[----:B------:R-:W-:Y:S01]  /*fbd0*/  @!P2 LEA.HI.X R33, R99, R3, R164, 0x2, P5 ;  /* 0x000000036321a211 */ /* 0x000fe200028f14a4 */
[----:B------:R2:W-:Y:S01]  /*fbe0*/  @!P3 ST.E.64 desc[UR52][R26.64], R62 ;  /* 0x0000003e1a00b985 */ /* 0x0005e2000c101b34 */
[----:B----4-:R-:W-:-:S02]  /*fbf0*/  @!P0 LEA R4, P5, R97, R2, 0x2 ;  /* 0x0000000261048211 */ /* 0x010fc400078a10ff */
[----:B------:R-:W-:Y:S01]  /*fc00*/  ISETP.GE.AND P3, PT, R235, UR4, PT ;  /* 0x00000004eb007c0c */ /* 0x000fe2000bf66270 */
[----:B------:R4:W-:Y:S01]  /*fc10*/  @!P2 ST.E.64 desc[UR52][R32.64], R60 ;  /* 0x0000003c2000a985 */ /* 0x0009e2000c101b34 */
[----:B---3--:R-:W-:Y:S02]  /*fc20*/  @!P1 LEA R10, P6, R237, R2, 0x2 ;  /* 0x00000002ed0a9211 */ /* 0x008fe400078c10ff */
[-C--:B------:R-:W-:Y:S02]  /*fc30*/  @!P0 LEA.HI.X R5, R97, R3.reuse, R98, 0x2, P5 ;  /* 0x0000000361058211 */ /* 0x080fe400028f1462 */
[----:B------:R-:W-:Y:S02]  /*fc40*/  @!P1 LEA.HI.X R11, R237, R3, R96, 0x2, P6 ;  /* 0x00000003ed0b9211 */ /* 0x000fe400030f1460 */
[----:B------:R-:W-:Y:S01]  /*fc50*/  ISETP.GE.AND P2, PT, R234, UR4, PT ;  /* 0x00000004ea007c0c */ /* 0x000fe2000bf46270 */
[----:B------:R3:W-:Y:S01]  /*fc60*/  @!P0 ST.E.64 desc[UR52][R4.64], R54 ;  /* 0x0000003604008985 */ /* 0x0007e2000c101b34 */
[----:B------:R-:W-:-:S02]  /*fc70*/  ISETP.GE.AND P0, PT, R233, UR4, PT ;  /* 0x00000004e9007c0c */ /* 0x000fc4000bf06270 */
[CC--:B0-----:R-:W-:Y:S01]  /*fc80*/  @!P4 LEA R12, P5, R236.reuse, R2.reuse, 0x2 ;  /* 0x00000002ec0cc211 */ /* 0x0c1fe200078a10ff */
[----:B------:R0:W-:Y:S01]  /*fc90*/  @!P1 ST.E.64 desc[UR52][R10.64], R52 ;  /* 0x000000340a009985 */ /* 0x0001e2000c101b34 */
[CC--:B-1----:R-:W-:Y:S02]  /*fca0*/  @!P3 LEA R24, P1, R235.reuse, R2.reuse, 0x2 ;  /* 0x00000002eb18b211 */ /* 0x0c2fe400078210ff */
[-C--:B------:R-:W-:Y:S02]  /*fcb0*/  @!P4 LEA.HI.X R13, R236, R3.reuse, R95, 0x2, P5 ;  /* 0x00000003ec0dc211 */ /* 0x080fe400028f145f */
[----:B------:R-:W-:Y:S02]  /*fcc0*/  @!P3 LEA.HI.X R25, R235, R3, R94, 0x2, P1 ;  /* 0x00000003eb19b211 */ /* 0x000fe400008f145e */
[----:B------:R-:W-:Y:S01]  /*fcd0*/  ISETP.GE.AND P1, PT, R232, UR4, PT ;  /* 0x00000004e8007c0c */ /* 0x000fe2000bf26270 */
[----:B------:R-:W-:Y:S01]  /*fce0*/  @!P4 ST.E.64 desc[UR52][R12.64], R46 ;  /* 0x0000002e0c00c985 */ /* 0x000fe2000c101b34 */
[----:B--2---:R-:W-:-:S02]  /*fcf0*/  @!P2 LEA R26, P4, R234, R2, 0x2 ;  /* 0x00000002ea1aa211 */ /* 0x004fc400078810ff */
[----:B----4-:R-:W-:Y:S01]  /*fd00*/  @!P0 LEA R32, P5, R233, R2, 0x2 ;  /* 0x00000002e9208211 */ /* 0x010fe200078a10ff */
[----:B------:R1:W-:Y:S01]  /*fd10*/  @!P3 ST.E.64 desc[UR52][R24.64], R44 ;  /* 0x0000002c1800b985 */ /* 0x0003e2000c101b34 */
[----:B------:R-:W-:Y:S02]  /*fd20*/  ISETP.GE.AND P3, PT, R23, UR4, PT ;  /* 0x0000000417007c0c */ /* 0x000fe4000bf66270 */
[-C--:B------:R-:W-:Y:S02]  /*fd30*/  @!P2 LEA.HI.X R27, R234, R3.reuse, R93, 0x2, P4 ;  /* 0x00000003ea1ba211 */ /* 0x080fe400020f145d */
[----:B------:R-:W-:Y:S02]  /*fd40*/  @!P0 LEA.HI.X R33, R233, R3, R92, 0x2, P5 ;  /* 0x00000003e9218211 */ /* 0x000fe400028f145c */
[----:B------:R-:W-:Y:S01]  /*fd50*/  ISETP.GE.AND P4, PT, R19, UR4, PT ;  /* 0x0000000413007c0c */ /* 0x000fe2000bf86270 */
[----:B------:R2:W-:Y:S01]  /*fd60*/  @!P2 ST.E.64 desc[UR52][R26.64], R38 ;  /* 0x000000261a00a985 */ /* 0x0005e2000c101b34 */
[----:B------:R-:W-:-:S02]  /*fd70*/  ISETP.GE.AND P2, PT, R41, UR4, PT ;  /* 0x0000000429007c0c */ /* 0x000fc4000bf46270 */
[----:B------:R-:W-:Y:S01]  /*fd80*/  ISETP.GE.AND P5, PT, R22, UR4, PT ;  /* 0x0000000416007c0c */ /* 0x000fe2000bfa6270 */
[----:B------:R-:W-:Y:S01]  /*fd90*/  @!P0 ST.E.64 desc[UR52][R32.64], R36 ;  /* 0x0000002420008985 */ /* 0x000fe2000c101b34 */
[CC--:B---3--:R-:W-:Y:S02]  /*fda0*/  @!P1 LEA R4, P0, R232.reuse, R2.reuse, 0x2 ;  /* 0x00000002e8049211 */ /* 0x0c8fe400078010ff */
[C---:B0-----:R-:W-:Y:S02]  /*fdb0*/  @!P3 LEA R10, P6, R23.reuse, R2, 0x2 ;  /* 0x00000002170ab211 */ /* 0x041fe400078c10ff */
[-C--:B------:R-:W-:Y:S02]  /*fdc0*/  @!P1 LEA.HI.X R5, R232, R3.reuse, R87, 0x2, P0 ;  /* 0x00000003e8059211 */ /* 0x080fe400000f1457 */
[----:B------:R-:W-:Y:S02]  /*fdd0*/  @!P3 LEA.HI.X R11, R23, R3, R86, 0x2, P6 ;  /* 0x00000003170bb211 */ /* 0x000fe400030f1456 */
[----:B------:R-:W-:Y:S01]  /*fde0*/  ISETP.GE.AND P0, PT, R35, UR4, PT ;  /* 0x0000000423007c0c */ /* 0x000fe2000bf06270 */
[----:B------:R0:W-:Y:S01]  /*fdf0*/  @!P1 ST.E.64 desc[UR52][R4.64], R30 ;  /* 0x0000001e04009985 */ /* 0x0001e2000c101b34 */
[----:B------:R-:W-:-:S02]  /*fe00*/  ISETP.GE.AND P1, PT, R18, UR4, PT ;  /* 0x0000000412007c0c */ /* 0x000fc4000bf26270 */
[----:B-1----:R-:W-:Y:S01]  /*fe10*/  SHF.R.S32.HI R24, RZ, 0x1f, R41 ;  /* 0x0000001fff187819 */ /* 0x002fe20000011429 */
[----:B------:R1:W-:Y:S01]  /*fe20*/  @!P3 ST.E.64 desc[UR52][R10.64], R28 ;  /* 0x0000001c0a00b985 */ /* 0x0003e2000c101b34 */
[CC--:B--2---:R-:W-:Y:S02]  /*fe30*/  @!P2 LEA R26, P3, R41.reuse, R2.reuse, 0x2 ;  /* 0x00000002291aa211 */ /* 0x0c4fe400078610ff */
[CC--:B------:R-:W-:Y:S02]  /*fe40*/  @!P5 LEA R12, P6, R22.reuse, R2.reuse, 0x2 ;  /* 0x00000002160cd211 */ /* 0x0c0fe400078c10ff */
[-C--:B------:R-:W-:Y:S02]  /*fe50*/  @!P2 LEA.HI.X R27, R41, R3.reuse, R24, 0x2, P3 ;  /* 0x00000003291ba211 */ /* 0x080fe400018f1418 */
[----:B------:R-:W-:Y:S02]  /*fe60*/  @!P4 LEA R24, P3, R19, R2, 0x2 ;  /* 0x000000021318c211 */ /* 0x000fe400078610ff */
[----:B------:R-:W-:-:S02]  /*fe70*/  @!P5 LEA.HI.X R13, R22, R3, R85, 0x2, P6 ;  /* 0x00000003160dd211 */ /* 0x000fc400030f1455 */
[-C--:B------:R-:W-:Y:S02]  /*fe80*/  @!P4 LEA.HI.X R25, R19, R3.reuse, R84, 0x2, P3 ;  /* 0x000000031319c211 */ /* 0x080fe400018f1454 */
[----:B0-----:R-:W-:Y:S01]  /*fe90*/  SHF.R.S32.HI R5, RZ, 0x1f, R18 ;  /* 0x0000001fff057819 */ /* 0x001fe20000011412 */
[----:B------:R0:W-:Y:S01]  /*fea0*/  @!P5 ST.E.64 desc[UR52][R12.64], R20 ;  /* 0x000000140c00d985 */ /* 0x0001e2000c101b34 */
[-C--:B------:R-:W-:Y:S01]  /*feb0*/  @!P1 LEA R4, P3, R18, R2.reuse, 0x2 ;  /* 0x0000000212049211 */ /* 0x080fe200078610ff */
[----:B-1----:R-:W-:Y:S01]  /*fec0*/  VIADD R11, R16, 0xf8 ;  /* 0x000000f8100b7836 */ /* 0x002fe20000000000 */
[C---:B------:R-:W-:Y:S01]  /*fed0*/  @!P0 LEA R32, P6, R35.reuse, R2, 0x2 ;  /* 0x0000000223208211 */ /* 0x040fe200078c10ff */
[----:B------:R0:W-:Y:S01]  /*fee0*/  @!P4 ST.E.64 desc[UR52][R24.64], R14 ;  /* 0x0000000e1800c985 */ /* 0x0001e2000c101b34 */
[-C--:B------:R-:W-:Y:S02]  /*fef0*/  @!P1 LEA.HI.X R5, R18, R3.reuse, R5, 0x2, P3 ;  /* 0x0000000312059211 */ /* 0x080fe400018f1405 */
[----:B------:R-:W-:-:S03]  /*ff00*/  @!P0 LEA.HI.X R33, R35, R3, R0, 0x2, P6 ;  /* 0x0000000323218211 */ /* 0x000fc600030f1400 */
[----:B------:R0:W-:Y:S04]  /*ff10*/  @!P1 ST.E.64 desc[UR52][R4.64], R8 ;  /* 0x0000000804009985 */ /* 0x0001e8000c101b34 */
[----:B------:R0:W-:Y:S04]  /*ff20*/  @!P2 ST.E.64 desc[UR52][R26.64], R6 ;  /* 0x000000061a00a985 */ /* 0x0001e8000c101b34 */
[----:B------:R0:W-:Y:S01]  /*ff30*/  @!P0 ST.E.64 desc[UR52][R32.64], R158 ;  /* 0x0000009e20008985 */ /* 0x0001e2000c101b34 */
[----:B------:R-:W-:-:S13]  /*ff40*/  ISETP.GE.AND P0, PT, R11, UR4, PT ;  /* 0x000000040b007c0c */ /* 0x000fda000bf06270 */
[----:B0-----:R-:W-:Y:S05]  /*ff50*/  @P0 BRA `(.L_x_2311) ;  /* 0x0000000c00d80947 */ /* 0x001fea0003800000 */
[----:B------:R-:W-:Y:S02]  /*ff60*/  LEA R2, P0, R11, R2, 0x2 ;  /* 0x000000020b027211 */ /* 0x000fe400078010ff */
[----:B------:R-:W-:-:S04]  /*ff70*/  SHF.R.S32.HI R0, RZ, 0x1f, R11 ;  /* 0x0000001fff007819 */ /* 0x000fc8000001140b */
[----:B------:R-:W-:-:S05]  /*ff80*/  LEA.HI.X R3, R11, R3, R0, 0x2, P0 ;  /* 0x000000030b037211 */ /* 0x000fca00000f1400 */
[----:B------:R0:W-:Y:S01]  /*ff90*/  ST.E.64 desc[UR52][R2.64], R156 ;  /* 0x0000009c02007985 */ /* 0x0001e2000c101b34 */
[----:B------:R-:W-:Y:S05]  /*ffa0*/  BRA `(.L_x_2311) ;  /* 0x0000000c00c47947 */ /* 0x000fea0003800000 */
.L_x_2302:
        /* <DEDUP_REMOVED lines=13> */
[----:B------:R-:W0:Y:S01]  /*10080*/  S2R R7, SR_TID.X ;  /* 0x0000000000077919 */ /* 0x000e220000002100 */
        /* <DEDUP_REMOVED lines=9> */
[----:B0-----:R-:W-:-:S05]  /*10120*/  VIADD R6, R7, 0xffffff80 ;  /* 0xffffff8007067836 */ /* 0x001fca0000000000 */
[----:B------:R-:W-:-:S07]  /*10130*/  ISETP.GT.AND P0, PT, R6, 0x7f, PT ;  /* 0x0000007f0600780c */ /* 0x000fce0003f04270 */
[----:B------:R-:W-:Y:S01]  /*10140*/  USHF.R.S32.HI UR16, URZ, 0x1f, UR4 ;  /* 0x0000001f3f107899 */ /* 0x000fe20008011404 */
[----:B-1----:R-:W-:Y:S11]  /*10150*/  @P2 BRA `(.L_x_2314) ;  /* 0x0000000000102947 */ /* 0x002ff60003800000 */
[----:B------:R-:W-:Y:S05]  /*10160*/  @!P1 BRA `(.L_x_2314) ;  /* 0x00000000000c9947 */ /* 0x000fea0003800000 */
[----:B------:R-:W2:Y:S04]  /*10170*/  LDG.E R5, desc[UR52][R2.64] ;  /* 0x0000003402057981 */ /* 0x000ea8000c1e1900 */
[----:B-----5:R-:W2:Y:S02]  /*10180*/  LDG.E R0, desc[UR52][R2.64+0x4] ;  /* 0x0000043402007981 */ /* 0x020ea4000c1e1900 */
[----:B--2---:R-:W-:-:S07]  /*10190*/  IMAD.IADD R0, R0, 0x1, -R5 ;  /* 0x0000000100007824 */ /* 0x004fce00078e0a05 */
.L_x_2314:
[----:B------:R-:W-:Y:S01]  /*101a0*/  USEL UR44, UR44, URZ, !UP0 ;  /* 0x0000003f2c2c7287 */ /* 0x000fe2000c000000 */
[----:B------:R-:W-:Y:S01]  /*101b0*/  BSSY B1, `(.L_x_2315) ;  /* 0x0000037000017945 */ /* 0x000fe20003800000 */
[----:B------:R-:W-:-:S03]  /*101c0*/  USEL UR43, UR43, URZ, !UP0 ;  /* 0x0000003f2b2b7287 */ /* 0x000fc6000c000000 */
[----:B------:R-:W-:Y:S09]  /*101d0*/  @P0 BRA `(.L_x_2316) ;  /* 0x0000000000d00947 */ /* 0x000ff20003800000 */
        /* <DEDUP_REMOVED lines=29> */
[----:B------:R-:W-:Y:S02]  /*103b0*/  IMAD.U32 R3, RZ, RZ, UR21 ;  /* 0x00000015ff037e24 */ /* 0x000fe4000f8e00ff */
[----:B------:R-:W-:Y:S01]  /*103c0*/  IMAD.U32 R8, RZ, RZ, UR8 ;  /* 0x00000008ff087e24 */ /* 0x000fe2000f8e00ff */
[----:B------:R-:W-:Y:S01]  /*103d0*/  ULDC.64 UR8, c[0x0][UR17+0x210] ;  /* 0x0000840011087abb */ /* 0x000fe20008000a00 */
[----:B-1----:R-:W-:Y:S01]  /*103e0*/  @P0 SHF.R.U32.HI R5, RZ, R7, R2 ;  /* 0x00000007ff050219 */ /* 0x002fe20000011602 */
        /* <DEDUP_REMOVED lines=19> */
.L_x_2316:
[----:B------:R-:W-:Y:S05]  /*10520*/  BSYNC B1 ;  /* 0x0000000000017941 */ /* 0x000fea0003800000 */
.L_x_2315:
        /* <DEDUP_REMOVED lines=23> */
[----:B------:R-:W-:-:S04]  /*106a0*/  UIMAD UR43, UR43, UR10, URZ ;  /* 0x0000000a2b2b72a4 */ /* 0x000fc8000f8e023f */
[----:B------:R-:W-:Y:S02]  /*106b0*/  UIMAD UR4, UR44, UR11, UR43 ;  /* 0x0000000b2c0472a4 */ /* 0x000fe4000f8e022b */
[----:B------:R-:W-:Y:S01]  /*106c0*/  UIMAD.WIDE.U32 UR44, UR44, UR10, UR8 ;  /* 0x0000000a2c2c72a5 */ /* 0x000fe2000f8e0008 */
[----:B------:R-:W0:Y:S02]  /*106d0*/  @P0 LDC R3, c[0x0][0xbec] ;  /* 0x0002fb00ff030b82 */ /* 0x000e240000000800 */
[----:B------:R-:W-:Y:S01]  /*106e0*/  ULDC.64 UR8, c[0x0][0xae0] ;  /* 0x0002b80000087ab9 */ /* 0x000fe20000000a00 */
[----:B------:R-:W-:-:S05]  /*106f0*/  UIADD3 UR4, UR45, UR4, URZ ;  /* 0x000000042d047290 */ /* 0x000fca000fffe03f */
[----:B------:R-:W1:Y:S01]  /*10700*/  @P0 LDC R7, c[0x0][0xbf0] ;  /* 0x0002fc00ff070b82 */ /* 0x000e620000000800 */
[----:B0-----:R-:W-:-:S04]  /*10710*/  @P0 IMAD.HI.U32 R2, R6, R3, RZ ;  /* 0x0000000306020227 */ /* 0x001fc800078e00ff */
[----:B------:R-:W-:Y:S02]  /*10720*/  IMAD.U32 R3, RZ, RZ, UR45 ;  /* 0x0000002dff037e24 */ /* 0x000fe4000f8e00ff */
[----:B------:R-:W-:Y:S01]  /*10730*/  IMAD.U32 R3, RZ, RZ, UR4 ;  /* 0x00000004ff037e24 */ /* 0x000fe2000f8e00ff */
[----:B-1----:R-:W-:Y:S01]  /*10740*/  @P0 SHF.R.U32.HI R5, RZ, R7, R2 ;  /* 0x00000007ff050219 */ /* 0x002fe20000011602 */
[----:B------:R-:W-:-:S03]  /*10750*/  IMAD.U32 R2, RZ, RZ, UR44 ;  /* 0x0000002cff027e24 */ /* 0x000fc6000f8e00ff */
        /* <DEDUP_REMOVED lines=8> */
[----:B------:R-:W-:Y:S01]  /*107e0*/  ULDC.64 UR8, c[0x0][0xad8] ;  /* 0x0002b60000087ab9 */ /* 0x000fe20000000a00 */
[----:B-----5:R-:W-:Y:S02]  /*107f0*/  IMAD R11, R0, R11, RZ ;  /* 0x0000000b000b7224 */ /* 0x020fe400078e02ff */
[----:B------:R-:W-:-:S02]  /*10800*/  IMAD.IADD R3, R3, 0x1, R9 ;  /* 0x0000000103037824 */ /* 0x000fc400078e0209 */
[----:B------:R-:W-:Y:S02]  /*10810*/  IMAD R4, R4, UR8, RZ ;  /* 0x0000000804047c24 */ /* 0x000fe4000f8e02ff */
[----:B------:R-:W-:-:S04]  /*10820*/  IMAD.WIDE.U32 R2, R7, UR8, R2 ;  /* 0x0000000807027c25 */ /* 0x000fc8000f8e0002 */
[----:B------:R-:W-:Y:S01]  /*10830*/  IMAD R5, R7, UR9, R4 ;  /* 0x0000000907057c24 */ /* 0x000fe2000f8e0204 */
[----:B------:R-:W-:Y:S01]  /*10840*/  ULDC.64 UR8, c[0x0][0xa80] ;  /* 0x0002a00000087ab9 */ /* 0x000fe20000000a00 */
[----:B------:R-:W-:Y:S02]  /*10850*/  VIADD R4, R6, 0x40 ;  /* 0x0000004006047836 */ /* 0x000fe40000000000 */
[----:B------:R-:W-:Y:S01]  /*10860*/  IMAD.IADD R3, R3, 0x1, R5 ;  /* 0x0000000103037824 */ /* 0x000fe200078e0205 */
[----:B------:R-:W-:Y:S01]  /*10870*/  LEA R5, P2, R2, UR8, 0x1 ;  /* 0x0000000802057c11 */ /* 0x000fe2000f8408ff */
        /* <DEDUP_REMOVED lines=33> */
.L_x_2318:
[----:B------:R-:W-:Y:S05]  /*10a90*/  BSYNC B1 ;  /* 0x0000000000017941 */ /* 0x000fea0003800000 */
.L_x_2317:
        /* <DEDUP_REMOVED lines=21> */
.L_x_2320:
[----:B------:R-:W-:Y:S05]  /*10bf0*/  BSYNC B1 ;  /* 0x0000000000017941 */ /* 0x000fea0003800000 */
.L_x_2319:
        /* <DEDUP_REMOVED lines=21> */
.L_x_2322:
[----:B------:R-:W-:Y:S05]  /*10d50*/  BSYNC B1 ;  /* 0x0000000000017941 */ /* 0x000fea0003800000 */
.L_x_2321:
[----:B0-----:R-:W-:Y:S01]  /*10d60*/  VIADD R0, R6, 0x60 ;  /* 0x0000006006007836 */ /* 0x001fe20000000000 */
[----:B--2-4-:R-:W0:Y:S04]  /*10d70*/  SHFL.IDX PT, R4, R4, 0x3, 0x181f ;  /* 0x00781f0004047f89 */ /* 0x014e2800000e0000 */
[----:B------:R-:W-:Y:S01]  /*10d80*/  ISETP.GE.AND P0, PT, R0, R11, PT ;  /* 0x0000000b0000720c */ /* 0x000fe20003f06270 */
[----:B-1-3--:R1:W2:-:S12]  /*10d90*/  SHFL.IDX PT, R2, R5, 0x3, 0x181f ;  /* 0x00781f0005027f89 */ /* 0x00a29800000e0000 */
[----:B-1----:R-:W-:Y:S05]  /*10da0*/  @P0 BRA `(.L_x_2311) ;  /* 0x0000000000440947 */ /* 0x002fea0003800000 */
[----:B------:R-:W-:Y:S02]  /*10db0*/  ULDC UR4, c[0x0][0xac8] ;  /* 0x0002b20000047ab9 */ /* 0x000fe40000000800 */
[----:B------:R-:W-:Y:S02]  /*10dc0*/  ISETP.GE.AND P3, PT, R7, UR4, PT ;  /* 0x0000000407007c0c */ /* 0x000fe4000bf66270 */
[----:B------:R-:W-:Y:S02]  /*10dd0*/  ISETP.GE.AND P2, PT, R15, UR4, PT ;  /* 0x000000040f007c0c */ /* 0x000fe4000bf46270 */
[----:B------:R-:W-:Y:S02]  /*10de0*/  ISETP.GE.AND P1, PT, R13, UR4, PT ;  /* 0x000000040d007c0c */ /* 0x000fe4000bf26270 */
[----:B------:R-:W-:-:S07]  /*10df0*/  ISETP.GE.AND P0, PT, R9, UR4, PT ;  /* 0x0000000409007c0c */ /* 0x000fce000bf06270 */
[----:B--2---:R-:W-:-:S04]  /*10e00*/  @!P3 LEA R6, P4, R7, R2, 0x1 ;  /* 0x000000020706b211 */ /* 0x004fc800078808ff */
        /* <DEDUP_REMOVED lines=11> */
.L_x_2311:
[----:B------:R-:W-:Y:S05]  /*10ec0*/  BSYNC B0 ;  /* 0x0000000000007941 */ /* 0x000fea0003800000 */
.L_x_2301:
[----:B------:R-:W-:Y:S02]  /*10ed0*/  ULDC UR4, c[0x0][0xc3c] ;  /* 0x00030f0000047ab9 */ /* 0x000fe40000000800 */
[----:B------:R-:W-:-:S06]  /*10ee0*/  UISETP.GE.AND UP0, UPT, UR7, UR4, UPT ;  /* 0x000000040700728c */ /* 0x000fcc000bf06270 */
[----:B------:R-:W-:-:S13]  /*10ef0*/  PLOP3.LUT P0, PT, PT, PT, UP0, 0x80, 0x0 ;  /* 0x000000000000781c */ /* 0x000fda0003f0f008 */
[----:B------:R-:W-:Y:S05]  /*10f00*/  @!P0 BRA `(.L_x_2323) ;  /* 0xffffff00008c8947 */ /* 0x000fea000383ffff */
[----:B------:R-:W-:Y:S05]  /*10f10*/  EXIT ;  /* 0x000000000000794d */ /* 0x000fea0003800000 */
.L_x_2261:
[----:B------:R-:W-:-:S08]  /*10f20*/  NOP ;  /* 0x0000000000007918 */ /* 0x000fd00000000000 */
[----:B------:R-:W0:-:S00]  /*10f30*/  USETMAXREG.DEALLOC.CTAPOOL 0x18 ;  /* 0x00000018000079c8 */ /* 0x000e0000080e0500 */
[----:B0-----:R-:W-:Y:S01]  /*10f40*/  LOP3.LUT R0, R0, 0x3, RZ, 0xc0, !PT ;  /* 0x0000000300007812 */ /* 0x001fe200078ec0ff */
[----:B------:R-:W-:-:S05]  /*10f50*/  IMAD.MOV.U32 R6, RZ, RZ, RZ ;  /* 0x000000ffff067224 */ /* 0x000fca00078e00ff */
[----:B------:R-:W0:Y:S02]  /*10f60*/  SHFL.IDX PT, R0, R0, RZ, 0x1f ;  /* 0x00001fff00007589 */ /* 0x000e2400000e0000 */
[----:B0-----:R-:W-:-:S04]  /*10f70*/  ISETP.NE.AND P0, PT, R0, RZ, PT ;  /* 0x000000ff0000720c */ /* 0x001fc80003f05270 */
[----:B------:R-:W-:-:S05]  /*10f80*/  P2R R0, PR, RZ, 0x1 ;  /* 0x00000001ff007803 */ /* 0x000fca0000000000 */
[----:B------:R0:W-:Y:S04]  /*10f90*/  STL [R1+0x3c], R0 ;  /* 0x00003c0001007387 */ /* 0x0001e80000100800 */
[----:B------:R-:W-:Y:S05]  /*10fa0*/  @!P0 BRA `(.L_x_2324) ;  /* 0x00000000002c8947 */ /* 0x000fea0003800000 */
[----:B------:R-:W1:Y:S08]  /*10fb0*/  S2UR UR5, SR_CgaCtaId ;  /* 0x00000000000579c3 */ /* 0x000e700000008800 */
[----:B------:R-:W-:Y:S06]  /*10fc0*/  BAR.SYNC.DEFER_BLOCKING 0x5, 0x180 ;  /* 0x0146000000007b1d */ /* 0x000fec0000010000 */
[----:B------:R-:W-:-:S02]  /*10fd0*/  UMOV UR4, 0x400 ;  /* 0x0000040000047882 */ /* 0x000fc40000000000 */
[----:B-1----:R-:W-:-:S09]  /*10fe0*/  ULEA UR4, UR5, UR4, 0x18 ;  /* 0x0000000405047291 */ /* 0x002fd2000f8ec03f */
[----:B------:R-:W1:Y:S04]  /*10ff0*/  LDS.128 R4, [UR4+0x388d0] ;  /* 0x0388d004ff047984 */ /* 0x000e680008000c00 */
[----:B-1----:R1:W-:Y:S01]  /*11000*/  STL.64 [R1+0x10], R4 ;  /* 0x0000100401007387 */ /* 0x0023e20000100a00 */
[----:B0-----:R-:W-:-:S03]  /*11010*/  IMAD.MOV.U32 R0, RZ, RZ, R7 ;  /* 0x000000ffff007224 */ /* 0x001fc600078e0007 */
[----:B------:R1:W-:Y:S02]  /*11020*/  STL [R1+0x18], R6 ;  /* 0x0000180601007387 */ /* 0x0003e40000100800 */
[----:B------:R-:W-:Y:S01]  /*11030*/  R2UR UR42, R0 ;  /* 0x00000000002a72ca */ /* 0x000fe200000e0000 */
[----:B------:R-:W-:Y:S06]  /*11040*/  BAR.ARV 0x4, 0x180 ;  /* 0x0106000000007b1d */ /* 0x000fec0000002000 */
[----:B------:R-:W-:Y:S08]  /*11050*/  BRA `(.L_x_2325) ;  /* 0x0000000c00c47947 */ /* 0x000ff00003800000 */
.L_x_2324:
[----:B0-----:R-:W0:Y:S01]  /*11060*/  S2R R0, SR_TID.X ;  /* 0x0000000000007919 */ /* 0x001e220000002100 */
[----:B------:R-:W-:Y:S01]  /*11070*/  ULDC UR4, c[0x0][0xc3c] ;  /* 0x00030f0000047ab9 */ /* 0x000fe20000000800 */
[----:B0-----:R-:W-:-:S04]  /*11080*/  LOP3.LUT R0, R0, 0x1f, RZ, 0xc0, !PT ;  /* 0x0000001f00007812 */ /* 0x001fc800078ec0ff */
[----:B------:R-:W-:-:S04]  /*11090*/  ISETP.NE.AND P0, PT, R0, 0x1f, PT ;  /* 0x0000001f0000780c */ /* 0x000fc80003f05270 */
[----:B------:R-:W-:-:S13]  /*110a0*/  ISETP.GE.OR P1, PT, R0, UR4, !P0 ;  /* 0x0000000400007c0c */ /* 0x000fda000c726670 */
[----:B------:R-:W0:Y:S08]  /*110b0*/  @!P1 LDC.64 R2, c[0x0][0xc80] ;  /* 0x00032000ff029b82 */ /* 0x000e300000000a00 */
        /* <DEDUP_REMOVED lines=38> */
.L_x_2328:
        /* <DEDUP_REMOVED lines=39> */
.L_x_2326:
        /* <DEDUP_REMOVED lines=15> */
.L_x_2329:
        /* <DEDUP_REMOVED lines=62> */
.L_x_2330:
        /* <DEDUP_REMOVED lines=63> */
.L_x_2331:
[----:B01----:R-:W-:-:S05]  /*11e50*/  LOP3.LUT R3, RZ, R2, RZ, 0x33, !PT ;  /* 0x00000002ff037212 */ /* 0x003fca00078e33ff */
[----:B------:R-:W-:-:S05]  /*11e60*/  IMAD.IADD R2, R6, 0x1, R3 ;  /* 0x0000000106027824 */ /* 0x000fca00078e0203 */
[----:B------:R1:W-:Y:S01]  /*11e70*/  STL [R1+0x14], R2 ;  /* 0x0000140201007387 */ /* 0x0003e20000100800 */
[----:B------:R-:W-:Y:S05]  /*11e80*/  BRA `(.L_x_2332) ;  /* 0x00000000000c7947 */ /* 0x000fea0003800000 */
.L_x_2327:
[----:B------:R0:W-:Y:S04]  /*11e90*/  STL [R1+0x10], R7 ;  /* 0x0000100701007387 */ /* 0x0001e80000100800 */
[----:B------:R0:W-:Y:S04]  /*11ea0*/  STL [R1+0x14], RZ ;  /* 0x000014ff01007387 */ /* 0x0001e80000100800 */
[----:B------:R0:W-:Y:S02]  /*11eb0*/  STL [R1+0x18], RZ ;  /* 0x000018ff01007387 */ /* 0x0001e40000100800 */
.L_x_2332:
        /* <DEDUP_REMOVED lines=11> */
.L_x_2325:
        /* <DEDUP_REMOVED lines=8> */
[----:B------:R-:W1:Y:S01]  /*11ff0*/  S2R R7, SR_TID.X ;  /* 0x0000000000077919 */ /* 0x000e620000002100 */
[----:B------:R-:W0:Y:S01]  /*12000*/  S2UR UR5, SR_CgaCtaId ;  /* 0x00000000000579c3 */ /* 0x000e220000008800 */
[----:B------:R-:W-:Y:S01]  /*12010*/  UMOV UR4, 0x400 ;  /* 0x0000040000047882 */ /* 0x000fe20000000000 */
[----:B------:R-:W-:Y:S01]  /*12020*/  ULDC UR40, c[0x0][0xc] ;  /* 0x0000030000287ab9 */ /* 0x000fe20000000800 */
[----:B------:R-:W-:Y:S02]  /*12030*/  ULOP3.LUT UR39, UR38, 0x1, URZ, 0xfc, !UPT ;  /* 0x0000000126277892 */ /* 0x000fe4000f8efc3f */
[----:B------:R-:W-:Y:S01]  /*12040*/  ULOP3.LUT UR41, UR38, 0x2, URZ, 0xfc, !UPT ;  /* 0x0000000226297892 */ /* 0x000fe2000f8efc3f */
[----:B------:R-:W-:Y:S01]  /*12050*/  ULDC.64 UR48, c[0x0][0x198] ;  /* 0x0000660000307ab9 */ /* 0x000fe20000000a00 */
[----:B0-----:R-:W-:-:S06]  /*12060*/  ULEA UR4, UR5, UR4, 0x18 ;  /* 0x0000000405047291 */ /* 0x001fcc000f8ec03f */
[----:B------:R-:W-:Y:S01]  /*12070*/  IMAD.U32 R19, RZ, RZ, UR4 ;  /* 0x00000004ff137e24 */ /* 0x000fe2000f8e00ff */
[C---:B-1----:R-:W-:Y:S01]  /*12080*/  LOP3.LUT R6, R7.reuse, 0x7f, RZ, 0xc0, !PT ;  /* 0x0000007f07067812 */ /* 0x042fe200078ec0ff */
[C---:B------:R-:W-:Y:S01]  /*12090*/  IMAD.SHL.U32 R2, R7.reuse, 0x80, RZ ;  /* 0x0000008007027824 */ /* 0x040fe200078e00ff */
        /* <DEDUP_REMOVED lines=35> */
.L_x_2405:
[----:B------:R-:W-:Y:S01]  /*122d0*/  ULDC.64 UR4, c[0x0][0xc88] ;  /* 0x0003220000047ab9 */ /* 0x000fe20000000a00 */
[----:B------:R-:W-:Y:S01]  /*122e0*/  IMAD.MOV.U32 R0, RZ, RZ, RZ ;  /* 0x000000ffff007224 */ /* 0x000fe200078e00ff */
[----:B------:R-:W-:Y:S01]  /*122f0*/  UIMAD.WIDE UR4, UR42, 0x4, UR4 ;  /* 0x000000042a0478a5 */ /* 0x000fe2000f8e0204 */
[----:B--2---:R-:W2:Y:S01]  /*12300*/  LDL.LU R12, [R1+0x18] ;  /* 0x00001800010c7983 */ /* 0x004ea20000300800 */
[----:B------:R-:W-:Y:S01]  /*12310*/  ULDC.64 UR6, c[0x0][0xa08] ;  /* 0x0002820000067ab9 */ /* 0x000fe20000000a00 */
[----:B------:R-:W-:Y:S01]  /*12320*/  IMAD.MOV.U32 R9, RZ, RZ, RZ ;  /* 0x000000ffff097224 */ /* 0x000fe200078e00ff */
[----:B------:R-:W-:Y:S01]  /*12330*/  ULDC.64 UR8, c[0x0][0xa18] ;  /* 0x0002860000087ab9 */ /* 0x000fe20000000a00 */
[----:B0-----:R-:W0:Y:S01]  /*12340*/  LDC R17, c[0x0][0x288] ;  /* 0x0000a200ff117b82 */ /* 0x001e220000000800 */
[----:B------:R-:W-:Y:S02]  /*12350*/  IMAD.U32 R2, RZ, RZ, UR4 ;  /* 0x00000004ff027e24 */ /* 0x000fe4000f8e00ff */
[----:B------:R-:W-:Y:S01]  /*12360*/  IMAD.U32 R3, RZ, RZ, UR5 ;  /* 0x00000005ff037e24 */ /* 0x000fe2000f8e00ff */
[----:B------:R-:W-:-:S04]  /*12370*/  ULDC.64 UR4, c[0x0][0xa28] ;  /* 0x00028a0000047ab9 */ /* 0x000fc80000000a00 */
[----:B------:R-:W3:Y:S01]  /*12380*/  LDG.E R2, desc[UR52][R2.64] ;  /* 0x0000003402027981 */ /* 0x000ee2000c1e1900 */
[----:B------:R-:W-:Y:S01]  /*12390*/  UISETP.NE.U32.AND UP0, UPT, UR4, URZ, UPT ;  /* 0x0000003f0400728c */ /* 0x000fe2000bf05070 */
[----:B------:R-:W4:Y:S03]  /*123a0*/  LDC R10, c[0x0][0x424] ;  /* 0x00010900ff0a7b82 */ /* 0x000f260000000800 */
[----:B------:R-:W-:-:S05]  /*123b0*/  UISETP.NE.AND.EX UP0, UPT, UR5, URZ, UPT, UP0 ;  /* 0x0000003f0500728c */ /* 0x000fca000bf05300 */
[----:B------:R-:W0:Y:S01]  /*123c0*/  LDC R11, c[0x0][0x2f0] ;  /* 0x0000bc00ff0b7b82 */ /* 0x000e220000000800 */
[----:B------:R-:W-:Y:S02]  /*123d0*/  PLOP3.LUT P0, PT, PT, PT, UP0, 0x80, 0x0 ;  /* 0x000000000000781c */ /* 0x000fe40003f0f008 */
[----:B---3--:R-:W-:-:S13]  /*123e0*/  R2UR UR46, R2 ;  /* 0x00000000022e72ca */ /* 0x008fda00000e0000 */
[----:B------:R-:W-:Y:S02]  /*123f0*/  USHF.R.S32.HI UR45, URZ, 0x1f, UR46 ;  /* 0x0000001f3f2d7899 */ /* 0x000fe4000801142e */
[----:B------:R-:W-:-:S04]  /*12400*/  @UP0 ULEA UR4, UP1, UR46, UR4, 0x2 ;  /* 0x000000042e040291 */ /* 0x000fc8000f82103f */
[----:B------:R-:W-:Y:S02]  /*12410*/  @UP0 ULEA.HI.X UR5, UR46, UR5, UR45, 0x2, UP1 ;  /* 0x000000052e050291 */ /* 0x000fe400088f142d */
[----:B------:R-:W-:-:S04]  /*12420*/  IMAD.U32 R2, RZ, RZ, UR4 ;  /* 0x00000004ff027e24 */ /* 0x000fc8000f8e00ff */
[----:B------:R-:W-:Y:S01]  /*12430*/  IMAD.U32 R3, RZ, RZ, UR5 ;  /* 0x00000005ff037e24 */ /* 0x000fe2000f8e00ff */
[----:B------:R-:W-:Y:S01]  /*12440*/  ULDC.64 UR4, c[0x0][0xa00] ;  /* 0x0002800000047ab9 */ /* 0x000fe20000000a00 */
[----:B------:R-:W-:-:S03]  /*12450*/  USHF.L.U32 UR43, UR46, 0x2, URZ ;  /* 0x000000022e2b7899 */ /* 0x000fc6000800063f */
[----:B------:R3:W5:Y:S01]  /*12460*/  @P0 LDG.E R0, desc[UR52][R2.64] ;  /* 0x0000003402000981 */ /* 0x000762000c1e1900 */
[----:B------:R-:W-:Y:S01]  /*12470*/  ISETP.NE.U32.AND P0, PT, RZ, UR4, PT ;  /* 0x00000004ff007c0c */ /* 0x000fe2000bf05070 */
[----:B------:R-:W-:Y:S02]  /*12480*/  USHF.L.U64.HI UR44, UR46, 0x2, UR45 ;  /* 0x000000022e2c7899 */ /* 0x000fe4000801022d */
[----:B------:R-:W-:Y:S01]  /*12490*/  UIADD3 UR4, UP0, UR43, UR4, URZ ;  /* 0x000000042b047290 */ /* 0x000fe2000ff1e03f */
[----:B------:R-:W-:Y:S02]  /*124a0*/  ISETP.NE.AND.EX P2, PT, RZ, UR5, PT, P0 ;  /* 0x00000005ff007c0c */ /* 0x000fe4000bf45300 */
[----:B------:R-:W-:Y:S01]  /*124b0*/  ISETP.NE.U32.AND P0, PT, RZ, UR6, PT ;  /* 0x00000006ff007c0c */ /* 0x000fe2000bf05070 */
[----:B------:R-:W-:Y:S02]  /*124c0*/  UIADD3.X UR5, UR44, UR5, URZ, UP0, !UPT ;  /* 0x000000052c057290 */ /* 0x000fe400087fe43f */
[----:B------:R-:W-:Y:S01]  /*124d0*/  IMAD.U32 R4, RZ, RZ, UR4 ;  /* 0x00000004ff047e24 */ /* 0x000fe2000f8e00ff */
[----:B------:R-:W-:Y:S01]  /*124e0*/  UIADD3 UR4, UP0, UR43, UR6, URZ ;  /* 0x000000062b047290 */ /* 0x000fe2000ff1e03f */
[----:B------:R-:W-:-:S02]  /*124f0*/  ISETP.NE.AND.EX P0, PT, RZ, UR7, PT, P0 ;  /* 0x00000007ff007c0c */ /* 0x000fc4000bf05300 */
[----:B------:R-:W-:Y:S01]  /*12500*/  IMAD.U32 R5, RZ, RZ, UR5 ;  /* 0x00000005ff057e24 */ /* 0x000fe2000f8e00ff */
[----:B------:R-:W-:-:S04]  /*12510*/  UIADD3.X UR5, UR44, UR7, URZ, UP0, !UPT ;  /* 0x000000072c057290 */ /* 0x000fc800087fe43f */
[----:B------:R-:W4:Y:S01]  /*12520*/  @P2 LDG.E R8, desc[UR52][R4.64] ;  /* 0x0000003404082981 */ /* 0x000f22000c1e1900 */
[----:B------:R-:W-:Y:S01]  /*12530*/  IMAD.U32 R6, RZ, RZ, UR4 ;  /* 0x00000004ff067e24 */ /* 0x000fe2000f8e00ff */
[----:B------:R-:W-:Y:S01]  /*12540*/  UISETP.NE.U32.AND UP0, UPT, UR8, URZ, UPT ;  /* 0x0000003f0800728c */ /* 0x000fe2000bf05070 */
[----:B------:R-:W-:-:S03]  /*12550*/  IMAD.U32 R7, RZ, RZ, UR5 ;  /* 0x00000005ff077e24 */ /* 0x000fc6000f8e00ff */
[----:B------:R-:W-:Y:S02]  /*12560*/  UISETP.NE.AND.EX UP0, UPT, UR9, URZ, UPT, UP0 ;  /* 0x0000003f0900728c */ /* 0x000fe4000bf05300 */
[----:B------:R-:W5:Y:S04]  /*12570*/  @P0 LDG.E R9, desc[UR52][R6.64] ;  /* 0x0000003406090981 */ /* 0x000f68000c1e1900 */
[----:B------:R-:W-:-:S05]  /*12580*/  PLOP3.LUT P3, PT, PT, PT, UP0, 0x80, 0x0 ;  /* 0x000000000000781c */ /* 0x000fca0003f6f008 */
[----:B------:R-:W-:-:S04]  /*12590*/  @UP0 UIADD3 UR4, UP1, UR43, UR8, URZ ;  /* 0x000000082b040290 */ /* 0x000fc8000ff3e03f */
[----:B------:R-:W-:Y:S02]  /*125a0*/  @UP0 UIADD3.X UR5, UR44, UR9, URZ, UP1, !UPT ;  /* 0x000000092c050290 */ /* 0x000fe40008ffe43f */
[----:B---3--:R-:W-:-:S04]  /*125b0*/  IMAD.U32 R2, RZ, RZ, UR4 ;  /* 0x00000004ff027e24 */ /* 0x008fc8000f8e00ff */
[----:B------:R-:W-:-:S05]  /*125c0*/  IMAD.U32 R3, RZ, RZ, UR5 ;  /* 0x00000005ff037e24 */ /* 0x000fca000f8e00ff */
[----:B0-----:R0:W5:Y:S01]  /*125d0*/  @P3 LDG.E R17, desc[UR52][R2.64] ;  /* 0x0000003402113981 */ /* 0x001162000c1e1900 */
[----:B------:R-:W-:Y:S01]  /*125e0*/  UMOV UR47, URZ ;  /* 0x0000003f002f7c82 */ /* 0x000fe20008000000 */
[----:B--2---:R-:W-:Y:S01]  /*125f0*/  R2UR UR36, R12 ;  /* 0x000000000c2472ca */ /* 0x004fe200000e0000 */
[----:B0-----:R-:W0:Y:S02]  /*12600*/  LDC.64 R2, c[0x0][0x418] ;  /* 0x00010600ff027b82 */ /* 0x001e240000000a00 */
[----:B0-----:R-:W-:Y:S02]  /*12610*/  ISETP.NE.U32.AND P1, PT, R2, RZ, PT ;  /* 0x000000ff0200720c */ /* 0x001fe40003f25070 */
[----:B------:R-:W-:Y:S02]  /*12620*/  LOP3.LUT R2, R12, 0xff000000, RZ, 0xc0, !PT ;  /* 0xff0000000c027812 */ /* 0x000fe400078ec0ff */
[----:B------:R-:W-:Y:S02]  /*12630*/  ISETP.NE.AND.EX P1, PT, R3, RZ, PT, P1 ;  /* 0x000000ff0300720c */ /* 0x000fe40003f25310 */
[----:B------:R-:W-:-:S02]  /*12640*/  SHF.R.U32.HI R2, RZ, 0x8, R2 ;  /* 0x00000008ff027819 */ /* 0x000fc40000011602 */
[----:B----4-:R-:W-:Y:S02]  /*12650*/  @P2 R2UR UR47, R8 ;  /* 0x00000000082f22ca */ /* 0x010fe400000e0000 */
[----:B------:R-:W-:-:S04]  /*12660*/  LOP3.LUT R8, R12, 0xff0000, RZ, 0xc0, !PT ;  /* 0x00ff00000c087812 */ /* 0x000fc800078ec0ff */
[----:B------:R-:W-:Y:S01]  /*12670*/  LEA.HI R8, R8, R2, RZ, 0x10 ;  /* 0x0000000208087211 */ /* 0x000fe200078f80ff */
[----:B------:R-:W-:Y:S08]  /*12680*/  @P3 BRA `(.L_x_2334) ;  /* 0x0000000000103947 */ /* 0x000ff00003800000 */
[----:B------:R-:W-:Y:S05]  /*12690*/  @!P2 BRA `(.L_x_2334) ;  /* 0x00000000000ca947 */ /* 0x000fea0003800000 */
[----:B-----5:R-:W2:Y:S04]  /*126a0*/  LDG.E R17, desc[UR52][R4.64] ;  /* 0x0000003404117981 */ /* 0x020ea8000c1e1900 */
[----:B------:R-:W2:Y:S02]  /*126b0*/  LDG.E R4, desc[UR52][R4.64+0x4] ;  /* 0x0000043404047981 */ /* 0x000ea4000c1e1900 */
[----:B--2---:R-:W-:-:S07]  /*126c0*/  IMAD.IADD R17, R4, 0x1, -R17 ;  /* 0x0000000104117824 */ /* 0x004fce00078e0a11 */
.L_x_2334:
[----:B------:R-:W-:Y:S01]  /*126d0*/  IMAD.U32 R3, RZ, RZ, UR46 ;  /* 0x0000002eff037e24 */ /* 0x000fe2000f8e00ff */
[----:B------:R-:W-:Y:S01]  /*126e0*/  ULDC.64 UR4, c[0x0][0xa20] ;  /* 0x0002880000047ab9 */ /* 0x000fe20000000a00 */
[----:B-----5:R-:W-:Y:S01]  /*126f0*/  IMAD.IADD R4, R9, 0x1, R0 ;  /* 0x0000000109047824 */ /* 0x020fe200078e0200 */
[----:B------:R-:W-:Y:S01]  /*12700*/  ISETP.NE.U32.AND P2, PT, RZ, UR4, PT ;  /* 0x00000004ff007c0c */ /* 0x000fe2000bf45070 */
[----:B------:R-:W-:Y:S01]  /*12710*/  ULOP3.LUT UR36, UR36, 0xffff, URZ, 0xc0, !UPT ;  /* 0x0000ffff24247892 */ /* 0x000fe2000f8ec03f */
[----:B------:R0:W-:Y:S01]  /*12720*/  STL [R1+0x8], R3 ;  /* 0x0000080301007387 */ /* 0x0001e20000100800 */
[----:B------:R-:W-:Y:S02]  /*12730*/  SEL R2, R10, 0x1, P1 ;  /* 0x000000010a027807 */ /* 0x000fe40000800000 */
[----:B------:R-:W-:Y:S01]  /*12740*/  ISETP.NE.AND.EX P2, PT, RZ, UR5, PT, P2 ;  /* 0x00000005ff007c0c */ /* 0x000fe2000bf45320 */
[----:B------:R0:W-:Y:S02]  /*12750*/  STL [R1+0x28], R4 ;  /* 0x0000280401007387 */ /* 0x0001e40000100800 */
[----:B------:R-:W-:-:S10]  /*12760*/  IMAD R2, R2, R11, RZ ;  /* 0x0000000b02027224 */ /* 0x000fd400078e02ff */
[----:B0-----:R-:W-:Y:S05]  /*12770*/  @!P2 BRA `(.L_x_2335) ;  /* 0x000000000018a947 */ /* 0x001fea0003800000 */
[----:B------:R-:W-:-:S04]  /*12780*/  UIADD3 UR4, UP0, UR43, UR4, URZ ;  /* 0x000000042b047290 */ /* 0x000fc8000ff1e03f */
[----:B------:R-:W-:Y:S02]  /*12790*/  UIADD3.X UR5, UR44, UR5, URZ, UP0, !UPT ;  /* 0x000000052c057290 */ /* 0x000fe400087fe43f */
[----:B------:R-:W-:-:S04]  /*127a0*/  IMAD.U32 R2, RZ, RZ, UR4 ;  /* 0x00000004ff027e24 */ /* 0x000fc8000f8e00ff */
[----:B------:R-:W-:-:S05]  /*127b0*/  IMAD.U32 R3, RZ, RZ, UR5 ;  /* 0x00000005ff037e24 */ /* 0x000fca000f8e00ff */
[----:B------:R0:W5:Y:S01]  /*127c0*/  LDG.E R2, desc[UR52][R2.64] ;  /* 0x0000003402027981 */ /* 0x000162000c1e1900 */
[----:B------:R-:W-:Y:S05]  /*127d0*/  BRA `(.L_x_2336) ;  /* 0x0000000000107947 */ /* 0x000fea0003800000 */
.L_x_2335:
[----:B------:R-:W-:Y:S05]  /*127e0*/  @!P0 BRA `(.L_x_2336) ;  /* 0x00000000000c8947 */ /* 0x000fea0003800000 */
[----:B------:R-:W2:Y:S04]  /*127f0*/  LDG.E R2, desc[UR52][R6.64] ;  /* 0x0000003406027981 */ /* 0x000ea8000c1e1900 */
[----:B------:R-:W2:Y:S02]  /*12800*/  LDG.E R6, desc[UR52][R6.64+0x4] ;  /* 0x0000043406067981 */ /* 0x000ea4000c1e1900 */
[----:B--2---:R-:W-:-:S07]  /*12810*/  IMAD.IADD R2, R6, 0x1, -R2 ;  /* 0x0000000106027824 */ /* 0x004fce00078e0a02 */
.L_x_2336:
[----:B0-----:R-:W2:Y:S01]  /*12820*/  LDL R3, [R1+0x14] ;  /* 0x0000140001037983 */ /* 0x001ea20000100800 */
[----:B-----5:R-:W-:Y:S02]  /*12830*/  IMAD.IADD R2, R2, 0x1, -R0 ;  /* 0x0000000102027824 */ /* 0x020fe400078e0a00 */
[----:B------:R-:W0:Y:S02]  /*12840*/  LDC R0, c[0x0][0x448] ;  /* 0x00011200ff007b82 */ /* 0x000e240000000800 */
[----:B0-----:R-:W-:-:S13]  /*12850*/  ISETP.NE.AND P0, PT, R0, 0x1, PT ;  /* 0x000000010000780c */ /* 0x001fda0003f05270 */
[----:B------:R-:W0:Y:S08]  /*12860*/  @P0 LDC R4, c[0x0][0x44c] ;  /* 0x00011300ff040b82 */ /* 0x000e300000000800 */
[----:B------:R-:W3:Y:S01]  /*12870*/  @P0 LDC R0, c[0x0][0x450] ;  /* 0x00011400ff000b82 */ /* 0x000ee20000000800 */
[----:B--2---:R-:W-:-:S04]  /*12880*/  IMAD.SHL.U32 R3, R3, 0x80, RZ ;  /* 0x0000008003037824 */ /* 0x004fc800078e00ff */
[----:B------:R-:W-:-:S04]  /*12890*/  VIADD R3, R3, 0x7f ;  /* 0x0000007f03037836 */ /* 0x000fc80000000000 */
[----:B0-----:R-:W-:-:S05]  /*128a0*/  @P0 IMAD.HI.U32 R4, R3, R4, RZ ;  /* 0x0000000403040227 */ /* 0x001fca00078e00ff */
[----:B---3--:R-:W-:Y:S02]  /*128b0*/  @P0 SHF.R.U32.HI R3, RZ, R0, R4 ;  /* 0x00000000ff030219 */ /* 0x008fe40000011604 */
[C---:B------:R-:W-:Y:S01]  /*128c0*/  IADD3 R0, R2.reuse, 0x80, -R17 ;  /* 0x0000008002007810 */ /* 0x040fe20007ffe811 */
[----:B------:R-:W-:-:S04]  /*128d0*/  VIADD R2, R2, 0x7f ;  /* 0x0000007f02027836 */ /* 0x000fc80000000000 */
[----:B------:R-:W-:Y:S01]  /*128e0*/  IMAD.IADD R0, R0, 0x1, R3 ;  /* 0x0000000100007824 */ /* 0x000fe200078e0203 */
[----:B------:R-:W-:-:S04]  /*128f0*/  SHF.R.S32.HI R3, RZ, 0x1f, R2 ;  /* 0x0000001fff037819 */ /* 0x000fc80000011402 */
[----:B------:R-:W-:Y:S02]  /*12900*/  LEA.HI R3, R3, R2, RZ, 0x7 ;  /* 0x0000000203037211 */ /* 0x000fe400078f38ff */
[----:B------:R-:W-:Y:S02]  /*12910*/  SHF.R.S32.HI R2, RZ, 0x1f, R0 ;  /* 0x0000001fff027819 */ /* 0x000fe40000011400 */
[----:B------:R-:W-:Y:S02]  /*12920*/  SHF.R.S32.HI R3, RZ, 0x7, R3 ;  /* 0x00000007ff037819 */ /* 0x000fe40000011403 */
[----:B------:R-:W-:Y:S02]  /*12930*/  LEA.HI R2, R2, R0, RZ, 0x7 ;  /* 0x0000000002027211 */ /* 0x000fe400078f38ff */
[----:B------:R-:W-:Y:S02]  /*12940*/  SHF.R.U32.HI R0, RZ, 0x10, R8 ;  /* 0x00000010ff007819 */ /* 0x000fe40000011608 */
[----:B------:R-:W-:-:S02]  /*12950*/  SHF.R.S32.HI R2, RZ, 0x7, R2 ;  /* 0x00000007ff027819 */ /* 0x000fc40000011402 */
[----:B------:R-:W-:Y:S02]  /*12960*/  ISETP.NE.AND P0, PT, R0, RZ, PT ;  /* 0x000000ff0000720c */ /* 0x000fe40003f05270 */
[----:B------:R-:W-:Y:S01]  /*12970*/  VIMNMX R18, R3, R2, PT ;  /* 0x0000000203127248 */ /* 0x000fe20003fe0100 */
[----:B------:R-:W-:-:S03]  /*12980*/  IMAD.MOV.U32 R2, RZ, RZ, RZ ;  /* 0x000000ffff027224 */ /* 0x000fc600078e00ff */
[----:B------:R-:W-:-:S07]  /*12990*/  ISETP.GE.AND P1, PT, R18, 0x1, PT ;  /* 0x000000011200780c */ /* 0x000fce0003f26270 */
[----:B------:R-:W0:Y:S06]  /*129a0*/  @!P0 LDC R0, c[0x0][0x9f0] ;  /* 0x00027c00ff008b82 */ /* 0x000e2c0000000800 */
        /* <DEDUP_REMOVED lines=12> */
[----:B------:R-:W-:-:S04]  /*12a70*/  IADD3 R3, R0, -0x1, R18 ;  /* 0xffffffff00037810 */ /* 0x000fc80007ffe012 */
        /* <DEDUP_REMOVED lines=14> */
.L_x_2337:
[----:B------:R-:W-:Y:S01]  /*12b60*/  LOP3.LUT R8, R8, 0xff, RZ, 0xc0, !PT ;  /* 0x000000ff08087812 */ /* 0x000fe200078ec0ff */
[----:B------:R-:W-:Y:S04]  /*12b70*/  BSSY B7, `(.L_x_2338) ;  /* 0x00003a1000077945 */ /* 0x000fe80003800000 */
[----:B0-----:R-:W-:-:S05]  /*12b80*/  IMAD R0, R8, R2, RZ ;  /* 0x0000000208007224 */ /* 0x001fca00078e02ff */
[----:B------:R0:W-:Y:S01]  /*12b90*/  STL [R1+0x18], R0 ;  /* 0x0000180001007387 */ /* 0x0001e20000100800 */
[----:B------:R-:W-:-:S04]  /*12ba0*/  VIADDMNMX R18, R0, R2, R18, PT ;  /* 0x0000000200127246 */ /* 0x000fc80003800112 */
[----:B------:R-:W-:-:S13]  /*12bb0*/  ISETP.GT.AND P0, PT, R18, R0, PT ;  /* 0x000000001200720c */ /* 0x000fda0003f04270 */
[----:B------:R-:W-:Y:S05]  /*12bc0*/  @P0 BRA `(.L_x_2339) ;  /* 0x0000000000480947 */ /* 0x000fea0003800000 */
[----:B0-----:R-:W0:Y:S02]  /*12bd0*/  S2R R0, SR_TID.X ;  /* 0x0000000000007919 */ /* 0x001e240000002100 */
        /* <DEDUP_REMOVED lines=17> */
.L_x_2339:
[----:B0-----:R-:W-:Y:S01]  /*12cf0*/  VIADD R0, R19, 0x28400 ;  /* 0x0002840013007836 */ /* 0x001fe20000000000 */
        /* <DEDUP_REMOVED lines=19> */
.L_x_2342:
[----:B------:R-:W-:Y:S05]  /*12e30*/  BSYNC B6 ;  /* 0x0000000000067941 */ /* 0x000fea0003800000 */
.L_x_2341:
[----:B------:R-:W-:Y:S01]  /*12e40*/  VIADD R0, R19, 0x10400 ;  /* 0x0001040013007836 */ /* 0x000fe20000000000 */
[----:B------:R-:W-:Y:S04]  /*12e50*/  BSSY B6, `(.L_x_2343) ;  /* 0x0000014000067945 */ /* 0x000fe80003800000 */
[----:B------:R-:W-:-:S04]  /*12e60*/  LOP3.LUT P0, RZ, R0, 0x3ff, RZ, 0xc0, !PT ;  /* 0x000003ff00ff7812 */ /* 0x000fc8000780c0ff */
[----:B------:R-:W-:-:S09]  /*12e70*/  P2R R16, PR, RZ, 0x1 ;  /* 0x00000001ff107803 */ /* 0x000fd20000000000 */
        /* <DEDUP_REMOVED lines=17> */
.L_x_2344:
[----:B------:R-:W-:Y:S05]  /*12f90*/  BSYNC B6 ;  /* 0x0000000000067941 */ /* 0x000fea0003800000 */
.L_x_2343:
        /* <DEDUP_REMOVED lines=20> */
.L_x_2346:
[----:B------:R-:W-:Y:S05]  /*130e0*/  BSYNC B6 ;  /* 0x0000000000067941 */ /* 0x000fea0003800000 */
.L_x_2345:
[----:B------:R-:W-:Y:S01]  /*130f0*/  ISETP.NE.AND P6, PT, R16, RZ, PT ;  /* 0x000000ff1000720c */ /* 0x000fe20003fc5270 */
[----:B------:R-:W-:-:S12]  /*13100*/  BSSY B6, `(.L_x_2347) ;  /* 0x0000012000067945 */ /* 0x000fd80003800000 */
        /* <DEDUP_REMOVED lines=17> */
.L_x_2348:
[----:B------:R-:W-:Y:S05]  /*13220*/  BSYNC B6 ;  /* 0x0000000000067941 */ /* 0x000fea0003800000 */
.L_x_2347:
        /* <DEDUP_REMOVED lines=9> */
[----:B------:R-:W0:Y:S01]  /*132c0*/  S2R R0, SR_TID.X ;  /* 0x0000000000007919 */ /* 0x000e220000002100 */
[----:B------:R-:W-:-:S03]  /*132d0*/  ULDC.64 UR4, c[0x0][0xa08] ;  /* 0x0002820000047ab9 */ /* 0x000fc60000000a00 */
[----:B--2---:R2:W3:Y:S01]  /*132e0*/  @P0 LDG.E R8, desc[UR52][R2.64] ;  /* 0x0000003402080981 */ /* 0x0044e2000c1e1900 */
[----:B0-----:R-:W-:-:S04]  /*132f0*/  SHF.R.U32.HI R0, RZ, 0x5, R0 ;  /* 0x00000005ff007819 */ /* 0x001fc80000011600 */
[----:B------:R-:W-:Y:S01]  /*13300*/  LOP3.LUT R0, R0, 0x3, RZ, 0xc0, !PT ;  /* 0x0000000300007812 */ /* 0x000fe200078ec0ff */
[----:B--2---:R-:W0:Y:S01]  /*13310*/  LDC.64 R2, c[0x0][0x418] ;  /* 0x00010600ff027b82 */ /* 0x004e220000000a00 */
[----:B---3--:R-:W-:Y:S01]  /*13320*/  SHF.R.S32.HI R9, RZ, 0x1f, R8 ;  /* 0x0000001fff097819 */ /* 0x008fe20000011408 */
[----:B------:R2:W-:Y:S01]  /*13330*/  @P0 STL [R1+0x8], R8 ;  /* 0x0000080801000387 */ /* 0x0005e20000100800 */
[----:B0-----:R-:W-:Y:S01]  /*13340*/  LOP3.LUT P0, RZ, R2, UR4, RZ, 0xfc, !PT ;  /* 0x0000000402ff7c12 */ /* 0x001fe2000f80fcff */
[----:B------:R-:W-:Y:S02]  /*13350*/  UMOV UR4, 0xffffffff ;  /* 0xffffffff00047882 */ /* 0x000fe40000000000 */
[----:B------:R2:W-:Y:S01]  /*13360*/  STL [R1+0x1c], R9 ;  /* 0x00001c0901007387 */ /* 0x0005e20000100800 */
[----:B------:R-:W-:-:S04]  /*13370*/  LOP3.LUT P0, RZ, R3, UR5, RZ, 0xfc, P0 ;  /* 0x0000000503ff7c12 */ /* 0x000fc8000800fcff */
[----:B------:R-:W-:Y:S01]  /*13380*/  SEL R16, R8, RZ, !P0 ;  /* 0x000000ff08107207 */ /* 0x000fe20004000000 */
[----:B------:R-:W-:Y:S08]  /*13390*/  BRA.DIV UR4, `(.L_x_2349) ;  /* 0x0000004a04607947 */ /* 0x000ff0000b800000 */
[----:B------:R0:W3:Y:S02]  /*133a0*/  SHFL.IDX PT, R14, R0, RZ, 0x1f ;  /* 0x00001fff000e7589 */ /* 0x0000e400000e0000 */
.L_x_2424:
[----:B------:R-:W-:Y:S02]  /*133b0*/  PLOP3.LUT P1, PT, PT, PT, PT, 0x8, 0x0 ;  /* 0x000000000000781c */ /* 0x000fe40003f2e170 */
[----:B---3--:R-:W-:Y:S02]  /*133c0*/  ISETP.NE.AND P0, PT, R14, RZ, PT ;  /* 0x000000ff0e00720c */ /* 0x008fe40003f05270 */
[----:B0-----:R-:W-:-:S05]  /*133d0*/  P2R R0, PR, RZ, 0x2 ;  /* 0x00000002ff007803 */ /* 0x001fca0000000000 */
[----:B------:R0:W-:Y:S06]  /*133e0*/  STL [R1+0x24], R0 ;  /* 0x0000240001007387 */ /* 0x0001ec0000100800 */
[----:B------:R-:W-:Y:S05]  /*133f0*/  @P0 BRA `(.L_x_2350) ;  /* 0x00000004008c0947 */ /* 0x000fea0003800000 */
[----:B------:R-:W-:Y:S01]  /*13400*/  UMOV UR4, 0xffffffff ;  /* 0xffffffff00047882 */ /* 0x000fe20000000000 */
[----:B0-----:R-:W-:Y:S02]  /*13410*/  VIADD R0, R18, 0xffffffff ;  /* 0xffffffff12007836 */ /* 0x001fe40000000000 */
[----:B------:R-:W-:Y:S05]  /*13420*/  BRA.DIV UR4, `(.L_x_2351) ;  /* 0x0000004a045c7947 */ /* 0x000fea000b800000 */
[----:B------:R-:W-:-:S13]  /*13430*/  ELECT P6, URZ, PT ;  /* 0x00000000003f782f */ /* 0x000fda00038c0000 */
.L_x_2427:
        /* <DEDUP_REMOVED lines=21> */
.L_x_2352:
[----:B0-----:R-:W3:Y:S04]  /*13590*/  LDL R3, [R1] ;  /* 0x0000000001037983 */ /* 0x001ee80000100800 */
[----:B------:R-:W4:Y:S01]  /*135a0*/  LDL R2, [R1+0x4] ;  /* 0x0000040001027983 */ /* 0x000f220000100800 */
[----:B--2---:R-:W0:Y:S02]  /*135b0*/  S2R R8, SR_TID.X ;  /* 0x0000000000087919 */ /* 0x004e240000002100 */
[----:B0-----:R-:W-:-:S04]  /*135c0*/  LOP3.LUT R8, R8, 0x7f, RZ, 0xc0, !PT ;  /* 0x0000007f08087812 */ /* 0x001fc800078ec0ff */
[----:B------:R-:W-:Y:S01]  /*135d0*/  ISETP.NE.AND P1, PT, R8, RZ, PT ;  /* 0x000000ff0800720c */ /* 0x000fe20003f25270 */
[----:B---3--:R-:W-:Y:S01]  /*135e0*/  IMAD R4, R3, 0x8, R19 ;  /* 0x0000000803047824 */ /* 0x008fe200078e0213 */
[----:B----4-:R-:W-:-:S04]  /*135f0*/  SHF.L.U32 R3, R2, 0x1f, RZ ;  /* 0x0000001f02037819 */ /* 0x010fc800000006ff */
[----:B------:R-:W0:Y:S02]  /*13600*/  SYNCS.PHASECHK.TRANS64.TRYWAIT P0, [R4+URZ+0x38880], R3 ;  /* 0x03888003040075a7 */ /* 0x000e24000800017f */
[----:B0-----:R-:W-:Y:S05]  /*13610*/  @!P0 BRA `(.L_x_2353) ;  /* 0x0000004800008947 */ /* 0x001fea0003800000 */
.L_x_2428:
        /* <DEDUP_REMOVED lines=8> */
.L_x_2354:
[----:B------:R-:W2:Y:S04]  /*136a0*/  LDL R2, [R1] ;  /* 0x0000000001027983 */ /* 0x000ea80000100800 */
[----:B------:R-:W3:Y:S01]  /*136b0*/  LDL R5, [R1+0x28] ;  /* 0x0000280001057983 */ /* 0x000ee20000100800 */
        /* <DEDUP_REMOVED lines=21> */
[----:B------:R-:W3:Y:S02]  /*13810*/  SYNCS.PHASECHK.TRANS64.TRYWAIT P0, [R4+URZ+0x38840], R3 ;  /* 0x03884003040075a7 */ /* 0x000ee4000800017f */
[----:B--23--:R-:W-:Y:S05]  /*13820*/  @!P0 BRA `(.L_x_2355) ;  /* 0x0000004400908947 */ /* 0x00cfea0003800000 */
.L_x_2429:
        /* <DEDUP_REMOVED lines=8> */
.L_x_2356:
[----:B------:R-:W-:Y:S01]  /*138b0*/  R2UR UR8, R2 ;  /* 0x00000000020872ca */ /* 0x000fe200000e0000 */
[----:B------:R-:W-:Y:S01]  /*138c0*/  UIADD3 UR4, UP0, UR48, 0x370, URZ ;  /* 0x0000037030047890 */ /* 0x000fe2000ff1e03f */
[----:B------:R-:W-:Y:S01]  /*138d0*/  R2UR UR17, R4 ;  /* 0x00000000041172ca */ /* 0x000fe200000e0000 */
[----:B------:R-:W-:Y:S01]  /*138e0*/  UMOV UR6, 0x0 ;  /* 0x0000000000067882 */ /* 0x000fe20000000000 */
[----:B------:R-:W-:Y:S01]  /*138f0*/  R2UR UR19, R0 ;  /* 0x00000000001372ca */ /* 0x000fe200000e0000 */
[----:B------:R-:W-:Y:S01]  /*13900*/  UIADD3.X UR5, URZ, UR49, URZ, UP0, !UPT ;  /* 0x000000313f057290 */ /* 0x000fe200087fe43f */
[----:B------:R-:W-:Y:S01]  /*13910*/  R2UR UR21, R16 ;  /* 0x00000000101572ca */ /* 0x000fe200000e0000 */
[----:B------:R-:W-:Y:S01]  /*13920*/  UMOV UR7, 0x14f00000 ;  /* 0x14f0000000077882 */ /* 0x000fe20000000000 */
[----:B------:R-:W-:Y:S01]  /*13930*/  PLOP3.LUT P0, PT, PT, PT, PT, 0x80, 0x0 ;  /* 0x000000000000781c */ /* 0x000fe20003f0f070 */
[----:B------:R-:W-:Y:S01]  /*13940*/  UMOV UR18, URZ ;  /* 0x0000003f00127c82 */ /* 0x000fe20008000000 */
[----:B------:R-:W-:Y:S01]  /*13950*/  UMOV UR20, UR36 ;  /* 0x0000002400147c82 */ /* 0x000fe20008000000 */
[----:B------:R-:W-:Y:S01]  /*13960*/  UMOV UR10, 0x80 ;  /* 0x00000080000a7882 */ /* 0x000fe20000000000 */
[----:B------:R-:W-:Y:S01]  /*13970*/  P2R R0, PR, RZ, 0x1 ;  /* 0x00000001ff007803 */ /* 0x000fe20000000000 */
[----:B------:R-:W-:-:S02]  /*13980*/  UIADD3 UR16, UR8, 0x28400, URZ ;  /* 0x0002840008107890 */ /* 0x000fc4000fffe03f */
[----:B------:R-:W-:Y:S02]  /*13990*/  UIADD3 UR17, UR17, 0x38830, URZ ;  /* 0x0003883011117890 */ /* 0x000fe4000fffe03f */
[----:B------:R-:W-:Y:S01]  /*139a0*/  UIADD3 UR8, UR8, 0x2c400, URZ ;  /* 0x0002c40008087890 */ /* 0x000fe2000fffe03f */
[----:B------:R3:W-:Y:S01]  /*139b0*/  STL [R1+0x24], R0 ;  /* 0x0000240001007387 */ /* 0x0007e20000100800 */
[----:B------:R-:W-:Y:S01]  /*139c0*/  UMOV UR12, UR36 ;  /* 0x00000024000c7c82 */ /* 0x000fe20008000000 */
[----:B------:R-:W-:Y:S01]  /*139d0*/  UMOV UR11, UR19 ;  /* 0x00000013000b7c82 */ /* 0x000fe20008000000 */
[----:B------:R-:W-:Y:S01]  /*139e0*/  UMOV UR13, UR21 ;  /* 0x00000015000d7c82 */ /* 0x000fe20008000000 */
[----:B------:R-:W-:Y:S02]  /*139f0*/  UMOV UR9, UR17 ;  /* 0x0000001100097c82 */ /* 0x000fe40008000000 */
[----:B------:R3:W-:Y:S02]  /*13a00*/  UTMALDG.4D [UR16], [UR4], desc[UR6] ;  /* 0x00000610040075b4 */ /* 0x0007e40008019000 */
[----:B------:R3:W-:Y:S01]  /*13a10*/  UTMALDG.4D [UR8], [UR4], desc[UR6] ;  /* 0x00000608040075b4 */ /* 0x0007e20008019000 */
[----:B------:R-:W-:-:S02]  /*13a20*/  NOP ;  /* 0x0000000000007918 */ /* 0x000fc40000000000 */
.L_x_2350:
[----:B------:R-:W-:Y:S05]  /*13a30*/  WARPSYNC.ALL ;  /* 0x0000000000007948 */ /* 0x000fea0003800000 */
[----:B0--3--:R-:W-:Y:S01]  /*13a40*/  VIADD R0, R19, 0x20400 ;  /* 0x0002040013007836 */ /* 0x009fe20000000000 */
[----:B------:R-:W-:Y:S01]  /*13a50*/  USHF.R.S32.HI UR4, URZ, 0x1f, UR47 ;  /* 0x0000001f3f047899 */ /* 0x000fe2000801142f */
        /* <DEDUP_REMOVED lines=18> */
[----:B--2---:R-:W-:Y:S02]  /*13b80*/  IMAD.U32 R4, RZ, RZ, UR6 ;  /* 0x00000006ff047e24 */ /* 0x004fe4000f8e00ff */
        /* <DEDUP_REMOVED lines=11> */
.L_x_2358:
[----:B------:R-:W-:Y:S05]  /*13c40*/  BSYNC B6 ;  /* 0x0000000000067941 */ /* 0x000fea0003800000 */
.L_x_2357:
[----:B--2---:R-:W2:Y:S01]  /*13c50*/  LDL R8, [R1+0x14] ;  /* 0x0000140001087983 */ /* 0x004ea20000100800 */
[----:B------:R-:W0:Y:S01]  /*13c60*/  LDC R5, c[0x0][0x448] ;  /* 0x00011200ff057b82 */ /* 0x000e220000000800 */
[----:B------:R-:W-:Y:S01]  /*13c70*/  ULDC.64 UR6, c[0x0][0x2d8] ;  /* 0x0000b60000067ab9 */ /* 0x000fe20000000a00 */
[----:B------:R-:W3:Y:S01]  /*13c80*/  S2R R2, SR_TID.X ;  /* 0x0000000000027919 */ /* 0x000ee20000002100 */
[----:B------:R-:W-:Y:S01]  /*13c90*/  UMOV UR4, UR50 ;  /* 0x0000003200047c82 */ /* 0x000fe20008000000 */
[----:B------:R-:W-:Y:S01]  /*13ca0*/  UMOV UR5, UR37 ;  /* 0x0000002500057c82 */ /* 0x000fe20008000000 */
[----:B------:R-:W-:Y:S01]  /*13cb0*/  ULDC.64 UR8, c[0x0][0x2e0] ;  /* 0x0000b80000087ab9 */ /* 0x000fe20000000a00 */
[----:B------:R4:W5:Y:S01]  /*13cc0*/  LDL R9, [R1+0x34] ;  /* 0x0000340001097983 */ /* 0x0009620000100800 */
[----:B0-----:R-:W-:Y:S02]  /*13cd0*/  ISETP.NE.AND P0, PT, R5, 0x1, PT ;  /* 0x000000010500780c */ /* 0x001fe40003f05270 */
[----:B---3--:R-:W-:-:S11]  /*13ce0*/  LOP3.LUT R0, R2, 0x7f, RZ, 0xc0, !PT ;  /* 0x0000007f02007812 */ /* 0x008fd600078ec0ff */
[----:B------:R-:W0:Y:S01]  /*13cf0*/  @P0 LDC R3, c[0x0][0x44c] ;  /* 0x00011300ff030b82 */ /* 0x000e220000000800 */
[----:B------:R-:W-:Y:S01]  /*13d00*/  IMAD.SHL.U32 R2, R2, 0x10, RZ ;  /* 0x0000001002027824 */ /* 0x000fe200078e00ff */
[----:B------:R-:W-:-:S06]  /*13d10*/  SHF.R.U32.HI R0, RZ, 0x3, R0 ;  /* 0x00000003ff007819 */ /* 0x000fcc0000011600 */
[----:B------:R-:W3:Y:S01]  /*13d20*/  @P0 LDC R4, c[0x0][0x450] ;  /* 0x00011400ff040b82 */ /* 0x000ee20000000800 */
[----:B------:R-:W-:Y:S01]  /*13d30*/  LOP3.LUT R2, R0, 0x70, R2, 0xf8, !PT ;  /* 0x0000007000027812 */ /* 0x000fe200078ef802 */
[----:B------:R-:W1:Y:S01]  /*13d40*/  S2R R6, SR_TID.X ;  /* 0x0000000000067919 */ /* 0x000e620000002100 */
[----:B------:R-:W-:Y:S01]  /*13d50*/  UIMAD.WIDE.U32 UR4, UR36, UR6, UR4 ;  /* 0x00000006240472a5 */ /* 0x000fe2000f8e0004 */
[----:B------:R-:W4:Y:S03]  /*13d60*/  S2R R7, SR_TID.X ;  /* 0x0000000000077919 */ /* 0x000f260000002100 */
[----:B------:R-:W-:Y:S02]  /*13d70*/  UIMAD UR5, UR36, UR7, UR5 ;  /* 0x00000007240572a4 */ /* 0x000fe4000f8e0205 */
[----:B------:R-:W-:Y:S02]  /*13d80*/  UIMAD UR6, UR45, UR8, URZ ;  /* 0x000000082d0672a4 */ /* 0x000fe4000f8e023f */
[----:B------:R-:W-:-:S02]  /*13d90*/  UIMAD.WIDE.U32 UR4, UR46, UR8, UR4 ;  /* 0x000000082e0472a5 */ /* 0x000fc4000f8e0004 */
[----:B------:R-:W-:-:S03]  /*13da0*/  UIMAD UR6, UR46, UR9, UR6 ;  /* 0x000000092e0672a4 */ /* 0x000fc6000f8e0206 */
[----:B------:R-:W-:Y:S01]  /*13db0*/  ULDC.64 UR8, c[0x0][0x2d0] ;  /* 0x0000b40000087ab9 */ /* 0x000fe20000000a00 */
[----:B------:R-:W-:Y:S01]  /*13dc0*/  UIADD3 UR5, UR5, UR6, URZ ;  /* 0x0000000605057290 */ /* 0x000fe2000fffe03f */
[----:B-1----:R-:W-:Y:S02]  /*13dd0*/  IMAD.SHL.U32 R6, R6, 0x10, RZ ;  /* 0x0000001006067824 */ /* 0x002fe400078e00ff */
[----:B----4-:R-:W-:-:S03]  /*13de0*/  IMAD.SHL.U32 R10, R7, 0x10, RZ ;  /* 0x00000010070a7824 */ /* 0x010fc600078e00ff */
[----:B------:R-:W-:Y:S02]  /*13df0*/  LOP3.LUT R6, R6, 0x70, RZ, 0xc0, !PT ;  /* 0x0000007006067812 */ /* 0x000fe400078ec0ff */
[----:B------:R-:W-:Y:S02]  /*13e00*/  LOP3.LUT R10, R10, 0x70, RZ, 0xc0, !PT ;  /* 0x000000700a0a7812 */ /* 0x000fe400078ec0ff */
[----:B------:R-:W-:Y:S01]  /*13e10*/  LOP3.LUT R6, R6, 0x80, RZ, 0xfc, !PT ;  /* 0x0000008006067812 */ /* 0x000fe200078efcff */
[----:B--2---:R-:W-:-:S04]  /*13e20*/  IMAD R0, R8, 0x80, R2 ;  /* 0x0000008008007824 */ /* 0x004fc800078e0202 */
[----:B0-----:R-:W-:-:S04]  /*13e30*/  @P0 IMAD.HI.U32 R3, R0, R3, RZ ;  /* 0x0000000300030227 */ /* 0x001fc800078e00ff */
[----:B------:R-:W-:Y:S01]  /*13e40*/  IMAD.MOV.U32 R2, RZ, RZ, R0 ;  /* 0x000000ffff027224 */ /* 0x000fe200078e0000 */
[----:B---3--:R-:W-:-:S04]  /*13e50*/  @P0 SHF.R.U32.HI R2, RZ, R4, R3 ;  /* 0x00000004ff020219 */ /* 0x008fc80000011603 */
        /* <DEDUP_REMOVED lines=21> */
[----:B------:R-:W0:Y:S02]  /*13fb0*/  S2R R6, SR_TID.X ;  /* 0x0000000000067919 */ /* 0x000e240000002100 */
[----:B0-----:R-:W-:-:S04]  /*13fc0*/  LOP3.LUT R6, R6, 0x7f, RZ, 0xc0, !PT ;  /* 0x0000007f06067812 */ /* 0x001fc800078ec0ff */
[----:B------:R-:W-:Y:S02]  /*13fd0*/  SHF.R.U32.HI R7, RZ, 0x3, R6 ;  /* 0x00000003ff077819 */ /* 0x000fe40000011606 */
[----:B------:R-:W2:Y:S01]  /*13fe0*/  LDL.LU R6, [R1+0x14] ;  /* 0x0000140001067983 */ /* 0x000ea20000300800 */
[----:B------:R-:W-:-:S03]  /*13ff0*/  IMAD R3, R17, R5, RZ ;  /* 0x0000000511037224 */ /* 0x000fc600078e02ff */
[----:B------:R-:W-:Y:S01]  /*14000*/  SHFL.IDX PT, R8, R0, 0x1, 0x181f ;  /* 0x00381f0000087f89 */ /* 0x000fe200000e0000 */
[----:B--2---:R-:W-:-:S03]  /*14010*/  IMAD R4, R6, 0x80, R7 ;  /* 0x0000008006047824 */ /* 0x004fc600078e0207 */
[----:B------:R-:W0:Y:S01]  /*14020*/  SHFL.IDX PT, R7, R2, RZ, 0x181f ;  /* 0x00181fff02077589 */ /* 0x000e2200000e0000 */
[C---:B------:R-:W-:Y:S01]  /*14030*/  VIADD R5, R4.reuse, 0x10 ;  /* 0x0000001004057836 */ /* 0x040fe20000000000 */
[-C--:B------:R-:W-:Y:S02]  /*14040*/  ISETP.GE.AND P4, PT, R4, R3.reuse, PT ;  /* 0x000000030400720c */ /* 0x080fe40003f86270 */
[----:B------:R-:W1:Y:S02]  /*14050*/  SHFL.IDX PT, R6, R0, RZ, 0x181f ;  /* 0x00181fff00067589 */ /* 0x000e6400000e0000 */
[----:B------:R-:W-:Y:S02]  /*14060*/  ISETP.GE.AND P2, PT, R5, R3, PT ;  /* 0x000000030500720c */ /* 0x000fe40003f46270 */
[----:B------:R-:W2:Y:S07]  /*14070*/  SHFL.IDX PT, R5, R2, 0x1, 0x181f ;  /* 0x00381f0002057f89 */ /* 0x000eae00000e0000 */
[----:B0-----:R-:W-:-:S05]  /*14080*/  @!P4 IADD3 R7, P3, R10, R7, RZ ;  /* 0x000000070a07c210 */ /* 0x001fca0007f7e0ff */
[----:B-1----:R-:W-:-:S05]  /*14090*/  @!P4 IMAD.X R6, RZ, RZ, R6, P3 ;  /* 0x000000ffff06c224 */ /* 0x002fca00018e0606 */
[----:B------:R-:W-:-:S04]  /*140a0*/  @!P4 LOP3.LUT R7, R7, R6, RZ, 0x3c, !PT ;  /* 0x000000060707c212 */ /* 0x000fc800078e3cff */
[----:B------:R-:W-:-:S04]  /*140b0*/  @!P4 LOP3.LUT R6, R7, R6, RZ, 0x3c, !PT ;  /* 0x000000060706c212 */ /* 0x000fc800078e3cff */
[----:B------:R-:W-:-:S05]  /*140c0*/  @!P4 LOP3.LUT R7, R7, R6, RZ, 0x3c, !PT ;  /* 0x000000060707c212 */ /* 0x000fca00078e3cff */
[----:B-----5:R-:W-:Y:S04]  /*140d0*/  @!P4 LDGSTS.E.BYPASS.LTC128B.128 [R9+0x20400], desc[UR52][R6.64], !P0 ;  /* 0x204000000609cfae */ /* 0x020fe8000c101d74 */
        /* <DEDUP_REMOVED lines=11> */
[----:B0-----:R-:W0:Y:S04]  /*14190*/  SHFL.IDX PT, R7, R2, 0x2, 0x181f ;  /* 0x00581f0002077f89 */ /* 0x001e2800000e0000 */
[----:B------:R-:W1:Y:S06]  /*141a0*/  SHFL.IDX PT, R6, R0, 0x2, 0x181f ;  /* 0x00581f0000067f89 */ /* 0x000e6c00000e0000 */
        /* <DEDUP_REMOVED lines=41> */
[----:B0-----:R-:W0:Y:S04]  /*14440*/  SHFL.IDX PT, R7, R2, 0x6, 0x181f ;  /* 0x00d81f0002077f89 */ /* 0x001e2800000e0000 */
[----:B------:R-:W1:Y:S04]  /*14450*/  SHFL.IDX PT, R6, R0, 0x6, 0x181f ;  /* 0x00d81f0000067f89 */ /* 0x000e6800000e0000 */
[----:B------:R-:W2:Y:S04]  /*14460*/  SHFL.IDX PT, R0, R0, 0x7, 0x181f ;  /* 0x00f81f0000007f89 */ /* 0x000ea800000e0000 */
[----:B------:R-:W3:Y:S01]  /*14470*/  SHFL.IDX PT, R2, R2, 0x7, 0x181f ;  /* 0x00f81f0002027f89 */ /* 0x000ee200000e0000 */
[----:B0-----:R-:W-:-:S05]  /*14480*/  @!P2 IADD3 R7, P3, R10, R7, RZ ;  /* 0x000000070a07a210 */ /* 0x001fca0007f7e0ff */
[----:B-1----:R-:W-:-:S05]  /*14490*/  @!P2 IMAD.X R6, RZ, RZ, R6, P3 ;  /* 0x000000ffff06a224 */ /* 0x002fca00018e0606 */
[----:B------:R-:W-:-:S04]  /*144a0*/  @!P2 LOP3.LUT R7, R7, R6, RZ, 0x3c, !PT ;  /* 0x000000060707a212 */ /* 0x000fc800078e3cff */
[----:B------:R-:W-:-:S04]  /*144b0*/  @!P2 LOP3.LUT R6, R7, R6, RZ, 0x3c, !PT ;  /* 0x000000060706a212 */ /* 0x000fc800078e3cff */
[----:B------:R-:W-:-:S05]  /*144c0*/  @!P2 LOP3.LUT R7, R7, R6, RZ, 0x3c, !PT ;  /* 0x000000060707a212 */ /* 0x000fca00078e3cff */
[----:B------:R0:W-:Y:S04]  /*144d0*/  @!P2 LDGSTS.E.BYPASS.LTC128B.128 [R9+0x23400], desc[UR52][R6.64], !P0 ;  /* 0x234000000609afae */ /* 0x0001e8000c101d74 */
[----:B--23--:R0:W-:Y:S02]  /*144e0*/  @!P2 LDGSTS.E.BYPASS.LTC128B.128 [R9+0x27400], desc[UR52][R6.64+0x80], !P1 ;  /* 0x274000800609afae */ /* 0x00c1e4000c901d74 */
.L_x_2446:
        /* <DEDUP_REMOVED lines=11> */
.L_x_2361:
[----:B------:R-:W-:Y:S05]  /*145a0*/  BSYNC B0 ;  /* 0x0000000000007941 */ /* 0x000fea0003800000 */
.L_x_2360:
[----:B------:R-:W-:Y:S01]  /*145b0*/  NOP ;  /* 0x0000000000007918 */ /* 0x000fe20000000000 */
[----:B------:R-:W-:-:S13]  /*145c0*/  PLOP3.LUT P0, PT, PT, PT, PT, 0x80, 0x0 ;  /* 0x000000000000781c */ /* 0x000fda0003f0f070 */
.L_x_2362:
[----:B------:R-:W-:Y:S02]  /*145d0*/  PLOP3.LUT P1, PT, P1, P0, PT, 0xa2, 0x0 ;  /* 0x000000000000781c */ /* 0x000fe40000f21472 */
[----:B------:R-:W-:-:S08]  /*145e0*/  @P0 R2UR P1, UR4, R19 ;  /* 0x00000000130402ca */ /* 0x000fd00000020000 */
[----:B------:R-:W-:-:S05]  /*145f0*/  @P0 PLOP3.LUT P0, PT, P1, PT, PT, 0x80, 0x0 ;  /* 0x000000000000081c */ /* 0x000fca0000f0f070 */
[----:B------:R-:W-:Y:S01]  /*14600*/  @!P1 SYNCS.ARRIVE.TRANS64.RED.A0T1 RZ, [UR4+0x38800], RZ ;  /* 0x038800ffffff99a7 */ /* 0x000fe20008200404 */
[----:B------:R-:W-:Y:S07]  /*14610*/  @!P1 ARRIVES.LDGSTSBAR.64.TRANSCNT [UR4+0x38800] ;  /* 0x03880000ff0099b0 */ /* 0x000fee0008000a84 */
[----:B------:R-:W-:Y:S05]  /*14620*/  @P0 BRA.U.ANY `(.L_x_2362) ;  /* 0xfffffffd00e80947 */ /* 0x000fea000393ffff */
[----:B--2---:R-:W2:Y:S02]  /*14630*/  LDL.LU R2, [R1+0x38] ;  /* 0x0000380001027983 */ /* 0x004ea40000300800 */
[----:B--2---:R-:W-:-:S05]  /*14640*/  VIADD R2, R2, 0x1 ;  /* 0x0000000102027836 */ /* 0x004fca0000000000 */
        /* <DEDUP_REMOVED lines=8> */
[----:B------:R-:W3:Y:S03]  /*146d0*/  SYNCS.PHASECHK.TRANS64.TRYWAIT P0, [R19+URZ+0x38820], R0 ;  /* 0x03882000130075a7 */ /* 0x000ee6000800017f */
[----:B--23--:R-:W-:Y:S05]  /*146e0*/  @!P0 BRA `(.L_x_2364) ;  /* 0x0000004000bc8947 */ /* 0x00cfea0003800000 */
.L_x_2447:
[----:B------:R-:W-:Y:S05]  /*146f0*/  BSYNC B0 ;  /* 0x0000000000007941 */ /* 0x000fea0003800000 */
.L_x_2363:
[----:B------:R-:W3:Y:S01]  /*14700*/  LDL R2, [R1+0x18] ;  /* 0x0000180001027983 */ /* 0x000ee20000100800 */
[----:B------:R-:W-:-:S05]  /*14710*/  VIADD R17, R18, 0xfffffffe ;  /* 0xfffffffe12117836 */ /* 0x000fca0000000000 */
[----:B---3--:R-:W-:-:S13]  /*14720*/  ISETP.GE.AND P0, PT, R17, R2, PT ;  /* 0x000000021100720c */ /* 0x008fda0003f06270 */
[----:B------:R-:W-:Y:S05]  /*14730*/  @!P0 BRA `(.L_x_2365) ;  /* 0x0000001000c08947 */ /* 0x000fea0003800000 */
[----:B--2---:R2:W5:Y:S04]  /*14740*/  LDL.LU R0, [R1+0x4] ;  /* 0x0000040001007983 */ /* 0x0045680000300800 */
[----:B01----:R2:W5:Y:S02]  /*14750*/  LDL.LU R6, [R1] ;  /* 0x0000000001067983 */ /* 0x0035640000300800 */
.L_x_2387:
[----:B------:R-:W3:Y:S01]  /*14760*/  LDL R2, [R1+0x24] ;  /* 0x0000240001027983 */ /* 0x000ee20000100800 */
[----:B0----5:R-:W-:Y:S01]  /*14770*/  VIADD R3, R6, 0x1 ;  /* 0x0000000106037836 */ /* 0x021fe20000000000 */
[----:B------:R-:W-:Y:S05]  /*14780*/  YIELD ;  /* 0x0000000000007946 */ /* 0x000fea0003800000 */
[C---:B------:R-:W-:Y:S01]  /*14790*/  ISETP.NE.AND P0, PT, R3.reuse, 0x2, PT ;  /* 0x000000020300780c */ /* 0x040fe20003f05270 */
[----:B------:R-:W-:Y:S03]  /*147a0*/  BSSY B0, `(.L_x_2366) ;  /* 0x000008b000007945 */ /* 0x000fe60003800000 */
[----:B------:R-:W-:-:S02]  /*147b0*/  SEL R9, R3, RZ, P0 ;  /* 0x000000ff03097207 */ /* 0x000fc40000000000 */
[----:B---3--:R-:W-:Y:S02]  /*147c0*/  ISETP.NE.AND P1, PT, R2, RZ, PT ;  /* 0x000000ff0200720c */ /* 0x008fe40003f25270 */
        /* <DEDUP_REMOVED lines=11> */
[----:B------:R-:W1:Y:S01]  /*14880*/  LDC R5, c[0x0][0x43c] ;  /* 0x00010f00ff057b82 */ /* 0x000e620000000800 */
[----:B------:R-:W-:Y:S02]  /*14890*/  ULDC.64 UR6, c[0x0][0x428] ;  /* 0x00010a0000067ab9 */ /* 0x000fe40000000a00 */
[----:B------:R-:W4:Y:S01]  /*148a0*/  LDL R10, [R1+0x8] ;  /* 0x00000800010a7983 */ /* 0x000f220000100800 */
[----:B-1----:R-:W-:-:S13]  /*148b0*/  ISETP.NE.AND P0, PT, R5, 0x1, PT ;  /* 0x000000010500780c */ /* 0x002fda0003f05270 */
[----:B------:R-:W1:Y:S02]  /*148c0*/  @P0 LDC.64 R2, c[0x0][0x440] ;  /* 0x00011000ff020b82 */ /* 0x000e640000000a00 */
[----:B-1----:R-:W-:-:S04]  /*148d0*/  @P0 IMAD.HI.U32 R4, R17, R2, RZ ;  /* 0x0000000211040227 */ /* 0x002fc800078e00ff */
[----:B------:R-:W-:Y:S01]  /*148e0*/  IMAD.MOV.U32 R2, RZ, RZ, R17 ;  /* 0x000000ffff027224 */ /* 0x000fe200078e0011 */
[----:B------:R-:W-:-:S04]  /*148f0*/  @P0 SHF.R.U32.HI R2, RZ, R3, R4 ;  /* 0x00000003ff020219 */ /* 0x000fc80000011604 */
[--C-:B------:R-:W-:Y:S01]  /*14900*/  SHF.R.S32.HI R3, RZ, 0x1f, R2.reuse ;  /* 0x0000001fff037819 */ /* 0x100fe20000011402 */
[----:B------:R-:W-:-:S04]  /*14910*/  IMAD.MOV R7, RZ, RZ, -R2 ;  /* 0x000000ffff077224 */ /* 0x000fc800078e0a02 */
[----:B------:R-:W-:Y:S02]  /*14920*/  IMAD R7, R5, R7, R17 ;  /* 0x0000000705077224 */ /* 0x000fe400078e0211 */
[----:B---3--:R-:W-:-:S04]  /*14930*/  IMAD R4, R11, UR6, RZ ;  /* 0x000000060b047c24 */ /* 0x008fc8000f8e02ff */
[C---:B----4-:R-:W-:Y:S02]  /*14940*/  IMAD R4, R10.reuse, UR7, R4 ;  /* 0x000000070a047c24 */ /* 0x050fe4000f8e0204 */
[----:B------:R-:W-:-:S04]  /*14950*/  IMAD.WIDE.U32 R2, R10, UR6, R2 ;  /* 0x000000060a027c25 */ /* 0x000fc8000f8e0002 */
[----:B------:R-:W-:Y:S01]  /*14960*/  IMAD.IADD R3, R4, 0x1, R3 ;  /* 0x0000000104037824 */ /* 0x000fe200078e0203 */
[----:B------:R-:W-:-:S04]  /*14970*/  LEA R4, P0, R2, UR4, 0x2 ;  /* 0x0000000402047c11 */ /* 0x000fc8000f8010ff */
[----:B------:R-:W-:-:S05]  /*14980*/  LEA.HI.X R5, R2, UR5, R3, 0x2, P0 ;  /* 0x0000000502057c11 */ /* 0x000fca00080f1403 */
[----:B------:R1:W5:Y:S04]  /*14990*/  LDG.E R16, desc[UR52][R4.64] ;  /* 0x0000003404107981 */ /* 0x000368000c1e1900 */
.L_x_2368:
[----:B-1----:R-:W-:Y:S01]  /*149a0*/  IMAD R4, R9, 0x8, R19 ;  /* 0x0000000809047824 */ /* 0x002fe200078e0213 */
[----:B------:R-:W-:Y:S01]  /*149b0*/  SHF.L.U32 R3, R8, 0x1f, RZ ;  /* 0x0000001f08037819 */ /* 0x000fe200000006ff */
[----:B------:R-:W1:Y:S01]  /*149c0*/  S2R R2, SR_TID.X ;  /* 0x0000000000027919 */ /* 0x000e620000002100 */
[----:B------:R-:W-:Y:S02]  /*149d0*/  BSSY B1, `(.L_x_2369) ;  /* 0x0000005000017945 */ /* 0x000fe40003800000 */
[----:B------:R-:W3:Y:S01]  /*149e0*/  SYNCS.PHASECHK.TRANS64.TRYWAIT P0, [R4+URZ+0x38880], R3 ;  /* 0x03888003040075a7 */ /* 0x000ee2000800017f */
[----:B-1----:R-:W-:-:S04]  /*149f0*/  LOP3.LUT R2, R2, 0x7f, RZ, 0xc0, !PT ;  /* 0x0000007f02027812 */ /* 0x002fc800078ec0ff */
[----:B------:R-:W-:Y:S01]  /*14a00*/  ISETP.NE.AND P1, PT, R2, RZ, PT ;  /* 0x000000ff0200720c */ /* 0x000fe20003f25270 */
[----:B---3--:R-:W-:-:S12]  /*14a10*/  @!P0 BRA `(.L_x_2370) ;  /* 0x0000004000048947 */ /* 0x008fd80003800000 */
.L_x_2448:
[----:B------:R-:W-:Y:S05]  /*14a20*/  BSYNC B1 ;  /* 0x0000000000017941 */ /* 0x000fea0003800000 */
.L_x_2369:
        /* <DEDUP_REMOVED lines=9> */
.L_x_2372:
[----:B------:R-:W-:Y:S05]  /*14ac0*/  BSYNC B1 ;  /* 0x0000000000017941 */ /* 0x000fea0003800000 */
.L_x_2371:
[----:B------:R-:W3:Y:S04]  /*14ad0*/  LDL R2, [R1] ;  /* 0x0000000001027983 */ /* 0x000ee80000100800 */
[----:B------:R-:W4:Y:S01]  /*14ae0*/  LDL R5, [R1+0x28] ;  /* 0x0000280001057983 */ /* 0x000f220000100800 */
[----:B------:R-:W-:Y:S01]  /*14af0*/  IMAD.MOV.U32 R11, RZ, RZ, RZ ;  /* 0x000000ffff0b7224 */ /* 0x000fe200078e00ff */
[----:B------:R-:W-:Y:S01]  /*14b00*/  UIADD3 UR4, UP0, UR48, 0x470, URZ ;  /* 0x0000047030047890 */ /* 0x000fe2000ff1e03f */
[----:B------:R-:W-:Y:S01]  /*14b10*/  PLOP3.LUT P0, PT, PT, PT, PT, 0x80, 0x0 ;  /* 0x000000000000781c */ /* 0x000fe20003f0f070 */
[----:B------:R-:W-:Y:S01]  /*14b20*/  UMOV UR6, 0x0 ;  /* 0x0000000000067882 */ /* 0x000fe20000000000 */
[----:B------:R-:W-:Y:S01]  /*14b30*/  UMOV UR7, 0x14f00000 ;  /* 0x14f0000000077882 */ /* 0x000fe20000000000 */
[----:B------:R-:W-:Y:S01]  /*14b40*/  R2UR UR10, R11 ;  /* 0x000000000b0a72ca */ /* 0x000fe200000e0000 */
[----:B------:R-:W-:Y:S01]  /*14b50*/  UIADD3.X UR5, URZ, UR49, URZ, UP0, !UPT ;  /* 0x000000313f057290 */ /* 0x000fe200087fe43f */
[----:B---3--:R-:W-:-:S02]  /*14b60*/  IMAD R2, R2, 0x8000, R19 ;  /* 0x0000800002027824 */ /* 0x008fc400078e0213 */
[----:B----4-:R-:W-:Y:S02]  /*14b70*/  IMAD R7, R7, 0x80, R5 ;  /* 0x0000008007077824 */ /* 0x010fe400078e0205 */
[----:B------:R-:W-:Y:S02]  /*14b80*/  VIADD R5, R4, 0x38870 ;  /* 0x0003887004057836 */ /* 0x000fe40000000000 */
[----:B0-----:R-:W-:-:S07]  /*14b90*/  VIADD R8, R2, 0x10400 ;  /* 0x0001040002087836 */ /* 0x001fce0000000000 */
.L_x_2373:
        /* <DEDUP_REMOVED lines=16> */
.L_x_2374:
        /* <DEDUP_REMOVED lines=10> */
[----:B------:R-:W0:Y:S01]  /*14d40*/  SYNCS.PHASECHK.TRANS64.TRYWAIT P0, [R4+URZ+0x38840], R3 ;  /* 0x03884003040075a7 */ /* 0x000e22000800017f */
[----:B------:R-:W-:Y:S04]  /*14d50*/  BSSY B1, `(.L_x_2375) ;  /* 0x0000002000017945 */ /* 0x000fe80003800000 */
[----:B0-----:R-:W-:Y:S05]  /*14d60*/  @!P0 BRA `(.L_x_2376) ;  /* 0x0000003c00448947 */ /* 0x001fea0003800000 */
.L_x_2449:
[----:B------:R-:W-:Y:S05]  /*14d70*/  BSYNC B1 ;  /* 0x0000000000017941 */ /* 0x000fea0003800000 */
.L_x_2375:
[----:B------:R-:W-:Y:S01]  /*14d80*/  BSSY B1, `(.L_x_2377) ;  /* 0x000000b000017945 */ /* 0x000fe20003800000 */
[----:B------:R-:W-:Y:S02]  /*14d90*/  IMAD.MOV.U32 R8, RZ, RZ, 0x0 ;  /* 0x00000000ff087424 */ /* 0x000fe400078e00ff */
[----:B------:R-:W-:Y:S01]  /*14da0*/  IMAD.MOV.U32 R9, RZ, RZ, 0x14f00000 ;  /* 0x14f00000ff097424 */ /* 0x000fe200078e00ff */
[----:B------:R-:W-:Y:S06]  /*14db0*/  @P1 BRA `(.L_x_2378) ;  /* 0x00000000001c1947 */ /* 0x000fec0003800000 */
[----:B------:R-:W3:Y:S01]  /*14dc0*/  S2R R5, SR_TID.X ;  /* 0x0000000000057919 */ /* 0x000ee20000002100 */
[----:B01----:R-:W-:-:S04]  /*14dd0*/  IMAD.MOV.U32 R3, RZ, RZ, 0x8000 ;  /* 0x00008000ff037424 */ /* 0x003fc800078e00ff */
[----:B------:R4:W-:Y:S01]  /*14de0*/  SYNCS.ARRIVE.TRANS64 RZ, [R4+URZ+0x38830], R3 ;  /* 0x0388300304ff79a7 */ /* 0x0009e2000800003f */
[----:B---3--:R-:W-:-:S04]  /*14df0*/  LOP3.LUT R5, R5, 0x1f, RZ, 0xc0, !PT ;  /* 0x0000001f05057812 */ /* 0x008fc800078ec0ff */
[----:B------:R-:W-:-:S13]  /*14e00*/  ISETP.NE.AND P0, PT, R5, RZ, PT ;  /* 0x000000ff0500720c */ /* 0x000fda0003f05270 */
[----:B----4-:R-:W-:Y:S05]  /*14e10*/  @!P0 BRA `(.L_x_2378) ;  /* 0x0000000000048947 */ /* 0x010fea0003800000 */
[----:B------:R-:W-:Y:S01]  /*14e20*/  BPT.TRAP 0x1 ;  /* 0x000000040000795c */ /* 0x000fe20000300000 */
.L_x_2378:
[----:B------:R-:W-:Y:S05]  /*14e30*/  BSYNC B1 ;  /* 0x0000000000017941 */ /* 0x000fea0003800000 */
.L_x_2377:
        /* <DEDUP_REMOVED lines=8> */
.L_x_2379:
        /* <DEDUP_REMOVED lines=15> */
.L_x_2380:
        /* <DEDUP_REMOVED lines=10> */
.L_x_2367:
[----:B------:R-:W-:Y:S05]  /*15050*/  BSYNC B0 ;  /* 0x0000000000007941 */ /* 0x000fea0003800000 */
.L_x_2366:
[----:B------:R-:W-:-:S06]  /*15060*/  UISETP.NE.AND UP0, UPT, UR39, 0x3, UPT ;  /* 0x000000032700788c */ /* 0x000fcc000bf05270 */
[----:B------:R-:W-:-:S13]  /*15070*/  PLOP3.LUT P0, PT, PT, PT, UP0, 0x80, 0x0 ;  /* 0x000000000000781c */ /* 0x000fda0003f0f008 */
[----:B------:R-:W-:Y:S05]  /*15080*/  @!P0 BRA `(.L_x_2381) ;  /* 0x0000000000048947 */ /* 0x000fea0003800000 */
[----:B------:R-:W-:Y:S01]  /*15090*/  BPT.TRAP 0x1 ;  /* 0x000000040000795c */ /* 0x000fe20000300000 */
.L_x_2381:
[----:B------:R-:W-:Y:S01]  /*150a0*/  IMAD.U32 R2, RZ, RZ, UR41 ;  /* 0x00000029ff027e24 */ /* 0x000fe2000f8e00ff */
[----:B------:R-:W-:Y:S01]  /*150b0*/  BSSY B0, `(.L_x_2382) ;  /* 0x0000007000007945 */ /* 0x000fe20003800000 */
[----:B------:R-:W-:-:S03]  /*150c0*/  IMAD R20, R6, 0x8, R19 ;  /* 0x0000000806147824 */ /* 0x000fc600078e0213 */
[----:B------:R-:W-:Y:S02]  /*150d0*/  ISETP.NE.AND P1, PT, R2, 0x3, PT ;  /* 0x000000030200780c */ /* 0x000fe40003f25270 */
[----:B------:R-:W-:-:S04]  /*150e0*/  LOP3.LUT R2, R0, 0x1, RZ, 0x3c, !PT ;  /* 0x0000000100027812 */ /* 0x000fc800078e3cff */
[----:B------:R-:W-:-:S04]  /*150f0*/  SHF.L.U32 R2, R2, 0x1f, RZ ;  /* 0x0000001f02027819 */ /* 0x000fc800000006ff */
[----:B------:R-:W1:Y:S02]  /*15100*/  SYNCS.PHASECHK.TRANS64.TRYWAIT P0, [R20+URZ+0x38870], R2 ;  /* 0x03887002140075a7 */ /* 0x000e64000800017f */
[----:B-1----:R-:W-:Y:S05]  /*15110*/  @!P0 BRA `(.L_x_2383) ;  /* 0x00000038006c8947 */ /* 0x002fea0003800000 */
.L_x_2450:
[----:B------:R-:W-:Y:S05]  /*15120*/  BSYNC B0 ;  /* 0x0000000000007941 */ /* 0x000fea0003800000 */
.L_x_2382:
[----:B------:R-:W-:Y:S05]  /*15130*/  @!P1 BRA `(.L_x_2384) ;  /* 0x0000000000049947 */ /* 0x000fea0003800000 */
[----:B------:R-:W-:Y:S01]  /*15140*/  BPT.TRAP 0x1 ;  /* 0x000000040000795c */ /* 0x000fe20000300000 */
.L_x_2384:
[----:B------:R-:W-:Y:S01]  /*15150*/  SHF.L.U32 R0, R0, 0x1f, RZ ;  /* 0x0000001f00007819 */ /* 0x000fe200000006ff */
[----:B------:R-:W-:-:S03]  /*15160*/  IMAD.SHL.U32 R3, R6, 0x8000, RZ ;  /* 0x0000800006037824 */ /* 0x000fc600078e00ff */
[----:B------:R-:W3:Y:S02]  /*15170*/  SYNCS.PHASECHK.TRANS64.TRYWAIT P0, [R20+URZ+0x38860], R0 ;  /* 0x03886000140075a7 */ /* 0x000ee4000800017f */
[----:B---3--:R-:W-:Y:S05]  /*15180*/  @!P0 BRA `(.L_x_2385) ;  /* 0x0000003800648947 */ /* 0x008fea0003800000 */
.L_x_2451:
[----:B-1----:R-:W3:Y:S04]  /*15190*/  LDL R2, [R1+0x30] ;  /* 0x0000300001027983 */ /* 0x002ee80000100800 */
[----:B------:R-:W4:Y:S04]  /*151a0*/  LDL R18, [R1+0x20] ;  /* 0x0000200001127983 */ /* 0x000f280000100800 */
[----:B------:R-:W5:Y:S01]  /*151b0*/  LDL R12, [R1+0x2c] ;  /* 0x00002c00010c7983 */ /* 0x000f620000100800 */
[----:B------:R-:W-:Y:S05]  /*151c0*/  WARPSYNC.ALL ;  /* 0x0000000000007948 */ /* 0x000fea0003800000 */
[----:B---3--:R-:W-:-:S05]  /*151d0*/  LOP3.LUT R0, R3, R2, RZ, 0xfc, !PT ;  /* 0x0000000203007212 */ /* 0x008fca00078efcff */
[----:B------:R-:W-:-:S05]  /*151e0*/  IMAD.IADD R0, R19, 0x1, R0 ;  /* 0x0000000113007824 */ /* 0x000fca00078e0200 */
[----:B0-----:R-:W0:Y:S01]  /*151f0*/  LDSM.16.MT88.4 R8, [R0+0x10400] ;  /* 0x010400000008783b */ /* 0x001e220000004200 */
[----:B----4-:R-:W-:Y:S01]  /*15200*/  IMAD.IADD R2, R18, 0x1, R0 ;  /* 0x0000000112027824 */ /* 0x010fe200078e0200 */
[C-C-:B0-----:R-:W-:Y:S02]  /*15210*/  PRMT R4, R8.reuse, 0x6420, R9.reuse ;  /* 0x0000642008047816 */ /* 0x141fe40000000009 */
[----:B------:R-:W-:Y:S02]  /*15220*/  PRMT R5, R8, 0x7531, R9 ;  /* 0x0000753108057816 */ /* 0x000fe40000000009 */
[C-C-:B------:R-:W-:Y:S02]  /*15230*/  PRMT R6, R10.reuse, 0x6420, R11.reuse ;  /* 0x000064200a067816 */ /* 0x140fe4000000000b */
[----:B------:R-:W-:Y:S02]  /*15240*/  PRMT R7, R10, 0x7531, R11 ;  /* 0x000075310a077816 */ /* 0x000fe4000000000b */
[----:B------:R-:W0:Y:S01]  /*15250*/  LDSM.16.MT88.4 R8, [R2+0x10400] ;  /* 0x010400000208783b */ /* 0x000e220000004200 */
[----:B-----5:R-:W-:-:S05]  /*15260*/  IADD3 R3, R19, R3, R12 ;  /* 0x0000000313037210 */ /* 0x020fca0007ffe00c */
[----:B------:R-:W-:Y:S01]  /*15270*/  STSM.16.M88.4 [R3+0x400], R4 ;  /* 0x0004000403007844 */ /* 0x000fe20000000200 */
        /* <DEDUP_REMOVED lines=18> */
[----:B0-----:R-:W3:Y:S01]  /*153a0*/  LDL R15, [R1+0xc] ;  /* 0x00000c00010f7983 */ /* 0x001ee20000100800 */
        /* <DEDUP_REMOVED lines=8> */
[----:B---3--:R-:W-:-:S05]  /*15430*/  IADD3 R18, R15, 0x400, R3 ;  /* 0x000004000f127810 */ /* 0x008fca0007ffe003 */
        /* <DEDUP_REMOVED lines=62> */
[----:B------:R-:W0:Y:S04]  /*15820*/  LDSM.16.MT88.4 R8, [R0+0x17400] ;  /* 0x017400000008783b */ /* 0x000e280000004200 */
        /* <DEDUP_REMOVED lines=19> */
.L_x_2386:
[----:B------:R-:W3:Y:S01]  /*15960*/  S2R R0, SR_TID.X ;  /* 0x0000000000007919 */ /* 0x000ee20000002100 */
[----:B-1----:R1:W-:Y:S01]  /*15970*/  SYNCS.ARRIVE.TRANS64.A1T0 RZ, [R20+URZ+0x38850], RZ ;  /* 0x038850ff14ff79a7 */ /* 0x0023e2000810003f */
[----:B------:R4:W5:Y:S01]  /*15980*/  LDL R6, [R1] ;  /* 0x0000000001067983 */ /* 0x0009620000100800 */
[----:B---3--:R-:W-:-:S03]  /*15990*/  LOP3.LUT R2, R0, 0x7f, RZ, 0xc0, !PT ;  /* 0x0000007f00027812 */ /* 0x008fc600078ec0ff */
[----:B------:R-:W3:Y:S01]  /*159a0*/  LDL R0, [R1+0x18] ;  /* 0x0000180001007983 */ /* 0x000ee20000100800 */
[----:B------:R-:W-:Y:S01]  /*159b0*/  BAR.SYNC.DEFER_BLOCKING 0x2, 0x80 ;  /* 0x0082000000007b1d */ /* 0x000fe20000010000 */
[----:B------:R-:W-:-:S13]  /*159c0*/  ISETP.NE.AND P0, PT, R2, RZ, PT ;  /* 0x000000ff0200720c */ /* 0x000fda0003f05270 */
[----:B-1----:R-:W-:-:S05]  /*159d0*/  @!P0 VIADD R20, R20, 0x38880 ;  /* 0x0003888014148836 */ /* 0x002fca0000000000 */
[----:B------:R-:W-:-:S04]  /*159e0*/  @!P0 PRMT R20, RZ, 0x654, R20 ;  /* 0x00000654ff148816 */ /* 0x000fc80000000014 */
[----:B------:R4:W-:Y:S01]  /*159f0*/  @!P0 SYNCS.ARRIVE.TRANS64.RED.A1T0 RZ, [R20+URZ], RZ ;  /* 0x000000ff14ff89a7 */ /* 0x0009e2000810043f */
[C---:B---3--:R-:W-:Y:S01]  /*15a00*/  ISETP.GT.AND P0, PT, R17.reuse, R0, PT ;  /* 0x000000001100720c */ /* 0x048fe20003f04270 */
[----:B------:R-:W-:Y:S01]  /*15a10*/  VIADD R17, R17, 0xffffffff ;  /* 0xffffffff11117836 */ /* 0x000fe20000000000 */
[----:B------:R4:W5:Y:S11]  /*15a20*/  LDL R0, [R1+0x4] ;  /* 0x0000040001007983 */ /* 0x0009760000100800 */
[----:B----4-:R-:W-:Y:S05]  /*15a30*/  @P0 BRA `(.L_x_2387) ;  /* 0xffffffec00480947 */ /* 0x010fea000383ffff */
.L_x_2365:
[----:B------:R-:W3:Y:S01]  /*15a40*/  S2R R2, SR_TID.X ;  /* 0x0000000000027919 */ /* 0x000ee20000002100 */
[----:B------:R-:W-:Y:S01]  /*15a50*/  BSSY B0, `(.L_x_2388) ;  /* 0x0000011000007945 */ /* 0x000fe20003800000 */
[----:B---3--:R-:W-:-:S04]  /*15a60*/  LOP3.LUT R2, R2, 0x7f, RZ, 0xc0, !PT ;  /* 0x0000007f02027812 */ /* 0x008fc800078ec0ff */
[----:B------:R-:W-:-:S13]  /*15a70*/  ISETP.NE.AND P0, PT, R2, RZ, PT ;  /* 0x000000ff0200720c */ /* 0x000fda0003f05270 */
[----:B------:R-:W-:Y:S05]  /*15a80*/  @P0 BRA `(.L_x_2389) ;  /* 0x0000000000340947 */ /* 0x000fea0003800000 */
[----:B0-----:R-:W0:Y:S01]  /*15a90*/  S2R R3, SR_LANEID ;  /* 0x0000000000037919 */ /* 0x001e220000000000 */
[----:B------:R-:W-:Y:S02]  /*15aa0*/  VOTEU.ANY UR4, UPT, PT ;  /* 0x0000000000047886 */ /* 0x000fe400038e0100 */
[----:B--2--5:R-:W0:Y:S08]  /*15ab0*/  FLO.U32 R0, UR4 ;  /* 0x0000000400007d00 */ /* 0x024e3000080e0000 */
[----:B------:R-:W2:Y:S01]  /*15ac0*/  POPC R5, UR4 ;  /* 0x0000000400057d09 */ /* 0x000ea20008000000 */
[----:B0-----:R-:W-:-:S02]  /*15ad0*/  ISETP.EQ.U32.AND P1, PT, R0, R3, PT ;  /* 0x000000030000720c */ /* 0x001fc40003f22070 */
[----:B------:R-:W2:Y:S11]  /*15ae0*/  LDC.64 R2, c[0x0][0xc60] ;  /* 0x00031800ff027b82 */ /* 0x000eb60000000a00 */
[----:B--2---:R-:W2:Y:S01]  /*15af0*/  @P1 ATOMG.E.ADD.STRONG.GPU PT, R3, desc[UR52][R2.64], R5 ;  /* 0x00000005020319a8 */ /* 0x004ea200081ee1f4 */
[----:B------:R-:W0:Y:S02]  /*15b00*/  S2R R4, SR_LTMASK ;  /* 0x0000000000047919 */ /* 0x000e240000003900 */
[----:B0-----:R-:W-:-:S04]  /*15b10*/  LOP3.LUT R4, R4, UR4, RZ, 0xc0, !PT ;  /* 0x0000000404047c12 */ /* 0x001fc8000f8ec0ff */
[----:B-1----:R-:W0:Y:S01]  /*15b20*/  POPC R7, R4 ;  /* 0x0000000400077309 */ /* 0x002e220000000000 */
[----:B--2---:R-:W0:Y:S02]  /*15b30*/  SHFL.IDX PT, R0, R3, R0, 0x1f ;  /* 0x00001f0003007589 */ /* 0x004e2400000e0000 */
[----:B0-----:R-:W-:-:S05]  /*15b40*/  IADD3 R0, R0, UR40, R7 ;  /* 0x0000002800007c10 */ /* 0x001fca000fffe007 */
[----:B------:R3:W-:Y:S02]  /*15b50*/  STL [R1+0x10], R0 ;  /* 0x0000100001007387 */ /* 0x0007e40000100800 */
.L_x_2389:
[----:B------:R-:W-:Y:S05]  /*15b60*/  BSYNC B0 ;  /* 0x0000000000007941 */ /* 0x000fea0003800000 */
.L_x_2388:
[----:B------:R-:W-:-:S06]  /*15b70*/  UISETP.NE.AND UP0, UPT, UR39, 0x3, UPT ;  /* 0x000000032700788c */ /* 0x000fcc000bf05270 */
[----:B------:R-:W-:-:S13]  /*15b80*/  PLOP3.LUT P1, PT, PT, PT, UP0, 0x80, 0x0 ;  /* 0x000000000000781c */ /* 0x000fda0003f2f008 */
[----:B------:R-:W-:Y:S05]  /*15b90*/  @!P1 BRA `(.L_x_2390) ;  /* 0x0000000000049947 */ /* 0x000fea0003800000 */
[----:B------:R-:W-:Y:S01]  /*15ba0*/  BPT.TRAP 0x1 ;  /* 0x000000040000795c */ /* 0x000fe20000300000 */
.L_x_2390:
[----:B0-----:R-:W4:Y:S04]  /*15bb0*/  LDL R3, [R1+0x4] ;  /* 0x0000040001037983 */ /* 0x001f280000100800 */
[----:B------:R-:W4:Y:S01]  /*15bc0*/  LDL R2, [R1] ;  /* 0x0000000001027983 */ /* 0x000f220000100800 */
[----:B--23-5:R-:W-:Y:S01]  /*15bd0*/  IMAD.U32 R0, RZ, RZ, UR41 ;  /* 0x00000029ff007e24 */ /* 0x02cfe2000f8e00ff */
[----:B------:R-:W-:Y:S04]  /*15be0*/  BSSY B0, `(.L_x_2391) ;  /* 0x0000007000007945 */ /* 0x000fe80003800000 */
[----:B------:R-:W-:-:S02]  /*15bf0*/  ISETP.NE.AND P2, PT, R0, 0x3, PT ;  /* 0x000000030000780c */ /* 0x000fc40003f45270 */
[----:B----4-:R-:W-:-:S04]  /*15c00*/  LOP3.LUT R0, R3, 0x1, RZ, 0x3c, !PT ;  /* 0x0000000103007812 */ /* 0x010fc800078e3cff */
[----:B------:R-:W-:Y:S01]  /*15c10*/  SHF.L.U32 R0, R0, 0x1f, RZ ;  /* 0x0000001f00007819 */ /* 0x000fe200000006ff */
[----:B------:R-:W-:-:S04]  /*15c20*/  IMAD R17, R2, 0x8, R19 ;  /* 0x0000000802117824 */ /* 0x000fc800078e0213 */
[----:B------:R-:W0:Y:S02]  /*15c30*/  SYNCS.PHASECHK.TRANS64.TRYWAIT P1, [R17+URZ+0x38870], R0 ;  /* 0x03887000110075a7 */ /* 0x000e24000802017f */
[----:B0-----:R-:W-:Y:S05]  /*15c40*/  @!P1 BRA `(.L_x_2392) ;  /* 0x0000002c00c89947 */ /* 0x001fea0003800000 */
.L_x_2452:
[----:B------:R-:W-:Y:S05]  /*15c50*/  BSYNC B0 ;  /* 0x0000000000007941 */ /* 0x000fea0003800000 */
.L_x_2391:
[----:B------:R-:W-:Y:S05]  /*15c60*/  @!P2 BRA `(.L_x_2393) ;  /* 0x000000000004a947 */ /* 0x000fea0003800000 */
[----:B------:R-:W-:Y:S01]  /*15c70*/  BPT.TRAP 0x1 ;  /* 0x000000040000795c */ /* 0x000fe20000300000 */
.L_x_2393:
[----:B0-----:R-:W2:Y:S02]  /*15c80*/  LDL R0, [R1+0x4] ;  /* 0x0000040001007983 */ /* 0x001ea40000100800 */
[----:B--2---:R-:W-:-:S04]  /*15c90*/  SHF.L.U32 R0, R0, 0x1f, RZ ;  /* 0x0000001f00007819 */ /* 0x004fc800000006ff */
[----:B------:R-:W0:Y:S02]  /*15ca0*/  SYNCS.PHASECHK.TRANS64.TRYWAIT P1, [R17+URZ+0x38860], R0 ;  /* 0x03886000110075a7 */ /* 0x000e24000802017f */
[----:B0-----:R-:W-:Y:S05]  /*15cb0*/  @!P1 BRA `(.L_x_2394) ;  /* 0x0000002c00c09947 */ /* 0x001fea0003800000 */
.L_x_2453:
        /* <DEDUP_REMOVED lines=8> */
[----:B-1----:R-:W0:Y:S01]  /*15d40*/  LDSM.16.MT88.4 R4, [R0+0x10400] ;  /* 0x010400000004783b */ /* 0x002e220000004200 */
        /* <DEDUP_REMOVED lines=118> */
.L_x_2395:
        /* <DEDUP_REMOVED lines=13> */
.L_x_2340:
[----:B------:R-:W-:Y:S05]  /*16580*/  BSYNC B7 ;  /* 0x0000000000077941 */ /* 0x000fea0003800000 */
.L_x_2338:
[----:B0-2---:R-:W2:Y:S02]  /*16590*/  LDL R0, [R1+0x3c] ;  /* 0x00003c0001007983 */ /* 0x005ea40000100800 */
[----:B--2---:R-:W-:-:S13]  /*165a0*/  ISETP.NE.AND P0, PT, R0, RZ, PT ;  /* 0x000000ff0000720c */ /* 0x004fda0003f05270 */
        /* <DEDUP_REMOVED lines=13> */
.L_x_2396:
[----:B------:R-:W2:Y:S01]  /*16680*/  LDL.LU R0, [R1+0x10] ;  /* 0x0000100001007983 */ /* 0x000ea20000300800 */
[----:B------:R-:W-:Y:S01]  /*16690*/  ULDC UR4, c[0x0][0xc3c] ;  /* 0x00030f0000047ab9 */ /* 0x000fe20000000800 */
[----:B------:R-:W0:Y:S02]  /*166a0*/  S2R R2, SR_TID.X ;  /* 0x0000000000027919 */ /* 0x000e240000002100 */
[----:B0-----:R-:W-:-:S04]  /*166b0*/  LOP3.LUT R9, R2, 0x1f, RZ, 0xc0, !PT ;  /* 0x0000001f02097812 */ /* 0x001fc800078ec0ff */
[C---:B------:R-:W-:Y:S01]  /*166c0*/  ISETP.NE.AND P0, PT, R9.reuse, 0x1f, PT ;  /* 0x0000001f0900780c */ /* 0x040fe20003f05270 */
[----:B------:R-:W-:-:S05]  /*166d0*/  VIADD R6, R9, UR42 ;  /* 0x0000002a09067c36 */ /* 0x000fca0008000000 */
[----:B------:R-:W-:Y:S01]  /*166e0*/  ISETP.GE.OR P1, PT, R6, UR4, !P0 ;  /* 0x0000000406007c0c */ /* 0x000fe2000c726670 */
[----:B------:R-:W-:Y:S02]  /*166f0*/  IMAD.MOV.U32 R7, RZ, RZ, RZ ;  /* 0x000000ffff077224 */ /* 0x000fe400078e00ff */
[----:B--2---:R-:W-:-:S10]  /*16700*/  IMAD.MOV.U32 R8, RZ, RZ, R0 ;  /* 0x000000ffff087224 */ /* 0x004fd400078e0000 */
[----:B------:R-:W0:Y:S01]  /*16710*/  @!P1 LDC.64 R2, c[0x0][0xc80] ;  /* 0x00032000ff029b82 */ /* 0x000e220000000a00 */
[----:B------:R-:W-:Y:S01]  /*16720*/  IMAD.MOV.U32 R0, RZ, RZ, RZ ;  /* 0x000000ffff007224 */ /* 0x000fe200078e00ff */
[----:B------:R-:W-:Y:S01]  /*16730*/  ISETP.GE.U32.AND P2, PT, R9, 0x2, PT ;  /* 0x000000020900780c */ /* 0x000fe20003f46070 */
[----:B------:R-:W-:-:S05]  /*16740*/  ULDC UR4, c[0x0][0xc3c] ;  /* 0x00030f0000047ab9 */ /* 0x000fca0000000800 */
[----:B------:R-:W2:Y:S01]  /*16750*/  @!P1 LDC.64 R4, c[0x0][0xc78] ;  /* 0x00031e00ff049b82 */ /* 0x000ea20000000a00 */
[----:B0-----:R-:W-:-:S05]  /*16760*/  @!P1 IMAD.WIDE R2, R6, 0x4, R2 ;  /* 0x0000000406029825 */ /* 0x001fca00078e0202 */
[----:B------:R2:W3:Y:S02]  /*16770*/  @!P1 LDG.E R0, desc[UR52][R2.64] ;  /* 0x0000003402009981 */ /* 0x0004e4000c1e1900 */
[----:B--2---:R-:W-:-:S05]  /*16780*/  @!P1 IMAD.WIDE R2, R6, 0x4, R4 ;  /* 0x0000000406029825 */ /* 0x004fca00078e0204 */
[----:B------:R-:W3:Y:S01]  /*16790*/  @!P1 LDG.E R7, desc[UR52][R2.64] ;  /* 0x0000003402079981 */ /* 0x000ee2000c1e1900 */
        /* <DEDUP_REMOVED lines=26> */
[----:B------:R-:W-:-:S05]  /*16940*/  IMAD.IADD R6, R6, 0x1, R3 ;  /* 0x0000000106067824 */ /* 0x000fca00078e0203 */
[----:B------:R-:W-:-:S13]  /*16950*/  ISETP.GT.AND P6, PT, R6, R4, PT ;  /* 0x000000040600720c */ /* 0x000fda0003fc4270 */
[----:B------:R-:W-:Y:S05]  /*16960*/  @P6 BRA `(.L_x_2398) ;  /* 0x0000000000986947 */ /* 0x000fea0003800000 */
.L_x_2400:
[----:B------:R-:W-:-:S04]  /*16970*/  UIADD3 UR42, UR42, 0x1f, URZ ;  /* 0x0000001f2a2a7890 */ /* 0x000fc8000fffe03f */
[----:B------:R-:W-:-:S06]  /*16980*/  UISETP.GE.AND UP0, UPT, UR42, UR4, UPT ;  /* 0x000000042a00728c */ /* 0x000fcc000bf06270 */
[----:B------:R-:W-:-:S13]  /*16990*/  PLOP3.LUT P6, PT, PT, PT, UP0, 0x40, 0x0 ;  /* 0x000000000000781c */ /* 0x000fda0003fce808 */
[----:B------:R-:W-:Y:S05]  /*169a0*/  @!P6 BRA `(.L_x_2399) ;  /* 0x0000000800c8e947 */ /* 0x000fea0003800000 */
[----:B------:R-:W0:Y:S01]  /*169b0*/  S2R R0, SR_TID.X ;  /* 0x0000000000007919 */ /* 0x000e220000002100 */
[----:B------:R-:W2:Y:S01]  /*169c0*/  LDC R9, c[0x0][0xc38] ;  /* 0x00030e00ff097b82 */ /* 0x000ea20000000800 */
[----:B0-----:R-:W-:-:S05]  /*169d0*/  LOP3.LUT R0, R0, 0x1f, RZ, 0xc0, !PT ;  /* 0x0000001f00007812 */ /* 0x001fca00078ec0ff */
[----:B------:R-:W-:Y:S02]  /*169e0*/  VIADD R7, R0, UR42 ;  /* 0x0000002a00077c36 */ /* 0x000fe40008000000 */
[----:B------:R-:W-:-:S03]  /*169f0*/  IMAD.MOV.U32 R0, RZ, RZ, RZ ;  /* 0x000000ffff007224 */ /* 0x000fc600078e00ff */
[----:B------:R-:W-:-:S13]  /*16a00*/  ISETP.GE.OR P6, PT, R7, UR4, !P0 ;  /* 0x0000000407007c0c */ /* 0x000fda000c7c6670 */
[----:B------:R-:W0:Y:S02]  /*16a10*/  @!P6 LDC.64 R2, c[0x0][0xc80] ;  /* 0x00032000ff02eb82 */ /* 0x000e240000000a00 */
[----:B0-----:R-:W-:-:S05]  /*16a20*/  @!P6 IMAD.WIDE R2, R7, 0x4, R2 ;  /* 0x000000040702e825 */ /* 0x001fca00078e0202 */
[----:B------:R0:W3:Y:S02]  /*16a30*/  @!P6 LDG.E R0, desc[UR52][R2.64] ;  /* 0x000000340200e981 */ /* 0x0000e4000c1e1900 */
[----:B0-----:R-:W0:Y:S02]  /*16a40*/  @!P6 LDC.64 R2, c[0x0][0xc78] ;  /* 0x00031e00ff02eb82 */ /* 0x001e240000000a00 */
[----:B0-----:R-:W-:-:S04]  /*16a50*/  @!P6 IMAD.WIDE R2, R7, 0x4, R2 ;  /* 0x000000040702e825 */ /* 0x001fc800078e0202 */
[----:B------:R-:W-:-:S06]  /*16a60*/  IMAD.MOV.U32 R7, RZ, RZ, RZ ;  /* 0x000000ffff077224 */ /* 0x000fcc00078e00ff */
[----:B------:R-:W3:Y:S02]  /*16a70*/  @!P6 LDG.E R7, desc[UR52][R2.64] ;  /* 0x000000340207e981 */ /* 0x000ee4000c1e1900 */
        /* <DEDUP_REMOVED lines=16> */
[----:B------:R-:W2:Y:S02]  /*16b80*/  SHFL.IDX PT, R3, R2, 0x1f, 0x1f ;  /* 0x03e01f0002037f89 */ /* 0x000ea400000e0000 */
[----:B--2---:R-:W-:-:S04]  /*16b90*/  IMAD R3, R3, R9, RZ ;  /* 0x0000000903037224 */ /* 0x004fc800078e02ff */
[----:B------:R-:W-:-:S05]  /*16ba0*/  IMAD.IADD R6, R3, 0x1, R6 ;  /* 0x0000000103067824 */ /* 0x000fca00078e0206 */
[----:B------:R-:W-:-:S13]  /*16bb0*/  ISETP.GT.AND P6, PT, R6, R4, PT ;  /* 0x000000040600720c */ /* 0x000fda0003fc4270 */
[----:B------:R-:W-:Y:S05]  /*16bc0*/  @!P6 BRA `(.L_x_2400) ;  /* 0xfffffffc0068e947 */ /* 0x000fea000383ffff */
.L_x_2398:
        /* <DEDUP_REMOVED lines=13> */
.L_x_2401:
[----:B0---4-:R-:W-:Y:S01]  /*16ca0*/  IMAD R2, R5, R9, R6 ;  /* 0x0000000905027224 */ /* 0x011fe200078e0206 */
[----:B---3--:R-:W-:Y:S01]  /*16cb0*/  ISETP.NE.AND P0, PT, R7, 0x1, PT ;  /* 0x000000010700780c */ /* 0x008fe20003f05270 */
[----:B------:R-:W-:Y:S02]  /*16cc0*/  UIADD3 UR42, UR4, UR42, URZ ;  /* 0x0000002a042a7290 */ /* 0x000fe4000fffe03f */
[----:B------:R-:W-:Y:S01]  /*16cd0*/  IMAD.IADD R4, R4, 0x1, -R2 ;  /* 0x0000000104047824 */ /* 0x000fe200078e0a02 */
[----:B------:R0:W-:Y:S09]  /*16ce0*/  STL [R1+0x10], R2 ;  /* 0x0000100201007387 */ /* 0x0001f20000100800 */
[----:B------:R-:W-:Y:S05]  /*16cf0*/  @!P0 BRA `(.L_x_2402) ;  /* 0x0000000000e48947 */ /* 0x000fea0003800000 */
[----:B--2---:R-:W-:-:S04]  /*16d00*/  IABS R5, R0 ;  /* 0x0000000000057213 */ /* 0x004fc80000000000 */
[----:B0-----:R-:W0:Y:S08]  /*16d10*/  I2F.RP R2, R5 ;  /* 0x0000000500027306 */ /* 0x001e300000209400 */
        /* <DEDUP_REMOVED lines=55> */
.L_x_2402:
[----:B------:R-:W-:Y:S02]  /*17090*/  ULDC.64 UR4, c[0x0][0xc90] ;  /* 0x0003240000047ab9 */ /* 0x000fe40000000a00 */
[----:B------:R-:W-:-:S06]  /*170a0*/  UIMAD.WIDE UR4, UR42, 0x4, UR4 ;  /* 0x000000042a0478a5 */ /* 0x000fcc000f8e0204 */
[----:B0-----:R-:W-:Y:S02]  /*170b0*/  IMAD.U32 R2, RZ, RZ, UR4 ;  /* 0x00000004ff027e24 */ /* 0x001fe4000f8e00ff */
[----:B------:R-:W-:-:S05]  /*170c0*/  IMAD.U32 R3, RZ, RZ, UR5 ;  /* 0x00000005ff037e24 */ /* 0x000fca000f8e00ff */
[----:B------:R-:W2:Y:S02]  /*170d0*/  LDG.E R6, desc[UR52][R2.64] ;  /* 0x0000003402067981 */ /* 0x000ea4000c1e1900 */
[----:B--2---:R-:W-:-:S05]  /*170e0*/  IMAD R5, R0, R6, RZ ;  /* 0x0000000600057224 */ /* 0x004fca00078e02ff */
        /* <DEDUP_REMOVED lines=58> */
.L_x_2403:
[----:B--2---:R-:W-:-:S05]  /*17490*/  LOP3.LUT R3, RZ, R4, RZ, 0x33, !PT ;  /* 0x00000004ff037212 */ /* 0x004fca00078e33ff */
[----:B------:R-:W-:-:S05]  /*174a0*/  IMAD.IADD R0, R0, 0x1, R3 ;  /* 0x0000000100007824 */ /* 0x000fca00078e0203 */
[----:B------:R2:W-:Y:S01]  /*174b0*/  STL [R1+0x14], R0 ;  /* 0x0000140001007387 */ /* 0x0005e20000100800 */
[----:B------:R-:W-:Y:S05]  /*174c0*/  BRA `(.L_x_2404) ;  /* 0x0000000000107947 */ /* 0x000fea0003800000 */
.L_x_2399:
[----:B------:R0:W-:Y:S01]  /*174d0*/  STL [R1+0x10], R4 ;  /* 0x0000100401007387 */ /* 0x0001e20000100800 */
[----:B------:R-:W-:-:S03]  /*174e0*/  ULDC UR42, c[0x0][0xc3c] ;  /* 0x00030f00002a7ab9 */ /* 0x000fc60000000800 */
[----:B------:R0:W-:Y:S04]  /*174f0*/  STL [R1+0x14], RZ ;  /* 0x000014ff01007387 */ /* 0x0001e80000100800 */
[----:B------:R0:W-:Y:S02]  /*17500*/  STL [R1+0x18], RZ ;  /* 0x000018ff01007387 */ /* 0x0001e40000100800 */
.L_x_2404:
[----:B0-----:R-:W3:Y:S04]  /*17510*/  LDL R2, [R1+0x18] ;  /* 0x0000180001027983 */ /* 0x001ee80000100800 */
[----:B------:R-:W4:Y:S04]  /*17520*/  LDL R3, [R1+0x14] ;  /* 0x0000140001037983 */ /* 0x000f280000100800 */
        /* <DEDUP_REMOVED lines=14> */
.L_x_2397:
[----:B------:R-:W-:Y:S02]  /*17610*/  ULDC UR4, c[0x0][0xc3c] ;  /* 0x00030f0000047ab9 */ /* 0x000fe40000000800 */
[----:B------:R-:W-:-:S06]  /*17620*/  UISETP.GE.AND UP0, UPT, UR42, UR4, UPT ;  /* 0x000000042a00728c */ /* 0x000fcc000bf06270 */
[----:B------:R-:W-:-:S13]  /*17630*/  PLOP3.LUT P0, PT, PT, PT, UP0, 0x80, 0x0 ;  /* 0x000000000000781c */ /* 0x000fda0003f0f008 */
[----:B------:R-:W-:Y:S05]  /*17640*/  @!P0 BRA `(.L_x_2405) ;  /* 0xffffffac00208947 */ /* 0x000fea000383ffff */
.L_x_2333:
        /* <DEDUP_REMOVED lines=12> */
.L_x_2454:
[----:B------:R-:W-:Y:S05]  /*17710*/  BSYNC B0 ;  /* 0x0000000000007941 */ /* 0x000fea0003800000 */
.L_x_2406:
[----:B------:R-:W-:-:S03]  /*17720*/  UMOV UR4, 0xffffffff ;  /* 0xffffffff00047882 */ /* 0x000fc60000000000 */
[----:B------:R-:W-:Y:S05]  /*17730*/  BRA.DIV UR4, `(.L_x_2408) ;  /* 0x0000001604487947 */ /* 0x000fea000b800000 */
[----:B------:R-:W1:Y:S02]  /*17740*/  S2R R2, SR_TID.X ;  /* 0x0000000000027919 */ /* 0x000e640000002100 */
[----:B-1----:R-:W-:-:S04]  /*17750*/  SHF.R.U32.HI R2, RZ, 0x5, R2 ;  /* 0x00000005ff027819 */ /* 0x002fc80000011602 */
[----:B------:R-:W-:-:S05]  /*17760*/  LOP3.LUT R2, R2, 0x3, RZ, 0xc0, !PT ;  /* 0x0000000302027812 */ /* 0x000fca00078ec0ff */
[----:B------:R1:W2:Y:S02]  /*17770*/  SHFL.IDX PT, R14, R2, RZ, 0x1f ;  /* 0x00001fff020e7589 */ /* 0x0002a400000e0000 */
.L_x_2457:
[----:B--2---:R-:W-:Y:S01]  /*17780*/  ISETP.NE.AND P0, PT, R14, RZ, PT ;  /* 0x000000ff0e00720c */ /* 0x004fe20003f05270 */
[----:B------:R-:W-:-:S12]  /*17790*/  BSSY B0, `(.L_x_2409) ;  /* 0x000002e000007945 */ /* 0x000fd80003800000 */
[----:B------:R-:W-:Y:S05]  /*177a0*/  @P0 BRA `(.L_x_2410) ;  /* 0x0000000000b00947 */ /* 0x000fea0003800000 */
[----:B------:R-:W-:-:S03]  /*177b0*/  UMOV UR4, 0xffffffff ;  /* 0xffffffff00047882 */ /* 0x000fc60000000000 */
[----:B------:R-:W-:Y:S05]  /*177c0*/  BRA.DIV UR4, `(.L_x_2411) ;  /* 0x0000001604587947 */ /* 0x000fea000b800000 */
[----:B------:R-:W-:-:S13]  /*177d0*/  ELECT P6, URZ, PT ;  /* 0x00000000003f782f */ /* 0x000fda00038c0000 */
.L_x_2460:
[----:B------:R-:W-:Y:S05]  /*177e0*/  @!P6 BRA `(.L_x_2410) ;  /* 0x0000000000a0e947 */ /* 0x000fea0003800000 */
[----:B------:R-:W-:-:S06]  /*177f0*/  ULOP3.LUT UR4, UR38, 0x2, URZ, 0xfc, !UPT ;  /* 0x0000000226047892 */ /* 0x000fcc000f8efc3f */
[----:B-1----:R-:W-:-:S05]  /*17800*/  IMAD.U32 R2, RZ, RZ, UR4 ;  /* 0x00000004ff027e24 */ /* 0x002fca000f8e00ff */
[----:B------:R-:W-:-:S13]  /*17810*/  ISETP.NE.AND P0, PT, R2, 0x3, PT ;  /* 0x000000030200780c */ /* 0x000fda0003f05270 */
[----:B------:R-:W-:Y:S05]  /*17820*/  @!P0 BRA `(.L_x_2412) ;  /* 0x0000000000048947 */ /* 0x000fea0003800000 */
[----:B------:R-:W-:Y:S01]  /*17830*/  BPT.TRAP 0x1 ;  /* 0x000000040000795c */ /* 0x000fe20000300000 */
.L_x_2412:
        /* <DEDUP_REMOVED lines=14> */
.L_x_2461:
[----:B------:R-:W1:Y:S02]  /*17920*/  SYNCS.PHASECHK.TRANS64.TRYWAIT P1, [R7+URZ], R2 ;  /* 0x00000002070075a7 */ /* 0x000e64000802017f */
[----:B-1----:R-:W-:Y:S05]  /*17930*/  @!P1 BRA `(.L_x_2414) ;  /* 0x0000001400309947 */ /* 0x002fea0003800000 */
.L_x_2462:
[----:B------:R-:W-:Y:S05]  /*17940*/  @!P0 BRA `(.L_x_2415) ;  /* 0x0000000000048947 */ /* 0x000fea0003800000 */
[----:B------:R-:W-:Y:S01]  /*17950*/  BPT.TRAP 0x1 ;  /* 0x000000040000795c */ /* 0x000fe20000300000 */
.L_x_2415:
[----:B------:R-:W2:Y:S02]  /*17960*/  LDL.LU R4, [R1] ;  /* 0x0000000001047983 */ /* 0x000ea40000300800 */
[----:B--2---:R-:W-:-:S04]  /*17970*/  IMAD R4, R4, 0x8, R0 ;  /* 0x0000000804047824 */ /* 0x004fc800078e0200 */
[----:B------:R-:W2:Y:S02]  /*17980*/  SYNCS.PHASECHK.TRANS64.TRYWAIT P1, [R4+URZ+0x38860], R5 ;  /* 0x03886005040075a7 */ /* 0x000ea4000802017f */
[----:B--2---:R-:W-:Y:S05]  /*17990*/  @!P1 BRA `(.L_x_2416) ;  /* 0x00000014002c9947 */ /* 0x004fea0003800000 */
.L_x_2463:
[----:B------:R-:W-:Y:S05]  /*179a0*/  @!P0 BRA `(.L_x_2417) ;  /* 0x0000000000048947 */ /* 0x000fea0003800000 */
[----:B------:R-:W-:Y:S01]  /*179b0*/  BPT.TRAP 0x1 ;  /* 0x000000040000795c */ /* 0x000fe20000300000 */
.L_x_2417:
[----:B------:R-:W-:-:S04]  /*179c0*/  IMAD R3, R3, 0x8, R0 ;  /* 0x0000000803037824 */ /* 0x000fc800078e0200 */
[----:B------:R-:W3:Y:S02]  /*179d0*/  SYNCS.PHASECHK.TRANS64.TRYWAIT P1, [R3+URZ+0x38860], R2 ;  /* 0x03886002030075a7 */ /* 0x000ee4000802017f */
[----:B---3--:R-:W-:Y:S05]  /*179e0*/  @!P1 BRA `(.L_x_2418) ;  /* 0x00000014002c9947 */ /* 0x008fea0003800000 */
.L_x_2464:
[----:B------:R-:W-:Y:S05]  /*179f0*/  @!P0 BRA `(.L_x_2419) ;  /* 0x0000000000048947 */ /* 0x000fea0003800000 */
[----:B------:R-:W-:Y:S01]  /*17a00*/  BPT.TRAP 0x1 ;  /* 0x000000040000795c */ /* 0x000fe20000300000 */
.L_x_2419:
[----:B------:R-:W4:Y:S02]  /*17a10*/  SYNCS.PHASECHK.TRANS64.TRYWAIT P0, [R4+URZ+0x38880], R5 ;  /* 0x03888005040075a7 */ /* 0x000f24000800017f */
[----:B----4-:R-:W-:Y:S05]  /*17a20*/  @!P0 BRA `(.L_x_2420) ;  /* 0x0000001400308947 */ /* 0x010fea0003800000 */
.L_x_2421:
[----:B------:R0:W0:Y:S02]  /*17a30*/  SYNCS.PHASECHK.TRANS64.TRYWAIT P0, [R3+URZ+0x38880], R2 ;  /* 0x03888002030075a7 */ /* 0x000024000800017f */
[----:B0-----:R-:W-:Y:S05]  /*17a40*/  @!P0 NANOSLEEP.SYNCS 0x989680 ;  /* 0x009896800000895d */ /* 0x001fea0003900000 */
[----:B------:R-:W0:Y:S02]  /*17a50*/  @!P0 SYNCS.PHASECHK.TRANS64 P0, [R3+URZ+0x38880], R2 ;  /* 0x03888002030085a7 */ /* 0x000e24000800007f */
[----:B0-----:R-:W-:Y:S05]  /*17a60*/  @!P0 BRA `(.L_x_2421) ;  /* 0xfffffffc00f08947 */ /* 0x001fea000383ffff */
.L_x_2410:
[----:B------:R-:W-:Y:S05]  /*17a70*/  BSYNC B0 ;  /* 0x0000000000007941 */ /* 0x000fea0003800000 */
.L_x_2409:
[----:B------:R-:W-:Y:S05]  /*17a80*/  EXIT ;  /* 0x000000000000794d */ /* 0x000fea0003800000 */
.L_x_2269:
[----:B0-----:R-:W-:-:S04]  /*17a90*/  IMAD.U32 R3, RZ, RZ, UR41 ;  /* 0x00000029ff037e24 */ /* 0x001fc8000f8e00ff */
[----:B------:R0:W1:Y:S03]  /*17aa0*/  SYNCS.PHASECHK.TRANS64.TRYWAIT P0, [R3+URZ+0x38800], R0 ;  /* 0x03880000030075a7 */ /* 0x000066000800017f */
[----:B-1----:R-:W-:Y:S05]  /*17ab0*/  @!P0 NANOSLEEP.SYNCS 0x989680 ;  /* 0x009896800000895d */ /* 0x002fea0003900000 */
[----:B------:R-:W1:Y:S02]  /*17ac0*/  @!P0 SYNCS.PHASECHK.TRANS64 P0, [R3+URZ+0x38800], R0 ;  /* 0x03880000030085a7 */ /* 0x000e64000800007f */
[----:B-1----:R-:W-:Y:S05]  /*17ad0*/  @!P0 BRA `(.L_x_2269) ;  /* 0xfffffffc00ec8947 */ /* 0x002fea000383ffff */
[----:B------:R-:W-:Y:S05]  /*17ae0*/  BRA `(.L_x_2422) ;  /* 0xfffffea800307947 */ /* 0x000fea000383ffff */
.L_x_2273:
[----:B-1----:R1:W2:Y:S02]  /*17af0*/  SYNCS.PHASECHK.TRANS64.TRYWAIT P2, [R3+URZ+0x38830], R0 ;  /* 0x03883000030075a7 */ /* 0x0022a4000804017f */
[----:B--2---:R-:W-:Y:S05]  /*17b00*/  @!P2 NANOSLEEP.SYNCS 0x989680 ;  /* 0x009896800000a95d */ /* 0x004fea0003900000 */
[----:B------:R-:W2:Y:S02]  /*17b10*/  @!P2 SYNCS.PHASECHK.TRANS64 P2, [R3+URZ+0x38830], R0 ;  /* 0x038830000300a5a7 */ /* 0x000ea4000804007f */
[----:B--2---:R-:W-:Y:S05]  /*17b20*/  @!P2 BRA `(.L_x_2273) ;  /* 0xfffffffc00f0a947 */ /* 0x004fea000383ffff */
[----:B------:R-:W-:Y:S05]  /*17b30*/  BRA `(.L_x_2272) ;  /* 0xfffffea800547947 */ /* 0x000fea000383ffff */
.L_x_2278:
[----:B-1----:R-:W-:-:S04]  /*17b40*/  IMAD.U32 R7, RZ, RZ, UR6 ;  /* 0x00000006ff077e24 */ /* 0x002fc8000f8e00ff */
[----:B------:R1:W2:Y:S03]  /*17b50*/  SYNCS.PHASECHK.TRANS64.TRYWAIT P3, [R7+URZ+0x38830], R0 ;  /* 0x03883000070075a7 */ /* 0x0002a6000806017f */
[----:B--2---:R-:W-:Y:S05]  /*17b60*/  @!P3 NANOSLEEP.SYNCS 0x989680 ;  /* 0x009896800000b95d */ /* 0x004fea0003900000 */
[----:B------:R-:W2:Y:S02]  /*17b70*/  @!P3 SYNCS.PHASECHK.TRANS64 P3, [R7+URZ+0x38830], R0 ;  /* 0x038830000700b5a7 */ /* 0x000ea4000806007f */
[----:B--2---:R-:W-:Y:S05]  /*17b80*/  @!P3 BRA `(.L_x_2278) ;  /* 0xfffffffc00ecb947 */ /* 0x004fea000383ffff */
[----:B------:R-:W-:Y:S05]  /*17b90*/  BRA `(.L_x_2275) ;  /* 0xfffffed000d07947 */ /* 0x000fea000383ffff */
.L_x_2282:
[----:B-1----:R-:W-:-:S04]  /*17ba0*/  IMAD.U32 R2, RZ, RZ, UR6 ;  /* 0x00000006ff027e24 */ /* 0x002fc8000f8e00ff */
[----:B------:R1:W2:Y:S03]  /*17bb0*/  SYNCS.PHASECHK.TRANS64.TRYWAIT P3, [R2+URZ+0x38850], R0 ;  /* 0x03885000020075a7 */ /* 0x0002a6000806017f */
[----:B--2---:R-:W-:Y:S05]  /*17bc0*/  @!P3 NANOSLEEP.SYNCS 0x989680 ;  /* 0x009896800000b95d */ /* 0x004fea0003900000 */
[----:B------:R-:W2:Y:S02]  /*17bd0*/  @!P3 SYNCS.PHASECHK.TRANS64 P3, [R2+URZ+0x38850], R0 ;  /* 0x038850000200b5a7 */ /* 0x000ea4000806007f */
[----:B--2---:R-:W-:Y:S05]  /*17be0*/  @!P3 BRA `(.L_x_2282) ;  /* 0xfffffffc00ecb947 */ /* 0x004fea000383ffff */
[----:B------:R-:W-:Y:S05]  /*17bf0*/  BRA `(.L_x_2279) ;  /* 0xfffffed400a47947 */ /* 0x000fea000383ffff */
.L_x_2289:
[----:B-1----:R-:W-:-:S04]  /*17c00*/  IMAD.U32 R7, RZ, RZ, UR6 ;  /* 0x00000006ff077e24 */ /* 0x002fc8000f8e00ff */
[----:B------:R1:W2:Y:S03]  /*17c10*/  SYNCS.PHASECHK.TRANS64.TRYWAIT P2, [R7+URZ+0x38830], R0 ;  /* 0x03883000070075a7 */ /* 0x0002a6000804017f */
[----:B--2---:R-:W-:Y:S05]  /*17c20*/  @!P2 NANOSLEEP.SYNCS 0x989680 ;  /* 0x009896800000a95d */ /* 0x004fea0003900000 */
[----:B------:R-:W2:Y:S02]  /*17c30*/  @!P2 SYNCS.PHASECHK.TRANS64 P2, [R7+URZ+0x38830], R0 ;  /* 0x038830000700a5a7 */ /* 0x000ea4000804007f */
[----:B--2---:R-:W-:Y:S05]  /*17c40*/  @!P2 BRA `(.L_x_2289) ;  /* 0xfffffffc00eca947 */ /* 0x004fea000383ffff */
[----:B------:R-:W-:Y:S05]  /*17c50*/  BRA `(.L_x_2286) ;  /* 0xfffffefc00ec7947 */ /* 0x000fea000383ffff */
.L_x_2293:
[----:B-1----:R-:W-:-:S04]  /*17c60*/  IMAD.U32 R2, RZ, RZ, UR6 ;  /* 0x00000006ff027e24 */ /* 0x002fc8000f8e00ff */
[----:B------:R1:W2:Y:S03]  /*17c70*/  SYNCS.PHASECHK.TRANS64.TRYWAIT P2, [R2+URZ+0x38850], R0 ;  /* 0x03885000020075a7 */ /* 0x0002a6000804017f */
[----:B--2---:R-:W-:Y:S05]  /*17c80*/  @!P2 NANOSLEEP.SYNCS 0x989680 ;  /* 0x009896800000a95d */ /* 0x004fea0003900000 */
[----:B------:R-:W2:Y:S02]  /*17c90*/  @!P2 SYNCS.PHASECHK.TRANS64 P2, [R2+URZ+0x38850], R0 ;  /* 0x038850000200a5a7 */ /* 0x000ea4000804007f */
[----:B--2---:R-:W-:Y:S05]  /*17ca0*/  @!P2 BRA `(.L_x_2293) ;  /* 0xfffffffc00eca947 */ /* 0x004fea000383ffff */
[----:B------:R-:W-:Y:S05]  /*17cb0*/  BRA `(.L_x_2290) ;  /* 0xffffff0000b47947 */ /* 0x000fea000383ffff */
.L_x_2299:
[----:B-1----:R-:W-:-:S04]  /*17cc0*/  IMAD.U32 R6, RZ, RZ, UR5 ;  /* 0x00000005ff067e24 */ /* 0x002fc8000f8e00ff */
[----:B------:R1:W2:Y:S03]  /*17cd0*/  SYNCS.PHASECHK.TRANS64.TRYWAIT P0, [R6+URZ+0x38850], R5 ;  /* 0x03885005060075a7 */ /* 0x0002a6000800017f */
[----:B--2---:R-:W-:Y:S05]  /*17ce0*/  @!P0 NANOSLEEP.SYNCS 0x989680 ;  /* 0x009896800000895d */ /* 0x004fea0003900000 */
[----:B------:R-:W2:Y:S02]  /*17cf0*/  @!P0 SYNCS.PHASECHK.TRANS64 P0, [R6+URZ+0x38850], R5 ;  /* 0x03885005060085a7 */ /* 0x000ea4000800007f */
[----:B--2---:R-:W-:Y:S05]  /*17d00*/  @!P0 BRA `(.L_x_2299) ;  /* 0xfffffffc00ec8947 */ /* 0x004fea000383ffff */
[----:B------:R-:W-:Y:S05]  /*17d10*/  BRA `(.L_x_2298) ;  /* 0xffffff2000707947 */ /* 0x000fea000383ffff */
.L_x_2349:
[----:B------:R-:W-:Y:S02]  /*17d20*/  IMAD.MOV.U32 R13, RZ, RZ, R0 ;  /* 0x000000ffff0d7224 */ /* 0x000fe400078e0000 */
[----:B------:R-:W-:Y:S02]  /*17d30*/  IMAD.MOV.U32 R12, RZ, RZ, RZ ;  /* 0x000000ffff0c7224 */ /* 0x000fe400078e00ff */
[----:B------:R-:W-:Y:S02]  /*17d40*/  IMAD.MOV.U32 R11, RZ, RZ, 0x1f ;  /* 0x0000001fff0b7424 */ /* 0x000fe400078e00ff */
[----:B------:R-:W-:-:S07]  /*17d50*/  IMAD.MOV.U32 R15, RZ, RZ, -0x1 ;  /* 0xffffffffff0f7424 */ /* 0x000fce00078e00ff */
[----:B-12---:R-:W-:Y:S05]  /*17d60*/  WARPSYNC.COLLECTIVE R15, `(.L_x_2423) ;  /* 0x000000000f087348 */ /* 0x006fea0003c00000 */
[----:B------:R0:W3:Y:S02]  /*17d70*/  SHFL.IDX P6, R14, R13, R12, R11 ;  /* 0x0000000c0d0e7389 */ /* 0x0000e400000c000b */
[----:B0123--:R-:W-:Y:S01]  /*17d80*/  ENDCOLLECTIVE ;  /* 0x000000000000791b */ /* 0x00ffe20003800000 */
.L_x_2423:
[----:B------:R-:W-:Y:S05]  /*17d90*/  BRA `(.L_x_2424) ;  /* 0xffffffb400847947 */ /* 0x000fea000383ffff */
.L_x_2351:
[----:B------:R-:W-:Y:S01]  /*17da0*/  BSSY B0, `(.L_x_2425) ;  /* 0x0000006000007945 */ /* 0x000fe20003800000 */
[----:B------:R-:W-:-:S07]  /*17db0*/  IMAD.MOV.U32 R15, RZ, RZ, -0x1 ;  /* 0xffffffffff0f7424 */ /* 0x000fce00078e00ff */
[----:B-12---:R-:W-:Y:S05]  /*17dc0*/  WARPSYNC.COLLECTIVE R15, `(.L_x_2426) ;  /* 0x000000000f0c7348 */ /* 0x006fea0003c00000 */
[----:B------:R-:W-:Y:S02]  /*17dd0*/  ELECT P6, UR62, PT ;  /* 0x00000000003e782f */ /* 0x000fe400038c0000 */
[----:B------:R-:W-:Y:S01]  /*17de0*/  MOV R14, UR62 ;  /* 0x0000003e000e7c02 */ /* 0x000fe20008000f00 */
[----:B-12---:R-:W-:Y:S10]  /*17df0*/  ENDCOLLECTIVE ;  /* 0x000000000000791b */ /* 0x006ff40003800000 */
.L_x_2426:
[----:B------:R-:W-:Y:S05]  /*17e00*/  BSYNC B0 ;  /* 0x0000000000007941 */ /* 0x000fea0003800000 */
.L_x_2425:
[----:B------:R-:W-:Y:S05]  /*17e10*/  BRA `(.L_x_2427) ;  /* 0xffffffb400887947 */ /* 0x000fea000383ffff */
.L_x_2353:
[----:B0-----:R0:W2:Y:S02]  /*17e20*/  SYNCS.PHASECHK.TRANS64.TRYWAIT P0, [R4+URZ+0x38880], R3 ;  /* 0x03888003040075a7 */ /* 0x0010a4000800017f */
[----:B--2---:R-:W-:Y:S05]  /*17e30*/  @!P0 NANOSLEEP.SYNCS 0x989680 ;  /* 0x009896800000895d */ /* 0x004fea0003900000 */
[----:B------:R-:W2:Y:S02]  /*17e40*/  @!P0 SYNCS.PHASECHK.TRANS64 P0, [R4+URZ+0x38880], R3 ;  /* 0x03888003040085a7 */ /* 0x000ea4000800007f */
[----:B--2---:R-:W-:Y:S05]  /*17e50*/  @!P0 BRA `(.L_x_2353) ;  /* 0xfffffffc00f08947 */ /* 0x004fea000383ffff */
[----:B------:R-:W-:Y:S05]  /*17e60*/  BRA `(.L_x_2428) ;  /* 0xffffffb400ec7947 */ /* 0x000fea000383ffff */
.L_x_2355:
[----:B--2---:R2:W3:Y:S02]  /*17e70*/  SYNCS.PHASECHK.TRANS64.TRYWAIT P0, [R4+URZ+0x38840], R3 ;  /* 0x03884003040075a7 */ /* 0x0044e4000800017f */
[----:B---3--:R-:W-:Y:S05]  /*17e80*/  @!P0 NANOSLEEP.SYNCS 0x989680 ;  /* 0x009896800000895d */ /* 0x008fea0003900000 */
[----:B------:R-:W3:Y:S02]  /*17e90*/  @!P0 SYNCS.PHASECHK.TRANS64 P0, [R4+URZ+0x38840], R3 ;  /* 0x03884003040085a7 */ /* 0x000ee4000800007f */
[----:B---3--:R-:W-:Y:S05]  /*17ea0*/  @!P0 BRA `(.L_x_2355) ;  /* 0xfffffffc00f08947 */ /* 0x008fea000383ffff */
[----:B------:R-:W-:Y:S05]  /*17eb0*/  BRA `(.L_x_2429) ;  /* 0xffffffb8005c7947 */ /* 0x000fea000383ffff */
.L_x_2359:
[----:B------:R-:W-:Y:S01]  /*17ec0*/  IMAD.MOV.U32 R13, RZ, RZ, R0 ;  /* 0x000000ffff0d7224 */ /* 0x000fe200078e0000 */
[----:B------:R-:W-:Y:S01]  /*17ed0*/  LOP3.LUT R7, R7, 0x7f, RZ, 0xc0, !PT ;  /* 0x0000007f07077812 */ /* 0x000fe200078ec0ff */
[----:B------:R-:W-:Y:S02]  /*17ee0*/  IMAD.MOV.U32 R12, RZ, RZ, RZ ;  /* 0x000000ffff0c7224 */ /* 0x000fe400078e00ff */
[----:B------:R-:W-:Y:S01]  /*17ef0*/  IMAD.MOV.U32 R11, RZ, RZ, 0x181f ;  /* 0x0000181fff0b7424 */ /* 0x000fe200078e00ff */
[----:B------:R-:W-:Y:S01]  /*17f00*/  SHF.R.U32.HI R4, RZ, 0x3, R7 ;  /* 0x00000003ff047819 */ /* 0x000fe20000011607 */
[----:B------:R-:W-:Y:S02]  /*17f10*/  IMAD.MOV.U32 R15, RZ, RZ, -0x1 ;  /* 0xffffffffff0f7424 */ /* 0x000fe400078e00ff */
[----:B------:R-:W-:Y:S02]  /*17f20*/  IMAD R3, R17, R5, RZ ;  /* 0x0000000511037224 */ /* 0x000fe400078e02ff */
[----:B------:R-:W-:-:S07]  /*17f30*/  IMAD R4, R8, 0x80, R4 ;  /* 0x0000008008047824 */ /* 0x000fce00078e0204 */
[----:B-----5:R-:W-:Y:S05]  /*17f40*/  WARPSYNC.COLLECTIVE R15, `(.L_x_2430) ;  /* 0x000000000f087348 */ /* 0x020fea0003c00000 */
[----:B------:R0:W1:Y:S02]  /*17f50*/  SHFL.IDX P6, R14, R13, R12, R11 ;  /* 0x0000000c0d0e7389 */ /* 0x00006400000c000b */
[----:B01---5:R-:W-:Y:S01]  /*17f60*/  ENDCOLLECTIVE ;  /* 0x000000000000791b */ /* 0x023fe20003800000 */
.L_x_2430:
[C---:B------:R-:W-:Y:S01]  /*17f70*/  VIADD R5, R4.reuse, 0x10 ;  /* 0x0000001004057836 */ /* 0x040fe20000000000 */
[----:B------:R-:W-:Y:S01]  /*17f80*/  ISETP.GE.AND P2, PT, R4, R3, PT ;  /* 0x000000030400720c */ /* 0x000fe20003f46270 */
[----:B------:R-:W-:Y:S02]  /*17f90*/  IMAD.MOV.U32 R13, RZ, RZ, R2 ;  /* 0x000000ffff0d7224 */ /* 0x000fe400078e0002 */
[----:B------:R-:W-:-:S10]  /*17fa0*/  IMAD.MOV.U32 R6, RZ, RZ, R14 ;  /* 0x000000ffff067224 */ /* 0x000fd400078e000e */
[----:B------:R-:W-:Y:S05]  /*17fb0*/  WARPSYNC.COLLECTIVE R15, `(.L_x_2431) ;  /* 0x000000000f087348 */ /* 0x000fea0003c00000 */
[----:B------:R0:W1:Y:S02]  /*17fc0*/  SHFL.IDX P6, R14, R13, R12, R11 ;  /* 0x0000000c0d0e7389 */ /* 0x00006400000c000b */
[----:B01----:R-:W-:Y:S01]  /*17fd0*/  ENDCOLLECTIVE ;  /* 0x000000000000791b */ /* 0x003fe20003800000 */
.L_x_2431:
[----:B------:R-:W-:Y:S02]  /*17fe0*/  IMAD.MOV.U32 R13, RZ, RZ, R0 ;  /* 0x000000ffff0d7224 */ /* 0x000fe400078e0000 */
[----:B------:R-:W-:Y:S02]  /*17ff0*/  IMAD.MOV.U32 R12, RZ, RZ, 0x1 ;  /* 0x00000001ff0c7424 */ /* 0x000fe400078e00ff */
[----:B------:R-:W-:-:S07]  /*18000*/  IMAD.MOV.U32 R7, RZ, RZ, R14 ;  /* 0x000000ffff077224 */ /* 0x000fce00078e000e */
[----:B------:R-:W-:Y:S05]  /*18010*/  WARPSYNC.COLLECTIVE R15, `(.L_x_2432) ;  /* 0x000000000f087348 */ /* 0x000fea0003c00000 */
[----:B------:R0:W1:Y:S02]  /*18020*/  SHFL.IDX P6, R14, R13, R12, R11 ;  /* 0x0000000c0d0e7389 */ /* 0x00006400000c000b */
[----:B01----:R-:W-:Y:S01]  /*18030*/  ENDCOLLECTIVE ;  /* 0x000000000000791b */ /* 0x003fe20003800000 */
.L_x_2432:
        /* <DEDUP_REMOVED lines=10> */
.L_x_2433:
        /* <DEDUP_REMOVED lines=12> */
.L_x_2434:
[----:B------:R-:W-:Y:S01]  /*181a0*/  @!P2 IADD3 R7, P3, R10, R5, RZ ;  /* 0x000000050a07a210 */ /* 0x000fe20007f7e0ff */
[----:B------:R-:W-:-:S04]  /*181b0*/  VIADD R5, R4, 0x20 ;  /* 0x0000002004057836 */ /* 0x000fc80000000000 */
[----:B------:R-:W-:Y:S02]  /*181c0*/  @!P2 IMAD.X R6, RZ, RZ, R8, P3 ;  /* 0x000000ffff06a224 */ /* 0x000fe400018e0608 */
[----:B------:R-:W-:-:S03]  /*181d0*/  VIADD R8, R4, 0x60 ;  /* 0x0000006004087836 */ /* 0x000fc60000000000 */
        /* <DEDUP_REMOVED lines=15> */
.L_x_2435:
[----:B------:R-:W-:Y:S02]  /*182d0*/  IMAD.MOV.U32 R13, RZ, RZ, R0 ;  /* 0x000000ffff0d7224 */ /* 0x000fe400078e0000 */
[----:B------:R-:W-:Y:S02]  /*182e0*/  IMAD.MOV.U32 R12, RZ, RZ, 0x3 ;  /* 0x00000003ff0c7424 */ /* 0x000fe400078e00ff */
[----:B------:R-:W-:-:S07]  /*182f0*/  IMAD.MOV.U32 R7, RZ, RZ, R14 ;  /* 0x000000ffff077224 */ /* 0x000fce00078e000e */
[----:B------:R-:W-:Y:S05]  /*18300*/  WARPSYNC.COLLECTIVE R15, `(.L_x_2436) ;  /* 0x000000000f087348 */ /* 0x000fea0003c00000 */
[----:B------:R0:W1:Y:S02]  /*18310*/  SHFL.IDX P6, R14, R13, R12, R11 ;  /* 0x0000000c0d0e7389 */ /* 0x00006400000c000b */
[----:B01----:R-:W-:Y:S01]  /*18320*/  ENDCOLLECTIVE ;  /* 0x000000000000791b */ /* 0x003fe20003800000 */
.L_x_2436:
        /* <DEDUP_REMOVED lines=17> */
.L_x_2437:
[----:B------:R-:W-:Y:S02]  /*18440*/  IMAD.MOV.U32 R13, RZ, RZ, R0 ;  /* 0x000000ffff0d7224 */ /* 0x000fe400078e0000 */
[----:B------:R-:W-:Y:S02]  /*18450*/  IMAD.MOV.U32 R12, RZ, RZ, 0x4 ;  /* 0x00000004ff0c7424 */ /* 0x000fe400078e00ff */
[----:B------:R-:W-:-:S07]  /*18460*/  IMAD.MOV.U32 R7, RZ, RZ, R14 ;  /* 0x000000ffff077224 */ /* 0x000fce00078e000e */
[----:B------:R-:W-:Y:S05]  /*18470*/  WARPSYNC.COLLECTIVE R15, `(.L_x_2438) ;  /* 0x000000000f087348 */ /* 0x000fea0003c00000 */
[----:B------:R0:W1:Y:S02]  /*18480*/  SHFL.IDX P6, R14, R13, R12, R11 ;  /* 0x0000000c0d0e7389 */ /* 0x00006400000c000b */
[----:B01----:R-:W-:Y:S01]  /*18490*/  ENDCOLLECTIVE ;  /* 0x000000000000791b */ /* 0x003fe20003800000 */
.L_x_2438:
        /* <DEDUP_REMOVED lines=17> */
.L_x_2439:
[----:B------:R-:W-:Y:S02]  /*185b0*/  IMAD.MOV.U32 R13, RZ, RZ, R0 ;  /* 0x000000ffff0d7224 */ /* 0x000fe400078e0000 */
[----:B------:R-:W-:Y:S02]  /*185c0*/  IMAD.MOV.U32 R12, RZ, RZ, 0x5 ;  /* 0x00000005ff0c7424 */ /* 0x000fe400078e00ff */
[----:B------:R-:W-:-:S07]  /*185d0*/  IMAD.MOV.U32 R7, RZ, RZ, R14 ;  /* 0x000000ffff077224 */ /* 0x000fce00078e000e */
[----:B------:R-:W-:Y:S05]  /*185e0*/  WARPSYNC.COLLECTIVE R15, `(.L_x_2440) ;  /* 0x000000000f087348 */ /* 0x000fea0003c00000 */
[----:B------:R0:W1:Y:S02]  /*185f0*/  SHFL.IDX P6, R14, R13, R12, R11 ;  /* 0x0000000c0d0e7389 */ /* 0x00006400000c000b */
[----:B01----:R-:W-:Y:S01]  /*18600*/  ENDCOLLECTIVE ;  /* 0x000000000000791b */ /* 0x003fe20003800000 */
.L_x_2440:
        /* <DEDUP_REMOVED lines=16> */
.L_x_2441:
[----:B------:R-:W-:Y:S02]  /*18710*/  IMAD.MOV.U32 R13, RZ, RZ, R0 ;  /* 0x000000ffff0d7224 */ /* 0x000fe400078e0000 */
[----:B------:R-:W-:Y:S02]  /*18720*/  IMAD.MOV.U32 R12, RZ, RZ, 0x6 ;  /* 0x00000006ff0c7424 */ /* 0x000fe400078e00ff */
[----:B------:R-:W-:-:S07]  /*18730*/  IMAD.MOV.U32 R7, RZ, RZ, R14 ;  /* 0x000000ffff077224 */ /* 0x000fce00078e000e */
[----:B------:R-:W-:Y:S05]  /*18740*/  WARPSYNC.COLLECTIVE R15, `(.L_x_2442) ;  /* 0x000000000f087348 */ /* 0x000fea0003c00000 */
[----:B------:R0:W1:Y:S02]  /*18750*/  SHFL.IDX P6, R14, R13, R12, R11 ;  /* 0x0000000c0d0e7389 */ /* 0x00006400000c000b */
[----:B01----:R-:W-:Y:S01]  /*18760*/  ENDCOLLECTIVE ;  /* 0x000000000000791b */ /* 0x003fe20003800000 */
.L_x_2442:
        /* <DEDUP_REMOVED lines=16> */
.L_x_2443:
[----:B------:R-:W-:Y:S02]  /*18870*/  IMAD.MOV.U32 R13, RZ, RZ, R0 ;  /* 0x000000ffff0d7224 */ /* 0x000fe400078e0000 */
[----:B------:R-:W-:Y:S02]  /*18880*/  IMAD.MOV.U32 R12, RZ, RZ, 0x7 ;  /* 0x00000007ff0c7424 */ /* 0x000fe400078e00ff */
[----:B------:R-:W-:-:S07]  /*18890*/  IMAD.MOV.U32 R7, RZ, RZ, R14 ;  /* 0x000000ffff077224 */ /* 0x000fce00078e000e */
[----:B------:R-:W-:Y:S05]  /*188a0*/  WARPSYNC.COLLECTIVE R15, `(.L_x_2444) ;  /* 0x000000000f087348 */ /* 0x000fea0003c00000 */
[----:B------:R0:W1:Y:S02]  /*188b0*/  SHFL.IDX P6, R14, R13, R12, R11 ;  /* 0x0000000c0d0e7389 */ /* 0x00006400000c000b */
[----:B01----:R-:W-:Y:S01]  /*188c0*/  ENDCOLLECTIVE ;  /* 0x000000000000791b */ /* 0x003fe20003800000 */
.L_x_2444:
        /* <DEDUP_REMOVED lines=10> */
.L_x_2445:
[----:B------:R-:W-:Y:S01]  /*18970*/  @!PT LDS RZ, [RZ] ;  /* 0x00000000fffff984 */ /* 0x000fe20000000800 */
[----:B------:R-:W-:Y:S01]  /*18980*/  @!PT LDS RZ, [RZ] ;  /* 0x00000000fffff984 */ /* 0x000fe20000000800 */
[----:B------:R-:W-:Y:S01]  /*18990*/  @!PT LDS RZ, [RZ] ;  /* 0x00000000fffff984 */ /* 0x000fe20000000800 */
[----:B------:R1:W-:Y:S04]  /*189a0*/  @!P2 LDGSTS.E.BYPASS.LTC128B.128 [R9+0x23400], desc[UR52][R6.64], !P0 ;  /* 0x234000000609afae */ /* 0x0003e8000c101d74 */
[----:B------:R1:W-:Y:S01]  /*189b0*/  @!P2 LDGSTS.E.BYPASS.LTC128B.128 [R9+0x27400], desc[UR52][R6.64+0x80], !P1 ;  /* 0x274000800609afae */ /* 0x0003e2000c901d74 */
[----:B------:R-:W-:Y:S01]  /*189c0*/  IMAD.MOV.U32 R2, RZ, RZ, R14 ;  /* 0x000000ffff027224 */ /* 0x000fe200078e000e */
[----:B------:R-:W-:Y:S06]  /*189d0*/  BRA `(.L_x_2446) ;  /* 0xffffffb800c47947 */ /* 0x000fec000383ffff */
.L_x_2364:
[----:B--2---:R2:W3:Y:S02]  /*189e0*/  SYNCS.PHASECHK.TRANS64.TRYWAIT P0, [R19+URZ+0x38820], R0 ;  /* 0x03882000130075a7 */ /* 0x0044e4000800017f */
[----:B---3--:R-:W-:Y:S05]  /*189f0*/  @!P0 NANOSLEEP.SYNCS 0x989680 ;  /* 0x009896800000895d */ /* 0x008fea0003900000 */
[----:B------:R-:W3:Y:S02]  /*18a00*/  @!P0 SYNCS.PHASECHK.TRANS64 P0, [R19+URZ+0x38820], R0 ;  /* 0x03882000130085a7 */ /* 0x000ee4000800007f */
[----:B---3--:R-:W-:Y:S05]  /*18a10*/  @!P0 BRA `(.L_x_2364) ;  /* 0xfffffffc00f08947 */ /* 0x008fea000383ffff */
[----:B------:R-:W-:Y:S05]  /*18a20*/  BRA `(.L_x_2447) ;  /* 0xffffffbc00307947 */ /* 0x000fea000383ffff */
.L_x_2370:
[----:B-1----:R1:W3:Y:S02]  /*18a30*/  SYNCS.PHASECHK.TRANS64.TRYWAIT P0, [R4+URZ+0x38880], R3 ;  /* 0x03888003040075a7 */ /* 0x0022e4000800017f */
[----:B---3--:R-:W-:Y:S05]  /*18a40*/  @!P0 NANOSLEEP.SYNCS 0x989680 ;  /* 0x009896800000895d */ /* 0x008fea0003900000 */
[----:B------:R-:W3:Y:S02]  /*18a50*/  @!P0 SYNCS.PHASECHK.TRANS64 P0, [R4+URZ+0x38880], R3 ;  /* 0x03888003040085a7 */ /* 0x000ee4000800007f */
[----:B---3--:R-:W-:Y:S05]  /*18a60*/  @!P0 BRA `(.L_x_2370) ;  /* 0xfffffffc00f08947 */ /* 0x008fea000383ffff */
[----:B------:R-:W-:Y:S05]  /*18a70*/  BRA `(.L_x_2448) ;  /* 0xffffffbc00e87947 */ /* 0x000fea000383ffff */
.L_x_2376:
[----:B0-----:R0:W3:Y:S02]  /*18a80*/  SYNCS.PHASECHK.TRANS64.TRYWAIT P0, [R4+URZ+0x38840], R3 ;  /* 0x03884003040075a7 */ /* 0x0010e4000800017f */
[----:B---3--:R-:W-:Y:S05]  /*18a90*/  @!P0 NANOSLEEP.SYNCS 0x989680 ;  /* 0x009896800000895d */ /* 0x008fea0003900000 */
[----:B------:R-:W3:Y:S02]  /*18aa0*/  @!P0 SYNCS.PHASECHK.TRANS64 P0, [R4+URZ+0x38840], R3 ;  /* 0x03884003040085a7 */ /* 0x000ee4000800007f */
[----:B---3--:R-:W-:Y:S05]  /*18ab0*/  @!P0 BRA `(.L_x_2376) ;  /* 0xfffffffc00f08947 */ /* 0x008fea000383ffff */
[----:B------:R-:W-:Y:S05]  /*18ac0*/  BRA `(.L_x_2449) ;  /* 0xffffffc000a87947 */ /* 0x000fea000383ffff */
.L_x_2383:
[----:B-1----:R1:W3:Y:S02]  /*18ad0*/  SYNCS.PHASECHK.TRANS64.TRYWAIT P0, [R20+URZ+0x38870], R2 ;  /* 0x03887002140075a7 */ /* 0x0022e4000800017f */
[----:B---3--:R-:W-:Y:S05]  /*18ae0*/  @!P0 NANOSLEEP.SYNCS 0x989680 ;  /* 0x009896800000895d */ /* 0x008fea0003900000 */
[----:B------:R-:W3:Y:S02]  /*18af0*/  @!P0 SYNCS.PHASECHK.TRANS64 P0, [R20+URZ+0x38870], R2 ;  /* 0x03887002140085a7 */ /* 0x000ee4000800007f */
[----:B---3--:R-:W-:Y:S05]  /*18b00*/  @!P0 BRA `(.L_x_2383) ;  /* 0xfffffffc00f08947 */ /* 0x008fea000383ffff */
[----:B------:R-:W-:Y:S05]  /*18b10*/  BRA `(.L_x_2450) ;  /* 0xffffffc400807947 */ /* 0x000fea000383ffff */
.L_x_2385:
[----:B---3--:R3:W4:Y:S02]  /*18b20*/  SYNCS.PHASECHK.TRANS64.TRYWAIT P0, [R20+URZ+0x38860], R0 ;  /* 0x03886000140075a7 */ /* 0x008724000800017f */
[----:B----4-:R-:W-:Y:S05]  /*18b30*/  @!P0 NANOSLEEP.SYNCS 0x989680 ;  /* 0x009896800000895d */ /* 0x010fea0003900000 */
[----:B------:R-:W4:Y:S02]  /*18b40*/  @!P0 SYNCS.PHASECHK.TRANS64 P0, [R20+URZ+0x38860], R0 ;  /* 0x03886000140085a7 */ /* 0x000f24000800007f */
[----:B----4-:R-:W-:Y:S05]  /*18b50*/  @!P0 BRA `(.L_x_2385) ;  /* 0xfffffffc00f08947 */ /* 0x010fea000383ffff */
[----:B------:R-:W-:Y:S05]  /*18b60*/  BRA `(.L_x_2451) ;  /* 0xffffffc400887947 */ /* 0x000fea000383ffff */
.L_x_2392:
[----:B0-----:R0:W2:Y:S02]  /*18b70*/  SYNCS.PHASECHK.TRANS64.TRYWAIT P1, [R17+URZ+0x38870], R0 ;  /* 0x03887000110075a7 */ /* 0x0010a4000802017f */
[----:B--2---:R-:W-:Y:S05]  /*18b80*/  @!P1 NANOSLEEP.SYNCS 0x989680 ;  /* 0x009896800000995d */ /* 0x004fea0003900000 */
[----:B------:R-:W2:Y:S02]  /*18b90*/  @!P1 SYNCS.PHASECHK.TRANS64 P1, [R17+URZ+0x38870], R0 ;  /* 0x03887000110095a7 */ /* 0x000ea4000802007f */
[----:B--2---:R-:W-:Y:S05]  /*18ba0*/  @!P1 BRA `(.L_x_2392) ;  /* 0xfffffffc00f09947 */ /* 0x004fea000383ffff */
[----:B------:R-:W-:Y:S05]  /*18bb0*/  BRA `(.L_x_2452) ;  /* 0xffffffd000247947 */ /* 0x000fea000383ffff */
.L_x_2394:
[----:B0-----:R0:W2:Y:S02]  /*18bc0*/  SYNCS.PHASECHK.TRANS64.TRYWAIT P1, [R17+URZ+0x38860], R0 ;  /* 0x03886000110075a7 */ /* 0x0010a4000802017f */
[----:B--2---:R-:W-:Y:S05]  /*18bd0*/  @!P1 NANOSLEEP.SYNCS 0x989680 ;  /* 0x009896800000995d */ /* 0x004fea0003900000 */
[----:B------:R-:W2:Y:S02]  /*18be0*/  @!P1 SYNCS.PHASECHK.TRANS64 P1, [R17+URZ+0x38860], R0 ;  /* 0x03886000110095a7 */ /* 0x000ea4000802007f */
[----:B--2---:R-:W-:Y:S05]  /*18bf0*/  @!P1 BRA `(.L_x_2394) ;  /* 0xfffffffc00f09947 */ /* 0x004fea000383ffff */
[----:B------:R-:W-:Y:S05]  /*18c00*/  BRA `(.L_x_2453) ;  /* 0xffffffd0002c7947 */ /* 0x000fea000383ffff */
.L_x_2407:
[----:B0-----:R0:W1:Y:S02]  /*18c10*/  SYNCS.PHASECHK.TRANS64.TRYWAIT P0, [R0+URZ+0x38820], R3 ;  /* 0x03882003000075a7 */ /* 0x001064000800017f */
[----:B-1----:R-:W-:Y:S05]  /*18c20*/  @!P0 NANOSLEEP.SYNCS 0x989680 ;  /* 0x009896800000895d */ /* 0x002fea0003900000 */
[----:B------:R-:W1:Y:S02]  /*18c30*/  @!P0 SYNCS.PHASECHK.TRANS64 P0, [R0+URZ+0x38820], R3 ;  /* 0x03882003000085a7 */ /* 0x000e64000800007f */
[----:B-1----:R-:W-:Y:S05]  /*18c40*/  @!P0 BRA `(.L_x_2407) ;  /* 0xfffffffc00f08947 */ /* 0x002fea000383ffff */
[----:B------:R-:W-:Y:S05]  /*18c50*/  BRA `(.L_x_2454) ;  /* 0xffffffe800ac7947 */ /* 0x000fea000383ffff */
.L_x_2408:
        /* <DEDUP_REMOVED lines=11> */
.L_x_2456:
[----:B------:R-:W-:Y:S05]  /*18d10*/  BSYNC B0 ;  /* 0x0000000000007941 */ /* 0x000fea0003800000 */
.L_x_2455:
[----:B------:R-:W-:Y:S05]  /*18d20*/  BRA `(.L_x_2457) ;  /* 0xffffffe800947947 */ /* 0x000fea000383ffff */
.L_x_2411:
[----:B------:R-:W-:Y:S01]  /*18d30*/  BSSY B1, `(.L_x_2458) ;  /* 0x0000006000017945 */ /* 0x000fe20003800000 */
[----:B------:R-:W-:-:S07]  /*18d40*/  IMAD.MOV.U32 R15, RZ, RZ, -0x1 ;  /* 0xffffffffff0f7424 */ /* 0x000fce00078e00ff */
[----:B01----:R-:W-:Y:S05]  /*18d50*/  WARPSYNC.COLLECTIVE R15, `(.L_x_2459) ;  /* 0x000000000f0c7348 */ /* 0x003fea0003c00000 */
[----:B------:R-:W-:Y:S02]  /*18d60*/  ELECT P6, UR62, PT ;  /* 0x00000000003e782f */ /* 0x000fe400038c0000 */
[----:B------:R-:W-:Y:S01]  /*18d70*/  MOV R14, UR62 ;  /* 0x0000003e000e7c02 */ /* 0x000fe20008000f00 */
[----:B01----:R-:W-:Y:S10]  /*18d80*/  ENDCOLLECTIVE ;  /* 0x000000000000791b */ /* 0x003ff40003800000 */
.L_x_2459:
[----:B------:R-:W-:Y:S05]  /*18d90*/  BSYNC B1 ;  /* 0x0000000000017941 */ /* 0x000fea0003800000 */
.L_x_2458:
[----:B------:R-:W-:Y:S05]  /*18da0*/  BRA `(.L_x_2460) ;  /* 0xffffffe8008c7947 */ /* 0x000fea000383ffff */
.L_x_2413:
[----:B0-----:R0:W1:Y:S02]  /*18db0*/  SYNCS.PHASECHK.TRANS64.TRYWAIT P1, [R6+URZ], R5 ;  /* 0x00000005060075a7 */ /* 0x001064000802017f */
[----:B-1----:R-:W-:Y:S05]  /*18dc0*/  @!P1 NANOSLEEP.SYNCS 0x989680 ;  /* 0x009896800000995d */ /* 0x002fea0003900000 */
[----:B------:R-:W1:Y:S02]  /*18dd0*/  @!P1 SYNCS.PHASECHK.TRANS64 P1, [R6+URZ], R5 ;  /* 0x00000005060095a7 */ /* 0x000e64000802007f */
[----:B-1----:R-:W-:Y:S05]  /*18de0*/  @!P1 BRA `(.L_x_2413) ;  /* 0xfffffffc00f09947 */ /* 0x002fea000383ffff */
[----:B------:R-:W-:Y:S05]  /*18df0*/  BRA `(.L_x_2461) ;  /* 0xffffffe800c87947 */ /* 0x000fea000383ffff */
.L_x_2414:
[----:B-1----:R1:W2:Y:S02]  /*18e00*/  SYNCS.PHASECHK.TRANS64.TRYWAIT P1, [R7+URZ], R2 ;  /* 0x00000002070075a7 */ /* 0x0022a4000802017f */
[----:B--2---:R-:W-:Y:S05]  /*18e10*/  @!P1 NANOSLEEP.SYNCS 0x989680 ;  /* 0x009896800000995d */ /* 0x004fea0003900000 */
[----:B------:R-:W2:Y:S02]  /*18e20*/  @!P1 SYNCS.PHASECHK.TRANS64 P1, [R7+URZ], R2 ;  /* 0x00000002070095a7 */ /* 0x000ea4000802007f */
[----:B--2---:R-:W-:Y:S05]  /*18e30*/  @!P1 BRA `(.L_x_2414) ;  /* 0xfffffffc00f09947 */ /* 0x004fea000383ffff */
[----:B------:R-:W-:Y:S05]  /*18e40*/  BRA `(.L_x_2462) ;  /* 0xffffffe800bc7947 */ /* 0x000fea000383ffff */
.L_x_2416:
[----:B--2---:R2:W3:Y:S02]  /*18e50*/  SYNCS.PHASECHK.TRANS64.TRYWAIT P1, [R4+URZ+0x38860], R5 ;  /* 0x03886005040075a7 */ /* 0x0044e4000802017f */
[----:B---3--:R-:W-:Y:S05]  /*18e60*/  @!P1 NANOSLEEP.SYNCS 0x989680 ;  /* 0x009896800000995d */ /* 0x008fea0003900000 */
[----:B------:R-:W3:Y:S02]  /*18e70*/  @!P1 SYNCS.PHASECHK.TRANS64 P1, [R4+URZ+0x38860], R5 ;  /* 0x03886005040095a7 */ /* 0x000ee4000802007f */
[----:B---3--:R-:W-:Y:S05]  /*18e80*/  @!P1 BRA `(.L_x_2416) ;  /* 0xfffffffc00f09947 */ /* 0x008fea000383ffff */
[----:B------:R-:W-:Y:S05]  /*18e90*/  BRA `(.L_x_2463) ;  /* 0xffffffe800c07947 */ /* 0x000fea000383ffff */
.L_x_2418:
[----:B---3--:R3:W4:Y:S02]  /*18ea0*/  SYNCS.PHASECHK.TRANS64.TRYWAIT P1, [R3+URZ+0x38860], R2 ;  /* 0x03886002030075a7 */ /* 0x008724000802017f */
[----:B----4-:R-:W-:Y:S05]  /*18eb0*/  @!P1 NANOSLEEP.SYNCS 0x989680 ;  /* 0x009896800000995d */ /* 0x010fea0003900000 */
[----:B------:R-:W4:Y:S02]  /*18ec0*/  @!P1 SYNCS.PHASECHK.TRANS64 P1, [R3+URZ+0x38860], R2 ;  /* 0x03886002030095a7 */ /* 0x000f24000802007f */
[----:B----4-:R-:W-:Y:S05]  /*18ed0*/  @!P1 BRA `(.L_x_2418) ;  /* 0xfffffffc00f09947 */ /* 0x010fea000383ffff */
[----:B------:R-:W-:Y:S05]  /*18ee0*/  BRA `(.L_x_2464) ;  /* 0xffffffe800c07947 */ /* 0x000fea000383ffff */
.L_x_2420:
[----:B----4-:R4:W0:Y:S02]  /*18ef0*/  SYNCS.PHASECHK.TRANS64.TRYWAIT P0, [R4+URZ+0x38880], R5 ;  /* 0x03888005040075a7 */ /* 0x010824000800017f */
[----:B0-----:R-:W-:Y:S05]  /*18f00*/  @!P0 NANOSLEEP.SYNCS 0x989680 ;  /* 0x009896800000895d */ /* 0x001fea0003900000 */
[----:B------:R-:W0:Y:S02]  /*18f10*/  @!P0 SYNCS.PHASECHK.TRANS64 P0, [R4+URZ+0x38880], R5 ;  /* 0x03888005040085a7 */ /* 0x000e24000800007f */
[----:B0-----:R-:W-:Y:S05]  /*18f20*/  @!P0 BRA `(.L_x_2420) ;  /* 0xfffffffc00f08947 */ /* 0x001fea000383ffff */
[----:B------:R-:W-:Y:S05]  /*18f30*/  BRA `(.L_x_2421) ;  /* 0xffffffe800bc7947 */ /* 0x000fea000383ffff */
.L_x_2465:
        /* <DEDUP_REMOVED lines=12> */
.L_x_3141:


//--------------------- .text._ZN7cutlass13device_kernelIN5flash11enable_sm90INS1_16FlashAttnFwdSm90INS1_25CollectiveMainloopFwdSm90ILi2EN4cute5tupleIJNS5_1CILi1EEES8_S8_EEENS6_IJNS7_ILi128EEESA_NS7_ILi256EEEEEELi256ENS_12float_e4m3_tEfNS_4arch4Sm90ELb1ELb0ELb0ELb1ELb0ELb1ELb0ELb1ELb1ELb1ELb1ELb0EEENS1_21CollectiveEpilogueFwdINS6_IJSA_SB_SA_EEES9_NS_10bfloat16_tESF_Li256ELb1ELb1ELb1ELb1EEENS1_36VarlenDynamicPersistentTileSchedulerILi128ELi128ELi256ELi128ELb1ELb1ELb1ELb1ELb1ELb1EEEEEEEEEvNT_6ParamsE --------------------------
	.section	.text._ZN7cutlass13device_kernelIN5flash11enable_sm90INS1_16FlashAttnFwdSm90INS1_25CollectiveMainloopFwdSm90ILi2EN4cute5tupleIJNS5_1CILi1EEES8_S8_EEENS6_IJNS7_ILi128EEESA_NS7_ILi256EEEEEELi256ENS_12float_e4m3_tEfNS_4arch4Sm90ELb1ELb0ELb0ELb1ELb0ELb1ELb0ELb1ELb1ELb1ELb1ELb0EEENS1_21CollectiveEpilogueFwdINS6_IJSA_SB_SA_EEES9_NS_10bfloat16_tESF_Li256ELb1ELb1ELb1ELb1EEENS1_36VarlenDynamicPersistentTileSchedulerILi128ELi128ELi256ELi128ELb1ELb1ELb1ELb1ELb1ELb1EEEEEEEEEvNT_6ParamsE,"ax",@progbits
	.align	128
.text._ZN7cutlass13device_kernelIN5flash11enable_sm90INS1_16FlashAttnFwdSm90INS1_25CollectiveMainloopFwdSm90ILi2EN4cute5tupleIJNS5_1CILi1EEES8_S8_EEENS6_IJNS7_ILi128EEESA_NS7_ILi256EEEEEELi256ENS_12float_e4m3_tEfNS_4arch4Sm90ELb1ELb0ELb0ELb1ELb0ELb1ELb0ELb1ELb1ELb1ELb1ELb0EEENS1_21CollectiveEpilogueFwdINS6_IJSA_SB_SA_EEES9_NS_10bfloat16_tESF_Li256ELb1ELb1ELb1ELb1EEENS1_36VarlenDynamicPersistentTileSchedulerILi128ELi128ELi256ELi128ELb1ELb1ELb1ELb1ELb1ELb1EEEEEEEEEvNT_6ParamsE:
        .type           _ZN7cutlass13device_kernelIN5flash11enable_sm90INS1_16FlashAttnFwdSm90INS1_25CollectiveMainloopFwdSm90ILi2EN4cute5tupleIJNS5_1CILi1EEES8_S8_EEENS6_IJNS7_ILi128EEESA_NS7_ILi256EEEEEELi256ENS_12float_e4m3_tEfNS_4arch4Sm90ELb1ELb0ELb0ELb1ELb0ELb1ELb0ELb1ELb1ELb1ELb1ELb0EEENS1_21CollectiveEpilogueFwdINS6_IJSA_SB_SA_EEES9_NS_10bfloat16_tESF_Li256ELb1ELb1ELb1ELb1EEENS1_36VarlenDynamicPersistentTileSchedulerILi128ELi128ELi256ELi128ELb1ELb1ELb1ELb1ELb1ELb1EEEEEEEEEvNT_6ParamsE,@function
        .size           _ZN7cutlass13device_kernelIN5flash11enable_sm90INS1_16FlashAttnFwdSm90INS1_25CollectiveMainloopFwdSm90ILi2EN4cute5tupleIJNS5_1CILi1EEES8_S8_EEENS6_IJNS7_ILi128EEESA_NS7_ILi256EEEEEELi256ENS_12float_e4m3_tEfNS_4arch4Sm90ELb1ELb0ELb0ELb1ELb0ELb1ELb0ELb1ELb1ELb1ELb1ELb0EEENS1_21CollectiveEpilogueFwdINS6_IJSA_SB_SA_EEES9_NS_10bfloat16_tESF_Li256ELb1ELb1ELb1ELb1EEENS1_36VarlenDynamicPersistentTileSchedulerILi128ELi128ELi256ELi128ELb1ELb1ELb1ELb1ELb1ELb1EEEEEEEEEvNT_6ParamsE,(.L_x_3142 - _ZN7cutlass13device_kernelIN5flash11enable_sm90INS1_16FlashAttnFwdSm90INS1_25CollectiveMainloopFwdSm90ILi2EN4cute5tupleIJNS5_1CILi1EEES8_S8_EEENS6_IJNS7_ILi128EEESA_NS7_ILi256EEEEEELi256ENS_12float_e4m3_tEfNS_4arch4Sm90ELb1ELb0ELb0ELb1ELb0ELb1ELb0ELb1ELb1ELb1ELb1ELb0EEENS1_21CollectiveEpilogueFwdINS6_IJSA_SB_SA_EEES9_NS_10bfloat16_tESF_Li256ELb1ELb1ELb1ELb1EEENS1_36VarlenDynamicPersistentTileSchedulerILi128ELi128ELi256ELi128ELb1ELb1ELb1ELb1ELb1ELb1EEEEEEEEEvNT_6ParamsE)
        .other          _ZN7cutlass13device_kernelIN5flash11enable_sm90INS1_16FlashAttnFwdSm90INS1_25CollectiveMainloopFwdSm90ILi2EN4cute5tupleIJNS5_1CILi1EEES8_S8_EEENS6_IJNS7_ILi128EEESA_NS7_ILi256EEEEEELi256ENS_12float_e4m3_tEfNS_4arch4Sm90ELb1ELb0ELb0ELb1ELb0ELb1ELb0ELb1ELb1ELb1ELb1ELb0EEENS1_21CollectiveEpilogueFwdINS6_IJSA_SB_SA_EEES9_NS_10bfloat16_tESF_Li256ELb1ELb1ELb1ELb1EEENS1_36VarlenDynamicPersistentTileSchedulerILi128ELi128ELi256ELi128ELb1ELb1ELb1ELb1ELb1ELb1EEEEEEEEEvNT_6ParamsE,@"STO_CUDA_ENTRY STV_DEFAULT"
_ZN7cutlass13device_kernelIN5flash11enable_sm90INS1_16FlashAttnFwdSm90INS1_25CollectiveMainloopFwdSm90ILi2EN4cute5tupleIJNS5_1CILi1EEES8_S8_EEENS6_IJNS7_ILi128EEESA_NS7_ILi256EEEEEELi256ENS_12float_e4m3_tEfNS_4arch4Sm90ELb1ELb0ELb0ELb1ELb0ELb1ELb0ELb1ELb1ELb1ELb1ELb0EEENS1_21CollectiveEpilogueFwdINS6_IJSA_SB_SA_EEES9_NS_10bfloat16_tESF_Li256ELb1ELb1ELb1ELb1EEENS1_36VarlenDynamicPersistentTileSchedulerILi128ELi128ELi256ELi128ELb1ELb1ELb1ELb1ELb1ELb1EEEEEEEEEvNT_6ParamsE:
        /* <DEDUP_REMOVED lines=24> */
.L_x_2467:
[----:B------:R-:W-:Y:S05]  /*0180*/  BSYNC B0 ;  /* 0x0000000000007941 */ /* 0x000fea0003800000 */
.L_x_2466:
        /* <DEDUP_REMOVED lines=41> */
.L_x_2468:
        /* <DEDUP_REMOVED lines=22> */
.L_x_2469:
        /* <DEDUP_REMOVED lines=18> */
.L_x_2470:
        /* <DEDUP_REMOVED lines=22> */
.L_x_2471:
        /* <DEDUP_REMOVED lines=22> */
.L_x_2472:
        /* <DEDUP_REMOVED lines=8> */
.L_x_2475:
        /* <DEDUP_REMOVED lines=40> */
[C---:B------:R-:W-:Y:S01]  /*0c60*/  LOP3.LUT R5, R4.reuse, 0x3fffff0, RZ, 0xc0, !PT ;  /* 0x03fffff004057812 */ /* 0x040fe200078ec0ff */
[----:B------:R-:W-:Y:S01]  /*0c70*/  STL [R1+0x124], R14 ;  /* 0x0001240e01007387 */ /* 0x000fe20000100800 */
[----:B------:R-:W-:Y:S02]  /*0c80*/  LEA.HI R4, R4, R7, RZ, 0x1 ;  /* 0x0000000704047211 */ /* 0x000fe400078f08ff */
[----:B------:R-:W-:Y:S01]  /*0c90*/  LOP3.LUT R6, R6, 0xfffffc00, RZ, 0xc0, !PT ;  /* 0xfffffc0006067812 */ /* 0x000fe200078ec0ff */
[----:B------:R-:W-:Y:S01]  /*0ca0*/  IMAD.IADD R5, R0, 0x1, -R5 ;  /* 0x0000000100057824 */ /* 0x000fe200078e0a05 */
[----:B------:R-:W-:Y:S02]  /*0cb0*/  LEA.HI R10, R8, R14, RZ, 0x2 ;  /* 0x0000000e080a7211 */ /* 0x000fe400078f10ff */
[----:B------:R-:W-:Y:S01]  /*0cc0*/  LOP3.LUT R4, R4, 0x1ffffffe, RZ, 0xc0, !PT ;  /* 0x1ffffffe04047812 */ /* 0x000fe200078ec0ff */
[----:B------:R-:W-:Y:S01]  /*0cd0*/  IMAD R9, R5, 0x40, R6 ;  /* 0x0000004005097824 */ /* 0x000fe200078e0206 */
[----:B------:R-:W-:-:S02]  /*0ce0*/  SHF.R.S32.HI R5, RZ, 0x7, R2 ;  /* 0x00000007ff057819 */ /* 0x000fc40000011402 */
[----:B------:R-:W-:Y:S01]  /*0cf0*/  SHF.R.S32.HI R11, RZ, 0x2, R10 ;  /* 0x00000002ff0b7819 */ /* 0x000fe2000001140a */
[----:B------:R-:W-:Y:S01]  /*0d00*/  IMAD.IADD R4, R7, 0x1, -R4 ;  /* 0x0000000107047824 */ /* 0x000fe200078e0a04 */
[----:B------:R-:W-:Y:S02]  /*0d10*/  LEA.HI R2, R2, R5, RZ, 0x1 ;  /* 0x0000000502027211 */ /* 0x000fe400078f08ff */
[----:B------:R-:W-:Y:S02]  /*0d20*/  SHF.R.S32.HI R12, RZ, 0x1f, R10 ;  /* 0x0000001fff0c7819 */ /* 0x000fe4000001140a */
[----:B------:R-:W-:Y:S02]  /*0d30*/  LOP3.LUT R2, R2, 0x3fffffe, RZ, 0xc0, !PT ;  /* 0x03fffffe02027812 */ /* 0x000fe400078ec0ff */
[----:B------:R-:W-:Y:S02]  /*0d40*/  LEA.HI R6, R3, R0, RZ, 0x2 ;  /* 0x0000000003067211 */ /* 0x000fe400078f10ff */
[----:B------:R-:W-:Y:S01]  /*0d50*/  LEA.HI R12, R12, R11, RZ, 0x3 ;  /* 0x0000000b0c0c7211 */ /* 0x000fe200078f18ff */
[----:B------:R-:W-:Y:S01]  /*0d60*/  IMAD.IADD R2, R5, 0x1, -R2 ;  /* 0x0000000105027824 */ /* 0x000fe200078e0a02 */
[----:B------:R-:W-:-:S02]  /*0d70*/  LOP3.LUT R7, R6, 0xfffffffc, RZ, 0xc0, !PT ;  /* 0xfffffffc06077812 */ /* 0x000fc400078ec0ff */
[----:B------:R-:W-:Y:S02]  /*0d80*/  LOP3.LUT R5, R19, 0xfffffff8, RZ, 0xc0, !PT ;  /* 0xfffffff813057812 */ /* 0x000fe400078ec0ff */
[----:B------:R-:W-:Y:S01]  /*0d90*/  LOP3.LUT R12, R12, 0xfffffff8, RZ, 0xc0, !PT ;  /* 0xfffffff80c0c7812 */ /* 0x000fe200078ec0ff */
[----:B------:R-:W-:Y:S01]  /*0da0*/  IMAD.IADD R7, R0, 0x1, -R7 ;  /* 0x0000000100077824 */ /* 0x000fe200078e0a07 */
[----:B------:R-:W-:Y:S02]  /*0db0*/  LEA.HI R8, R8, R14, RZ, 0x5 ;  /* 0x0000000e08087211 */ /* 0x000fe400078f28ff */
[----:B------:R-:W-:Y:S01]  /*0dc0*/  LEA.HI R3, R3, R0, RZ, 0x6 ;  /* 0x0000000003037211 */ /* 0x000fe200078f30ff */
[----:B------:R-:W-:Y:S01]  /*0dd0*/  IMAD.IADD R11, R11, 0x1, -R12 ;  /* 0x000000010b0b7824 */ /* 0x000fe200078e0a0c */
[----:B------:R-:W-:Y:S01]  /*0de0*/  IADD3 R5, R0, -R5, RZ ;  /* 0x8000000500057210 */ /* 0x000fe20007ffe0ff */
[----:B------:R-:W-:Y:S01]  /*0df0*/  IMAD R0, R4, 0x8, R9 ;  /* 0x0000000804007824 */ /* 0x000fe200078e0209 */
[----:B------:R-:W-:Y:S01]  /*0e00*/  SHF.R.S32.HI R8, RZ, 0x5, R8 ;  /* 0x00000005ff087819 */ /* 0x000fe20000011408 */
[----:B------:R-:W-:Y:S01]  /*0e10*/  IMAD.SHL.U32 R3, R3, 0x10, RZ ;  /* 0x0000001003037824 */ /* 0x000fe200078e00ff */
[----:B------:R-:W-:Y:S01]  /*0e20*/  SHF.R.S32.HI R19, RZ, 0x3, R19 ;  /* 0x00000003ff137819 */ /* 0x000fe20000011413 */
[----:B------:R-:W-:Y:S01]  /*0e30*/  IMAD.SHL.U32 R16, R5, 0x10, RZ ;  /* 0x0000001005107824 */ /* 0x000fe200078e00ff */
[----:B------:R-:W-:Y:S01]  /*0e40*/  LEA.HI R6, R7, R7, RZ, 0x1 ;  /* 0x0000000707067211 */ /* 0x000fe200078f08ff */
[----:B------:R0:W-:Y:S01]  /*0e50*/  STL [R1+0x1b4], R0 ;  /* 0x0001b40001007387 */ /* 0x0001e20000100800 */
[----:B------:R-:W-:Y:S01]  /*0e60*/  IMAD R11, R8, 0x10, R11 ;  /* 0x00000010080b7824 */ /* 0x000fe200078e020b */
[----:B------:R-:W-:Y:S01]  /*0e70*/  LOP3.LUT R13, R3, 0xfffffc00, RZ, 0xc0, !PT ;  /* 0xfffffc00030d7812 */ /* 0x000fe200078ec0ff */
[C---:B------:R-:W-:Y:S01]  /*0e80*/  VIADD R12, R19.reuse, 0x40 ;  /* 0x00000040130c7836 */ /* 0x040fe20000000000 */
[----:B------:R-:W-:Y:S01]  /*0e90*/  LOP3.LUT R6, R6, 0x1ffffffe, RZ, 0xc0, !PT ;  /* 0x1ffffffe06067812 */ /* 0x000fe200078ec0ff */
[C---:B------:R-:W-:Y:S01]  /*0ea0*/  VIADD R20, R19.reuse, 0x20 ;  /* 0x0000002013147836 */ /* 0x040fe20000000000 */
[----:B------:R-:W-:Y:S01]  /*0eb0*/  LOP3.LUT R10, R10, 0x7ffffffc, RZ, 0xc0, !PT ;  /* 0x7ffffffc0a0a7812 */ /* 0x000fe200078ec0ff */
[----:B------:R-:W-:Y:S01]  /*0ec0*/  IMAD R11, R2, 0x40, R11 ;  /* 0x00000040020b7824 */ /* 0x000fe200078e020b */
[----:B------:R-:W-:Y:S01]  /*0ed0*/  SHF.R.S32.HI R2, RZ, 0x1f, R19 ;  /* 0x0000001fff027819 */ /* 0x000fe20000011413 */
[C---:B------:R-:W-:Y:S01]  /*0ee0*/  VIADD R8, R19.reuse, 0x60 ;  /* 0x0000006013087836 */ /* 0x040fe20000000000 */
[----:B------:R-:W-:Y:S01]  /*0ef0*/  SHF.R.S32.HI R4, RZ, 0x1f, R12 ;  /* 0x0000001fff047819 */ /* 0x000fe2000001140c */
[----:B0-----:R-:W-:Y:S01]  /*0f00*/  IMAD.SHL.U32 R0, R19, 0x80, RZ ;  /* 0x0000008013007824 */ /* 0x001fe200078e00ff */
[----:B------:R-:W-:Y:S01]  /*0f10*/  SHF.R.S32.HI R2, RZ, 0x1f, R20 ;  /* 0x0000001fff027819 */ /* 0x000fe20000011414 */
[----:B------:R-:W-:Y:S01]  /*0f20*/  IMAD.SHL.U32 R3, R12, 0x80, RZ ;  /* 0x000000800c037824 */ /* 0x000fe200078e00ff */
[----:B------:R-:W-:Y:S01]  /*0f30*/  LEA.HI R4, R4, R12, RZ, 0x3 ;  /* 0x0000000c04047211 */ /* 0x000fe200078f18ff */
[----:B------:R-:W-:Y:S01]  /*0f40*/  IMAD.IADD R6, R7, 0x1, -R6 ;  /* 0x0000000107067824 */ /* 0x000fe200078e0a06 */
[----:B------:R-:W-:Y:S01]  /*0f50*/  LOP3.LUT R15, R0, 0x380, RZ, 0xc0, !PT ;  /* 0x00000380000f7812 */ /* 0x000fe200078ec0ff */
[----:B------:R-:W-:Y:S01]  /*0f60*/  IMAD.SHL.U32 R22, R5, 0x8, RZ ;  /* 0x0000000805167824 */ /* 0x000fe200078e00ff */
[----:B------:R-:W-:Y:S01]  /*0f70*/  SHF.L.U32 R0, R20, 0x7, RZ ;  /* 0x0000000714007819 */ /* 0x000fe200000006ff */
[----:B------:R-:W-:Y:S01]  /*0f80*/  STL [R1+0x1b0], R11 ;  /* 0x0001b00b01007387 */ /* 0x000fe20000100800 */
[----:B------:R-:W-:Y:S01]  /*0f90*/  SHF.R.S32.HI R7, RZ, 0x1f, R8 ;  /* 0x0000001fff077819 */ /* 0x000fe20000011408 */
[----:B------:R-:W-:Y:S01]  /*0fa0*/  IMAD.SHL.U32 R5, R8, 0x80, RZ ;  /* 0x0000008008057824 */ /* 0x000fe200078e00ff */
[----:B------:R-:W-:Y:S01]  /*0fb0*/  LEA.HI R2, R2, R20, RZ, 0x3 ;  /* 0x0000001402027211 */ /* 0x000fe200078f18ff */
[----:B------:R-:W-:Y:S01]  /*0fc0*/  VIADD R20, R22, 0x80 ;  /* 0x0000008016147836 */ /* 0x000fe20000000000 */
[----:B------:R-:W-:Y:S01]  /*0fd0*/  LOP3.LUT R12, R0, 0x380, RZ, 0xc0, !PT ;  /* 0x00000380000c7812 */ /* 0x000fe200078ec0ff */
[----:B------:R0:W-:Y:S01]  /*0fe0*/  STL [R1+0x78], R13 ;  /* 0x0000780d01007387 */ /* 0x0001e20000100800 */
[----:B------:R-:W-:Y:S01]  /*0ff0*/  LOP3.LUT R9, R3, 0x380, RZ, 0xc0, !PT ;  /* 0x0000038003097812 */ /* 0x000fe200078ec0ff */
[----:B------:R-:W-:Y:S01]  /*1000*/  IMAD.SHL.U32 R2, R2, 0x80, RZ ;  /* 0x0000008002027824 */ /* 0x000fe200078e00ff */
[----:B------:R-:W-:Y:S01]  /*1010*/  LOP3.LUT R0, R15, 0x70, R16, 0xf8, !PT ;  /* 0x000000700f007812 */ /* 0x000fe200078ef810 */
[----:B------:R1:W-:Y:S01]  /*1020*/  STL [R1+0x58], R20 ;  /* 0x0000581401007387 */ /* 0x0003e20000100800 */
[----:B------:R-:W-:Y:S01]  /*1030*/  SHF.R.U32.HI R3, RZ, 0x3, R15 ;  /* 0x00000003ff037819 */ /* 0x000fe2000001160f */
[----:B------:R-:W-:Y:S01]  /*1040*/  VIADD R15, R22, 0xc0 ;  /* 0x000000c0160f7836 */ /* 0x000fe20000000000 */
[----:B------:R-:W-:Y:S01]  /*1050*/  LEA.HI R7, R7, R8, RZ, 0x3 ;  /* 0x0000000807077211 */ /* 0x000fe200078f18ff */
[----:B------:R-:W-:Y:S01]  /*1060*/  IMAD.SHL.U32 R4, R4, 0x80, RZ ;  /* 0x0000008004047824 */ /* 0x000fe200078e00ff */
[----:B------:R-:W-:Y:S01]  /*1070*/  LOP3.LUT R8, R5, 0x380, RZ, 0xc0, !PT ;  /* 0x0000038005087812 */ /* 0x000fe200078ec0ff */
[----:B------:R-:W-:Y:S01]  /*1080*/  IMAD.IADD R10, R14, 0x1, -R10 ;  /* 0x000000010e0a7824 */ /* 0x000fe200078e0a0a */
[----:B0-----:R-:W-:Y:S01]  /*1090*/  LOP3.LUT R13, R13, R0, R3, 0xf6, !PT ;  /* 0x000000000d0d7212 */ /* 0x001fe200078ef603 */
[----:B------:R0:W-:Y:S01]  /*10a0*/  STL [R1+0x60], R15 ;  /* 0x0000600f01007387 */ /* 0x0001e20000100800 */
[----:B------:R-:W-:Y:S01]  /*10b0*/  IMAD.SHL.U32 R7, R7, 0x80, RZ ;  /* 0x0000008007077824 */ /* 0x000fe200078e00ff */
[----:B-1----:R-:W-:Y:S01]  /*10c0*/  SHF.R.S32.HI R20, RZ, 0x1f, R20 ;  /* 0x0000001fff147819 */ /* 0x002fe20000011414 */
[----:B------:R-:W-:Y:S01]  /*10d0*/  VIADD R233, R22, 0x40 ;  /* 0x0000004016e97836 */ /* 0x000fe20000000000 */
[----:B------:R1:W-:Y:S01]  /*10e0*/  STL [R1+0x84], R13 ;  /* 0x0000840d01007387 */ /* 0x0003e20000100800 */
[----:B------:R-:W-:-:S02]  /*10f0*/  LOP3.LUT R2, R2, 0xfffffc00, RZ, 0xc0, !PT ;  /* 0xfffffc0002027812 */ /* 0x000fc400078ec0ff */
[----:B------:R-:W-:Y:S01]  /*1100*/  SHF.R.U32.HI R3, RZ, 0x3, R12 ;  /* 0x00000003ff037819 */ /* 0x000fe2000001160c */
[----:B------:R-:W-:Y:S01]  /*1110*/  STL [R1+0xa0], R20 ;  /* 0x0000a01401007387 */ /* 0x000fe20000100800 */
[--C-:B------:R-:W-:Y:S02]  /*1120*/  LOP3.LUT R0, R12, 0x70, R16.reuse, 0xf8, !PT ;  /* 0x000000700c007812 */ /* 0x100fe400078ef810 */
[----:B0-----:R-:W-:Y:S02]  /*1130*/  SHF.R.S32.HI R15, RZ, 0x1f, R15 ;  /* 0x0000001fff0f7819 */ /* 0x001fe4000001140f */
[----:B------:R-:W-:Y:S01]  /*1140*/  LOP3.LUT R4, R4, 0xfffffc00, RZ, 0xc0, !PT ;  /* 0xfffffc0004047812 */ /* 0x000fe200078ec0ff */
[----:B-1----:R-:W-:Y:S01]  /*1150*/  IMAD.IADD R13, R18, 0x1, R13 ;  /* 0x00000001120d7824 */ /* 0x002fe200078e020d */
[----:B------:R-:W-:Y:S01]  /*1160*/  SHF.R.U32.HI R12, RZ, 0x3, R9 ;  /* 0x00000003ff0c7819 */ /* 0x000fe20000011609 */
[----:B------:R-:W-:Y:S01]  /*1170*/  STL [R1+0x9c], R15 ;  /* 0x00009c0f01007387 */ /* 0x000fe20000100800 */
[----:B------:R-:W-:-:S02]  /*1180*/  LOP3.LUT R5, R9, 0x70, R16, 0xf8, !PT ;  /* 0x0000007009057812 */ /* 0x000fc400078ef810 */
[----:B------:R-:W-:Y:S01]  /*1190*/  LOP3.LUT R7, R7, 0xfffffc00, RZ, 0xc0, !PT ;  /* 0xfffffc0007077812 */ /* 0x000fe200078ec0ff */
[----:B------:R-:W-:Y:S01]  /*11a0*/  STL [R1+0x74], R2 ;  /* 0x0000740201007387 */ /* 0x000fe20000100800 */
[----:B------:R-:W-:Y:S02]  /*11b0*/  SHF.R.U32.HI R9, RZ, 0x3, R8 ;  /* 0x00000003ff097819 */ /* 0x000fe40000011608 */
[----:B------:R-:W-:Y:S01]  /*11c0*/  LOP3.LUT R8, R8, 0x70, R16, 0xf8, !PT ;  /* 0x0000007008087812 */ /* 0x000fe200078ef810 */
[----:B------:R-:W-:Y:S01]  /*11d0*/  STL [R1+0x7c], R13 ;  /* 0x00007c0d01007387 */ /* 0x000fe20000100800 */
[----:B------:R-:W-:Y:S01]  /*11e0*/  LOP3.LUT R3, R2, R0, R3, 0xf6, !PT ;  /* 0x0000000002037212 */ /* 0x000fe200078ef603 */
[----:B------:R-:W-:Y:S01]  /*11f0*/  IMAD.SHL.U32 R0, R10, 0x2, RZ ;  /* 0x000000020a007824 */ /* 0x000fe200078e00ff */
[----:B------:R-:W-:Y:S01]  /*1200*/  LOP3.LUT R5, R4, R5, R12, 0xf6, !PT ;  /* 0x0000000504057212 */ /* 0x000fe200078ef60c */
[----:B------:R0:W-:Y:S01]  /*1210*/  STL [R1+0x70], R4 ;  /* 0x0000700401007387 */ /* 0x0001e20000100800 */
[----:B------:R-:W-:Y:S01]  /*1220*/  SHF.R.S32.HI R17, RZ, 0x1f, R16 ;  /* 0x0000001fff117819 */ /* 0x000fe20000011410 */
[C---:B------:R-:W-:Y:S01]  /*1230*/  VIADD R43, R0.reuse, 0x8 ;  /* 0x00000008002b7836 */ /* 0x040fe20000000000 */
[C---:B------:R-:W-:Y:S01]  /*1240*/  IADD3 R29, R0.reuse, 0x60, RZ ;  /* 0x00000060001d7810 */ /* 0x040fe20007ffe0ff */
[----:B------:R1:W-:Y:S01]  /*1250*/  STL [R1+0x6c], R7 ;  /* 0x00006c0701007387 */ /* 0x0003e20000100800 */
[C---:B------:R-:W-:Y:S01]  /*1260*/  VIADD R42, R0.reuse, 0x10 ;  /* 0x00000010002a7836 */ /* 0x040fe20000000000 */
[----:B------:R-:W-:Y:S01]  /*1270*/  SHF.R.S32.HI R23, RZ, 0x1f, R22 ;  /* 0x0000001fff177819 */ /* 0x000fe20000011416 */
[----:B------:R-:W-:-:S02]  /*1280*/  VIADD R41, R0, 0x18 ;  /* 0x0000001800297836 */ /* 0x000fc40000000000 */
[----:B------:R-:W-:Y:S02]  /*1290*/  VIADD R40, R0, 0x20 ;  /* 0x0000002000287836 */ /* 0x000fe40000000000 */
[C---:B0-----:R-:W-:Y:S01]  /*12a0*/  IMAD.IADD R4, R18.reuse, 0x1, R3 ;  /* 0x0000000112047824 */ /* 0x041fe200078e0203 */
[----:B------:R-:W-:Y:S01]  /*12b0*/  IADD3 R3, R18, R5, RZ ;  /* 0x0000000512037210 */ /* 0x000fe20007ffe0ff */
[C---:B------:R-:W-:Y:S01]  /*12c0*/  VIADD R36, R0.reuse, 0x28 ;  /* 0x0000002800247836 */ /* 0x040fe20000000000 */
[----:B-1----:R-:W-:Y:S01]  /*12d0*/  LOP3.LUT R7, R7, R8, R9, 0xf6, !PT ;  /* 0x0000000807077212 */ /* 0x002fe200078ef609 */
[C---:B------:R-:W-:Y:S01]  /*12e0*/  VIADD R35, R0.reuse, 0x30 ;  /* 0x0000003000237836 */ /* 0x040fe20000000000 */
[----:B------:R-:W-:Y:S01]  /*12f0*/  STL [R1+0x1ac], R4 ;  /* 0x0001ac0401007387 */ /* 0x000fe20000100800 */
[C---:B------:R-:W-:Y:S01]  /*1300*/  VIADD R34, R0.reuse, 0x38 ;  /* 0x0000003800227836 */ /* 0x040fe20000000000 */
[----:B------:R-:W-:Y:S01]  /*1310*/  IADD3 R9, R0, 0xc8, RZ ;  /* 0x000000c800097810 */ /* 0x000fe20007ffe0ff */
[----:B------:R-:W-:Y:S01]  /*1320*/  IMAD.IADD R2, R18, 0x1, R7 ;  /* 0x0000000112027824 */ /* 0x000fe200078e0207 */
        /* <DEDUP_REMOVED lines=10> */
[----:B------:R-:W-:Y:S01]  /*13d0*/  STL [R1+0x120], R43 ;  /* 0x0001202b01007387 */ /* 0x000fe20000100800 */
[C---:B------:R-:W-:Y:S02]  /*13e0*/  VIADD R26, R0.reuse, 0x78 ;  /* 0x00000078001a7836 */ /* 0x040fe40000000000 */
[C---:B------:R-:W-:Y:S01]  /*13f0*/  VIADD R25, R0.reuse, 0x80 ;  /* 0x0000008000197836 */ /* 0x040fe20000000000 */
[----:B------:R0:W-:Y:S01]  /*1400*/  STL [R1+0x11c], R42 ;  /* 0x00011c2a01007387 */ /* 0x0001e20000100800 */
[----:B------:R-:W-:-:S02]  /*1410*/  VIADD R24, R0, 0x88 ;  /* 0x0000008800187836 */ /* 0x000fc40000000000 */
[C---:B------:R-:W-:Y:S01]  /*1420*/  VIADD R21, R0.reuse, 0x90 ;  /* 0x0000009000157836 */ /* 0x040fe20000000000 */
[----:B------:R-:W-:Y:S01]  /*1430*/  STL [R1+0x118], R41 ;  /* 0x0001182901007387 */ /* 0x000fe20000100800 */
[C---:B------:R-:W-:Y:S02]  /*1440*/  VIADD R20, R0.reuse, 0x98 ;  /* 0x0000009800147836 */ /* 0x040fe40000000000 */
[C---:B------:R-:W-:Y:S01]  /*1450*/  VIADD R15, R0.reuse, 0xa0 ;  /* 0x000000a0000f7836 */ /* 0x040fe20000000000 */
[----:B------:R1:W-:Y:S01]  /*1460*/  STL [R1+0x114], R40 ;  /* 0x0001142801007387 */ /* 0x0003e20000100800 */
[C---:B------:R-:W-:Y:S01]  /*1470*/  VIADD R14, R0.reuse, 0xa8 ;  /* 0x000000a8000e7836 */ /* 0x040fe20000000000 */
[----:B0-----:R-:W-:Y:S01]  /*1480*/  SHF.R.S32.HI R42, RZ, 0x1f, R42 ;  /* 0x0000001fff2a7819 */ /* 0x001fe2000001142a */
[C---:B------:R-:W-:Y:S01]  /*1490*/  VIADD R13, R0.reuse, 0xb0 ;  /* 0x000000b0000d7836 */ /* 0x040fe20000000000 */
[----:B------:R0:W-:Y:S01]  /*14a0*/  STL [R1+0x110], R36 ;  /* 0x0001102401007387 */ /* 0x0001e20000100800 */
[----:B------:R-:W-:-:S02]  /*14b0*/  VIADD R12, R0, 0xb8 ;  /* 0x000000b8000c7836 */ /* 0x000fc40000000000 */
        /* <DEDUP_REMOVED lines=10> */
[----:B------:R-:W-:-:S02]  /*1560*/  VIADD R2, R0, 0xf0 ;  /* 0x000000f000027836 */ /* 0x000fc40000000000 */
[----:B------:R-:W-:Y:S01]  /*1570*/  VIADD R0, R0, 0xf8 ;  /* 0x000000f800007836 */ /* 0x000fe20000000000 */
        /* <DEDUP_REMOVED lines=83> */
.L_x_2696:
[----:B01-3--:R-:W0:Y:S02]  /*1ab0*/  LDC.64 R2, c[0x0][0xc88] ;  /* 0x00032200ff027b82 */ /* 0x00be240000000a00 */
[----:B0-----:R-:W-:-:S05]  /*1ac0*/  IMAD.WIDE R2, R39, 0x4, R2 ;  /* 0x0000000427027825 */ /* 0x001fca00078e0202 */
[----:B--2--5:R-:W2:Y:S01]  /*1ad0*/  LDG.E R30, desc[UR40][R2.64] ;  /* 0x00000028021e7981 */ /* 0x024ea2000c1e1900 */
[----:B------:R-:W-:Y:S05]  /*1ae0*/  YIELD ;  /* 0x0000000000007946 */ /* 0x000fea0003800000 */
[----:B------:R-:W-:Y:S01]  /*1af0*/  ULDC.64 UR4, c[0x0][0xa28] ;  /* 0x00028a0000047ab9 */ /* 0x000fe20000000a00 */
[----:B------:R-:W-:Y:S01]  /*1b00*/  ULDC.64 UR8, c[0x0][0xa18] ;  /* 0x0002860000087ab9 */ /* 0x000fe20000000a00 */
[----:B------:R-:W-:Y:S01]  /*1b10*/  ISETP.NE.U32.AND P1, PT, RZ, UR4, PT ;  /* 0x00000004ff007c0c */ /* 0x000fe2000bf25070 */
[----:B------:R-:W-:Y:S01]  /*1b20*/  IMAD.MOV.U32 R10, RZ, RZ, RZ ;  /* 0x000000ffff0a7224 */ /* 0x000fe200078e00ff */
[----:B------:R-:W-:Y:S01]  /*1b30*/  ULDC.64 UR6, c[0x0][0xa08] ;  /* 0x0002820000067ab9 */ /* 0x000fe20000000a00 */
[----:B------:R-:W-:Y:S01]  /*1b40*/  IMAD.MOV.U32 R27, RZ, RZ, RZ ;  /* 0x000000ffff1b7224 */ /* 0x000fe200078e00ff */
[----:B------:R-:W-:-:S02]  /*1b50*/  ISETP.NE.AND.EX P1, PT, RZ, UR5, PT, P1 ;  /* 0x00000005ff007c0c */ /* 0x000fc4000bf25310 */
[----:B------:R-:W-:-:S04]  /*1b60*/  ISETP.NE.U32.AND P0, PT, RZ, UR6, PT ;  /* 0x00000006ff007c0c */ /* 0x000fc8000bf05070 */
[----:B------:R-:W-:Y:S02]  /*1b70*/  ISETP.NE.AND.EX P0, PT, RZ, UR7, PT, P0 ;  /* 0x00000007ff007c0c */ /* 0x000fe4000bf05300 */
[----:B--2---:R-:W-:Y:S01]  /*1b80*/  SHF.R.S32.HI R0, RZ, 0x1f, R30 ;  /* 0x0000001fff007819 */ /* 0x004fe2000001141e */
[----:B------:R-:W-:-:S04]  /*1b90*/  IMAD.SHL.U32 R32, R30, 0x4, RZ ;  /* 0x000000041e207824 */ /* 0x000fc800078e00ff */
[C---:B------:R-:W-:Y:S01]  /*1ba0*/  @P1 LEA R6, P2, R30.reuse, UR4, 0x2 ;  /* 0x000000041e061c11 */ /* 0x040fe2000f8410ff */
[----:B------:R-:W-:Y:S01]  /*1bb0*/  STL [R1+0x88], R30 ;  /* 0x0000881e01007387 */ /* 0x000fe20000100800 */
[C-C-:B------:R-:W-:Y:S02]  /*1bc0*/  SHF.L.U64.HI R31, R30.reuse, 0x2, R0.reuse ;  /* 0x000000021e1f7819 */ /* 0x140fe40000010200 */
[----:B------:R-:W-:Y:S01]  /*1bd0*/  @P1 LEA.HI.X R7, R30, UR5, R0, 0x2, P2 ;  /* 0x000000051e071c11 */ /* 0x000fe200090f1400 */
[----:B------:R-:W-:Y:S01]  /*1be0*/  ULDC UR4, c[0x0][0x288] ;  /* 0x0000a20000047ab9 */ /* 0x000fe20000000800 */
[----:B------:R-:W-:Y:S01]  /*1bf0*/  ISETP.NE.U32.AND P2, PT, RZ, UR8, PT ;  /* 0x00000008ff007c0c */ /* 0x000fe2000bf45070 */
[----:B------:R0:W-:Y:S01]  /*1c00*/  STL [R1+0x98], R0 ;  /* 0x0000980001007387 */ /* 0x0001e20000100800 */
[----:B------:R-:W-:Y:S02]  /*1c10*/  IADD3 R4, P3, R32, UR6, RZ ;  /* 0x0000000620047c10 */ /* 0x000fe4000ff7e0ff */
[----:B------:R-:W-:Y:S01]  /*1c20*/  ISETP.NE.AND.EX P2, PT, RZ, UR9, PT, P2 ;  /* 0x00000009ff007c0c */ /* 0x000fe2000bf45320 */
[----:B------:R1:W5:Y:S01]  /*1c30*/  @P1 LDG.E R10, desc[UR40][R6.64] ;  /* 0x00000028060a1981 */ /* 0x000362000c1e1900 */
[----:B------:R-:W-:-:S03]  /*1c40*/  IADD3.X R5, R31, UR7, RZ, P3, !PT ;  /* 0x000000071f057c10 */ /* 0x000fc60009ffe4ff */
[----:B------:R1:W-:Y:S01]  /*1c50*/  STL [R1+0x90], R32 ;  /* 0x0000902001007387 */ /* 0x0003e20000100800 */
[----:B0-----:R-:W-:Y:S01]  /*1c60*/  IMAD.U32 R0, RZ, RZ, UR4 ;  /* 0x00000004ff007e24 */ /* 0x001fe2000f8e00ff */
[----:B------:R-:W-:Y:S02]  /*1c70*/  ULDC.64 UR4, c[0x0][0x418] ;  /* 0x0001060000047ab9 */ /* 0x000fe40000000a00 */
[----:B------:R1:W5:Y:S04]  /*1c80*/  @P0 LDG.E R27, desc[UR40][R4.64] ;  /* 0x00000028041b0981 */ /* 0x000368000c1e1900 */
[----:B------:R-:W-:Y:S01]  /*1c90*/  @P2 IADD3 R8, P1, R32, UR8, RZ ;  /* 0x0000000820082c10 */ /* 0x000fe2000ff3e0ff */
[----:B------:R1:W-:Y:S03]  /*1ca0*/  STL [R1+0x94], R31 ;  /* 0x0000941f01007387 */ /* 0x0003e60000100800 */
[----:B------:R-:W-:-:S05]  /*1cb0*/  @P2 IADD3.X R9, R31, UR9, RZ, P1, !PT ;  /* 0x000000091f092c10 */ /* 0x000fca0008ffe4ff */
[----:B------:R-:W2:Y:S01]  /*1cc0*/  @P2 LDG.E R0, desc[UR40][R8.64] ;  /* 0x0000002808002981 */ /* 0x000ea2000c1e1900 */
[----:B------:R-:W-:-:S03]  /*1cd0*/  UISETP.NE.U32.AND UP0, UPT, UR4, URZ, UPT ;  /* 0x0000003f0400728c */ /* 0x000fc6000bf05070 */
[----:B------:R-:W-:Y:S01]  /*1ce0*/  ULDC UR4, c[0x0][0x424] ;  /* 0x0001090000047ab9 */ /* 0x000fe20000000800 */
[----:B------:R-:W-:-:S03]  /*1cf0*/  UISETP.NE.AND.EX UP0, UPT, UR5, URZ, UPT, UP0 ;  /* 0x0000003f0500728c */ /* 0x000fc6000bf05300 */
[----:B------:R-:W-:Y:S01]  /*1d00*/  ULDC UR5, c[0x0][0x2f0] ;  /* 0x0000bc0000057ab9 */ /* 0x000fe20000000800 */
[----:B------:R-:W-:-:S04]  /*1d10*/  USEL UR4, UR4, 0x1, UP0 ;  /* 0x0000000104047887 */ /* 0x000fc80008000000 */
[----:B------:R-:W-:-:S03]  /*1d20*/  UIMAD UR4, UR4, UR5, URZ ;  /* 0x00000005040472a4 */ /* 0x000fc6000f8e023f */
[----:B------:R-:W-:Y:S02]  /*1d30*/  ULDC UR5, c[0x0][0x348] ;  /* 0x0000d20000057ab9 */ /* 0x000fe40000000800 */
[----:B------:R-:W-:Y:S01]  /*1d40*/  MOV R2, UR5 ;  /* 0x0000000500027c02 */ /* 0x000fe20008000f00 */
[----:B------:R-:W-:Y:S01]  /*1d50*/  IMAD.U32 R28, RZ, RZ, UR4 ;  /* 0x00000004ff1c7e24 */ /* 0x000fe2000f8e00ff */
[----:B--2---:R1:W-:Y:S01]  /*1d60*/  STL [R1+0x40], R0 ;  /* 0x0000400001007387 */ /* 0x0043e20000100800 */
[----:B------:R-:W-:Y:S01]  /*1d70*/  IMAD.MOV.U32 R12, RZ, RZ, R0 ;  /* 0x000000ffff0c7224 */ /* 0x000fe200078e0000 */
[----:B----4-:R-:W-:Y:S06]  /*1d80*/  @P2 BRA `(.L_x_2477) ;  /* 0x0000000000282947 */ /* 0x010fec0003800000 */
[----:B------:R-:W-:Y:S02]  /*1d90*/  ULDC.64 UR4, c[0x0][0xa00] ;  /* 0x0002800000047ab9 */ /* 0x000fe40000000a00 */
[----:B------:R-:W-:-:S04]  /*1da0*/  ISETP.NE.U32.AND P1, PT, RZ, UR4, PT ;  /* 0x00000004ff007c0c */ /* 0x000fc8000bf25070 */
[----:B------:R-:W-:-:S13]  /*1db0*/  ISETP.NE.AND.EX P1, PT, RZ, UR5, PT, P1 ;  /* 0x00000005ff007c0c */ /* 0x000fda000bf25310 */
[----:B------:R-:W-:Y:S05]  /*1dc0*/  @!P1 BRA `(.L_x_2477) ;  /* 0x0000000000189947 */ /* 0x000fea0003800000 */
[----:B-1----:R-:W0:Y:S02]  /*1dd0*/  LDC.64 R6, c[0x0][0xa00] ;  /* 0x00028000ff067b82 */ /* 0x002e240000000a00 */
[----:B0-----:R-:W-:-:S05]  /*1de0*/  IMAD.WIDE R6, R30, 0x4, R6 ;  /* 0x000000041e067825 */ /* 0x001fca00078e0206 */
[----:B------:R-:W2:Y:S04]  /*1df0*/  LDG.E R0, desc[UR40][R6.64] ;  /* 0x0000002806007981 */ /* 0x000ea8000c1e1900 */
[----:B------:R-:W2:Y:S02]  /*1e00*/  LDG.E R3, desc[UR40][R6.64+0x4] ;  /* 0x0000042806037981 */ /* 0x000ea4000c1e1900 */
[----:B--2---:R-:W-:-:S05]  /*1e10*/  IMAD.IADD R12, R3, 0x1, -R0 ;  /* 0x00000001030c7824 */ /* 0x004fca00078e0a00 */
[----:B------:R0:W-:Y:S02]  /*1e20*/  STL [R1+0x40], R12 ;  /* 0x0000400c01007387 */ /* 0x0001e40000100800 */
.L_x_2477:
[C---:B------:R-:W-:Y:S01]  /*1e30*/  LOP3.LUT R29, R38.reuse, 0xffff, RZ, 0xc0, !PT ;  /* 0x0000ffff261d7812 */ /* 0x040fe200078ec0ff */
[----:B------:R-:W-:Y:S01]  /*1e40*/  ULDC.64 UR4, c[0x0][0xa20] ;  /* 0x0002880000047ab9 */ /* 0x000fe20000000a00 */
[C---:B------:R-:W-:Y:S02]  /*1e50*/  LOP3.LUT R3, R38.reuse, 0xff000000, RZ, 0xc0, !PT ;  /* 0xff00000026037812 */ /* 0x040fe400078ec0ff */
[----:B------:R-:W-:Y:S01]  /*1e60*/  ISETP.NE.U32.AND P1, PT, RZ, UR4, PT ;  /* 0x00000004ff007c0c */ /* 0x000fe2000bf25070 */
[----:B------:R2:W-:Y:S01]  /*1e70*/  STL [R1+0x68], R29 ;  /* 0x0000681d01007387 */ /* 0x0005e20000100800 */
[----:B-1----:R-:W-:Y:S02]  /*1e80*/  LOP3.LUT R0, R38, 0xff0000, RZ, 0xc0, !PT ;  /* 0x00ff000026007812 */ /* 0x002fe400078ec0ff */
[----:B------:R-:W-:Y:S02]  /*1e90*/  ISETP.NE.AND.EX P1, PT, RZ, UR5, PT, P1 ;  /* 0x00000005ff007c0c */ /* 0x000fe4000bf25310 */
[----:B------:R-:W-:-:S04]  /*1ea0*/  SHF.R.U32.HI R3, RZ, 0x8, R3 ;  /* 0x00000008ff037819 */ /* 0x000fc80000011603 */
[----:B------:R-:W-:-:S07]  /*1eb0*/  LEA.HI R11, R0, R3, RZ, 0x10 ;  /* 0x00000003000b7211 */ /* 0x000fce00078f80ff */
[----:B--2---:R-:W-:Y:S05]  /*1ec0*/  @!P1 BRA `(.L_x_2478) ;  /* 0x0000000000109947 */ /* 0x004fea0003800000 */
[----:B------:R-:W-:-:S04]  /*1ed0*/  IADD3 R4, P0, R32, UR4, RZ ;  /* 0x0000000420047c10 */ /* 0x000fc8000ff1e0ff */
[----:B------:R-:W-:-:S05]  /*1ee0*/  IADD3.X R5, R31, UR5, RZ, P0, !PT ;  /* 0x000000051f057c10 */ /* 0x000fca00087fe4ff */
[----:B------:R1:W5:Y:S01]  /*1ef0*/  LDG.E R28, desc[UR40][R4.64] ;  /* 0x00000028041c7981 */ /* 0x000362000c1e1900 */
[----:B------:R-:W-:Y:S05]  /*1f00*/  BRA `(.L_x_2479) ;  /* 0x0000000000107947 */ /* 0x000fea0003800000 */
.L_x_2478:
[----:B------:R-:W-:Y:S05]  /*1f10*/  @!P0 BRA `(.L_x_2479) ;  /* 0x00000000000c8947 */ /* 0x000fea0003800000 */
[----:B------:R-:W2:Y:S04]  /*1f20*/  LDG.E R3, desc[UR40][R4.64] ;  /* 0x0000002804037981 */ /* 0x000ea8000c1e1900 */
[----:B------:R-:W2:Y:S02]  /*1f30*/  LDG.E R28, desc[UR40][R4.64+0x4] ;  /* 0x00000428041c7981 */ /* 0x000ea4000c1e1900 */
[----:B--2---:R-:W-:-:S07]  /*1f40*/  IMAD.IADD R28, R28, 0x1, -R3 ;  /* 0x000000011c1c7824 */ /* 0x004fce00078e0a03 */
.L_x_2479:
[----:B------:R-:W-:Y:S01]  /*1f50*/  ULDC.64 UR4, c[0x0][0xa10] ;  /* 0x0002840000047ab9 */ /* 0x000fe20000000a00 */
[----:B------:R-:W2:Y:S01]  /*1f60*/  LDC R8, c[0x0][0x448] ;  /* 0x00011200ff087b82 */ /* 0x000ea20000000800 */
[----:B------:R-:W-:-:S04]  /*1f70*/  ISETP.NE.U32.AND P0, PT, RZ, UR4, PT ;  /* 0x00000004ff007c0c */ /* 0x000fc8000bf05070 */
[----:B------:R-:W-:Y:S01]  /*1f80*/  ISETP.NE.AND.EX P0, PT, RZ, UR5, PT, P0 ;  /* 0x00000005ff007c0c */ /* 0x000fe2000bf05300 */
[----:B------:R-:W-:-:S12]  /*1f90*/  ULDC.64 UR4, c[0x0][0xa30] ;  /* 0x00028c0000047ab9 */ /* 0x000fd80000000a00 */
[----:B------:R-:W3:Y:S02]  /*1fa0*/  @P0 LDC.64 R6, c[0x0][0xa10] ;  /* 0x00028400ff060b82 */ /* 0x000ee40000000a00 */
[----:B---3--:R-:W-:-:S05]  /*1fb0*/  @P0 IMAD.WIDE R6, R30, 0x4, R6 ;  /* 0x000000041e060825 */ /* 0x008fca00078e0206 */
[----:B------:R-:W3:Y:S04]  /*1fc0*/  @P0 LDG.E R0, desc[UR40][R6.64] ;  /* 0x0000002806000981 */ /* 0x000ee8000c1e1900 */
[----:B------:R4:W3:Y:S01]  /*1fd0*/  @P0 LDG.E R3, desc[UR40][R6.64+0x4] ;  /* 0x0000042806030981 */ /* 0x0008e2000c1e1900 */
[----:B------:R-:W-:Y:S01]  /*1fe0*/  ISETP.NE.U32.AND P1, PT, RZ, UR4, PT ;  /* 0x00000004ff007c0c */ /* 0x000fe2000bf25070 */
[----:B-----5:R-:W-:-:S03]  /*1ff0*/  IMAD.MOV.U32 R24, RZ, RZ, R28 ;  /* 0x000000ffff187224 */ /* 0x020fc600078e001c */
[----:B------:R-:W-:-:S13]  /*2000*/  ISETP.NE.AND.EX P1, PT, RZ, UR5, PT, P1 ;  /* 0x00000005ff007c0c */ /* 0x000fda000bf25310 */
[----:B-1----:R-:W-:-:S04]  /*2010*/  @P1 IADD3 R4, P2, R32, UR4, RZ ;  /* 0x0000000420041c10 */ /* 0x002fc8000ff5e0ff */
[----:B------:R-:W-:-:S05]  /*2020*/  @P1 IADD3.X R5, R31, UR5, RZ, P2, !PT ;  /* 0x000000051f051c10 */ /* 0x000fca00097fe4ff */
[----:B------:R1:W5:Y:S01]  /*2030*/  @P1 LDG.E R24, desc[UR40][R4.64] ;  /* 0x0000002804181981 */ /* 0x000362000c1e1900 */
[----:B--2---:R-:W-:Y:S01]  /*2040*/  ISETP.NE.AND P1, PT, R8, 0x1, PT ;  /* 0x000000010800780c */ /* 0x004fe20003f25270 */
[----:B------:R-:W-:Y:S01]  /*2050*/  IMAD.SHL.U32 R13, R37, 0x80, RZ ;  /* 0x00000080250d7824 */ /* 0x000fe200078e00ff */
[----:B------:R-:W-:Y:S03]  /*2060*/  BSSY B0, `(.L_x_2480) ;  /* 0x0000039000007945 */ /* 0x000fe60003800000 */
[----:B----4-:R-:W-:Y:S01]  /*2070*/  VIADD R6, R13, 0x7f ;  /* 0x0000007f0d067836 */ /* 0x010fe20000000000 */
[----:B------:R2:W-:Y:S07]  /*2080*/  STL [R1+0x3c], R13 ;  /* 0x00003c0d01007387 */ /* 0x0005ee0000100800 */
[----:B------:R-:W4:Y:S01]  /*2090*/  @P1 LDC R9, c[0x0][0x44c] ;  /* 0x00011300ff091b82 */ /* 0x000f220000000800 */
[----:B--2---:R-:W-:-:S07]  /*20a0*/  IMAD.IADD R13, R28, 0x1, -R10 ;  /* 0x000000011c0d7824 */ /* 0x004fce00078e0a0a */
[----:B------:R-:W2:Y:S01]  /*20b0*/  @P1 LDC R7, c[0x0][0x450] ;  /* 0x00011400ff071b82 */ /* 0x000ea20000000800 */
[----:B---3--:R-:W-:Y:S02]  /*20c0*/  @P0 IMAD.IADD R2, R3, 0x1, -R0 ;  /* 0x0000000103020824 */ /* 0x008fe400078e0a00 */
[----:B----4-:R-:W-:-:S04]  /*20d0*/  @P1 IMAD.HI.U32 R0, R6, R9, RZ ;  /* 0x0000000906001227 */ /* 0x010fc800078e00ff */
[----:B-1----:R-:W-:Y:S01]  /*20e0*/  IMAD.IADD R4, R13, 0x1, R2 ;  /* 0x000000010d047824 */ /* 0x002fe200078e0202 */
[----:B--2---:R-:W-:-:S03]  /*20f0*/  @P1 SHF.R.U32.HI R6, RZ, R7, R0 ;  /* 0x00000007ff061219 */ /* 0x004fc60000011600 */
[C---:B------:R-:W-:Y:S01]  /*2100*/  VIADD R0, R4.reuse, 0x7f ;  /* 0x0000007f04007836 */ /* 0x040fe20000000000 */
[----:B------:R-:W-:Y:S01]  /*2110*/  IADD3 R124, R4, 0x80, -R12 ;  /* 0x00000080047c7810 */ /* 0x000fe20007ffe80c */
[----:B------:R1:W-:Y:S01]  /*2120*/  STL [R1+0x48], R4 ;  /* 0x0000480401007387 */ /* 0x0003e20000100800 */
[----:B0-----:R-:W-:Y:S02]  /*2130*/  LOP3.LUT R12, R11, 0xff, RZ, 0xc0, !PT ;  /* 0x000000ff0b0c7812 */ /* 0x001fe400078ec0ff */
[----:B------:R-:W-:Y:S01]  /*2140*/  SHF.R.S32.HI R3, RZ, 0x1f, R0 ;  /* 0x0000001fff037819 */ /* 0x000fe20000011400 */
[----:B------:R-:W-:Y:S02]  /*2150*/  IMAD.IADD R6, R124, 0x1, R6 ;  /* 0x000000017c067824 */ /* 0x000fe400078e0206 */
[----:B------:R0:W-:Y:S01]  /*2160*/  STL [R1+0xa4], R12 ;  /* 0x0000a40c01007387 */ /* 0x0001e20000100800 */
[----:B------:R-:W-:Y:S02]  /*2170*/  LEA.HI R3, R3, R0, RZ, 0x7 ;  /* 0x0000000003037211 */ /* 0x000fe400078f38ff */
[----:B------:R-:W-:-:S02]  /*2180*/  SHF.R.S32.HI R5, RZ, 0x1f, R6 ;  /* 0x0000001fff057819 */ /* 0x000fc40000011406 */
[----:B-1----:R-:W-:Y:S02]  /*2190*/  SHF.R.U32.HI R4, RZ, 0x10, R11 ;  /* 0x00000010ff047819 */ /* 0x002fe4000001160b */
[----:B------:R-:W-:Y:S02]  /*21a0*/  LEA.HI R5, R5, R6, RZ, 0x7 ;  /* 0x0000000605057211 */ /* 0x000fe400078f38ff */
[----:B------:R-:W-:Y:S01]  /*21b0*/  SHF.R.S32.HI R125, RZ, 0x7, R3 ;  /* 0x00000007ff7d7819 */ /* 0x000fe20000011403 */
[----:B------:R0:W-:Y:S01]  /*21c0*/  STL [R1+0x8c], R4 ;  /* 0x00008c0401007387 */ /* 0x0001e20000100800 */
[----:B------:R-:W-:-:S04]  /*21d0*/  SHF.R.S32.HI R0, RZ, 0x7, R5 ;  /* 0x00000007ff007819 */ /* 0x000fc80000011405 */
[----:B------:R-:W-:Y:S01]  /*21e0*/  VIMNMX R9, R125, R0, PT ;  /* 0x000000007d097248 */ /* 0x000fe20003fe0100 */
[----:B------:R-:W-:-:S03]  /*21f0*/  IMAD.MOV.U32 R0, RZ, RZ, RZ ;  /* 0x000000ffff007224 */ /* 0x000fc600078e00ff */
[----:B------:R-:W-:-:S13]  /*2200*/  ISETP.GE.AND P0, PT, R9, 0x1, PT ;  /* 0x000000010900780c */ /* 0x000fda0003f06270 */
[----:B0-----:R-:W-:Y:S05]  /*2210*/  @!P0 BRA `(.L_x_2481) ;  /* 0x0000000000748947 */ /* 0x001fea0003800000 */
[----:B------:R-:W-:Y:S01]  /*2220*/  ISETP.NE.AND P0, PT, R4, RZ, PT ;  /* 0x000000ff0400720c */ /* 0x000fe20003f05270 */
[----:B------:R-:W-:-:S03]  /*2230*/  ULDC UR4, c[0x0][0x9f0] ;  /* 0x00027c0000047ab9 */ /* 0x000fc60000000800 */
[----:B------:R-:W-:-:S04]  /*2240*/  SEL R10, R4, UR4, P0 ;  /* 0x00000004040a7c07 */ /* 0x000fc80008000000 */
[-C--:B------:R-:W-:Y:S02]  /*2250*/  IABS R6, R10.reuse ;  /* 0x0000000a00067213 */ /* 0x080fe40000000000 */
[----:B------:R-:W-:Y:S02]  /*2260*/  IADD3 R0, R10, -0x1, R9 ;  /* 0xffffffff0a007810 */ /* 0x000fe40007ffe009 */
[----:B------:R-:W0:Y:S01]  /*2270*/  I2F.RP R3, R6 ;  /* 0x0000000600037306 */ /* 0x000e220000209400 */
[----:B------:R-:W-:Y:S02]  /*2280*/  IABS R11, R10 ;  /* 0x0000000a000b7213 */ /* 0x000fe40000000000 */
[----:B------:R-:W-:Y:S02]  /*2290*/  IABS R8, R0 ;  /* 0x0000000000087213 */ /* 0x000fe40000000000 */
[----:B------:R-:W-:-:S04]  /*22a0*/  LOP3.LUT R0, R0, R10, RZ, 0x3c, !PT ;  /* 0x0000000a00007212 */ /* 0x000fc800078e3cff */
[----:B------:R-:W-:Y:S01]  /*22b0*/  ISETP.GE.AND P2, PT, R0, RZ, PT ;  /* 0x000000ff0000720c */ /* 0x000fe20003f46270 */
[----:B0-----:R-:W0:Y:S02]  /*22c0*/  MUFU.RCP R3, R3 ;  /* 0x0000000300037308 */ /* 0x001e240000001000 */
[----:B0-----:R-:W-:Y:S01]  /*22d0*/  IADD3 R4, R3, 0xffffffe, RZ ;  /* 0x0ffffffe03047810 */ /* 0x001fe20007ffe0ff */
[----:B------:R-:W-:-:S05]  /*22e0*/  IMAD.MOV R3, RZ, RZ, -R11 ;  /* 0x000000ffff037224 */ /* 0x000fca00078e0a0b */
        /* <DEDUP_REMOVED lines=16> */
.L_x_2481:
[----:B------:R-:W-:Y:S05]  /*23f0*/  BSYNC B0 ;  /* 0x0000000000007941 */ /* 0x000fea0003800000 */
.L_x_2480:
[----:B------:R-:W-:-:S05]  /*2400*/  IMAD R3, R12, R0, RZ ;  /* 0x000000000c037224 */ /* 0x000fca00078e02ff */
[C---:B------:R-:W-:Y:S01]  /*2410*/  VIADDMNMX R0, R3.reuse, R0, R9, PT ;  /* 0x0000000003007246 */ /* 0x040fe20003800109 */
[----:B------:R-:W-:-:S04]  /*2420*/  IMAD R3, R3, 0x80, -R13 ;  /* 0x0000008003037824 */ /* 0x000fc800078e0a0d */
[----:B------:R-:W-:Y:S01]  /*2430*/  IMAD R5, R0, 0x80, -R13 ;  /* 0x0000008000057824 */ /* 0x000fe200078e0a0d */
[----:B------:R-:W-:-:S04]  /*2440*/  VIMNMX R3, RZ, R3, !PT ;  /* 0x00000003ff037248 */ /* 0x000fc80007fe0100 */
[----:B------:R-:W-:Y:S02]  /*2450*/  VIMNMX R0, R5, R2, PT ;  /* 0x0000000205007248 */ /* 0x000fe40003fe0100 */
[----:B------:R-:W-:Y:S02]  /*2460*/  SHF.R.U32.HI R25, RZ, 0x7, R3 ;  /* 0x00000007ff197819 */ /* 0x000fe40000011603 */
[----:B------:R-:W-:Y:S02]  /*2470*/  ISETP.GT.AND P0, PT, R0, R3, PT ;  /* 0x000000030000720c */ /* 0x000fe40003f04270 */
[----:B------:R-:W-:-:S11]  /*2480*/  MOV R26, R25 ;  /* 0x00000019001a7202 */ /* 0x000fd60000000f00 */
        /* <DEDUP_REMOVED lines=27> */
.L_x_2484:
[----:B------:R-:W-:Y:S05]  /*2640*/  BSYNC B6 ;  /* 0x0000000000067941 */ /* 0x000fea0003800000 */
.L_x_2483:
[----:B------:R-:W-:Y:S01]  /*2650*/  VIADD R0, R18, 0x10400 ;  /* 0x0001040012007836 */ /* 0x000fe20000000000 */
[----:B------:R-:W-:Y:S04]  /*2660*/  BSSY B6, `(.L_x_2485) ;  /* 0x0000013000067945 */ /* 0x000fe80003800000 */
[----:B------:R-:W-:-:S13]  /*2670*/  LOP3.LUT P0, RZ, R0, 0x3ff, RZ, 0xc0, !PT ;  /* 0x000003ff00ff7812 */ /* 0x000fda000780c0ff */
[----:B------:R-:W-:Y:S05]  /*2680*/  @!P0 BRA `(.L_x_2486) ;  /* 0x0000000000408947 */ /* 0x000fea0003800000 */
[----:B------:R-:W-:Y:S01]  /*2690*/  MOV R14, 0x0 ;  /* 0x00000000000e7802 */ /* 0x000fe20000000f00 */
[----:B------:R-:W-:Y:S01]  /*26a0*/  ULDC.64 UR4, c[0x4][0xc0] ;  /* 0x0100300000047ab9 */ /* 0x000fe20000000a00 */
[----:B------:R-:W-:Y:S01]  /*26b0*/  ULDC.64 UR6, c[0x4][0x20] ;  /* 0x0100080000067ab9 */ /* 0x000fe20000000a00 */
[----:B------:R-:W-:Y:S01]  /*26c0*/  MOV R4, UR4 ;  /* 0x0000000400047c02 */ /* 0x000fe20008000f00 */
[----:B------:R-:W-:Y:S01]  /*26d0*/  IMAD.U32 R5, RZ, RZ, UR5 ;  /* 0x00000005ff057e24 */ /* 0x000fe2000f8e00ff */
[----:B------:R-:W-:Y:S01]  /*26e0*/  ULDC.64 UR4, c[0x4][0xc8] ;  /* 0x0100320000047ab9 */ /* 0x000fe20000000a00 */
        /* <DEDUP_REMOVED lines=9> */
[----:B0----5:R-:W-:Y:S05]  /*2780*/  CALL.ABS.NOINC R14 ;  /* 0x000000000e007343 */ /* 0x021fea0003c00000 */
.L_x_2486:
[----:B------:R-:W-:Y:S05]  /*2790*/  BSYNC B6 ;  /* 0x0000000000067941 */ /* 0x000fea0003800000 */
.L_x_2485:
[----:B------:R-:W2:Y:S01]  /*27a0*/  LDL.LU R8, [R1+0x10] ;  /* 0x0000100001087983 */ /* 0x000ea20000300800 */
[----:B------:R-:W-:Y:S01]  /*27b0*/  ULDC.64 UR4, c[0x0][0x9f8] ;  /* 0x00027e0000047ab9 */ /* 0x000fe20000000a00 */
[----:B------:R-:W-:Y:S01]  /*27c0*/  IMAD.MOV.U32 R0, RZ, RZ, R30 ;  /* 0x000000ffff007224 */ /* 0x000fe200078e001e */
[----:B------:R-:W-:Y:S01]  /*27d0*/  ISETP.NE.U32.AND P0, PT, RZ, UR4, PT ;  /* 0x00000004ff007c0c */ /* 0x000fe2000bf05070 */
[----:B------:R-:W0:Y:S01]  /*27e0*/  LDC R41, c[0x0][0x3f4] ;  /* 0x0000fd00ff297b82 */ /* 0x000e220000000800 */
[----:B------:R-:W1:Y:S02]  /*27f0*/  S2R R20, SR_TID.X ;  /* 0x0000000000147919 */ /* 0x000e640000002100 */
[----:B------:R-:W-:Y:S01]  /*2800*/  ISETP.NE.AND.EX P0, PT, RZ, UR5, PT, P0 ;  /* 0x00000005ff007c0c */ /* 0x000fe2000bf05300 */
[----:B------:R-:W-:Y:S01]  /*2810*/  IMAD.IADD R46, R27, 0x1, R28 ;  /* 0x000000011b2e7824 */ /* 0x000fe200078e021c */
[----:B------:R-:W3:Y:S03]  /*2820*/  LDL R21, [R1+0x74] ;  /* 0x0000740001157983 */ /* 0x000ee60000100800 */
[----:B------:R-:W4:Y:S01]  /*2830*/  LDC.64 R102, c[0x0][0x300] ;  /* 0x0000c000ff667b82 */ /* 0x000f220000000a00 */
[----:B------:R-:W3:Y:S07]  /*2840*/  LDL R28, [R1+0x78] ;  /* 0x00007800011c7983 */ /* 0x000eee0000100800 */
[----:B------:R-:W-:Y:S01]  /*2850*/  @P0 IADD3 R4, P1, R32, UR4, RZ ;  /* 0x0000000420040c10 */ /* 0x000fe2000ff3e0ff */
[----:B------:R-:W2:Y:S03]  /*2860*/  LDC.64 R12, c[0x0][0x3f8] ;  /* 0x0000fe00ff0c7b82 */ /* 0x000ea60000000a00 */
[----:B------:R-:W-:Y:S01]  /*2870*/  @P0 IADD3.X R5, R31, UR5, RZ, P1, !PT ;  /* 0x000000051f050c10 */ /* 0x000fe20008ffe4ff */
[----:B------:R-:W-:-:S04]  /*2880*/  ULDC.64 UR4, c[0x0][0xa08] ;  /* 0x0002820000047ab9 */ /* 0x000fc80000000a00 */
[----:B------:R4:W3:Y:S01]  /*2890*/  @P0 LDG.E R0, desc[UR40][R4.64] ;  /* 0x0000002804000981 */ /* 0x0008e2000c1e1900 */
[----:B0-----:R-:W-:Y:S02]  /*28a0*/  ISETP.GE.AND P2, PT, R16, R41, PT ;  /* 0x000000291000720c */ /* 0x001fe40003f46270 */
[----:B-1----:R-:W-:Y:S02]  /*28b0*/  SHF.R.U32.HI R31, RZ, 0x7, R20 ;  /* 0x00000007ff1f7819 */ /* 0x002fe40000011614 */
[----:B------:R-:W3:Y:S01]  /*28c0*/  LDL R20, [R1+0x70] ;  /* 0x0000700001147983 */ /* 0x000ee20000100800 */
[----:B------:R-:W-:Y:S01]  /*28d0*/  SHF.R.S32.HI R35, RZ, 0x1f, R46 ;  /* 0x0000001fff237819 */ /* 0x000fe2000001142e */
[----:B----4-:R-:W-:-:S04]  /*28e0*/  IMAD.WIDE.U32 R4, R46, R102, RZ ;  /* 0x000000662e047225 */ /* 0x010fc800078e00ff */
[----:B------:R-:W-:Y:S01]  /*28f0*/  IMAD R6, R35, R102, RZ ;  /* 0x0000006623067224 */ /* 0x000fe200078e02ff */
[----:B------:R-:W-:-:S03]  /*2900*/  ISETP.NE.U32.AND P0, PT, RZ, UR4, PT ;  /* 0x00000004ff007c0c */ /* 0x000fc6000bf05070 */
[----:B------:R-:W-:Y:S01]  /*2910*/  IMAD R3, R46, R103, R6 ;  /* 0x000000672e037224 */ /* 0x000fe200078e0206 */
[----:B------:R-:W-:Y:S01]  /*2920*/  ISETP.NE.AND.EX P0, PT, RZ, UR5, PT, P0 ;  /* 0x00000005ff007c0c */ /* 0x000fe2000bf05300 */
[----:B------:R-:W-:Y:S01]  /*2930*/  ULDC.64 UR4, c[0x0][0x308] ;  /* 0x0000c20000047ab9 */ /* 0x000fe20000000a00 */
[----:B------:R-:W-:Y:S01]  /*2940*/  ISETP.NE.AND P6, PT, R31, 0x1, PT ;  /* 0x000000011f00780c */ /* 0x000fe20003fc5270 */
[----:B------:R-:W-:Y:S01]  /*2950*/  IMAD.IADD R5, R5, 0x1, R3 ;  /* 0x0000000105057824 */ /* 0x000fe200078e0203 */
[----:B------:R-:W0:Y:S01]  /*2960*/  LDC.64 R6, c[0x0][0x408] ;  /* 0x00010200ff067b82 */ /* 0x000e220000000a00 */
[----:B--2---:R-:W-:-:S04]  /*2970*/  LOP3.LUT R8, R8, 0xfffffffd, RZ, 0xc0, !PT ;  /* 0xfffffffd08087812 */ /* 0x004fc800078ec0ff */
[----:B------:R-:W-:-:S05]  /*2980*/  @P2 LOP3.LUT R8, R8, 0x2, RZ, 0xfc, !PT ;  /* 0x0000000208082812 */ /* 0x000fca00078efcff */
[----:B------:R1:W-:Y:S04]  /*2990*/  STL [R1+0x10], R8 ;  /* 0x0000100801007387 */ /* 0x0003e80000100800 */
[----:B------:R-:W2:Y:S01]  /*29a0*/  LDL R15, [R1+0x6c] ;  /* 0x00006c00010f7983 */ /* 0x000ea20000100800 */
[----:B------:R-:W-:-:S04]  /*29b0*/  IMAD.WIDE.U32 R4, R29, UR4, R4 ;  /* 0x000000041d047c25 */ /* 0x000fc8000f8e0004 */
[----:B------:R-:W-:Y:S01]  /*29c0*/  IMAD R101, R29, UR5, R5 ;  /* 0x000000051d657c24 */ /* 0x000fe2000f8e0205 */
[----:B------:R-:W-:Y:S01]  /*29d0*/  ULDC.64 UR4, c[0x0][0x310] ;  /* 0x0000c40000047ab9 */ /* 0x000fe20000000a00 */
[----:B------:R-:W-:Y:S02]  /*29e0*/  MOV R100, R4 ;  /* 0x0000000400647202 */ /* 0x000fe40000000f00 */
[----:B---3--:R-:W-:-:S04]  /*29f0*/  SHF.R.S32.HI R3, RZ, 0x1f, R0 ;  /* 0x0000001fff037819 */ /* 0x008fc80000011400 */
[----:B------:R-:W-:Y:S02]  /*2a00*/  SEL R3, R3, RZ, !P0 ;  /* 0x000000ff03037207 */ /* 0x000fe40004000000 */
[----:B------:R-:W-:-:S03]  /*2a10*/  SEL R98, R0, RZ, !P0 ;  /* 0x000000ff00627207 */ /* 0x000fc60004000000 */
[----:B------:R-:W-:Y:S02]  /*2a20*/  IMAD R43, R3, UR4, RZ ;  /* 0x00000004032b7c24 */ /* 0x000fe4000f8e02ff */
[----:B------:R-:W-:-:S04]  /*2a30*/  IMAD.WIDE.U32 R100, R98, UR4, R100 ;  /* 0x0000000462647c25 */ /* 0x000fc8000f8e0064 */
[----:B------:R-:W-:Y:S01]  /*2a40*/  IMAD R43, R98, UR5, R43 ;  /* 0x00000005622b7c24 */ /* 0x000fe2000f8e022b */
[----:B------:R-:W-:Y:S05]  /*2a50*/  @!P6 WARPSYNC.ALL ;  /* 0x000000000000e948 */ /* 0x000fea0003800000 */
[----:B------:R-:W-:Y:S02]  /*2a60*/  ULDC.64 UR4, c[0x0][0x330] ;  /* 0x0000cc0000047ab9 */ /* 0x000fe40000000a00 */
[----:B------:R-:W-:Y:S01]  /*2a70*/  IMAD.WIDE.U32 R4, R29, UR4, R16 ;  /* 0x000000041d047c25 */ /* 0x000fe2000f8e0010 */
[----:B------:R-:W-:-:S03]  /*2a80*/  SHF.R.S32.HI R36, RZ, 0x1f, R19 ;  /* 0x0000001fff247819 */ /* 0x000fc60000011413 */
[----:B------:R-:W-:Y:S01]  /*2a90*/  IMAD R5, R29, UR5, R5 ;  /* 0x000000051d057c24 */ /* 0x000fe2000f8e0205 */
[----:B------:R-:W-:Y:S02]  /*2aa0*/  ULDC.64 UR4, c[0x0][0x338] ;  /* 0x0000ce0000047ab9 */ /* 0x000fe40000000a00 */
[----:B------:R-:W-:Y:S01]  /*2ab0*/  IMAD R49, R3, UR4, RZ ;  /* 0x0000000403317c24 */ /* 0x000fe2000f8e02ff */
[----:B------:R-:W-:Y:S01]  /*2ac0*/  SEL R3, R41, RZ, P2 ;  /* 0x000000ff29037207 */ /* 0x000fe20001000000 */
[----:B------:R-:W-:Y:S02]  /*2ad0*/  IMAD R0, R36, R12, RZ ;  /* 0x0000000c24007224 */ /* 0x000fe400078e02ff */
[C---:B------:R-:W-:Y:S02]  /*2ae0*/  IMAD R49, R98.reuse, UR5, R49 ;  /* 0x0000000562317c24 */ /* 0x040fe4000f8e0231 */
[----:B------:R-:W-:-:S04]  /*2af0*/  IMAD.WIDE.U32 R98, R98, UR4, R4 ;  /* 0x0000000462627c25 */ /* 0x000fc8000f8e0004 */
[C---:B------:R-:W-:Y:S02]  /*2b00*/  VIADD R27, R19.reuse, 0x20 ;  /* 0x00000020131b7836 */ /* 0x040fe40000000000 */
[----:B------:R-:W-:-:S04]  /*2b10*/  IMAD.WIDE.U32 R96, R19, R12, R22 ;  /* 0x0000000c13607225 */ /* 0x000fc800078e0016 */
[----:B------:R-:W-:-:S04]  /*2b20*/  IMAD.WIDE.U32 R94, R19, R12, R16 ;  /* 0x0000000c135e7225 */ /* 0x000fc800078e0010 */
[C---:B------:R-:W-:Y:S02]  /*2b30*/  IMAD.SHL.U32 R32, R19.reuse, 0x80, RZ ;  /* 0x0000008013207824 */ /* 0x040fe400078e00ff */
[C---:B------:R-:W-:Y:S02]  /*2b40*/  VIADD R10, R19.reuse, 0x60 ;  /* 0x00000060130a7836 */ /* 0x040fe40000000000 */
[C---:B-1----:R-:W-:Y:S02]  /*2b50*/  VIADD R8, R19.reuse, 0x40 ;  /* 0x0000004013087836 */ /* 0x042fe40000000000 */
[C---:B------:R-:W-:Y:S01]  /*2b60*/  VIADD R30, R19.reuse, 0x20 ;  /* 0x00000020131e7836 */ /* 0x040fe20000000000 */
[----:B-----5:R-:W-:Y:S01]  /*2b70*/  SHF.R.S32.HI R11, RZ, 0x1f, R24 ;  /* 0x0000001fff0b7819 */ /* 0x020fe20000011418 */
[----:B------:R-:W-:Y:S01]  /*2b80*/  IMAD R5, R19, R13, R0 ;  /* 0x0000000d13057224 */ /* 0x000fe200078e0200 */
[----:B------:R-:W-:Y:S01]  /*2b90*/  SHF.L.U64.HI R89, R102, 0x5, R103 ;  /* 0x0000000566597819 */ /* 0x000fe20000010267 */
[----:B0-----:R-:W-:-:S02]  /*2ba0*/  IMAD R0, R36, R6, RZ ;  /* 0x0000000624007224 */ /* 0x001fc400078e02ff */
[----:B------:R-:W-:Y:S01]  /*2bb0*/  IMAD.IADD R3, R16, 0x1, R3 ;  /* 0x0000000110037824 */ /* 0x000fe200078e0203 */
[----:B------:R-:W-:Y:S01]  /*2bc0*/  SHF.L.U32 R27, R27, 0x7, RZ ;  /* 0x000000071b1b7819 */ /* 0x000fe200000006ff */
[C---:B------:R-:W-:Y:S02]  /*2bd0*/  IMAD R9, R19.reuse, R7, R0 ;  /* 0x0000000713097224 */ /* 0x040fe400078e0200 */
[C---:B------:R-:W-:Y:S01]  /*2be0*/  IMAD.WIDE.U32 R92, R19.reuse, R6, R22 ;  /* 0x00000006135c7225 */ /* 0x040fe200078e0016 */
[----:B------:R-:W-:Y:S01]  /*2bf0*/  SHF.R.S32.HI R0, RZ, 0x1f, R3 ;  /* 0x0000001fff007819 */ /* 0x000fe20000011403 */
[----:B------:R-:W-:Y:S02]  /*2c00*/  ULDC UR4, c[0x0][0x2f4] ;  /* 0x0000bd0000047ab9 */ /* 0x000fe40000000800 */
[----:B------:R-:W-:Y:S01]  /*2c10*/  IMAD.SHL.U32 R29, R19, 0x80, RZ ;  /* 0x00000080131d7824 */ /* 0x000fe200078e00ff */
[----:B------:R-:W-:Y:S02]  /*2c20*/  LEA.HI R106, R0, R3, RZ, 0x4 ;  /* 0x00000003006a7211 */ /* 0x000fe400078f20ff */
[----:B------:R-:W-:-:S02]  /*2c30*/  LOP3.LUT R27, R27, 0x380, RZ, 0xc0, !PT ;  /* 0x000003801b1b7812 */ /* 0x000fc400078ec0ff */
[----:B------:R-:W-:Y:S01]  /*2c40*/  LOP3.LUT R29, R29, 0x380, RZ, 0xc0, !PT ;  /* 0x000003801d1d7812 */ /* 0x000fe200078ec0ff */
[----:B------:R-:W-:Y:S01]  /*2c50*/  IMAD.IADD R97, R97, 0x1, R5 ;  /* 0x0000000161617824 */ /* 0x000fe200078e0205 */
[----:B------:R-:W-:Y:S01]  /*2c60*/  LEA.HI R4, R0, R3, RZ, 0x7 ;  /* 0x0000000300047211 */ /* 0x000fe200078f38ff */
[----:B------:R-:W-:Y:S01]  /*2c70*/  IMAD.IADD R95, R5, 0x1, R95 ;  /* 0x00000001055f7824 */ /* 0x000fe200078e025f */
[--C-:B------:R-:W-:Y:S01]  /*2c80*/  LOP3.LUT R0, R29, 0x70, R106.reuse, 0xf8, !PT ;  /* 0x000000701d007812 */ /* 0x100fe200078ef86a */
[----:B------:R-:W-:Y:S01]  /*2c90*/  VIADD R29, R19, 0x40 ;  /* 0x00000040131d7836 */ /* 0x000fe20000000000 */
[----:B------:R-:W-:Y:S01]  /*2ca0*/  LOP3.LUT R5, R27, 0x70, R106, 0xf8, !PT ;  /* 0x000000701b057812 */ /* 0x000fe200078ef86a */
[----:B------:R-:W-:Y:S01]  /*2cb0*/  VIADD R27, R19, 0x60 ;  /* 0x00000060131b7836 */ /* 0x000fe20000000000 */
[----:B------:R-:W-:Y:S01]  /*2cc0*/  LOP3.LUT R32, R32, 0x380, RZ, 0xc0, !PT ;  /* 0x0000038020207812 */ /* 0x000fe200078ec0ff */
[----:B------:R-:W-:Y:S02]  /*2cd0*/  IMAD.SHL.U32 R10, R10, 0x80, RZ ;  /* 0x000000800a0a7824 */ /* 0x000fe400078e00ff */
[----:B------:R-:W-:Y:S01]  /*2ce0*/  IMAD.SHL.U32 R8, R8, 0x80, RZ ;  /* 0x0000008008087824 */ /* 0x000fe200078e00ff */
[----:B------:R-:W-:Y:S01]  /*2cf0*/  SHF.R.U32.HI R32, RZ, 0x3, R32 ;  /* 0x00000003ff207819 */ /* 0x000fe20000011620 */
[----:B------:R-:W-:-:S02]  /*2d00*/  IMAD.SHL.U32 R27, R27, 0x80, RZ ;  /* 0x000000801b1b7824 */ /* 0x000fc400078e00ff */
[----:B------:R-:W-:Y:S02]  /*2d10*/  IMAD.SHL.U32 R29, R29, 0x80, RZ ;  /* 0x000000801d1d7824 */ /* 0x000fe400078e00ff */
[----:B------:R-:W-:Y:S01]  /*2d20*/  IMAD.SHL.U32 R30, R30, 0x80, RZ ;  /* 0x000000801e1e7824 */ /* 0x000fe200078e00ff */
[----:B------:R-:W-:Y:S01]  /*2d30*/  LOP3.LUT R3, R0, R32, RZ, 0x3c, !PT ;  /* 0x0000002000037212 */ /* 0x000fe200078e3cff */
[----:B------:R-:W-:Y:S01]  /*2d40*/  IMAD R0, R11, R6, RZ ;  /* 0x000000060b007224 */ /* 0x000fe200078e02ff */
[----:B------:R-:W-:Y:S02]  /*2d50*/  LOP3.LUT R8, R8, 0x380, RZ, 0xc0, !PT ;  /* 0x0000038008087812 */ /* 0x000fe400078ec0ff */
[----:B------:R-:W-:Y:S02]  /*2d60*/  LOP3.LUT R10, R10, 0x380, RZ, 0xc0, !PT ;  /* 0x000003800a0a7812 */ /* 0x000fe400078ec0ff */
[----:B------:R-:W-:Y:S02]  /*2d70*/  LOP3.LUT R27, R27, 0x380, RZ, 0xc0, !PT ;  /* 0x000003801b1b7812 */ /* 0x000fe400078ec0ff */
[----:B------:R-:W-:-:S02]  /*2d80*/  LOP3.LUT R29, R29, 0x380, RZ, 0xc0, !PT ;  /* 0x000003801d1d7812 */ /* 0x000fc400078ec0ff */
[----:B------:R-:W-:Y:S01]  /*2d90*/  LOP3.LUT R30, R30, 0x380, RZ, 0xc0, !PT ;  /* 0x000003801e1e7812 */ /* 0x000fe200078ec0ff */
[----:B------:R-:W-:Y:S01]  /*2da0*/  IMAD.SHL.U32 R4, R4, 0x80, RZ ;  /* 0x0000008004047824 */ /* 0x000fe200078e00ff */
[----:B------:R-:W-:Y:S01]  /*2db0*/  LOP3.LUT R8, R8, 0x70, R106, 0xf8, !PT ;  /* 0x0000007008087812 */ /* 0x000fe200078ef86a */
[----:B------:R-:W-:Y:S01]  /*2dc0*/  IMAD.WIDE.U32 R90, R19, R6, R16 ;  /* 0x00000006135a7225 */ /* 0x000fe200078e0010 */
[----:B------:R-:W-:Y:S02]  /*2dd0*/  LOP3.LUT R10, R10, 0x70, R106, 0xf8, !PT ;  /* 0x000000700a0a7812 */ /* 0x000fe400078ef86a */
[----:B------:R-:W-:Y:S01]  /*2de0*/  SHF.R.U32.HI R30, RZ, 0x3, R30 ;  /* 0x00000003ff1e7819 */ /* 0x000fe2000001161e */
[----:B------:R-:W-:Y:S01]  /*2df0*/  IMAD.SHL.U32 R88, R102, 0x20, RZ ;  /* 0x0000002066587824 */ /* 0x000fe200078e00ff */
[----:B------:R-:W-:Y:S01]  /*2e00*/  SHF.R.U32.HI R29, RZ, 0x3, R29 ;  /* 0x00000003ff1d7819 */ /* 0x000fe2000001161d */
[----:B------:R-:W-:Y:S01]  /*2e10*/  IMAD R105, R24, R7, R0 ;  /* 0x0000000718697224 */ /* 0x000fe200078e0200 */
[----:B------:R-:W-:Y:S01]  /*2e20*/  SHF.R.U32.HI R27, RZ, 0x3, R27 ;  /* 0x00000003ff1b7819 */ /* 0x000fe2000001161b */
[----:B------:R-:W-:-:S02]  /*2e30*/  IMAD R0, R36, R102, RZ ;  /* 0x0000006624007224 */ /* 0x000fc400078e02ff */
[----:B------:R-:W-:Y:S01]  /*2e40*/  VIADD R32, R19, 0x20 ;  /* 0x0000002013207836 */ /* 0x000fe20000000000 */
[----:B------:R-:W-:Y:S01]  /*2e50*/  LOP3.LUT R4, R4, 0xffffc000, RZ, 0xc0, !PT ;  /* 0xffffc00004047812 */ /* 0x000fe200078ec0ff */
[----:B------:R-:W-:Y:S01]  /*2e60*/  IMAD.IADD R93, R93, 0x1, R9 ;  /* 0x000000015d5d7824 */ /* 0x000fe200078e0209 */
[----:B------:R-:W-:Y:S01]  /*2e70*/  LOP3.LUT R5, R5, R30, RZ, 0x3c, !PT ;  /* 0x0000001e05057212 */ /* 0x000fe200078e3cff */
[----:B------:R-:W-:Y:S01]  /*2e80*/  IMAD.IADD R91, R9, 0x1, R91 ;  /* 0x00000001095b7824 */ /* 0x000fe200078e025b */
[----:B------:R-:W-:Y:S01]  /*2e90*/  LOP3.LUT R9, R8, R29, RZ, 0x3c, !PT ;  /* 0x0000001d08097212 */ /* 0x000fe200078e3cff */
[C---:B------:R-:W-:Y:S01]  /*2ea0*/  IMAD.WIDE.U32 R126, R19.reuse, R102, R88 ;  /* 0x00000066137e7225 */ /* 0x040fe200078e0058 */
[----:B------:R-:W-:Y:S02]  /*2eb0*/  LOP3.LUT R27, R10, R27, RZ, 0x3c, !PT ;  /* 0x0000001b0a1b7212 */ /* 0x000fe400078e3cff */
[C---:B------:R-:W-:Y:S01]  /*2ec0*/  IADD3 R46, P0, R19.reuse, R46, RZ ;  /* 0x0000002e132e7210 */ /* 0x040fe20007f1e0ff */
[C---:B------:R-:W-:Y:S01]  /*2ed0*/  IMAD R37, R19.reuse, R103, R0 ;  /* 0x0000006713257224 */ /* 0x040fe200078e0200 */
[----:B------:R-:W-:Y:S01]  /*2ee0*/  SHF.R.S32.HI R115, RZ, 0x1f, R32 ;  /* 0x0000001fff737819 */ /* 0x000fe20000011420 */
[----:B------:R-:W-:Y:S01]  /*2ef0*/  IMAD.WIDE.U32 R44, R19, R102, R16 ;  /* 0x00000066132c7225 */ /* 0x000fe200078e0010 */
[----:B------:R-:W-:-:S02]  /*2f00*/  IADD3 R30, R3, R4, R28 ;  /* 0x00000004031e7210 */ /* 0x000fc40007ffe01c */
[-C--:B------:R-:W-:Y:S01]  /*2f10*/  IADD3 R29, R5, R4.reuse, R21 ;  /* 0x00000004051d7210 */ /* 0x080fe20007ffe015 */
[----:B------:R-:W-:Y:S01]  /*2f20*/  VIADD R32, R19, 0x60 ;  /* 0x0000006013207836 */ /* 0x000fe20000000000 */
[----:B------:R-:W-:Y:S01]  /*2f30*/  IADD3 R28, R9, R4, R20 ;  /* 0x00000004091c7210 */ /* 0x000fe20007ffe014 */
[----:B------:R-:W-:Y:S01]  /*2f40*/  VIADD R33, R19, 0x40 ;  /* 0x0000004013217836 */ /* 0x000fe20000000000 */
[----:B------:R-:W-:Y:S01]  /*2f50*/  IADD3 R3, P1, R88, R126, RZ ;  /* 0x0000007e58037210 */ /* 0x000fe20007f3e0ff */
[----:B------:R-:W-:Y:S02]  /*2f60*/  IMAD R14, R11, R12, RZ ;  /* 0x0000000c0b0e7224 */ /* 0x000fe400078e02ff */
[----:B------:R-:W-:Y:S01]  /*2f70*/  IMAD.X R47, R36, 0x1, R35, P0 ;  /* 0x00000001242f7824 */ /* 0x000fe200000e0623 */
[----:B------:R-:W-:Y:S01]  /*2f80*/  IADD3 R40, P0, R100, R44, RZ ;  /* 0x0000002c64287210 */ /* 0x000fe20007f1e0ff */
[----:B------:R-:W-:Y:S01]  /*2f90*/  IMAD.IADD R35, R45, 0x1, R37 ;  /* 0x000000012d237824 */ /* 0x000fe200078e0225 */
[----:B------:R-:W-:Y:S01]  /*2fa0*/  SHF.R.S32.HI R112, RZ, 0x1f, R32 ;  /* 0x0000001fff707819 */ /* 0x000fe20000011420 */
[----:B------:R-:W-:Y:S01]  /*2fb0*/  IMAD.IADD R42, R101, 0x1, R43 ;  /* 0x00000001652a7824 */ /* 0x000fe200078e022b */
[----:B------:R-:W-:Y:S01]  /*2fc0*/  SHF.R.S32.HI R114, RZ, 0x1f, R33 ;  /* 0x0000001fff727819 */ /* 0x000fe20000011421 */
[----:B------:R-:W-:Y:S01]  /*2fd0*/  VIADD R117, R31, 0x8 ;  /* 0x000000081f757836 */ /* 0x000fe20000000000 */
[--C-:B------:R-:W-:Y:S01]  /*2fe0*/  SHF.L.U64.HI R0, R102, 0x7, R103.reuse ;  /* 0x0000000766007819 */ /* 0x100fe20000010267 */
[----:B------:R-:W-:Y:S01]  /*2ff0*/  IMAD R39, R24, R13, R14 ;  /* 0x0000000d18277224 */ /* 0x000fe200078e020e */
[----:B------:R-:W-:Y:S01]  /*3000*/  SHF.L.U64.HI R31, R102, 0x6, R103 ;  /* 0x00000006661f7819 */ /* 0x000fe20000010267 */
[----:B------:R-:W-:Y:S01]  /*3010*/  IMAD.WIDE.U32 R96, R24, R12, R96 ;  /* 0x0000000c18607225 */ /* 0x000fe200078e0060 */
[----:B------:R-:W-:-:S02]  /*3020*/  SHF.L.U32 R34, R41, 0x1, RZ ;  /* 0x0000000129227819 */ /* 0x000fc400000006ff */
[----:B------:R-:W-:Y:S01]  /*3030*/  IADD3 R43, P3, R100, 0x80, RZ ;  /* 0x00000080642b7810 */ /* 0x000fe20007f7e0ff */
[----:B------:R-:W-:Y:S01]  /*3040*/  IMAD.WIDE.U32 R94, R24, R12, R94 ;  /* 0x0000000c185e7225 */ /* 0x000fe200078e005e */
[----:B------:R-:W-:Y:S02]  /*3050*/  IADD3 R103, P2, R40, 0x80, RZ ;  /* 0x0000008028677810 */ /* 0x000fe40007f5e0ff */
[----:B------:R-:W-:Y:S01]  /*3060*/  LOP3.LUT R41, R106, 0xfffffff0, RZ, 0xc0, !PT ;  /* 0xfffffff06a297812 */ /* 0x000fe200078ec0ff */
[----:B------:R-:W-:Y:S01]  /*3070*/  IMAD.WIDE.U32 R92, R24, R6, R92 ;  /* 0x00000006185c7225 */ /* 0x000fe200078e005c */
[----:B------:R-:W-:-:S03]  /*3080*/  SHF.L.U64.HI R21, R12, 0x5, R13 ;  /* 0x000000050c157819 */ /* 0x000fc6000001020d */
[----:B------:R-:W-:Y:S02]  /*3090*/  VIADD R5, R16, 0x80 ;  /* 0x0000008010057836 */ /* 0x000fe40000000000 */
[----:B------:R-:W-:Y:S01]  /*30a0*/  IMAD.WIDE.U32 R90, R24, R6, R90 ;  /* 0x00000006185a7225 */ /* 0x000fe200078e005a */
[----:B------:R-:W-:-:S03]  /*30b0*/  SHF.L.U64.HI R20, R12, 0x6, R13 ;  /* 0x000000060c147819 */ /* 0x000fc6000001020d */
[----:B------:R-:W-:Y:S01]  /*30c0*/  IMAD.X R104, R35, 0x1, R42, P0 ;  /* 0x0000000123687824 */ /* 0x000fe200000e062a */
[C---:B------:R-:W-:Y:S01]  /*30d0*/  SHF.L.U64.HI R11, R6.reuse, 0x5, R7 ;  /* 0x00000005060b7819 */ /* 0x040fe20000010207 */
[----:B------:R-:W-:Y:S01]  /*30e0*/  IMAD.IADD R38, R39, 0x1, R95 ;  /* 0x0000000127267824 */ /* 0x000fe200078e025f */
[--C-:B------:R-:W-:Y:S01]  /*30f0*/  SHF.L.U64.HI R10, R6, 0x6, R7.reuse ;  /* 0x00000006060a7819 */ /* 0x100fe20000010207 */
[----:B------:R-:W-:Y:S01]  /*3100*/  IMAD.SHL.U32 R14, R12, 0x20, RZ ;  /* 0x000000200c0e7824 */ /* 0x000fe200078e00ff */
[C---:B------:R-:W-:Y:S01]  /*3110*/  SHF.L.U64.HI R9, R6.reuse, 0x7, R7 ;  /* 0x0000000706097819 */ /* 0x040fe20000010207 */
[C---:B------:R-:W-:Y:S01]  /*3120*/  IMAD.SHL.U32 R7, R6.reuse, 0x40, RZ ;  /* 0x0000004006077824 */ /* 0x040fe200078e00ff */
[C---:B------:R-:W-:Y:S01]  /*3130*/  SHF.L.U32 R8, R6.reuse, 0x5, RZ ;  /* 0x0000000506087819 */ /* 0x040fe200000006ff */
[----:B------:R-:W-:Y:S01]  /*3140*/  IMAD.SHL.U32 R6, R6, 0x80, RZ ;  /* 0x0000008006067824 */ /* 0x000fe200078e00ff */
[----:B------:R-:W-:Y:S01]  /*3150*/  ISETP.GE.AND P0, PT, R16, UR4, PT ;  /* 0x0000000410007c0c */ /* 0x000fe2000bf06270 */
[----:B------:R-:W-:Y:S01]  /*3160*/  IMAD.SHL.U32 R123, R102, 0x80, RZ ;  /* 0x00000080667b7824 */ /* 0x000fe200078e00ff */
[----:B------:R-:W-:Y:S01]  /*3170*/  SHF.R.S32.HI R106, RZ, 0x4, R106 ;  /* 0x00000004ff6a7819 */ /* 0x000fe2000001146a */
[----:B------:R-:W-:Y:S01]  /*3180*/  IMAD.X R108, RZ, RZ, R42, P3 ;  /* 0x000000ffff6c7224 */ /* 0x000fe200018e062a */
[----:B------:R-:W-:Y:S01]  /*3190*/  SHF.R.S32.HI R107, RZ, 0x1f, R41 ;  /* 0x0000001fff6b7819 */ /* 0x000fe20000011429 */
[----:B------:R-:W-:Y:S01]  /*31a0*/  IMAD.X R109, RZ, RZ, R104, P2 ;  /* 0x000000ffff6d7224 */ /* 0x000fe200010e0668 */
[----:B------:R-:W-:-:S02]  /*31b0*/  IADD3 R110, R99, R49, RZ ;  /* 0x00000031636e7210 */ /* 0x000fc40007ffe0ff */
[----:B--2---:R-:W-:Y:S01]  /*31c0*/  IADD3 R27, R27, R4, R15 ;  /* 0x000000041b1b7210 */ /* 0x004fe20007ffe00f */
[----:B------:R-:W-:-:S04]  /*31d0*/  IMAD.IADD R4, R37, 0x1, R127 ;  /* 0x0000000125047824 */ /* 0x000fc800078e027f */
[----:B------:R-:W-:Y:S01]  /*31e0*/  IMAD.X R32, R4, 0x1, R89, P1 ;  /* 0x0000000104207824 */ /* 0x000fe200008e0659 */
[----:B------:R-:W-:Y:S01]  /*31f0*/  @!P6 BAR.SYNC.DEFER_BLOCKING 0x9, 0x100 ;  /* 0x024400000000eb1d */ /* 0x000fe20000010000 */
[----:B------:R-:W-:Y:S01]  /*3200*/  IADD3 R33, P1, R3, R88, RZ ;  /* 0x0000005803217210 */ /* 0x000fe20007f3e0ff */
[----:B------:R-:W-:Y:S01]  /*3210*/  IMAD.IADD R37, R97, 0x1, R39 ;  /* 0x0000000161257824 */ /* 0x000fe200078e0227 */
[C---:B------:R-:W-:Y:S01]  /*3220*/  SHF.L.U64.HI R15, R12.reuse, 0x7, R13 ;  /* 0x000000070c0f7819 */ /* 0x040fe2000001020d */
[----:B------:R-:W-:Y:S02]  /*3230*/  IMAD.SHL.U32 R13, R12, 0x40, RZ ;  /* 0x000000400c0d7824 */ /* 0x000fe400078e00ff */
[----:B------:R-:W-:Y:S01]  /*3240*/  IMAD.X R36, R32, 0x1, R89, P1 ;  /* 0x0000000120247824 */ /* 0x000fe200008e0659 */
[----:B------:R-:W-:Y:S01]  /*3250*/  ISETP.GE.AND P1, PT, R5, UR4, PT ;  /* 0x0000000405007c0c */ /* 0x000fe2000bf26270 */
[----:B------:R-:W-:Y:S02]  /*3260*/  IMAD.IADD R39, R93, 0x1, R105 ;  /* 0x000000015d277824 */ /* 0x000fe400078e0269 */
[----:B------:R-:W-:-:S02]  /*3270*/  IMAD.SHL.U32 R12, R12, 0x80, RZ ;  /* 0x000000800c0c7824 */ /* 0x000fc400078e00ff */
[----:B------:R-:W-:-:S08]  /*3280*/  IMAD.IADD R105, R105, 0x1, R91 ;  /* 0x0000000169697824 */ /* 0x000fd000078e025b */
.L_x_2570:
        /* <DEDUP_REMOVED lines=26> */
[----:B------:R-:W-:-:S04]  /*3430*/  IMAD.WIDE.U32 R48, R12, R26, RZ ;  /* 0x0000001a0c307225 */ /* 0x000fc800078e00ff */
[----:B------:R-:W-:-:S04]  /*3440*/  IMAD.WIDE.U32 R50, R6, R26, RZ ;  /* 0x0000001a06327225 */ /* 0x000fc800078e00ff */
[----:B------:R-:W-:Y:S02]  /*3450*/  IMAD.IADD R85, R119, 0x1, R85 ;  /* 0x0000000177557824 */ /* 0x000fe400078e0255 */
        /* <DEDUP_REMOVED lines=27> */
.L_x_2491:
[----:B------:R-:W-:Y:S05]  /*3610*/  BSYNC B1 ;  /* 0x0000000000017941 */ /* 0x000fea0003800000 */
.L_x_2490:
[----:B-1----:R-:W-:Y:S01]  /*3620*/  VIADD R52, R19, 0x20 ;  /* 0x0000002013347836 */ /* 0x002fe20000000000 */
[----:B------:R-:W-:Y:S01]  /*3630*/  BSSY B1, `(.L_x_2492) ;  /* 0x000001e000017945 */ /* 0x000fe20003800000 */
[----:B------:R-:W-:Y:S02]  /*3640*/  CS2R R72, SRZ ;  /* 0x0000000000487805 */ /* 0x000fe4000001ff00 */
[----:B------:R-:W-:Y:S02]  /*3650*/  CS2R R70, SRZ ;  /* 0x0000000000467805 */ /* 0x000fe4000001ff00 */
[----:B------:R-:W-:Y:S02]  /*3660*/  CS2R R60, SRZ ;  /* 0x00000000003c7805 */ /* 0x000fe4000001ff00 */
[----:B------:R-:W-:Y:S02]  /*3670*/  ISETP.GE.AND P3, PT, R52, R116, PT ;  /* 0x000000743400720c */ /* 0x000fe40003f66270 */
[----:B------:R-:W-:-:S02]  /*3680*/  CS2R R52, SRZ ;  /* 0x0000000000347805 */ /* 0x000fc4000001ff00 */
[----:B------:R-:W-:Y:S02]  /*3690*/  CS2R R64, SRZ ;  /* 0x0000000000407805 */ /* 0x000fe4000001ff00 */
[----:B------:R-:W-:Y:S02]  /*36a0*/  CS2R R62, SRZ ;  /* 0x00000000003e7805 */ /* 0x000fe4000001ff00 */
[----:B------:R-:W-:-:S05]  /*36b0*/  CS2R R74, SRZ ;  /* 0x00000000004a7805 */ /* 0x000fca000001ff00 */
        /* <DEDUP_REMOVED lines=21> */
.L_x_2493:
[----:B------:R-:W-:Y:S05]  /*3810*/  BSYNC B1 ;  /* 0x0000000000017941 */ /* 0x000fea0003800000 */
.L_x_2492:
[----:B-1----:R-:W-:Y:S01]  /*3820*/  VIADD R55, R19, 0x40 ;  /* 0x0000004013377836 */ /* 0x002fe20000000000 */
[----:B------:R-:W-:Y:S01]  /*3830*/  BSSY B1, `(.L_x_2494) ;  /* 0x000001c000017945 */ /* 0x000fe20003800000 */
[----:B------:R-:W-:Y:S01]  /*3840*/  IMAD.MOV.U32 R54, RZ, RZ, R58 ;  /* 0x000000ffff367224 */ /* 0x000fe200078e003a */
        /* <DEDUP_REMOVED lines=26> */
.L_x_2495:
[----:B------:R-:W-:Y:S05]  /*39f0*/  BSYNC B1 ;  /* 0x0000000000017941 */ /* 0x000fea0003800000 */
.L_x_2494:
        /* <DEDUP_REMOVED lines=13> */
[----:B0-----:R-:W-:-:S04]  /*3ad0*/  IMAD.WIDE.U32 R48, R52, 0x60, R48 ;  /* 0x0000006034307825 */ /* 0x001fc800078e0030 */
[----:B------:R-:W-:Y:S01]  /*3ae0*/  IMAD R53, R53, 0x60, RZ ;  /* 0x0000006035357824 */ /* 0x000fe200078e02ff */
[----:B------:R-:W-:-:S04]  /*3af0*/  IADD3 R48, P5, P6, R96, UR4, R48 ;  /* 0x0000000460307c10 */ /* 0x000fc8000febe030 */
[----:B------:R-:W-:-:S04]  /*3b00*/  IADD3 R52, R49, R53, RZ ;  /* 0x0000003531347210 */ /* 0x000fc80007ffe0ff */
[----:B------:R-:W-:Y:S01]  /*3b10*/  IADD3.X R49, R37, UR5, R52, P5, P6 ;  /* 0x0000000525317c10 */ /* 0x000fe2000afec434 */
[----:B------:R-:W-:Y:S01]  /*3b20*/  ULDC.64 UR4, c[0x0][0x400] ;  /* 0x0001000000047ab9 */ /* 0x000fe20000000a00 */
[----:B------:R-:W0:Y:S02]  /*3b30*/  LDC.64 R52, c[0x0][0x408] ;  /* 0x00010200ff347b82 */ /* 0x000e240000000a00 */
[----:B0-----:R-:W-:-:S04]  /*3b40*/  IMAD.WIDE.U32 R50, R52, 0x60, R50 ;  /* 0x0000006034327825 */ /* 0x001fc800078e0032 */
[----:B------:R-:W-:Y:S01]  /*3b50*/  IMAD R53, R53, 0x60, RZ ;  /* 0x0000006035357824 */ /* 0x000fe200078e02ff */
[----:B------:R-:W-:-:S03]  /*3b60*/  IADD3 R50, P5, P6, R92, UR4, R50 ;  /* 0x000000045c327c10 */ /* 0x000fc6000febe032 */
[----:B------:R-:W-:-:S05]  /*3b70*/  IMAD.IADD R52, R51, 0x1, R53 ;  /* 0x0000000133347824 */ /* 0x000fca00078e0235 */
        /* <DEDUP_REMOVED lines=9> */
.L_x_2497:
[----:B------:R-:W-:Y:S05]  /*3c10*/  BSYNC B1 ;  /* 0x0000000000017941 */ /* 0x000fea0003800000 */
.L_x_2496:
[----:B------:R-:W-:Y:S01]  /*3c20*/  UISETP.NE.AND UP0, UPT, UR46, 0x3, UPT ;  /* 0x000000032e00788c */ /* 0x000fe2000bf05270 */
[----:B-----5:R-:W-:Y:S01]  /*3c30*/  IMAD.MOV.U32 R137, RZ, RZ, R76 ;  /* 0x000000ffff897224 */ /* 0x020fe200078e004c */
[----:B------:R-:W-:Y:S01]  /*3c40*/  MOV R130, R64 ;  /* 0x0000004000827202 */ /* 0x000fe20000000f00 */
[----:B------:R-:W-:Y:S02]  /*3c50*/  IMAD.MOV.U32 R140, RZ, RZ, R80 ;  /* 0x000000ffff8c7224 */ /* 0x000fe400078e0050 */
[----:B------:R-:W-:Y:S01]  /*3c60*/  IMAD.MOV.U32 R138, RZ, RZ, R78 ;  /* 0x000000ffff8a7224 */ /* 0x000fe200078e004e */
[----:B------:R-:W-:Y:S01]  /*3c70*/  PLOP3.LUT P5, PT, PT, PT, UP0, 0x80, 0x0 ;  /* 0x000000000000781c */ /* 0x000fe20003faf008 */
        /* <DEDUP_REMOVED lines=11> */
[----:B------:R-:W-:Y:S01]  /*3d30*/  IMAD.MOV.U32 R121, RZ, RZ, R58 ;  /* 0x000000ffff797224 */ /* 0x000fe200078e003a */
[----:B------:R-:W-:Y:S06]  /*3d40*/  @!P5 BRA `(.L_x_2498) ;  /* 0x000000000004d947 */ /* 0x000fec0003800000 */
[----:B------:R-:W-:Y:S01]  /*3d50*/  BPT.TRAP 0x1 ;  /* 0x000000040000795c */ /* 0x000fe20000300000 */
.L_x_2498:
[----:B------:R-:W-:Y:S01]  /*3d60*/  IMAD R111, R232, 0x8, R18 ;  /* 0x00000008e86f7824 */ /* 0x000fe200078e0212 */
[----:B------:R-:W-:Y:S01]  /*3d70*/  SHF.L.U32 R122, R236, 0x1f, RZ ;  /* 0x0000001fec7a7819 */ /* 0x000fe200000006ff */
[----:B------:R-:W-:Y:S03]  /*3d80*/  BSSY B1, `(.L_x_2499) ;  /* 0x0000003000017945 */ /* 0x000fe60003800000 */
[----:B------:R-:W1:Y:S02]  /*3d90*/  SYNCS.PHASECHK.TRANS64.TRYWAIT P6, [R111+URZ+0x38890], R122 ;  /* 0x0388907a6f0075a7 */ /* 0x000e6400080c017f */
[----:B-1----:R-:W-:Y:S05]  /*3da0*/  @!P6 BRA `(.L_x_2500) ;  /* 0x000002c400d0e947 */ /* 0x002fea0003800000 */
.L_x_2835:
[----:B------:R-:W-:Y:S05]  /*3db0*/  BSYNC B1 ;  /* 0x0000000000017941 */ /* 0x000fea0003800000 */
.L_x_2499:
        /* <DEDUP_REMOVED lines=117> */
.L_x_2506:
[----:B------:R-:W-:Y:S05]  /*4510*/  BSYNC B3 ;  /* 0x0000000000037941 */ /* 0x000fea0003800000 */
.L_x_2505:
[----:B------:R-:W-:Y:S02]  /*4520*/  ULDC.64 UR4, c[0x0][0x2e8] ;  /* 0x0000ba0000047ab9 */ /* 0x000fe40000000a00 */
[----:B------:R-:W-:-:S04]  /*4530*/  IADD3 R80, P2, P6, R139, UR4, R100 ;  /* 0x000000048b507c10 */ /* 0x000fc8000fe5e064 */
[----:B------:R-:W-:-:S05]  /*4540*/  IADD3.X R81, R136, UR5, R42, P2, P6 ;  /* 0x0000000588517c10 */ /* 0x000fca00097ec42a */
[----:B--2---:R2:W-:Y:S04]  /*4550*/  STG.E.128 desc[UR40][R80.64], R48 ;  /* 0x0000003050007986 */ /* 0x0045e8000c101d28 */
.L_x_2504:
[----:B------:R-:W-:Y:S05]  /*4560*/  BSYNC B2 ;  /* 0x0000000000027941 */ /* 0x000fea0003800000 */
.L_x_2503:
        /* <DEDUP_REMOVED lines=112> */
.L_x_2508:
[----:B------:R-:W-:Y:S05]  /*4c70*/  BSYNC B2 ;  /* 0x0000000000027941 */ /* 0x000fea0003800000 */
.L_x_2507:
[----:B------:R-:W-:Y:S02]  /*4c80*/  ULDC.64 UR4, c[0x0][0x2e8] ;  /* 0x0000ba0000047ab9 */ /* 0x000fe40000000a00 */
[----:B------:R-:W-:-:S04]  /*4c90*/  IADD3 R76, P2, P6, R43, UR4, R139 ;  /* 0x000000042b4c7c10 */ /* 0x000fc8000fe5e08b */
[----:B------:R-:W-:-:S05]  /*4ca0*/  IADD3.X R77, R108, UR5, R136, P2, P6 ;  /* 0x000000056c4d7c10 */ /* 0x000fca00097ec488 */
[----:B--2---:R3:W-:Y:S04]  /*4cb0*/  STG.E.128 desc[UR40][R76.64], R48 ;  /* 0x000000304c007986 */ /* 0x0047e8000c101d28 */
.L_x_2502:
[----:B------:R-:W-:Y:S05]  /*4cc0*/  BSYNC B1 ;  /* 0x0000000000017941 */ /* 0x000fea0003800000 */
.L_x_2501:
        /* <DEDUP_REMOVED lines=116> */
.L_x_2514:
[----:B------:R-:W-:Y:S05]  /*5410*/  BSYNC B3 ;  /* 0x0000000000037941 */ /* 0x000fea0003800000 */
.L_x_2513:
[----:B------:R-:W-:Y:S02]  /*5420*/  ULDC.64 UR4, c[0x0][0x2e8] ;  /* 0x0000ba0000047ab9 */ /* 0x000fe40000000a00 */
[----:B------:R-:W-:-:S04]  /*5430*/  IADD3 R72, P2, P3, R77, UR4, R100 ;  /* 0x000000044d487c10 */ /* 0x000fc8000fb5e064 */
[----:B------:R-:W-:-:S05]  /*5440*/  IADD3.X R73, R76, UR5, R42, P2, P3 ;  /* 0x000000054c497c10 */ /* 0x000fca00097e642a */
[----:B--2---:R3:W-:Y:S04]  /*5450*/  STG.E.128 desc[UR40][R72.64], R48 ;  /* 0x0000003048007986 */ /* 0x0047e8000c101d28 */
.L_x_2512:
[----:B------:R-:W-:Y:S05]  /*5460*/  BSYNC B2 ;  /* 0x0000000000027941 */ /* 0x000fea0003800000 */
.L_x_2511:
[----:B------:R-:W-:Y:S05]  /*5470*/  @P1 BRA `(.L_x_2510) ;  /* 0x0000000400c41947 */ /* 0x000fea0003800000 */
[----:B0-23--:R0:W2:Y:S01]  /*5480*/  LDS.128 R48, [R113+0x2d400] ;  /* 0x02d4000071307984 */ /* 0x00d0a20000000c00 */
[----:B------:R-:W-:Y:S01]  /*5490*/  ISETP.GE.AND P2, PT, R233, R84, PT ;  /* 0x00000054e900720c */ /* 0x000fe20003f46270 */
[----:B------:R-:W-:-:S12]  /*54a0*/  BSSY B2, `(.L_x_2515) ;  /* 0x000006a000027945 */ /* 0x000fd80003800000 */
[----:B0-----:R-:W-:Y:S05]  /*54b0*/  @P2 BRA `(.L_x_2516) ;  /* 0x0000000400a02947 */ /* 0x001fea0003800000 */
[--C-:B------:R-:W-:Y:S02]  /*54c0*/  SHF.R.U32.HI R73, RZ, 0x8, R69.reuse ;  /* 0x00000008ff497819 */ /* 0x100fe40000011645 */
[----:B------:R-:W-:Y:S02]  /*54d0*/  SHF.R.U32.HI R70, RZ, 0x10, R69 ;  /* 0x00000010ff467819 */ /* 0x000fe40000011645 */
[----:B------:R-:W-:Y:S01]  /*54e0*/  LOP3.LUT R72, R69, 0xff0000ff, RZ, 0xc0, !PT ;  /* 0xff0000ff45487812 */ /* 0x000fe200078ec0ff */
[----:B------:R-:W-:Y:S01]  /*54f0*/  IMAD.SHL.U32 R73, R73, 0x100, RZ ;  /* 0x0000010049497824 */ /* 0x000fe200078e00ff */
[--C-:B------:R-:W-:Y:S02]  /*5500*/  SHF.R.U32.HI R69, RZ, 0x8, R71.reuse ;  /* 0x00000008ff457819 */ /* 0x100fe40000011647 */
[----:B------:R-:W-:Y:S02]  /*5510*/  SHF.R.U32.HI R68, RZ, 0x10, R71 ;  /* 0x00000010ff447819 */ /* 0x000fe40000011647 */
[----:B------:R-:W-:-:S02]  /*5520*/  LOP3.LUT R74, R71, 0xff0000ff, RZ, 0xc0, !PT ;  /* 0xff0000ff474a7812 */ /* 0x000fc400078ec0ff */
[----:B------:R-:W-:Y:S01]  /*5530*/  SHF.L.U32 R71, R69, 0x8, RZ ;  /* 0x0000000845477819 */ /* 0x000fe200000006ff */
[----:B------:R-:W-:Y:S01]  /*5540*/  IMAD.U32 R69, R70, 0x10000, RZ ;  /* 0x0001000046457824 */ /* 0x000fe200078e00ff */
[----:B------:R-:W-:Y:S02]  /*5550*/  LOP3.LUT R72, R72, 0xff00, R73, 0xf8, !PT ;  /* 0x0000ff0048487812 */ /* 0x000fe400078ef849 */
[----:B------:R-:W-:Y:S02]  /*5560*/  F2FP.F16.E4M3.UNPACK_B R70, R133.H1 ;  /* 0x00000085ff46723e */ /* 0x000fe400030006ff */
[----:B------:R-:W-:Y:S02]  /*5570*/  LOP3.LUT R69, R72, 0xff0000, R69, 0xf8, !PT ;  /* 0x00ff000048457812 */ /* 0x000fe400078ef845 */
[----:B--2---:R-:W-:Y:S01]  /*5580*/  F2FP.F16.E4M3.UNPACK_B R72, R49 ;  /* 0x00000031ff48723e */ /* 0x004fe200020006ff */
[----:B------:R-:W-:Y:S01]  /*5590*/  HADD2.F32 R78, -RZ, R70.H0_H0 ;  /* 0x20000046ff4e7230 */ /* 0x000fe20000004100 */
[----:B------:R-:W-:-:S02]  /*55a0*/  LOP3.LUT R74, R74, 0xff00, R71, 0xf8, !PT ;  /* 0x0000ff004a4a7812 */ /* 0x000fc400078ef847 */
[-C--:B------:R-:W-:Y:S01]  /*55b0*/  F2FP.F16.E4M3.UNPACK_B R73, R132.reuse.H1 ;  /* 0x00000084ff49723e */ /* 0x080fe200030006ff */
[--C-:B------:R-:W-:Y:S01]  /*55c0*/  HADD2.F32 R71, -RZ, R72.reuse.H1_H1 ;  /* 0x30000048ff477230 */ /* 0x100fe20000004100 */
[----:B------:R-:W-:Y:S01]  /*55d0*/  F2FP.F16.E4M3.UNPACK_B R133, R133 ;  /* 0x00000085ff85723e */ /* 0x000fe200020006ff */
[----:B------:R-:W-:Y:S01]  /*55e0*/  HADD2.F32 R72, -RZ, R72.H0_H0 ;  /* 0x20000048ff487230 */ /* 0x000fe20000004100 */
[----:B------:R-:W-:Y:S01]  /*55f0*/  F2FP.F16.E4M3.UNPACK_B R132, R132 ;  /* 0x00000084ff84723e */ /* 0x000fe200020006ff */
[--C-:B------:R-:W-:Y:S02]  /*5600*/  HADD2.F32 R75, -RZ, R73.reuse.H0_H0 ;  /* 0x20000049ff4b7230 */ /* 0x100fe40000004100 */
[-C--:B------:R-:W-:Y:S01]  /*5610*/  FMUL.FTZ R79, R71, R78.reuse ;  /* 0x0000004e474f7220 */ /* 0x080fe20000410000 */
[----:B------:R-:W-:Y:S02]  /*5620*/  HADD2.F32 R73, -RZ, R73.H1_H1 ;  /* 0x30000049ff497230 */ /* 0x000fe40000004100 */
        /* <DEDUP_REMOVED lines=81> */
.L_x_2516:
[----:B------:R-:W-:Y:S05]  /*5b40*/  BSYNC B2 ;  /* 0x0000000000027941 */ /* 0x000fea0003800000 */
.L_x_2515:
[----:B------:R-:W-:Y:S02]  /*5b50*/  ULDC.64 UR4, c[0x0][0x2e8] ;  /* 0x0000ba0000047ab9 */ /* 0x000fe40000000a00 */
[----:B------:R-:W-:-:S04]  /*5b60*/  IADD3 R68, P2, P3, R43, UR4, R77 ;  /* 0x000000042b447c10 */ /* 0x000fc8000fb5e04d */
[----:B------:R-:W-:-:S05]  /*5b70*/  IADD3.X R69, R108, UR5, R76, P2, P3 ;  /* 0x000000056c457c10 */ /* 0x000fca00097e644c */
[----:B--2---:R4:W-:Y:S04]  /*5b80*/  STG.E.128 desc[UR40][R68.64], R48 ;  /* 0x0000003044007986 */ /* 0x0049e8000c101d28 */
.L_x_2510:
[----:B------:R-:W-:Y:S05]  /*5b90*/  BSYNC B1 ;  /* 0x0000000000017941 */ /* 0x000fea0003800000 */
.L_x_2509:
        /* <DEDUP_REMOVED lines=47> */
[----:B------:R-:W-:Y:S02]  /*5e90*/  IMAD.U32 R73, R66, 0x10000, RZ ;  /* 0x0001000042497824 */ /* 0x000fe400078e00ff */
[----:B------:R-:W-:Y:S02]  /*5ea0*/  IMAD.U32 R66, R65, 0x10000, RZ ;  /* 0x0001000041427824 */ /* 0x000fe400078e00ff */
[----:B------:R-:W-:Y:S01]  /*5eb0*/  F2FP.SATFINITE.E4M3.F32.PACK_AB_MERGE_C R49, R49, R64, RZ ;  /* 0x000000403131723e */ /* 0x000fe200048070ff */
[----:B------:R-:W-:Y:S01]  /*5ec0*/  IMAD.MOV.U32 R64, RZ, RZ, R50 ;  /* 0x000000ffff407224 */ /* 0x000fe200078e0032 */
[----:B------:R-:W-:Y:S01]  /*5ed0*/  LOP3.LUT R65, R70, 0xff0000, R73, 0xf8, !PT ;  /* 0x00ff000046417812 */ /* 0x000fe200078ef849 */
[--C-:B------:R-:W-:Y:S01]  /*5ee0*/  HADD2.F32 R73, -RZ, R75.reuse.H1_H1 ;  /* 0x3000004bff497230 */ /* 0x100fe20000004100 */
[----:B------:R-:W-:Y:S01]  /*5ef0*/  LOP3.LUT R66, R67, 0xff0000, R66, 0xf8, !PT ;  /* 0x00ff000043427812 */ /* 0x000fe200078ef842 */
[----:B------:R-:W-:Y:S01]  /*5f00*/  HADD2.F32 R75, -RZ, R75.H0_H0 ;  /* 0x2000004bff4b7230 */ /* 0x000fe20000004100 */
[----:B------:R-:W-:-:S02]  /*5f10*/  F2FP.F16.E4M3.UNPACK_B R70, R65.H1 ;  /* 0x00000041ff46723e */ /* 0x000fc400030006ff */
[-C--:B------:R-:W-:Y:S02]  /*5f20*/  F2FP.F16.E4M3.UNPACK_B R67, R66.reuse.H1 ;  /* 0x00000042ff43723e */ /* 0x080fe400030006ff */
[----:B------:R-:W-:Y:S01]  /*5f30*/  F2FP.F16.E4M3.UNPACK_B R66, R66 ;  /* 0x00000042ff42723e */ /* 0x000fe200020006ff */
[----:B------:R-:W-:Y:S01]  /*5f40*/  HADD2.F32 R74, -RZ, R70.H0_H0 ;  /* 0x20000046ff4a7230 */ /* 0x000fe20000004100 */
[----:B------:R-:W-:Y:S01]  /*5f50*/  F2FP.SATFINITE.E4M3.F32.PACK_AB_MERGE_C R49, R71, R72, R49 ;  /* 0x000000484731723e */ /* 0x000fe20004807031 */
[--C-:B------:R-:W-:Y:S02]  /*5f60*/  HADD2.F32 R76, -RZ, R67.reuse.H0_H0 ;  /* 0x20000043ff4c7230 */ /* 0x100fe40000004100 */
[----:B------:R-:W-:Y:S02]  /*5f70*/  HADD2.F32 R67, -RZ, R67.H1_H1 ;  /* 0x30000043ff437230 */ /* 0x000fe40000004100 */
[--C-:B------:R-:W-:Y:S02]  /*5f80*/  HADD2.F32 R72, -RZ, R131.reuse.H1_H1 ;  /* 0x30000083ff487230 */ /* 0x100fe40000004100 */
[-C--:B------:R-:W-:Y:S01]  /*5f90*/  FMUL.FTZ R77, R73, R76.reuse ;  /* 0x0000004c494d7220 */ /* 0x080fe20000410000 */
[----:B------:R-:W-:Y:S01]  /*5fa0*/  FMUL.FTZ R76, R75, R76 ;  /* 0x0000004c4b4c7220 */ /* 0x000fe20000410000 */
[----:B------:R-:W-:-:S02]  /*5fb0*/  HADD2.F32 R131, -RZ, R131.H0_H0 ;  /* 0x20000083ff837230 */ /* 0x000fc40000004100 */
[-C--:B------:R-:W-:Y:S01]  /*5fc0*/  FFMA.FTZ R77, R75, R74.reuse, -R77 ;  /* 0x0000004a4b4d7223 */ /* 0x080fe2000001084d */
[----:B------:R-:W-:Y:S01]  /*5fd0*/  FFMA.FTZ R74, R73, R74, R76 ;  /* 0x0000004a494a7223 */ /* 0x000fe2000001004c */
[--C-:B------:R-:W-:Y:S02]  /*5fe0*/  HADD2.F32 R76, -RZ, R78.reuse.H1_H1 ;  /* 0x3000004eff4c7230 */ /* 0x100fe40000004100 */
[----:B------:R-:W-:Y:S02]  /*5ff0*/  HADD2.F32 R78, -RZ, R78.H0_H0 ;  /* 0x2000004eff4e7230 */ /* 0x000fe40000004100 */
[----:B------:R-:W-:Y:S02]  /*6000*/  HADD2.F32 R73, -RZ, R70.H1_H1 ;  /* 0x30000046ff497230 */ /* 0x000fe40000004100 */
[-C--:B------:R-:W-:Y:S01]  /*6010*/  FMUL.FTZ R51, R76, R67.reuse ;  /* 0x000000434c337220 */ /* 0x080fe20000410000 */
[----:B------:R-:W-:Y:S01]  /*6020*/  F2FP.F16.E4M3.UNPACK_B R70, R64 ;  /* 0x00000040ff46723e */ /* 0x000fe200020006ff */
[----:B------:R-:W-:-:S02]  /*6030*/  FMUL.FTZ R67, R78, R67 ;  /* 0x000000434e437220 */ /* 0x000fc40000410000 */
[-C--:B------:R-:W-:Y:S02]  /*6040*/  FFMA.FTZ R51, R78, R73.reuse, -R51 ;  /* 0x000000494e337223 */ /* 0x080fe40000010833 */
[----:B------:R-:W-:Y:S01]  /*6050*/  FFMA.FTZ R76, R76, R73, R67 ;  /* 0x000000494c4c7223 */ /* 0x000fe20000010043 */
[----:B------:R-:W-:Y:S01]  /*6060*/  F2FP.F16.E4M3.UNPACK_B R67, R65 ;  /* 0x00000041ff43723e */ /* 0x000fe200020006ff */
[----:B------:R-:W-:Y:S02]  /*6070*/  HADD2.F32 R50, -RZ, R70.H1_H1 ;  /* 0x30000046ff327230 */ /* 0x000fe40000004100 */
[----:B------:R-:W-:Y:S01]  /*6080*/  HADD2.F32 R65, -RZ, R66.H0_H0 ;  /* 0x20000042ff417230 */ /* 0x000fe20000004100 */
[----:B------:R-:W-:Y:S01]  /*6090*/  F2FP.SATFINITE.E4M3.F32.PACK_AB_MERGE_C R51, R76, R51, RZ ;  /* 0x000000334c33723e */ /* 0x000fe200048070ff */
[----:B------:R-:W-:Y:S02]  /*60a0*/  HADD2.F32 R70, -RZ, R70.H0_H0 ;  /* 0x20000046ff467230 */ /* 0x000fe40000004100 */
[----:B------:R-:W-:-:S02]  /*60b0*/  HADD2.F32 R71, -RZ, R67.H0_H0 ;  /* 0x20000043ff477230 */ /* 0x000fc40000004100 */
[-C--:B------:R-:W-:Y:S01]  /*60c0*/  FMUL.FTZ R73, R50, R65.reuse ;  /* 0x0000004132497220 */ /* 0x080fe20000410000 */
[----:B------:R-:W-:Y:S02]  /*60d0*/  HADD2.F32 R67, -RZ, R67.H1_H1 ;  /* 0x30000043ff437230 */ /* 0x000fe40000004100 */
[----:B------:R-:W-:Y:S01]  /*60e0*/  FMUL.FTZ R75, R70, R65 ;  /* 0x00000041464b7220 */ /* 0x000fe20000410000 */
[----:B------:R-:W-:Y:S01]  /*60f0*/  F2FP.SATFINITE.E4M3.F32.PACK_AB_MERGE_C R51, R74, R77, R51 ;  /* 0x0000004d4a33723e */ /* 0x000fe20004807033 */
[-C--:B------:R-:W-:Y:S01]  /*6100*/  FFMA.FTZ R65, R70, R71.reuse, -R73 ;  /* 0x0000004746417223 */ /* 0x080fe20000010849 */
[----:B------:R-:W-:Y:S01]  /*6110*/  F2FP.F16.E4M3.UNPACK_B R70, R64.H1 ;  /* 0x00000040ff46723e */ /* 0x000fe200030006ff */
[----:B------:R-:W-:Y:S01]  /*6120*/  FFMA.FTZ R50, R50, R71, R75 ;  /* 0x0000004732327223 */ /* 0x000fe2000001004b */
[----:B------:R-:W-:Y:S02]  /*6130*/  HADD2.F32 R71, -RZ, R66.H1_H1 ;  /* 0x30000042ff477230 */ /* 0x000fe40000004100 */
[----:B------:R-:W-:-:S02]  /*6140*/  IMAD.MOV.U32 R64, RZ, RZ, R48 ;  /* 0x000000ffff407224 */ /* 0x000fc400078e0030 */
        /* <DEDUP_REMOVED lines=26> */
.L_x_2522:
[----:B------:R-:W-:Y:S05]  /*62f0*/  BSYNC B3 ;  /* 0x0000000000037941 */ /* 0x000fea0003800000 */
.L_x_2521:
[----:B------:R-:W-:Y:S02]  /*6300*/  ULDC.64 UR4, c[0x0][0x2e8] ;  /* 0x0000ba0000047ab9 */ /* 0x000fe40000000a00 */
[----:B------:R-:W-:-:S04]  /*6310*/  IADD3 R64, P2, P3, R69, UR4, R100 ;  /* 0x0000000445407c10 */ /* 0x000fc8000fb5e064 */
[----:B------:R-:W-:-:S05]  /*6320*/  IADD3.X R65, R68, UR5, R42, P2, P3 ;  /* 0x0000000544417c10 */ /* 0x000fca00097e642a */
[----:B--2---:R0:W-:Y:S04]  /*6330*/  STG.E.128 desc[UR40][R64.64], R48 ;  /* 0x0000003040007986 */ /* 0x0041e8000c101d28 */
.L_x_2520:
[----:B------:R-:W-:Y:S05]  /*6340*/  BSYNC B2 ;  /* 0x0000000000027941 */ /* 0x000fea0003800000 */
.L_x_2519:
[----:B------:R-:W-:Y:S05]  /*6350*/  @P1 BRA `(.L_x_2518) ;  /* 0x0000000400d01947 */ /* 0x000fea0003800000 */
[----:B0-----:R0:W2:Y:S01]  /*6360*/  LDS.128 R48, [R113+0x2e400] ;  /* 0x02e4000071307984 */ /* 0x0010a20000000c00 */
[----:B------:R-:W-:Y:S01]  /*6370*/  ISETP.GE.AND P2, PT, R233, R84, PT ;  /* 0x00000054e900720c */ /* 0x000fe20003f46270 */
[----:B------:R-:W-:-:S12]  /*6380*/  BSSY B2, `(.L_x_2523) ;  /* 0x000006d000027945 */ /* 0x000fd80003800000 */
[----:B0-----:R-:W-:Y:S05]  /*6390*/  @P2 BRA `(.L_x_2524) ;  /* 0x0000000400ac2947 */ /* 0x001fea0003800000 */
[----:B--2---:R-:W-:Y:S02]  /*63a0*/  MOV R62, R49 ;  /* 0x00000031003e7202 */ /* 0x004fe40000000f00 */
[-C--:B------:R-:W-:Y:S02]  /*63b0*/  F2FP.F16.E4M3.UNPACK_B R66, R129.reuse.H1 ;  /* 0x00000081ff42723e */ /* 0x080fe400030006ff */
[----:B------:R-:W-:Y:S02]  /*63c0*/  F2FP.F16.E4M3.UNPACK_B R60, R62 ;  /* 0x0000003eff3c723e */ /* 0x000fe400020006ff */
[----:B------:R-:W-:Y:S01]  /*63d0*/  F2FP.F16.E4M3.UNPACK_B R49, R128.H1 ;  /* 0x00000080ff31723e */ /* 0x000fe200030006ff */
[----:B------:R-:W-:Y:S01]  /*63e0*/  HADD2.F32 R65, -RZ, R66.H0_H0 ;  /* 0x20000042ff417230 */ /* 0x000fe20000004100 */
[----:B------:R-:W-:Y:S01]  /*63f0*/  F2FP.F16.E4M3.UNPACK_B R70, R129 ;  /* 0x00000081ff46723e */ /* 0x000fe200020006ff */
[--C-:B------:R-:W-:Y:S02]  /*6400*/  HADD2.F32 R64, -RZ, R60.reuse.H1_H1 ;  /* 0x3000003cff407230 */ /* 0x100fe40000004100 */
[----:B------:R-:W-:-:S02]  /*6410*/  HADD2.F32 R60, -RZ, R60.H0_H0 ;  /* 0x2000003cff3c7230 */ /* 0x000fc40000004100 */
[--C-:B------:R-:W-:Y:S02]  /*6420*/  HADD2.F32 R67, -RZ, R49.reuse.H0_H0 ;  /* 0x20000031ff437230 */ /* 0x100fe40000004100 */
[-C--:B------:R-:W-:Y:S01]  /*6430*/  FMUL.FTZ R71, R64, R65.reuse ;  /* 0x0000004140477220 */ /* 0x080fe20000410000 */
[----:B------:R-:W-:Y:S02]  /*6440*/  HADD2.F32 R49, -RZ, R49.H1_H1 ;  /* 0x30000031ff317230 */ /* 0x000fe40000004100 */
[C---:B------:R-:W-:Y:S01]  /*6450*/  FMUL.FTZ R73, R60.reuse, R65 ;  /* 0x000000413c497220 */ /* 0x040fe20000410000 */
[----:B------:R-:W-:-:S03]  /*6460*/  FFMA.FTZ R65, R60, R67, -R71 ;  /* 0x000000433c417223 */ /* 0x000fc60000010847 */
        /* <DEDUP_REMOVED lines=40> */
[----:B------:R-:W-:Y:S01]  /*66f0*/  F2FP.SATFINITE.E4M3.F32.PACK_AB_MERGE_C R48, R67, R62, R48 ;  /* 0x0000003e4330723e */ /* 0x000fe20004807030 */
[----:B------:R-:W-:-:S03]  /*6700*/  IMAD.SHL.U32 R61, R71, 0x100, RZ ;  /* 0x00000100473d7824 */ /* 0x000fc600078e00ff */
[----:B------:R-:W-:Y:S01]  /*6710*/  LOP3.LUT R65, R65, 0xff00, R66, 0xf8, !PT ;  /* 0x0000ff0041417812 */ /* 0x000fe200078ef842 */
[----:B------:R-:W-:Y:S01]  /*6720*/  IMAD.U32 R66, R63, 0x10000, RZ ;  /* 0x000100003f427824 */ /* 0x000fe200078e00ff */
[----:B------:R-:W-:Y:S01]  /*6730*/  LOP3.LUT R61, R64, 0xff00, R61, 0xf8, !PT ;  /* 0x0000ff00403d7812 */ /* 0x000fe200078ef83d */
[----:B------:R-:W-:Y:S02]  /*6740*/  IMAD.MOV.U32 R63, RZ, RZ, R51 ;  /* 0x000000ffff3f7224 */ /* 0x000fe400078e0033 */
[----:B------:R-:W-:Y:S01]  /*6750*/  IMAD.U32 R64, R70, 0x10000, RZ ;  /* 0x0001000046407824 */ /* 0x000fe200078e00ff */
[----:B------:R-:W-:Y:S02]  /*6760*/  LOP3.LUT R65, R65, 0xff0000, R66, 0xf8, !PT ;  /* 0x00ff000041417812 */ /* 0x000fe400078ef842 */
[----:B------:R-:W-:Y:S02]  /*6770*/  F2FP.F16.E4M3.UNPACK_B R51, R63 ;  /* 0x0000003fff33723e */ /* 0x000fe400020006ff */
[----:B------:R-:W-:-:S02]  /*6780*/  LOP3.LUT R61, R61, 0xff0000, R64, 0xf8, !PT ;  /* 0x00ff00003d3d7812 */ /* 0x000fc400078ef840 */
[----:B------:R-:W-:Y:S01]  /*6790*/  F2FP.F16.E4M3.UNPACK_B R71, R65.H1 ;  /* 0x00000041ff47723e */ /* 0x000fe200030006ff */
[--C-:B------:R-:W-:Y:S01]  /*67a0*/  HADD2.F32 R64, -RZ, R51.reuse.H1_H1 ;  /* 0x30000033ff407230 */ /* 0x100fe20000004100 */
[----:B------:R-:W-:Y:S01]  /*67b0*/  F2FP.F16.E4M3.UNPACK_B R66, R61.H1 ;  /* 0x0000003dff42723e */ /* 0x000fe200030006ff */
[----:B------:R-:W-:Y:S02]  /*67c0*/  HADD2.F32 R51, -RZ, R51.H0_H0 ;  /* 0x20000033ff337230 */ /* 0x000fe40000004100 */
[----:B------:R-:W-:Y:S02]  /*67d0*/  HADD2.F32 R72, -RZ, R71.H0_H0 ;  /* 0x20000047ff487230 */ /* 0x000fe40000004100 */
[--C-:B------:R-:W-:Y:S02]  /*67e0*/  HADD2.F32 R70, -RZ, R66.reuse.H0_H0 ;  /* 0x20000042ff467230 */ /* 0x100fe40000004100 */
[----:B------:R-:W-:Y:S02]  /*67f0*/  HADD2.F32 R66, -RZ, R66.H1_H1 ;  /* 0x30000042ff427230 */ /* 0x000fe40000004100 */
[-C--:B------:R-:W-:Y:S01]  /*6800*/  FMUL.FTZ R74, R64, R72.reuse ;  /* 0x00000048404a7220 */ /* 0x080fe20000410000 */
[----:B------:R-:W-:-:S03]  /*6810*/  FMUL.FTZ R73, R51, R72 ;  /* 0x0000004833497220 */ /* 0x000fc60000410000 */
[-C--:B------:R-:W-:Y:S01]  /*6820*/  FFMA.FTZ R51, R51, R70.reuse, -R74 ;  /* 0x0000004633337223 */ /* 0x080fe2000001084a */
[----:B------:R-:W-:Y:S01]  /*6830*/  FFMA.FTZ R64, R64, R70, R73 ;  /* 0x0000004640407223 */ /* 0x000fe20000010049 */
[----:B------:R-:W-:Y:S01]  /*6840*/  F2FP.F16.E4M3.UNPACK_B R70, R63.H1 ;  /* 0x0000003fff46723e */ /* 0x000fe200030006ff */
[----:B------:R-:W-:Y:S02]  /*6850*/  IMAD.MOV.U32 R63, RZ, RZ, R50 ;  /* 0x000000ffff3f7224 */ /* 0x000fe400078e0032 */
        /* <DEDUP_REMOVED lines=31> */
.L_x_2524:
[----:B------:R-:W-:Y:S05]  /*6a50*/  BSYNC B2 ;  /* 0x0000000000027941 */ /* 0x000fea0003800000 */
.L_x_2523:
[----:B------:R-:W-:Y:S02]  /*6a60*/  ULDC.64 UR4, c[0x0][0x2e8] ;  /* 0x0000ba0000047ab9 */ /* 0x000fe40000000a00 */
[----:B------:R-:W-:-:S04]  /*6a70*/  IADD3 R60, P2, P3, R43, UR4, R69 ;  /* 0x000000042b3c7c10 */ /* 0x000fc8000fb5e045 */
[----:B------:R-:W-:-:S05]  /*6a80*/  IADD3.X R61, R108, UR5, R68, P2, P3 ;  /* 0x000000056c3d7c10 */ /* 0x000fca00097e6444 */
[----:B--2---:R2:W-:Y:S04]  /*6a90*/  STG.E.128 desc[UR40][R60.64], R48 ;  /* 0x000000303c007986 */ /* 0x0045e8000c101d28 */
.L_x_2518:
[----:B------:R-:W-:Y:S05]  /*6aa0*/  BSYNC B1 ;  /* 0x0000000000017941 */ /* 0x000fea0003800000 */
.L_x_2517:
        /* <DEDUP_REMOVED lines=114> */
[----:B------:R-:W-:Y:S01]  /*71d0*/  F2FP.SATFINITE.E4M3.F32.PACK_AB_MERGE_C R50, R69, R48, R70 ;  /* 0x000000304532723e */ /* 0x000fe20004807046 */
[----:B------:R-:W-:Y:S02]  /*71e0*/  IMAD.MOV.U32 R48, RZ, RZ, R51 ;  /* 0x000000ffff307224 */ /* 0x000fe400078e0033 */
[----:B------:R-:W-:-:S07]  /*71f0*/  IMAD.MOV.U32 R51, RZ, RZ, R61 ;  /* 0x000000ffff337224 */ /* 0x000fce00078e003d */
.L_x_2529:
[----:B------:R-:W-:Y:S05]  /*7200*/  BSYNC B2 ;  /* 0x0000000000027941 */ /* 0x000fea0003800000 */
.L_x_2528:
[----:B------:R-:W-:Y:S02]  /*7210*/  ULDC.64 UR4, c[0x0][0x2e8] ;  /* 0x0000ba0000047ab9 */ /* 0x000fe40000000a00 */
[----:B------:R-:W-:-:S04]  /*7220*/  IADD3 R56, P2, P3, R118, UR4, R100 ;  /* 0x0000000476387c10 */ /* 0x000fc8000fb5e064 */
[----:B------:R-:W-:-:S05]  /*7230*/  IADD3.X R57, R85, UR5, R42, P2, P3 ;  /* 0x0000000555397c10 */ /* 0x000fca00097e642a */
[----:B--2---:R3:W-:Y:S04]  /*7240*/  STG.E.128 desc[UR40][R56.64], R48 ;  /* 0x0000003038007986 */ /* 0x0047e8000c101d28 */
.L_x_2527:
[----:B------:R-:W-:Y:S05]  /*7250*/  BSYNC B1 ;  /* 0x0000000000017941 */ /* 0x000fea0003800000 */
.L_x_2526:
[----:B------:R-:W-:Y:S05]  /*7260*/  @P1 BRA `(.L_x_2525) ;  /* 0x0000005400481947 */ /* 0x000fea0003800000 */
[----:B0-23--:R0:W2:Y:S01]  /*7270*/  LDS.128 R48, [R113+0x2f400] ;  /* 0x02f4000071307984 */ /* 0x00d0a20000000c00 */
        /* <DEDUP_REMOVED lines=18> */
[----:B------:R-:W-:Y:S02]  /*73a0*/  LOP3.LUT R52, R53, 0xff0000, R52, 0xf8, !PT ;  /* 0x00ff000035347812 */ /* 0x000fe400078ef834 */
[----:B------:R-:W-:Y:S01]  /*73b0*/  LOP3.LUT R53, R58, 0xff0000, R55, 0xf8, !PT ;  /* 0x00ff00003a357812 */ /* 0x000fe200078ef837 */
[----:B------:R-:W-:Y:S01]  /*73c0*/  HADD2.F32 R60, -RZ, R56.H0_H0 ;  /* 0x20000038ff3c7230 */ /* 0x000fe20000004100 */
[----:B------:R-:W-:Y:S01]  /*73d0*/  F2FP.F16.E4M3.UNPACK_B R58, R86.H1 ;  /* 0x00000056ff3a723e */ /* 0x000fe200030006ff */
[--C-:B------:R-:W-:Y:S01]  /*73e0*/  HADD2.F32 R55, -RZ, R48.reuse.H1_H1 ;  /* 0x30000030ff377230 */ /* 0x100fe20000004100 */
[----:B------:R-:W-:Y:S01]  /*73f0*/  F2FP.F16.E4M3.UNPACK_B R49, R49.H1 ;  /* 0x00000031ff31723e */ /* 0x000fe200030006ff */
[----:B------:R-:W-:Y:S01]  /*7400*/  HADD2.F32 R48, -RZ, R48.H0_H0 ;  /* 0x20000030ff307230 */ /* 0x000fe20000004100 */
[----:B------:R-:W-:Y:S01]  /*7410*/  F2FP.F16.E4M3.UNPACK_B R87, R87 ;  /* 0x00000057ff57723e */ /* 0x000fe200020006ff */
        /* <DEDUP_REMOVED lines=18> */
[----:B------:R-:W-:Y:S01]  /*7540*/  F2FP.F16.E4M3.UNPACK_B R65, R53.H1 ;  /* 0x00000035ff41723e */ /* 0x000fe200030006ff */
[----:B------:R-:W-:Y:S01]  /*7550*/  HADD2.F32 R57, -RZ, R55.H0_H0 ;  /* 0x20000037ff397230 */ /* 0x000fe20000004100 */
[----:B------:R-:W-:Y:S01]  /*7560*/  F2FP.F16.E4M3.UNPACK_B R61, R52 ;  /* 0x00000034ff3d723e */ /* 0x000fe200020006ff */
[--C-:B------:R-:W-:Y:S02]  /*7570*/  HADD2.F32 R55, -RZ, R54.reuse.H0_H0 ;  /* 0x20000036ff377230 */ /* 0x100fe40000004100 */
[----:B------:R-:W-:Y:S01]  /*7580*/  FMUL.FTZ R62, R58, R59 ;  /* 0x0000003b3a3e7220 */ /* 0x000fe20000410000 */
[----:B------:R-:W-:-:S02]  /*7590*/  HADD2.F32 R56, -RZ, R54.H1_H1 ;  /* 0x30000036ff387230 */ /* 0x000fc40000004100 */
[----:B------:R-:W-:Y:S01]  /*75a0*/  FMUL.FTZ R59, R57, R59 ;  /* 0x0000003b393b7220 */ /* 0x000fe20000410000 */
[----:B------:R-:W-:Y:S02]  /*75b0*/  HADD2.F32 R87, -RZ, R87.H0_H0 ;  /* 0x20000057ff577230 */ /* 0x000fe40000004100 */
        /* <DEDUP_REMOVED lines=54> */
.L_x_2531:
[----:B------:R-:W-:Y:S05]  /*7920*/  BSYNC B1 ;  /* 0x0000000000017941 */ /* 0x000fea0003800000 */
.L_x_2530:
[----:B------:R-:W-:Y:S02]  /*7930*/  ULDC.64 UR4, c[0x0][0x2e8] ;  /* 0x0000ba0000047ab9 */ /* 0x000fe40000000a00 */
[----:B------:R-:W-:-:S04]  /*7940*/  IADD3 R52, P2, P3, R43, UR4, R118 ;  /* 0x000000042b347c10 */ /* 0x000fc8000fb5e076 */
[----:B------:R-:W-:-:S05]  /*7950*/  IADD3.X R53, R108, UR5, R85, P2, P3 ;  /* 0x000000056c357c10 */ /* 0x000fca00097e6455 */
[----:B--2---:R4:W-:Y:S01]  /*7960*/  STG.E.128 desc[UR40][R52.64], R48 ;  /* 0x0000003034007986 */ /* 0x0049e2000c101d28 */
[----:B------:R-:W-:Y:S05]  /*7970*/  BRA `(.L_x_2525) ;  /* 0x0000004c00847947 */ /* 0x000fea0003800000 */
.L_x_2489:
[C---:B------:R-:W-:Y:S01]  /*7980*/  ISETP.GE.AND P5, PT, R19.reuse, R116, PT ;  /* 0x000000741300720c */ /* 0x040fe20003fa6270 */
[C---:B------:R-:W-:Y:S01]  /*7990*/  VIADD R61, R19.reuse, 0x20 ;  /* 0x00000020133d7836 */ /* 0x040fe20000000000 */
[----:B------:R-:W-:Y:S02]  /*79a0*/  IADD3 R52, R19, 0x60, RZ ;  /* 0x0000006013347810 */ /* 0x000fe40007ffe0ff */
[----:B------:R-:W-:Y:S02]  /*79b0*/  ISETP.GE.OR P5, PT, R16, R84, P5 ;  /* 0x000000541000720c */ /* 0x000fe40002fa6670 */
[----:B------:R-:W-:-:S11]  /*79c0*/  P2R R60, PR, RZ, 0x1 ;  /* 0x00000001ff3c7803 */ /* 0x000fd60000000000 */
[----:B------:R-:W1:Y:S08]  /*79d0*/  @!P5 LDC.64 R56, c[0x0][0x3e8] ;  /* 0x0000fa00ff38db82 */ /* 0x000e700000000a00 */
[----:B0-----:R-:W0:Y:S01]  /*79e0*/  @!P5 LDC.64 R58, c[0x0][0x400] ;  /* 0x00010000ff3adb82 */ /* 0x001e220000000a00 */
[----:B-1----:R-:W-:-:S04]  /*79f0*/  @!P5 IADD3 R56, P2, P3, R94, R56, R48 ;  /* 0x000000385e38d210 */ /* 0x002fc80007b5e030 */
[----:B------:R-:W-:Y:S02]  /*7a00*/  @!P5 IADD3.X R57, R38, R57, R87, P2, P3 ;  /* 0x000000392639d210 */ /* 0x000fe400017e6457 */
[----:B------:R-:W-:-:S04]  /*7a10*/  ISETP.GE.AND P2, PT, R52, R116, PT ;  /* 0x000000743400720c */ /* 0x000fc80003f46270 */
[----:B------:R-:W-:-:S13]  /*7a20*/  ISETP.GE.OR P2, PT, R16, R84, P2 ;  /* 0x000000541000720c */ /* 0x000fda0001746670 */
[----:B------:R-:W1:Y:S01]  /*7a30*/  @!P2 LDC.64 R52, c[0x0][0x3f8] ;  /* 0x0000fe00ff34ab82 */ /* 0x000e620000000a00 */
[----:B------:R-:W-:Y:S02]  /*7a40*/  @!P2 IMAD.MOV.U32 R49, RZ, RZ, R87 ;  /* 0x000000ffff31a224 */ /* 0x000fe400078e0057 */
[----:B------:R-:W-:-:S05]  /*7a50*/  @!P2 IMAD.MOV.U32 R51, RZ, RZ, R86 ;  /* 0x000000ffff33a224 */ /* 0x000fca00078e0056 */
        /* <DEDUP_REMOVED lines=37> */
[----:B------:R-:W-:-:S03]  /*7cb0*/  CS2R R54, SRZ ;  /* 0x0000000000367805 */ /* 0x000fc6000001ff00 */
[----:B------:R-:W-:Y:S01]  /*7cc0*/  @!P4 IMAD.X R67, R52, 0x1, R67, P6 ;  /* 0x000000013443c824 */ /* 0x000fe200030e0643 */
[----:B--2---:R-:W-:Y:S02]  /*7cd0*/  @!P3 IADD3 R72, P6, R49, R72, RZ ;  /* 0x000000483148b210 */ /* 0x004fe40007fde0ff */
[----:B------:R-:W-:-:S03]  /*7ce0*/  CS2R R52, SRZ ;  /* 0x0000000000347805 */ /* 0x000fc6000001ff00 */
        /* <DEDUP_REMOVED lines=26> */
[----:B------:R-:W-:Y:S01]  /*7e90*/  ISETP.GE.AND P2, PT, R16, R84, PT ;  /* 0x000000541000720c */ /* 0x000fe20003f46270 */
[----:B--2---:R-:W-:Y:S02]  /*7ea0*/  IMAD.MOV.U32 R143, RZ, RZ, R52 ;  /* 0x000000ffff8f7224 */ /* 0x004fe400078e0034 */
[----:B------:R-:W-:Y:S02]  /*7eb0*/  IMAD.MOV.U32 R144, RZ, RZ, R54 ;  /* 0x000000ffff907224 */ /* 0x000fe400078e0036 */
[----:B---3--:R-:W-:Y:S01]  /*7ec0*/  IMAD.MOV.U32 R142, RZ, RZ, R48 ;  /* 0x000000ffff8e7224 */ /* 0x008fe200078e0030 */
[----:B------:R-:W-:Y:S01]  /*7ed0*/  MOV R145, R50 ;  /* 0x0000003200917202 */ /* 0x000fe20000000f00 */
[----:B-----5:R-:W-:Y:S02]  /*7ee0*/  IMAD.MOV.U32 R140, RZ, RZ, R60 ;  /* 0x000000ffff8c7224 */ /* 0x020fe400078e003c */
[----:B------:R-:W-:-:S02]  /*7ef0*/  IMAD.MOV.U32 R141, RZ, RZ, R62 ;  /* 0x000000ffff8d7224 */ /* 0x000fc400078e003e */
[----:B------:R-:W-:Y:S02]  /*7f00*/  IMAD.MOV.U32 R136, RZ, RZ, R68 ;  /* 0x000000ffff887224 */ /* 0x000fe400078e0044 */
[----:B------:R-:W-:Y:S02]  /*7f10*/  IMAD.MOV.U32 R137, RZ, RZ, R70 ;  /* 0x000000ffff897224 */ /* 0x000fe400078e0046 */
[----:B------:R-:W-:Y:S02]  /*7f20*/  IMAD.MOV.U32 R129, RZ, RZ, R76 ;  /* 0x000000ffff817224 */ /* 0x000fe400078e004c */
[----:B------:R-:W-:Y:S02]  /*7f30*/  IMAD.MOV.U32 R128, RZ, RZ, R78 ;  /* 0x000000ffff807224 */ /* 0x000fe400078e004e */
[----:B----4-:R-:W-:Y:S02]  /*7f40*/  IMAD.MOV.U32 R138, RZ, RZ, R56 ;  /* 0x000000ffff8a7224 */ /* 0x010fe400078e0038 */
[----:B------:R-:W-:-:S02]  /*7f50*/  IMAD.MOV.U32 R139, RZ, RZ, R58 ;  /* 0x000000ffff8b7224 */ /* 0x000fc400078e003a */
[----:B------:R-:W-:Y:S02]  /*7f60*/  IMAD.MOV.U32 R134, RZ, RZ, R64 ;  /* 0x000000ffff867224 */ /* 0x000fe400078e0040 */
[----:B------:R-:W-:Y:S02]  /*7f70*/  IMAD.MOV.U32 R135, RZ, RZ, R66 ;  /* 0x000000ffff877224 */ /* 0x000fe400078e0042 */
[----:B------:R-:W-:Y:S01]  /*7f80*/  IMAD.MOV.U32 R131, RZ, RZ, R72 ;  /* 0x000000ffff837224 */ /* 0x000fe200078e0048 */
[----:B------:R-:W-:Y:S01]  /*7f90*/  MOV R130, R74 ;  /* 0x0000004a00827202 */ /* 0x000fe20000000f00 */
[----:B------:R-:W-:Y:S06]  /*7fa0*/  @!P5 BRA `(.L_x_2532) ;  /* 0x000000000004d947 */ /* 0x000fec0003800000 */
[----:B------:R-:W-:Y:S01]  /*7fb0*/  BPT.TRAP 0x1 ;  /* 0x000000040000795c */ /* 0x000fe20000300000 */
.L_x_2532:
[----:B------:R-:W-:Y:S01]  /*7fc0*/  IMAD R111, R232, 0x8, R18 ;  /* 0x00000008e86f7824 */ /* 0x000fe200078e0212 */
[----:B------:R-:W-:Y:S01]  /*7fd0*/  SHF.L.U32 R122, R236, 0x1f, RZ ;  /* 0x0000001fec7a7819 */ /* 0x000fe200000006ff */
[----:B------:R-:W0:Y:S01]  /*7fe0*/  LDC R132, c[0x0][0x2f4] ;  /* 0x0000bd00ff847b82 */ /* 0x000e220000000800 */
[----:B------:R-:W-:Y:S01]  /*7ff0*/  BSSY B1, `(.L_x_2533) ;  /* 0x0000004000017945 */ /* 0x000fe20003800000 */
[----:B------:R-:W-:Y:S01]  /*8000*/  IMAD.MOV.U32 R119, RZ, RZ, R85 ;  /* 0x000000ffff777224 */ /* 0x000fe200078e0055 */
[----:B------:R-:W1:Y:S02]  /*8010*/  SYNCS.PHASECHK.TRANS64.TRYWAIT P3, [R111+URZ+0x38890], R122 ;  /* 0x0388907a6f0075a7 */ /* 0x000e64000806017f */
[----:B-1----:R-:W-:Y:S05]  /*8020*/  @!P3 BRA `(.L_x_2534) ;  /* 0x000002840044b947 */ /* 0x002fea0003800000 */
.L_x_2836:
[----:B------:R-:W-:Y:S05]  /*8030*/  BSYNC B1 ;  /* 0x0000000000017941 */ /* 0x000fea0003800000 */
.L_x_2533:
        /* <DEDUP_REMOVED lines=25> */
[----:B----4-:R-:W-:-:S05]  /*81d0*/  IADD3 R80, R81, R80, R82 ;  /* 0x0000005051507210 */ /* 0x010fca0007ffe052 */
[C---:B------:R-:W-:Y:S02]  /*81e0*/  IMAD R84, R232.reuse, 0x8000, R80 ;  /* 0x00008000e8547824 */ /* 0x040fe400078e0250 */
[----:B------:R-:W-:Y:S02]  /*81f0*/  IMAD R80, R232, 0x8000, R30 ;  /* 0x00008000e8507824 */ /* 0x000fe400078e021e */
[----:B------:R-:W-:-:S03]  /*8200*/  IMAD.IADD R84, R18, 0x1, R84 ;  /* 0x0000000112547824 */ /* 0x000fc600078e0254 */
[----:B------:R-:W-:-:S03]  /*8210*/  IADD3 R80, R18, R80, RZ ;  /* 0x0000005012507210 */ /* 0x000fc60007ffe0ff */
[----:B------:R-:W0:Y:S04]  /*8220*/  LDS.128 R84, [R84+0x28400] ;  /* 0x0284000054547984 */ /* 0x000e280000000c00 */
[----:B------:R-:W3:Y:S01]  /*8230*/  LDS.128 R80, [R80+0x28400] ;  /* 0x0284000050507984 */ /* 0x000ee20000000c00 */
[----:B------:R-:W-:Y:S05]  /*8240*/  @P2 BRA `(.L_x_2538) ;  /* 0x0000000c00542947 */ /* 0x000fea0003800000 */
[----:B------:R-:W-:Y:S02]  /*8250*/  SHF.R.U32.HI R50, RZ, 0x8, R49 ;  /* 0x00000008ff327819 */ /* 0x000fe40000011631 */
[----:B------:R-:W-:Y:S02]  /*8260*/  SHF.R.U32.HI R150, RZ, 0x8, R53 ;  /* 0x00000008ff967819 */ /* 0x000fe40000011635 */
[----:B------:R-:W-:Y:S01]  /*8270*/  SHF.R.U32.HI R148, RZ, 0x8, R51 ;  /* 0x00000008ff947819 */ /* 0x000fe20000011633 */
[----:B------:R-:W-:Y:S01]  /*8280*/  IMAD.SHL.U32 R151, R50, 0x100, RZ ;  /* 0x0000010032977824 */ /* 0x000fe200078e00ff */
[----:B------:R-:W-:Y:S01]  /*8290*/  SHF.R.U32.HI R52, RZ, 0x10, R49 ;  /* 0x00000010ff347819 */ /* 0x000fe20000011631 */
[----:B------:R-:W-:Y:S01]  /*82a0*/  IMAD.SHL.U32 R150, R150, 0x100, RZ ;  /* 0x0000010096967824 */ /* 0x000fe200078e00ff */
[----:B------:R-:W-:Y:S02]  /*82b0*/  LOP3.LUT R149, R53, 0xff0000ff, RZ, 0xc0, !PT ;  /* 0xff0000ff35957812 */ /* 0x000fe400078ec0ff */
[----:B------:R-:W-:Y:S01]  /*82c0*/  LOP3.LUT R48, R49, 0xff0000ff, RZ, 0xc0, !PT ;  /* 0xff0000ff31307812 */ /* 0x000fe200078ec0ff */
[----:B------:R-:W-:Y:S01]  /*82d0*/  IMAD.U32 R52, R52, 0x10000, RZ ;  /* 0x0001000034347824 */ /* 0x000fe200078e00ff */
[----:B------:R-:W-:-:S02]  /*82e0*/  SHF.R.U32.HI R53, RZ, 0x10, R53 ;  /* 0x00000010ff357819 */ /* 0x000fc40000011635 */
[----:B------:R-:W-:Y:S02]  /*82f0*/  LOP3.LUT R147, R51, 0xff0000ff, RZ, 0xc0, !PT ;  /* 0xff0000ff33937812 */ /* 0x000fe400078ec0ff */
[----:B------:R-:W-:Y:S01]  /*8300*/  SHF.R.U32.HI R49, RZ, 0x10, R51 ;  /* 0x00000010ff317819 */ /* 0x000fe20000011633 */
[----:B------:R-:W-:Y:S01]  /*8310*/  IMAD.U32 R53, R53, 0x10000, RZ ;  /* 0x0001000035357824 */ /* 0x000fe200078e00ff */
[--C-:B------:R-:W-:Y:S02]  /*8320*/  SHF.R.U32.HI R50, RZ, 0x8, R55.reuse ;  /* 0x00000008ff327819 */ /* 0x100fe40000011637 */
[----:B------:R-:W-:Y:S01]  /*8330*/  LOP3.LUT R51, R55, 0xff0000ff, RZ, 0xc0, !PT ;  /* 0xff0000ff37337812 */ /* 0x000fe200078ec0ff */
[----:B------:R-:W-:Y:S01]  /*8340*/  IMAD.U32 R49, R49, 0x10000, RZ ;  /* 0x0001000031317824 */ /* 0x000fe200078e00ff */
[----:B------:R-:W-:Y:S01]  /*8350*/  SHF.R.U32.HI R54, RZ, 0x10, R55 ;  /* 0x00000010ff367819 */ /* 0x000fe20000011637 */
[----:B------:R-:W-:Y:S01]  /*8360*/  IMAD.SHL.U32 R55, R148, 0x100, RZ ;  /* 0x0000010094377824 */ /* 0x000fe200078e00ff */
[----:B------:R-:W-:Y:S01]  /*8370*/  LOP3.LUT R48, R48, 0xff00, R151, 0xf8, !PT ;  /* 0x0000ff0030307812 */ /* 0x000fe200078ef897 */
[----:B------:R-:W-:Y:S01]  /*8380*/  IMAD.SHL.U32 R50, R50, 0x100, RZ ;  /* 0x0000010032327824 */ /* 0x000fe200078e00ff */
[----:B------:R-:W-:Y:S01]  /*8390*/  LOP3.LUT R149, R149, 0xff00, R150, 0xf8, !PT ;  /* 0x0000ff0095957812 */ /* 0x000fe200078ef896 */
[----:B------:R-:W-:Y:S01]  /*83a0*/  IMAD.U32 R54, R54, 0x10000, RZ ;  /* 0x0001000036367824 */ /* 0x000fe200078e00ff */
[----:B------:R-:W-:-:S02]  /*83b0*/  LOP3.LUT R55, R147, 0xff00, R55, 0xf8, !PT ;  /* 0x0000ff0093377812 */ /* 0x000fc400078ef837 */
[----:B------:R-:W-:Y:S02]  /*83c0*/  LOP3.LUT R147, R48, 0xff0000, R52, 0xf8, !PT ;  /* 0x00ff000030937812 */ /* 0x000fe400078ef834 */
[----:B------:R-:W-:Y:S02]  /*83d0*/  LOP3.LUT R48, R149, 0xff0000, R53, 0xf8, !PT ;  /* 0x00ff000095307812 */ /* 0x000fe400078ef835 */
[----:B0-----:R-:W-:Y:S02]  /*83e0*/  F2FP.F16.E4M3.UNPACK_B R148, R85 ;  /* 0x00000055ff94723e */ /* 0x001fe400020006ff */
[----:B------:R-:W-:Y:S02]  /*83f0*/  F2FP.F16.E4M3.UNPACK_B R150, R48 ;  /* 0x00000030ff96723e */ /* 0x000fe400020006ff */
[----:B---3--:R-:W-:Y:S01]  /*8400*/  F2FP.F16.E4M3.UNPACK_B R52, R81 ;  /* 0x00000051ff34723e */ /* 0x008fe200020006ff */
        /* <DEDUP_REMOVED lines=14> */
[----:B------:R-:W-:Y:S01]  /*84f0*/  HADD2.F32 R152, -RZ, R148.H1_H1 ;  /* 0x30000094ff987230 */ /* 0x000fe20000004100 */
[----:B------:R-:W-:Y:S01]  /*8500*/  LOP3.LUT R51, R51, 0xff00, R50, 0xf8, !PT ;  /* 0x0000ff0033337812 */ /* 0x000fe200078ef832 */
[----:B------:R-:W-:-:S03]  /*8510*/  IMAD.MOV.U32 R50, RZ, RZ, R87 ;  /* 0x000000ffff327224 */ /* 0x000fc600078e0057 */
        /* <DEDUP_REMOVED lines=11> */
[CC--:B------:R-:W-:Y:S01]  /*85d0*/  FMUL.FTZ R154, R48.reuse, R153.reuse ;  /* 0x00000099309a7220 */ /* 0x0c0fe20000410000 */
        /* <DEDUP_REMOVED lines=34> */
[C---:B------:R-:W-:Y:S01]  /*8800*/  FFMA.FTZ R54, R55.reuse, R151, -R54 ;  /* 0x0000009737367223 */ /* 0x040fe20000010836 */
        /* <DEDUP_REMOVED lines=41> */
[----:B------:R-:W-:Y:S01]  /*8aa0*/  FFMA.FTZ R150, R147, R149, -R150 ;  /* 0x0000009593967223 */ /* 0x000fe20000010896 */
        /* <DEDUP_REMOVED lines=25> */
[-C--:B------:R-:W-:Y:S01]  /*8c40*/  FFMA.FTZ R81, R49, R142.reuse, -R81 ;  /* 0x0000008e31517223 */ /* 0x080fe20000010851 */
        /* <DEDUP_REMOVED lines=39> */
[----:B------:R-:W-:Y:S01]  /*8ec0*/  FMUL.FTZ R84, R86, R144 ;  /* 0x0000009056547220 */ /* 0x000fe20000410000 */
        /* <DEDUP_REMOVED lines=11> */
[----:B------:R-:W-:Y:S02]  /*8f80*/  IMAD.MOV.U32 R82, RZ, RZ, R142 ;  /* 0x000000ffff527224 */ /* 0x000fe400078e008e */
[----:B------:R-:W-:-:S07]  /*8f90*/  IMAD.MOV.U32 R86, RZ, RZ, R143 ;  /* 0x000000ffff567224 */ /* 0x000fce00078e008f */
.L_x_2538:
[----:B------:R-:W-:Y:S05]  /*8fa0*/  BSYNC B2 ;  /* 0x0000000000027941 */ /* 0x000fea0003800000 */
.L_x_2537:
        /* <DEDUP_REMOVED lines=18> */
.L_x_2536:
[----:B------:R-:W-:Y:S05]  /*90d0*/  BSYNC B1 ;  /* 0x0000000000017941 */ /* 0x000fea0003800000 */
.L_x_2535:
        /* <DEDUP_REMOVED lines=8> */
[----:B------:R-:W-:Y:S02]  /*9160*/  VIADD R52, R19, 0x20 ;  /* 0x0000002013347836 */ /* 0x000fe40000000000 */
[----:B------:R-:W-:-:S03]  /*9170*/  IMAD.SHL.U32 R51, R51, 0x80, RZ ;  /* 0x0000008033337824 */ /* 0x000fc600078e00ff */
[----:B------:R-:W-:Y:S02]  /*9180*/  SHF.L.U32 R52, R52, 0x7, RZ ;  /* 0x0000000734347819 */ /* 0x000fe400000006ff */
        /* <DEDUP_REMOVED lines=24> */
[--C-:B------:R-:W-:Y:S02]  /*9310*/  SHF.R.U32.HI R82, RZ, 0x8, R61.reuse ;  /* 0x00000008ff527819 */ /* 0x100fe4000001163d */
[----:B------:R-:W-:Y:S01]  /*9320*/  SHF.R.U32.HI R81, RZ, 0x10, R61 ;  /* 0x00000010ff517819 */ /* 0x000fe2000001163d */
[----:B------:R-:W-:Y:S01]  /*9330*/  IMAD.SHL.U32 R60, R60, 0x100, RZ ;  /* 0x000001003c3c7824 */ /* 0x000fe200078e00ff */
[--C-:B------:R-:W-:Y:S01]  /*9340*/  SHF.R.U32.HI R62, RZ, 0x8, R57.reuse ;  /* 0x00000008ff3e7819 */ /* 0x100fe20000011639 */
[----:B------:R-:W-:Y:S01]  /*9350*/  IMAD.SHL.U32 R82, R82, 0x100, RZ ;  /* 0x0000010052527824 */ /* 0x000fe200078e00ff */
[----:B------:R-:W-:Y:S01]  /*9360*/  LOP3.LUT R84, R59, 0xff0000ff, RZ, 0xc0, !PT ;  /* 0xff0000ff3b547812 */ /* 0x000fe200078ec0ff */
[----:B------:R-:W-:Y:S01]  /*9370*/  IMAD.U32 R81, R81, 0x10000, RZ ;  /* 0x0001000051517824 */ /* 0x000fe200078e00ff */
[----:B------:R-:W-:Y:S01]  /*9380*/  LOP3.LUT R83, R61, 0xff0000ff, RZ, 0xc0, !PT ;  /* 0xff0000ff3d537812 */ /* 0x000fe200078ec0ff */
[----:B------:R-:W-:Y:S01]  /*9390*/  IMAD.SHL.U32 R62, R62, 0x100, RZ ;  /* 0x000001003e3e7824 */ /* 0x000fe200078e00ff */
[----:B------:R-:W-:-:S02]  /*93a0*/  SHF.R.U32.HI R58, RZ, 0x10, R57 ;  /* 0x00000010ff3a7819 */ /* 0x000fc40000011639 */
[----:B------:R-:W-:Y:S02]  /*93b0*/  LOP3.LUT R84, R84, 0xff00, R60, 0xf8, !PT ;  /* 0x0000ff0054547812 */ /* 0x000fe400078ef83c */
[----:B------:R-:W-:Y:S01]  /*93c0*/  LOP3.LUT R60, R83, 0xff00, R82, 0xf8, !PT ;  /* 0x0000ff00533c7812 */ /* 0x000fe200078ef852 */
[----:B------:R-:W-:Y:S01]  /*93d0*/  IMAD.U32 R58, R58, 0x10000, RZ ;  /* 0x000100003a3a7824 */ /* 0x000fe200078e00ff */
[----:B------:R-:W-:Y:S02]  /*93e0*/  LOP3.LUT R57, R57, 0xff0000ff, RZ, 0xc0, !PT ;  /* 0xff0000ff39397812 */ /* 0x000fe400078ec0ff */
[----:B------:R-:W-:Y:S02]  /*93f0*/  LOP3.LUT R60, R60, 0xff0000, R81, 0xf8, !PT ;  /* 0x00ff00003c3c7812 */ /* 0x000fe400078ef851 */
[----:B------:R-:W-:Y:S02]  /*9400*/  LOP3.LUT R62, R57, 0xff00, R62, 0xf8, !PT ;  /* 0x0000ff00393e7812 */ /* 0x000fe400078ef83e */
[----:B0-----:R-:W-:-:S02]  /*9410*/  F2FP.F16.E4M3.UNPACK_B R81, R53 ;  /* 0x00000035ff51723e */ /* 0x001fc400020006ff */
[----:B------:R-:W-:Y:S02]  /*9420*/  F2FP.F16.E4M3.UNPACK_B R83, R60 ;  /* 0x0000003cff53723e */ /* 0x000fe400020006ff */
[----:B------:R-:W-:Y:S01]  /*9430*/  LOP3.LUT R62, R62, 0xff0000, R58, 0xf8, !PT ;  /* 0x00ff00003e3e7812 */ /* 0x000fe200078ef83a */
[----:B------:R-:W-:Y:S01]  /*9440*/  HADD2.F32 R58, -RZ, R81.H0_H0 ;  /* 0x20000051ff3a7230 */ /* 0x000fe20000004100 */
[----:B---3--:R-:W-:Y:S01]  /*9450*/  F2FP.F16.E4M3.UNPACK_B R57, R49 ;  /* 0x00000031ff39723e */ /* 0x008fe200020006ff */
[--C-:B------:R-:W-:Y:S01]  /*9460*/  HADD2.F32 R87, -RZ, R83.reuse.H0_H0 ;  /* 0x20000053ff577230 */ /* 0x100fe20000004100 */
[-C--:B------:R-:W-:Y:S01]  /*9470*/  F2FP.F16.E4M3.UNPACK_B R85, R62.reuse ;  /* 0x0000003eff55723e */ /* 0x080fe200020006ff */
[----:B------:R-:W-:Y:S01]  /*9480*/  HADD2.F32 R83, -RZ, R83.H1_H1 ;  /* 0x30000053ff537230 */ /* 0x000fe20000004100 */
[----:B------:R-:W-:Y:S01]  /*9490*/  F2FP.F16.E4M3.UNPACK_B R53, R53.H1 ;  /* 0x00000035ff35723e */ /* 0x000fe200030006ff */
[----:B------:R-:W-:Y:S02]  /*94a0*/  HADD2.F32 R82, -RZ, R57.H0_H0 ;  /* 0x20000039ff527230 */ /* 0x000fe40000004100 */
[----:B------:R-:W-:Y:S01]  /*94b0*/  FMUL.FTZ R142, R58, R87 ;  /* 0x000000573a8e7220 */ /* 0x000fe20000410000 */
[----:B------:R-:W-:Y:S01]  /*94c0*/  HADD2.F32 R86, -RZ, R85.H0_H0 ;  /* 0x20000055ff567230 */ /* 0x000fe20000004100 */
[----:B------:R-:W-:Y:S01]  /*94d0*/  F2FP.F16.E4M3.UNPACK_B R62, R62.H1 ;  /* 0x0000003eff3e723e */ /* 0x000fe200030006ff */
[----:B------:R-:W-:-:S02]  /*94e0*/  HADD2.F32 R57, -RZ, R57.H1_H1 ;  /* 0x30000039ff397230 */ /* 0x000fc40000004100 */
[C---:B------:R-:W-:Y:S01]  /*94f0*/  FMUL.FTZ R87, R82.reuse, R87 ;  /* 0x0000005752577220 */ /* 0x040fe20000410000 */
[----:B------:R-:W-:Y:S02]  /*9500*/  HADD2.F32 R85, -RZ, R85.H1_H1 ;  /* 0x30000055ff557230 */ /* 0x000fe40000004100 */
[-C--:B------:R-:W-:Y:S01]  /*9510*/  FFMA.FTZ R82, R82, R86.reuse, -R142 ;  /* 0x0000005652527223 */ /* 0x080fe2000001088e */
[----:B------:R-:W-:Y:S01]  /*9520*/  SHF.R.U32.HI R61, RZ, 0x8, R63 ;  /* 0x00000008ff3d7819 */ /* 0x000fe2000001163f */
[----:B------:R-:W-:Y:S01]  /*9530*/  FFMA.FTZ R58, R58, R86, R87 ;  /* 0x000000563a3a7223 */ /* 0x000fe20000010057 */
[----:B------:R-:W-:Y:S01]  /*9540*/  HADD2.F32 R86, -RZ, R81.H1_H1 ;  /* 0x30000051ff567230 */ /* 0x000fe20000004100 */
[----:B------:R-:W-:Y:S02]  /*9550*/  SHF.R.U32.HI R56, RZ, 0x10, R59 ;  /* 0x00000010ff387819 */ /* 0x000fe4000001163b */
[----:B------:R-:W-:Y:S02]  /*9560*/  SHF.R.U32.HI R59, RZ, 0x10, R63 ;  /* 0x00000010ff3b7819 */ /* 0x000fe4000001163f */
[-C--:B------:R-:W-:Y:S01]  /*9570*/  FMUL.FTZ R81, R86, R83.reuse ;  /* 0x0000005356517220 */ /* 0x080fe20000410000 */
[----:B------:R-:W-:Y:S01]  /*9580*/  FMUL.FTZ R83, R57, R83 ;  /* 0x0000005339537220 */ /* 0x000fe20000410000 */
[----:B------:R-:W-:Y:S01]  /*9590*/  LOP3.LUT R63, R63, 0xff0000ff, RZ, 0xc0, !PT ;  /* 0xff0000ff3f3f7812 */ /* 0x000fe200078ec0ff */
[----:B------:R-:W-:-:S02]  /*95a0*/  IMAD.U32 R59, R59, 0x10000, RZ ;  /* 0x000100003b3b7824 */ /* 0x000fc400078e00ff */
        /* <DEDUP_REMOVED lines=17> */
[----:B------:R-:W-:Y:S01]  /*96c0*/  FMUL.FTZ R87, R85, R83 ;  /* 0x0000005355577220 */ /* 0x000fe20000410000 */
[----:B------:R-:W-:-:S02]  /*96d0*/  IMAD.U32 R56, R56, 0x10000, RZ ;  /* 0x0001000038387824 */ /* 0x000fc400078e00ff */
[-C--:B------:R-:W-:Y:S01]  /*96e0*/  FFMA.FTZ R83, R85, R62.reuse, -R86 ;  /* 0x0000003e55537223 */ /* 0x080fe20000010856 */
[----:B------:R-:W-:Y:S01]  /*96f0*/  FFMA.FTZ R62, R53, R62, R87 ;  /* 0x0000003e353e7223 */ /* 0x000fe20000010057 */
[----:B------:R-:W-:Y:S02]  /*9700*/  SHF.L.U32 R53, R61, 0x8, RZ ;  /* 0x000000083d357819 */ /* 0x000fe400000006ff */
[----:B------:R-:W-:Y:S02]  /*9710*/  LOP3.LUT R61, R84, 0xff0000, R56, 0xf8, !PT ;  /* 0x00ff0000543d7812 */ /* 0x000fe400078ef838 */
[----:B------:R-:W-:Y:S01]  /*9720*/  LOP3.LUT R53, R63, 0xff00, R53, 0xf8, !PT ;  /* 0x0000ff003f357812 */ /* 0x000fe200078ef835 */
[----:B------:R-:W-:Y:S01]  /*9730*/  IMAD.MOV.U32 R63, RZ, RZ, R51 ;  /* 0x000000ffff3f7224 */ /* 0x000fe200078e0033 */
[----:B------:R-:W-:Y:S02]  /*9740*/  F2FP.F16.E4M3.UNPACK_B R56, R55 ;  /* 0x00000037ff38723e */ /* 0x000fe400020006ff */
[----:B------:R-:W-:-:S02]  /*9750*/  LOP3.LUT R53, R53, 0xff0000, R59, 0xf8, !PT ;  /* 0x00ff000035357812 */ /* 0x000fc400078ef83b */
[----:B------:R-:W-:Y:S01]  /*9760*/  F2FP.F16.E4M3.UNPACK_B R51, R63 ;  /* 0x0000003fff33723e */ /* 0x000fe200020006ff */
[----:B------:R-:W-:Y:S01]  /*9770*/  HADD2.F32 R86, -RZ, R56.H0_H0 ;  /* 0x20000038ff567230 */ /* 0x000fe20000004100 */
[----:B------:R-:W-:Y:S02]  /*9780*/  F2FP.F16.E4M3.UNPACK_B R84, R53 ;  /* 0x00000035ff54723e */ /* 0x000fe400020006ff */
[----:B------:R-:W-:Y:S01]  /*9790*/  F2FP.F16.E4M3.UNPACK_B R85, R61 ;  /* 0x0000003dff55723e */ /* 0x000fe200020006ff */
[----:B------:R-:W-:Y:S01]  /*97a0*/  HADD2.F32 R142, -RZ, R51.H0_H0 ;  /* 0x20000033ff8e7230 */ /* 0x000fe20000004100 */
[----:B------:R-:W-:Y:S01]  /*97b0*/  F2FP.F16.E4M3.UNPACK_B R55, R55.H1 ;  /* 0x00000037ff37723e */ /* 0x000fe200030006ff */
[--C-:B------:R-:W-:Y:S01]  /*97c0*/  HADD2.F32 R59, -RZ, R84.reuse.H0_H0 ;  /* 0x20000054ff3b7230 */ /* 0x100fe20000004100 */
[----:B------:R-:W-:Y:S01]  /*97d0*/  F2FP.F16.E4M3.UNPACK_B R53, R53.H1 ;  /* 0x00000035ff35723e */ /* 0x000fe200030006ff */
[----:B------:R-:W-:Y:S01]  /*97e0*/  HADD2.F32 R87, -RZ, R85.H0_H0 ;  /* 0x20000055ff577230 */ /* 0x000fe20000004100 */
[----:B------:R-:W-:Y:S01]  /*97f0*/  F2FP.F16.E4M3.UNPACK_B R61, R61.H1 ;  /* 0x0000003dff3d723e */ /* 0x000fe200030006ff */
[----:B------:R-:W-:-:S02]  /*9800*/  HADD2.F32 R84, -RZ, R84.H1_H1 ;  /* 0x30000054ff547230 */ /* 0x000fc40000004100 */
[-C--:B------:R-:W-:Y:S01]  /*9810*/  FMUL.FTZ R143, R86, R59.reuse ;  /* 0x0000003b568f7220 */ /* 0x080fe20000410000 */
[----:B------:R-:W-:Y:S01]  /*9820*/  FMUL.FTZ R59, R142, R59 ;  /* 0x0000003b8e3b7220 */ /* 0x000fe20000410000 */
[----:B------:R-:W-:Y:S01]  /*9830*/  HADD2.F32 R51, -RZ, R51.H1_H1 ;  /* 0x30000033ff337230 */ /* 0x000fe20000004100 */
[----:B------:R-:W-:Y:S01]  /*9840*/  F2FP.SATFINITE.E4M3.F32.PACK_AB_MERGE_C R60, R83, R60, RZ ;  /* 0x0000003c533c723e */ /* 0x000fe200048070ff */
[----:B------:R-:W-:Y:S02]  /*9850*/  HADD2.F32 R85, -RZ, R85.H1_H1 ;  /* 0x30000055ff557230 */ /* 0x000fe40000004100 */
[-C--:B------:R-:W-:Y:S01]  /*9860*/  FFMA.FTZ R86, R86, R87.reuse, R59 ;  /* 0x0000005756567223 */ /* 0x080fe2000001003b */
[----:B------:R-:W-:Y:S02]  /*9870*/  HADD2.F32 R59, -RZ, R56.H1_H1 ;  /* 0x30000038ff3b7230 */ /* 0x000fe40000004100 */
[----:B------:R-:W-:Y:S01]  /*9880*/  FFMA.FTZ R143, R142, R87, -R143 ;  /* 0x000000578e8f7223 */ /* 0x000fe2000001088f */
[--C-:B------:R-:W-:Y:S01]  /*9890*/  HADD2.F32 R87, -RZ, R53.reuse.H0_H0 ;  /* 0x20000035ff577230 */ /* 0x100fe20000004100 */
[----:B------:R-:W-:Y:S01]  /*98a0*/  F2FP.SATFINITE.E4M3.F32.PACK_AB_MERGE_C R81, R81, R82, R60 ;  /* 0x000000525151723e */ /* 0x000fe2000480703c */
[----:B------:R-:W-:-:S02]  /*98b0*/  HADD2.F32 R53, -RZ, R53.H1_H1 ;  /* 0x30000035ff357230 */ /* 0x000fc40000004100 */
[----:B------:R-:W-:Y:S01]  /*98c0*/  FMUL.FTZ R56, R59, R84 ;  /* 0x000000543b387220 */ /* 0x000fe20000410000 */
        /* <DEDUP_REMOVED lines=15> */
[----:B------:R-:W-:Y:S01]  /*99c0*/  HADD2.F32 R59, -RZ, R59.H1_H1 ;  /* 0x3000003bff3b7230 */ /* 0x000fe20000004100 */
[----:B------:R-:W-:Y:S01]  /*99d0*/  F2FP.SATFINITE.E4M3.F32.PACK_AB_MERGE_C R57, R57, R58, R49 ;  /* 0x0000003a3939723e */ /* 0x000fe20004807031 */
[--C-:B------:R-:W-:Y:S02]  /*99e0*/  HADD2.F32 R83, -RZ, R62.reuse.H0_H0 ;  /* 0x2000003eff537230 */ /* 0x100fe40000004100 */
[CC--:B------:R-:W-:Y:S01]  /*99f0*/  FFMA.FTZ R142, R85.reuse, R84.reuse, -R142 ;  /* 0x00000054558e7223 */ /* 0x0c0fe2000001088e */
[----:B------:R-:W-:Y:S01]  /*9a00*/  FMUL.FTZ R85, R85, R87 ;  /* 0x0000005755557220 */ /* 0x000fe20000410000 */
[----:B------:R-:W-:Y:S02]  /*9a10*/  HADD2.F32 R62, -RZ, R62.H1_H1 ;  /* 0x3000003eff3e7230 */ /* 0x000fe40000004100 */
[----:B------:R-:W-:Y:S02]  /*9a20*/  IMAD.MOV.U32 R49, RZ, RZ, R81 ;  /* 0x000000ffff317224 */ /* 0x000fe400078e0051 */
        /* <DEDUP_REMOVED lines=96> */
[----:B------:R-:W-:-:S03]  /*a030*/  IMAD.MOV.U32 R50, RZ, RZ, R59 ;  /* 0x000000ffff327224 */ /* 0x000fc600078e003b */
[----:B------:R-:W-:-:S07]  /*a040*/  IMAD.MOV.U32 R54, RZ, RZ, R138 ;  /* 0x000000ffff367224 */ /* 0x000fce00078e008a */
.L_x_2542:
[----:B------:R-:W-:Y:S05]  /*a050*/  BSYNC B2 ;  /* 0x0000000000027941 */ /* 0x000fea0003800000 */
.L_x_2541:
[----:B------:R-:W-:Y:S01]  /*a060*/  ISETP.GE.AND P3, PT, R80, R132, PT ;  /* 0x000000845000720c */ /* 0x000fe20003f66270 */
[----:B--2---:R-:W-:Y:S01]  /*a070*/  IMAD R56, R115, R120, RZ ;  /* 0x0000007873387224 */ /* 0x004fe200078e02ff */
[----:B------:R-:W-:-:S03]  /*a080*/  ULDC.64 UR4, c[0x0][0x2e8] ;  /* 0x0000ba0000047ab9 */ /* 0x000fc60000000a00 */
[C---:B------:R-:W-:Y:S02]  /*a090*/  IMAD R59, R144.reuse, R121, R56 ;  /* 0x00000079903b7224 */ /* 0x040fe400078e0238 */
[----:B------:R-:W-:-:S05]  /*a0a0*/  IMAD.WIDE.U32 R56, R144, R120, R118 ;  /* 0x0000007890387225 */ /* 0x000fca00078e0076 */
[----:B------:R-:W-:Y:S02]  /*a0b0*/  IADD3 R57, R57, R59, RZ ;  /* 0x0000003b39397210 */ /* 0x000fe40007ffe0ff */
        /* <DEDUP_REMOVED lines=11> */
.L_x_2540:
[----:B------:R-:W-:Y:S05]  /*a170*/  BSYNC B1 ;  /* 0x0000000000017941 */ /* 0x000fea0003800000 */
.L_x_2539:
[----:B---3--:R-:W-:Y:S01]  /*a180*/  VIADD R84, R19, 0x40 ;  /* 0x0000004013547836 */ /* 0x008fe20000000000 */
[----:B------:R-:W-:Y:S04]  /*a190*/  BSSY B1, `(.L_x_2543) ;  /* 0x0000104000017945 */ /* 0x000fe80003800000 */
[----:B------:R-:W-:-:S13]  /*a1a0*/  ISETP.GE.OR P3, PT, R84, R116, P0 ;  /* 0x000000745400720c */ /* 0x000fda0000766670 */
[----:B------:R-:W-:Y:S05]  /*a1b0*/  @P3 BRA `(.L_x_2544) ;  /* 0x0000001000043947 */ /* 0x000fea0003800000 */
[----:B----4-:R-:W3:Y:S04]  /*a1c0*/  LDL R48, [R1+0x10] ;  /* 0x0000100001307983 */ /* 0x010ee80000100800 */
[----:B------:R-:W4:Y:S01]  /*a1d0*/  LDL R50, [R1+0x70] ;  /* 0x0000700001327983 */ /* 0x000f220000100800 */
[C---:B------:R-:W-:Y:S01]  /*a1e0*/  VIADD R51, R19.reuse, 0x40 ;  /* 0x0000004013337836 */ /* 0x040fe20000000000 */
[----:B------:R-:W-:Y:S01]  /*a1f0*/  BSSY B2, `(.L_x_2545) ;  /* 0x00000ec000027945 */ /* 0x000fe20003800000 */
[----:B------:R-:W-:Y:S02]  /*a200*/  VIADD R52, R19, 0x40 ;  /* 0x0000004013347836 */ /* 0x000fe40000000000 */
[----:B------:R-:W-:Y:S02]  /*a210*/  IMAD.SHL.U32 R51, R51, 0x80, RZ ;  /* 0x0000008033337824 */ /* 0x000fe400078e00ff */
        /* <DEDUP_REMOVED lines=24> */
[--C-:B------:R-:W-:Y:S02]  /*a3a0*/  SHF.R.U32.HI R60, RZ, 0x8, R65.reuse ;  /* 0x00000008ff3c7819 */ /* 0x100fe40000011641 */
[----:B------:R-:W-:Y:S02]  /*a3b0*/  LOP3.LUT R57, R65, 0xff0000ff, RZ, 0xc0, !PT ;  /* 0xff0000ff41397812 */ /* 0x000fe400078ec0ff */
[----:B------:R-:W-:Y:S02]  /*a3c0*/  SHF.R.U32.HI R59, RZ, 0x10, R65 ;  /* 0x00000010ff3b7819 */ /* 0x000fe40000011641 */
[----:B------:R-:W-:Y:S02]  /*a3d0*/  SHF.R.U32.HI R61, RZ, 0x8, R67 ;  /* 0x00000008ff3d7819 */ /* 0x000fe40000011643 */
[--C-:B------:R-:W-:Y:S02]  /*a3e0*/  SHF.R.U32.HI R65, RZ, 0x8, R69.reuse ;  /* 0x00000008ff417819 */ /* 0x100fe40000011645 */
[----:B------:R-:W-:Y:S01]  /*a3f0*/  SHF.R.U32.HI R66, RZ, 0x10, R69 ;  /* 0x00000010ff427819 */ /* 0x000fe20000011645 */
[----:B------:R-:W-:Y:S01]  /*a400*/  IMAD.SHL.U32 R61, R61, 0x100, RZ ;  /* 0x000001003d3d7824 */ /* 0x000fe200078e00ff */
[----:B------:R-:W-:Y:S01]  /*a410*/  LOP3.LUT R68, R67, 0xff0000ff, RZ, 0xc0, !PT ;  /* 0xff0000ff43447812 */ /* 0x000fe200078ec0ff */
[----:B------:R-:W-:Y:S01]  /*a420*/  IMAD.SHL.U32 R70, R65, 0x100, RZ ;  /* 0x0000010041467824 */ /* 0x000fe200078e00ff */
[----:B------:R-:W-:Y:S01]  /*a430*/  LOP3.LUT R63, R69, 0xff0000ff, RZ, 0xc0, !PT ;  /* 0xff0000ff453f7812 */ /* 0x000fe200078ec0ff */
[----:B------:R-:W-:Y:S01]  /*a440*/  IMAD.U32 R66, R66, 0x10000, RZ ;  /* 0x0001000042427824 */ /* 0x000fe200078e00ff */
[----:B------:R-:W-:-:S02]  /*a450*/  SHF.R.U32.HI R56, RZ, 0x10, R67 ;  /* 0x00000010ff387819 */ /* 0x000fc40000011643 */
[----:B------:R-:W-:Y:S02]  /*a460*/  LOP3.LUT R68, R68, 0xff00, R61, 0xf8, !PT ;  /* 0x0000ff0044447812 */ /* 0x000fe400078ef83d */
[----:B------:R-:W-:Y:S01]  /*a470*/  SHF.L.U32 R67, R60, 0x8, RZ ;  /* 0x000000083c437819 */ /* 0x000fe200000006ff */
[----:B------:R-:W-:Y:S01]  /*a480*/  IMAD.U32 R56, R56, 0x10000, RZ ;  /* 0x0001000038387824 */ /* 0x000fe200078e00ff */
[----:B------:R-:W-:Y:S01]  /*a490*/  LOP3.LUT R61, R63, 0xff00, R70, 0xf8, !PT ;  /* 0x0000ff003f3d7812 */ /* 0x000fe200078ef846 */
[----:B------:R-:W-:Y:S01]  /*a4a0*/  IMAD.U32 R70, R59, 0x10000, RZ ;  /* 0x000100003b467824 */ /* 0x000fe200078e00ff */
[----:B------:R-:W-:Y:S02]  /*a4b0*/  LOP3.LUT R57, R57, 0xff00, R67, 0xf8, !PT ;  /* 0x0000ff0039397812 */ /* 0x000fe400078ef843 */
[----:B------:R-:W-:Y:S02]  /*a4c0*/  LOP3.LUT R61, R61, 0xff0000, R66, 0xf8, !PT ;  /* 0x00ff00003d3d7812 */ /* 0x000fe400078ef842 */
[----:B------:R-:W-:-:S02]  /*a4d0*/  LOP3.LUT R63, R57, 0xff0000, R70, 0xf8, !PT ;  /* 0x00ff0000393f7812 */ /* 0x000fc400078ef846 */
        /* <DEDUP_REMOVED lines=15> */
[----:B------:R-:W-:Y:S01]  /*a5d0*/  FMUL.FTZ R71, R66, R71 ;  /* 0x0000004742477220 */ /* 0x000fe20000410000 */
[----:B------:R-:W-:Y:S01]  /*a5e0*/  HADD2.F32 R69, -RZ, R69.H1_H1 ;  /* 0x30000045ff457230 */ /* 0x000fe20000004100 */
[----:B------:R-:W-:Y:S01]  /*a5f0*/  F2FP.F16.E4M3.UNPACK_B R63, R63.H1 ;  /* 0x0000003fff3f723e */ /* 0x000fe200030006ff */
[----:B------:R-:W-:Y:S02]  /*a600*/  IMAD.U32 R64, R64, 0x10000, RZ ;  /* 0x0001000040407824 */ /* 0x000fe400078e00ff */
[-C--:B------:R-:W-:Y:S01]  /*a610*/  FFMA.FTZ R66, R66, R70.reuse, -R80 ;  /* 0x0000004642427223 */ /* 0x080fe20000010850 */
[----:B------:R-:W-:Y:S01]  /*a620*/  FFMA.FTZ R59, R59, R70, R71 ;  /* 0x000000463b3b7223 */ /* 0x000fe20000010047 */
[----:B------:R-:W-:-:S05]  /*a630*/  HADD2.F32 R70, -RZ, R65.H1_H1 ;  /* 0x30000041ff467230 */ /* 0x000fca0000004100 */
        /* <DEDUP_REMOVED lines=167> */
.L_x_2546:
[----:B------:R-:W-:Y:S05]  /*b0b0*/  BSYNC B2 ;  /* 0x0000000000027941 */ /* 0x000fea0003800000 */
.L_x_2545:
        /* <DEDUP_REMOVED lines=17> */
.L_x_2544:
[----:B------:R-:W-:Y:S05]  /*b1d0*/  BSYNC B1 ;  /* 0x0000000000017941 */ /* 0x000fea0003800000 */
.L_x_2543:
[----:B---34-:R-:W-:Y:S02]  /*b1e0*/  VIADD R49, R19, 0x60 ;  /* 0x0000006013317836 */ /* 0x018fe40000000000 */
[-C--:B--2---:R-:W-:Y:S02]  /*b1f0*/  IMAD R48, R112, R120.reuse, RZ ;  /* 0x0000007870307224 */ /* 0x084fe400078e02ff */
[C---:B------:R-:W-:Y:S01]  /*b200*/  IMAD.WIDE.U32 R118, R49.reuse, R120, R118 ;  /* 0x0000007831767225 */ /* 0x040fe200078e0076 */
[----:B------:R-:W-:-:S03]  /*b210*/  ISETP.GE.OR P3, PT, R49, R116, P0 ;  /* 0x000000743100720c */ /* 0x000fc60000766670 */
[----:B------:R-:W-:-:S10]  /*b220*/  IMAD R61, R49, R121, R48 ;  /* 0x00000079313d7224 */ /* 0x000fd400078e0230 */
[----:B------:R-:W-:Y:S05]  /*b230*/  @P3 BRA `(.L_x_2525) ;  /* 0x0000001400543947 */ /* 0x000fea0003800000 */
[----:B------:R-:W2:Y:S04]  /*b240*/  LDL R50, [R1+0x10] ;  /* 0x0000100001327983 */ /* 0x000ea80000100800 */
[----:B------:R-:W3:Y:S01]  /*b250*/  LDL R49, [R1+0x6c] ;  /* 0x00006c0001317983 */ /* 0x000ee20000100800 */
[----:B------:R-:W-:Y:S01]  /*b260*/  VIADD R51, R19, 0x60 ;  /* 0x0000006013337836 */ /* 0x000fe20000000000 */
[----:B------:R-:W0:Y:S01]  /*b270*/  LDC.64 R56, c[0x0][0x2e8] ;  /* 0x0000ba00ff387b82 */ /* 0x000e220000000a00 */
[----:B------:R-:W-:Y:S01]  /*b280*/  IMAD.IADD R61, R119, 0x1, R61 ;  /* 0x00000001773d7824 */ /* 0x000fe200078e023d */
[----:B------:R-:W-:Y:S01]  /*b290*/  IADD3 R59, P3, P4, R100, R118, R41 ;  /* 0x00000076643b7210 */ /* 0x000fe20007c7e029 */
[----:B------:R-:W-:Y:S01]  /*b2a0*/  IMAD.SHL.U32 R51, R51, 0x80, RZ ;  /* 0x0000008033337824 */ /* 0x000fe200078e00ff */
[----:B------:R-:W-:Y:S02]  /*b2b0*/  BSSY B1, `(.L_x_2547) ;  /* 0x00000ed000017945 */ /* 0x000fe40003800000 */
[----:B------:R-:W-:-:S02]  /*b2c0*/  IADD3.X R60, R42, R61, R107, P3, P4 ;  /* 0x0000003d2a3c7210 */ /* 0x000fc40001fe846b */
[----:B------:R-:W-:Y:S02]  /*b2d0*/  LOP3.LUT R51, R51, 0x380, RZ, 0xc0, !PT ;  /* 0x0000038033337812 */ /* 0x000fe400078ec0ff */
        /* <DEDUP_REMOVED lines=9> */
[----:B------:R-:W-:Y:S01]  /*b370*/  SHF.R.S32.HI R48, RZ, 0x1f, R133 ;  /* 0x0000001fff307819 */ /* 0x000fe20000011485 */
[----:B------:R-:W-:-:S03]  /*b380*/  IMAD.SHL.U32 R63, R133, 0x10, RZ ;  /* 0x00000010853f7824 */ /* 0x000fc600078e00ff */
[----:B------:R-:W-:Y:S02]  /*b390*/  LEA.HI R133, R48, R133, RZ, 0x3 ;  /* 0x0000008530857211 */ /* 0x000fe400078f18ff */
[----:B------:R-:W-:-:S03]  /*b3a0*/  LOP3.LUT R48, R51, 0x70, R63, 0xf8, !PT ;  /* 0x0000007033307812 */ /* 0x000fc600078ef83f */
[----:B------:R-:W-:Y:S01]  /*b3b0*/  IMAD.SHL.U32 R133, R133, 0x800, RZ ;  /* 0x0000080085857824 */ /* 0x000fe200078e00ff */
[----:B------:R-:W-:-:S04]  /*b3c0*/  LOP3.LUT R48, R48, R50, RZ, 0x3c, !PT ;  /* 0x0000003230307212 */ /* 0x000fc800078e3cff */
[----:B------:R-:W-:-:S04]  /*b3d0*/  LOP3.LUT R51, R133, 0xffffc000, RZ, 0xc0, !PT ;  /* 0xffffc00085337812 */ /* 0x000fc800078ec0ff */
[----:B---3--:R-:W-:Y:S01]  /*b3e0*/  IADD3 R51, R48, R51, R49 ;  /* 0x0000003330337210 */ /* 0x008fe20007ffe031 */
[----:B------:R-:W-:-:S04]  /*b3f0*/  IMAD R49, R232, 0x8000, R27 ;  /* 0x00008000e8317824 */ /* 0x000fc800078e021b */
[----:B------:R-:W-:Y:S01]  /*b400*/  IMAD R51, R232, 0x8000, R51 ;  /* 0x00008000e8337824 */ /* 0x000fe200078e0233 */
[----:B------:R-:W-:-:S03]  /*b410*/  IADD3 R49, R18, R49, RZ ;  /* 0x0000003112317210 */ /* 0x000fc60007ffe0ff */
[----:B------:R-:W-:-:S03]  /*b420*/  IMAD.IADD R52, R18, 0x1, R51 ;  /* 0x0000000112347824 */ /* 0x000fc600078e0233 */
[----:B------:R-:W2:Y:S04]  /*b430*/  LDS.128 R48, [R49+0x28400] ;  /* 0x0284000031307984 */ /* 0x000ea80000000c00 */
[----:B------:R-:W3:Y:S01]  /*b440*/  LDS.128 R52, [R52+0x28400] ;  /* 0x0284000034347984 */ /* 0x000ee20000000c00 */
[----:B0-----:R-:W-:Y:S05]  /*b450*/  @P2 BRA `(.L_x_2548) ;  /* 0x0000000c00482947 */ /* 0x001fea0003800000 */
[--C-:B------:R-:W-:Y:S02]  /*b460*/  SHF.R.U32.HI R62, RZ, 0x8, R77.reuse ;  /* 0x00000008ff3e7819 */ /* 0x100fe4000001164d */
[----:B------:R-:W-:Y:S02]  /*b470*/  SHF.R.U32.HI R66, RZ, 0x10, R77 ;  /* 0x00000010ff427819 */ /* 0x000fe4000001164d */
[----:B------:R-:W-:Y:S01]  /*b480*/  LOP3.LUT R67, R77, 0xff0000ff, RZ, 0xc0, !PT ;  /* 0xff0000ff4d437812 */ /* 0x000fe200078ec0ff */
[----:B------:R-:W-:Y:S01]  /*b490*/  IMAD.SHL.U32 R62, R62, 0x100, RZ ;  /* 0x000001003e3e7824 */ /* 0x000fe200078e00ff */
[--C-:B------:R-:W-:Y:S01]  /*b4a0*/  SHF.R.U32.HI R58, RZ, 0x8, R73.reuse ;  /* 0x00000008ff3a7819 */ /* 0x100fe20000011649 */
[----:B------:R-:W-:Y:S01]  /*b4b0*/  IMAD.U32 R66, R66, 0x10000, RZ ;  /* 0x0001000042427824 */ /* 0x000fe200078e00ff */
[----:B------:R-:W-:Y:S02]  /*b4c0*/  SHF.R.U32.HI R64, RZ, 0x10, R73 ;  /* 0x00000010ff407819 */ /* 0x000fe40000011649 */
[----:B------:R-:W-:Y:S01]  /*b4d0*/  LOP3.LUT R67, R67, 0xff00, R62, 0xf8, !PT ;  /* 0x0000ff0043437812 */ /* 0x000fe200078ef83e */
[----:B------:R-:W-:Y:S01]  /*b4e0*/  IMAD.SHL.U32 R58, R58, 0x100, RZ ;  /* 0x000001003a3a7824 */ /* 0x000fe200078e00ff */
[----:B------:R-:W-:Y:S01]  /*b4f0*/  LOP3.LUT R65, R73, 0xff0000ff, RZ, 0xc0, !PT ;  /* 0xff0000ff49417812 */ /* 0x000fe200078ec0ff */
[----:B------:R-:W-:Y:S01]  /*b500*/  IMAD.U32 R64, R64, 0x10000, RZ ;  /* 0x0001000040407824 */ /* 0x000fe200078e00ff */
[----:B------:R-:W-:Y:S01]  /*b510*/  LOP3.LUT R66, R67, 0xff0000, R66, 0xf8, !PT ;  /* 0x00ff000043427812 */ /* 0x000fe200078ef842 */
[----:B---3--:R-:W-:Y:S01]  /*b520*/  IMAD.MOV.U32 R67, RZ, RZ, R53 ;  /* 0x000000ffff437224 */ /* 0x008fe200078e0035 */
[----:B------:R-:W-:-:S02]  /*b530*/  LOP3.LUT R65, R65, 0xff00, R58, 0xf8, !PT ;  /* 0x0000ff0041417812 */ /* 0x000fc400078ef83a */
[----:B------:R-:W-:Y:S02]  /*b540*/  F2FP.F16.E4M3.UNPACK_B R70, R66 ;  /* 0x00000042ff46723e */ /* 0x000fe400020006ff */
[----:B------:R-:W-:Y:S02]  /*b550*/  F2FP.F16.E4M3.UNPACK_B R68, R67 ;  /* 0x00000043ff44723e */ /* 0x000fe400020006ff */
[----:B------:R-:W-:Y:S01]  /*b560*/  LOP3.LUT R64, R65, 0xff0000, R64, 0xf8, !PT ;  /* 0x00ff000041407812 */ /* 0x000fe200078ef840 */
[----:B------:R-:W-:Y:S01]  /*b570*/  HADD2.F32 R71, -RZ, R70.H0_H0 ;  /* 0x20000046ff477230 */ /* 0x000fe20000004100 */
[----:B--2---:R-:W-:Y:S01]  /*b580*/  F2FP.F16.E4M3.UNPACK_B R62, R49 ;  /* 0x00000031ff3e723e */ /* 0x004fe200020006ff */
[--C-:B------:R-:W-:Y:S01]  /*b590*/  HADD2.F32 R58, -RZ, R68.reuse.H0_H0 ;  /* 0x20000044ff3a7230 */ /* 0x100fe20000004100 */
[----:B------:R-:W-:Y:S01]  /*b5a0*/  F2FP.F16.E4M3.UNPACK_B R53, R64 ;  /* 0x00000040ff35723e */ /* 0x000fe200020006ff */
[----:B------:R-:W-:Y:S01]  /*b5b0*/  HADD2.F32 R68, -RZ, R68.H1_H1 ;  /* 0x30000044ff447230 */ /* 0x000fe20000004100 */
[----:B------:R-:W-:Y:S01]  /*b5c0*/  F2FP.F16.E4M3.UNPACK_B R67, R67.H1 ;  /* 0x00000043ff43723e */ /* 0x000fe200030006ff */
[----:B------:R-:W-:-:S02]  /*b5d0*/  HADD2.F32 R65, -RZ, R62.H0_H0 ;  /* 0x2000003eff417230 */ /* 0x000fc40000004100 */
[CC--:B------:R-:W-:Y:S01]  /*b5e0*/  FMUL.FTZ R72, R58.reuse, R71.reuse ;  /* 0x000000473a487220 */ /* 0x0c0fe20000410000 */
[--C-:B------:R-:W-:Y:S01]  /*b5f0*/  HADD2.F32 R69, -RZ, R53.reuse.H0_H0 ;  /* 0x20000035ff457230 */ /* 0x100fe20000004100 */
[----:B------:R-:W-:Y:S01]  /*b600*/  F2FP.F16.E4M3.UNPACK_B R64, R64.H1 ;  /* 0x00000040ff40723e */ /* 0x000fe200030006ff */
[----:B------:R-:W-:Y:S02]  /*b610*/  HADD2.F32 R62, -RZ, R62.H1_H1 ;  /* 0x3000003eff3e7230 */ /* 0x000fe40000004100 */
[C---:B------:R-:W-:Y:S01]  /*b620*/  FMUL.FTZ R71, R65.reuse, R71 ;  /* 0x0000004741477220 */ /* 0x040fe20000410000 */
[----:B------:R-:W-:Y:S02]  /*b630*/  HADD2.F32 R53, -RZ, R53.H1_H1 ;  /* 0x30000035ff357230 */ /* 0x000fe40000004100 */
[----:B------:R-:W-:Y:S01]  /*b640*/  FFMA.FTZ R65, R65, R69, -R72 ;  /* 0x0000004541417223 */ /* 0x000fe20000010848 */
[----:B------:R-:W-:Y:S01]  /*b650*/  F2FP.F16.E4M3.UNPACK_B R73, R51 ;  /* 0x00000033ff49723e */ /* 0x000fe200020006ff */
[----:B------:R-:W-:Y:S01]  /*b660*/  FFMA.FTZ R58, R58, R69, R71 ;  /* 0x000000453a3a7223 */ /* 0x000fe20000010047 */
[----:B------:R-:W-:-:S02]  /*b670*/  HADD2.F32 R69, -RZ, R70.H1_H1 ;  /* 0x30000046ff457230 */ /* 0x000fc40000004100 */
[--C-:B------:R-:W-:Y:S02]  /*b680*/  HADD2.F32 R70, -RZ, R64.reuse.H0_H0 ;  /* 0x20000040ff467230 */ /* 0x100fe40000004100 */
[----:B------:R-:W-:Y:S02]  /*b690*/  HADD2.F32 R64, -RZ, R64.H1_H1 ;  /* 0x30000040ff407230 */ /* 0x000fe40000004100 */
        /* <DEDUP_REMOVED lines=20> */
[----:B------:R-:W-:Y:S01]  /*b7e0*/  SHF.R.U32.HI R66, RZ, 0x8, R75 ;  /* 0x00000008ff427819 */ /* 0x000fe2000001164b */
[----:B------:R-:W-:Y:S01]  /*b7f0*/  FFMA.FTZ R64, R67, R64, R68 ;  /* 0x0000004043407223 */ /* 0x000fe20000010044 */
[----:B------:R-:W-:Y:S01]  /*b800*/  SHF.R.U32.HI R68, RZ, 0x8, R79 ;  /* 0x00000008ff447819 */ /* 0x000fe2000001164f */
[----:B------:R-:W-:Y:S01]  /*b810*/  IMAD.U32 R72, R72, 0x10000, RZ ;  /* 0x0001000048487824 */ /* 0x000fe200078e00ff */
[----:B------:R-:W-:Y:S01]  /*b820*/  LOP3.LUT R69, R79, 0xff0000ff, RZ, 0xc0, !PT ;  /* 0xff0000ff4f457812 */ /* 0x000fe200078ec0ff */
[----:B------:R-:W-:Y:S01]  /*b830*/  IMAD.SHL.U32 R66, R66, 0x100, RZ ;  /* 0x0000010042427824 */ /* 0x000fe200078e00ff */
[----:B------:R-:W-:Y:S01]  /*b840*/  SHF.R.U32.HI R70, RZ, 0x10, R75 ;  /* 0x00000010ff467819 */ /* 0x000fe2000001164b */
[----:B------:R-:W-:Y:S01]  /*b850*/  IMAD.SHL.U32 R68, R68, 0x100, RZ ;  /* 0x0000010044447824 */ /* 0x000fe200078e00ff */
[----:B------:R-:W-:-:S02]  /*b860*/  LOP3.LUT R67, R75, 0xff0000ff, RZ, 0xc0, !PT ;  /* 0xff0000ff4b437812 */ /* 0x000fc400078ec0ff */
[----:B------:R-:W-:Y:S01]  /*b870*/  F2FP.F16.E4M3.UNPACK_B R75, R55 ;  /* 0x00000037ff4b723e */ /* 0x000fe200020006ff */
[----:B------:R-:W-:Y:S01]  /*b880*/  IMAD.U32 R70, R70, 0x10000, RZ ;  /* 0x0001000046467824 */ /* 0x000fe200078e00ff */
[----:B------:R-:W-:Y:S02]  /*b890*/  LOP3.LUT R69, R69, 0xff00, R68, 0xf8, !PT ;  /* 0x0000ff0045457812 */ /* 0x000fe400078ef844 */
[----:B------:R-:W-:Y:S02]  /*b8a0*/  LOP3.LUT R67, R67, 0xff00, R66, 0xf8, !PT ;  /* 0x0000ff0043437812 */ /* 0x000fe400078ef842 */
[----:B------:R-:W-:Y:S01]  /*b8b0*/  LOP3.LUT R72, R69, 0xff0000, R72, 0xf8, !PT ;  /* 0x00ff000045487812 */ /* 0x000fe200078ef848 */
[----:B------:R-:W-:Y:S01]  /*b8c0*/  HADD2.F32 R69, -RZ, R73.H0_H0 ;  /* 0x20000049ff457230 */ /* 0x000fe20000004100 */
[----:B------:R-:W-:Y:S01]  /*b8d0*/  LOP3.LUT R70, R67, 0xff0000, R70, 0xf8, !PT ;  /* 0x00ff000043467812 */ /* 0x000fe200078ef846 */
[--C-:B------:R-:W-:Y:S01]  /*b8e0*/  HADD2.F32 R67, -RZ, R75.reuse.H0_H0 ;  /* 0x2000004bff437230 */ /* 0x100fe20000004100 */
[----:B------:R-:W-:Y:S01]  /*b8f0*/  F2FP.F16.E4M3.UNPACK_B R68, R72 ;  /* 0x00000048ff44723e */ /* 0x000fe200020006ff */
[----:B------:R-:W-:Y:S01]  /*b900*/  HADD2.F32 R75, -RZ, R75.H1_H1 ;  /* 0x3000004bff4b7230 */ /* 0x000fe20000004100 */
[----:B------:R-:W-:Y:S01]  /*b910*/  F2FP.F16.E4M3.UNPACK_B R66, R70 ;  /* 0x00000046ff42723e */ /* 0x000fe200020006ff */
[----:B------:R-:W-:Y:S01]  /*b920*/  HADD2.F32 R73, -RZ, R73.H1_H1 ;  /* 0x30000049ff497230 */ /* 0x000fe20000004100 */
[----:B------:R-:W-:Y:S01]  /*b930*/  F2FP.F16.E4M3.UNPACK_B R72, R72.H1 ;  /* 0x00000048ff48723e */ /* 0x000fe200030006ff */
[----:B------:R-:W-:Y:S01]  /*b940*/  HADD2.F32 R78, -RZ, R68.H0_H0 ;  /* 0x20000044ff4e7230 */ /* 0x000fe20000004100 */
[----:B------:R-:W-:Y:S01]  /*b950*/  F2FP.F16.E4M3.UNPACK_B R70, R70.H1 ;  /* 0x00000046ff46723e */ /* 0x000fe200030006ff */
[----:B------:R-:W-:Y:S01]  /*b960*/  HADD2.F32 R76, -RZ, R66.H0_H0 ;  /* 0x20000042ff4c7230 */ /* 0x000fe20000004100 */
[----:B------:R-:W-:Y:S01]  /*b970*/  F2FP.SATFINITE.E4M3.F32.PACK_AB_MERGE_C R64, R64, R49, RZ ;  /* 0x000000314040723e */ /* 0x000fe200048070ff */
[----:B------:R-:W-:-:S02]  /*b980*/  HADD2.F32 R68, -RZ, R68.H1_H1 ;  /* 0x30000044ff447230 */ /* 0x000fc40000004100 */
[-C--:B------:R-:W-:Y:S01]  /*b990*/  FMUL.FTZ R80, R67, R78.reuse ;  /* 0x0000004e43507220 */ /* 0x080fe20000410000 */
[----:B------:R-:W-:Y:S01]  /*b9a0*/  FMUL.FTZ R78, R69, R78 ;  /* 0x0000004e454e7220 */ /* 0x000fe20000410000 */
[----:B------:R-:W-:Y:S01]  /*b9b0*/  HADD2.F32 R66, -RZ, R66.H1_H1 ;  /* 0x30000042ff427230 */ /* 0x000fe20000004100 */
[----:B------:R-:W-:Y:S01]  /*b9c0*/  F2FP.SATFINITE.E4M3.F32.PACK_AB_MERGE_C R53, R53, R58, R64 ;  /* 0x0000003a3535723e */ /* 0x000fe20004807040 */
[-C--:B------:R-:W-:Y:S01]  /*b9d0*/  FFMA.FTZ R69, R69, R76.reuse, -R80 ;  /* 0x0000004c45457223 */ /* 0x080fe20000010850 */
[----:B------:R-:W-:Y:S01]  /*b9e0*/  FFMA.FTZ R67, R67, R76, R78 ;  /* 0x0000004c43437223 */ /* 0x000fe2000001004e */
        /* <DEDUP_REMOVED lines=26> */
[----:B------:R-:W-:Y:S02]  /*bb90*/  F2FP.F16.E4M3.UNPACK_B R74, R75.H1 ;  /* 0x0000004bff4a723e */ /* 0x000fe400030006ff */
[-C--:B------:R-:W-:Y:S01]  /*bba0*/  F2FP.F16.E4M3.UNPACK_B R77, R76.reuse.H1 ;  /* 0x0000004cff4d723e */ /* 0x080fe200030006ff */
[--C-:B------:R-:W-:Y:S01]  /*bbb0*/  HADD2.F32 R82, -RZ, R52.reuse.H0_H0 ;  /* 0x20000034ff527230 */ /* 0x100fe20000004100 */
[----:B------:R-:W-:Y:S01]  /*bbc0*/  F2FP.F16.E4M3.UNPACK_B R78, R131.H1 ;  /* 0x00000083ff4e723e */ /* 0x000fe200030006ff */
[----:B------:R-:W-:Y:S01]  /*bbd0*/  HADD2.F32 R79, -RZ, R52.H1_H1 ;  /* 0x30000034ff4f7230 */ /* 0x000fe20000004100 */
[----:B------:R-:W-:Y:S01]  /*bbe0*/  F2FP.F16.E4M3.UNPACK_B R129, R129 ;  /* 0x00000081ff81723e */ /* 0x000fe200020006ff */
[--C-:B------:R-:W-:Y:S01]  /*bbf0*/  HADD2.F32 R52, -RZ, R74.reuse.H1_H1 ;  /* 0x3000004aff347230 */ /* 0x100fe20000004100 */
[----:B------:R-:W-:Y:S01]  /*bc00*/  F2FP.F16.E4M3.UNPACK_B R75, R75 ;  /* 0x0000004bff4b723e */ /* 0x000fe200020006ff */
[----:B------:R-:W-:Y:S01]  /*bc10*/  HADD2.F32 R71, -RZ, R74.H0_H0 ;  /* 0x2000004aff477230 */ /* 0x000fe20000004100 */
        /* <DEDUP_REMOVED lines=13> */
[----:B------:R-:W-:Y:S02]  /*bcf0*/  HADD2.F32 R78, -RZ, R75.H0_H0 ;  /* 0x2000004bff4e7230 */ /* 0x000fe40000004100 */
[----:B------:R-:W-:Y:S01]  /*bd00*/  FFMA.FTZ R71, R71, R80, R82 ;  /* 0x0000005047477223 */ /* 0x000fe20000010052 */
        /* <DEDUP_REMOVED lines=12> */
[-C--:B------:R-:W-:Y:S01]  /*bdd0*/  F2FP.F16.E4M3.UNPACK_B R81, R128.reuse.H1 ;  /* 0x00000080ff51723e */ /* 0x080fe200030006ff */
[-C--:B------:R-:W-:Y:S01]  /*bde0*/  FMUL.FTZ R75, R80, R129.reuse ;  /* 0x00000081504b7220 */ /* 0x080fe20000410000 */
[----:B------:R-:W-:Y:S01]  /*bdf0*/  FMUL.FTZ R129, R76, R129 ;  /* 0x000000814c817220 */ /* 0x000fe20000410000 */
[----:B------:R-:W-:-:S02]  /*be00*/  F2FP.F16.E4M3.UNPACK_B R128, R128 ;  /* 0x00000080ff80723e */ /* 0x000fc400020006ff */
[--C-:B------:R-:W-:Y:S02]  /*be10*/  HADD2.F32 R85, -RZ, R81.reuse.H0_H0 ;  /* 0x20000051ff557230 */ /* 0x100fe40000004100 */
[-C--:B------:R-:W-:Y:S01]  /*be20*/  FFMA.FTZ R76, R76, R131.reuse, -R75 ;  /* 0x000000834c4c7223 */ /* 0x080fe2000001084b */
[----:B------:R-:W-:Y:S01]  /*be30*/  FFMA.FTZ R73, R80, R131, R129 ;  /* 0x0000008350497223 */ /* 0x000fe20000010081 */
[-C--:B------:R-:W-:Y:S01]  /*be40*/  F2FP.F16.E4M3.UNPACK_B R75, R130.reuse.H1 ;  /* 0x00000082ff4b723e */ /* 0x080fe200030006ff */
[----:B------:R-:W-:Y:S01]  /*be50*/  HADD2.F32 R81, -RZ, R81.H1_H1 ;  /* 0x30000051ff517230 */ /* 0x000fe20000004100 */
[----:B------:R-:W-:Y:S02]  /*be60*/  F2FP.F16.E4M3.UNPACK_B R130, R130 ;  /* 0x00000082ff82723e */ /* 0x000fe400020006ff */
[----:B------:R-:W-:Y:S01]  /*be70*/  F2FP.SATFINITE.E4M3.F32.PACK_AB_MERGE_C R77, R76, R77, R74 ;  /* 0x0000004d4c4d723e */ /* 0x000fe2000480704a */
[----:B------:R-:W-:Y:S01]  /*be80*/  IMAD.MOV.U32 R74, RZ, RZ, R54 ;  /* 0x000000ffff4a7224 */ /* 0x000fe200078e0036 */
[----:B------:R-:W-:Y:S01]  /*be90*/  F2FP.SATFINITE.E4M3.F32.PACK_AB_MERGE_C R55, R72, R55, RZ ;  /* 0x000000374837723e */ /* 0x000fe200048070ff */
[----:B------:R-:W-:Y:S01]  /*bea0*/  IMAD.MOV.U32 R76, RZ, RZ, R50 ;  /* 0x000000ffff4c7224 */ /* 0x000fe200078e0032 */
[----:B------:R-:W-:Y:S01]  /*beb0*/  F2FP.SATFINITE.E4M3.F32.PACK_AB_MERGE_C R52, R52, R71, RZ ;  /* 0x000000473434723e */ /* 0x000fe200048070ff */
[--C-:B------:R-:W-:Y:S01]  /*bec0*/  HADD2.F32 R83, -RZ, R75.reuse.H0_H0 ;  /* 0x2000004bff537230 */ /* 0x100fe20000004100 */
[----:B------:R-:W-:Y:S01]  /*bed0*/  F2FP.F16.E4M3.UNPACK_B R80, R74.H1 ;  /* 0x0000004aff50723e */ /* 0x000fe200030006ff */
[----:B------:R-:W-:Y:S01]  /*bee0*/  HADD2.F32 R75, -RZ, R75.H1_H1 ;  /* 0x3000004bff4b7230 */ /* 0x000fe20000004100 */
[----:B------:R-:W-:-:S02]  /*bef0*/  F2FP.F16.E4M3.UNPACK_B R79, R76.H1 ;  /* 0x0000004cff4f723e */ /* 0x000fc400030006ff */
[----:B------:R-:W-:Y:S01]  /*bf00*/  F2FP.F16.E4M3.UNPACK_B R74, R74 ;  /* 0x0000004aff4a723e */ /* 0x000fe200020006ff */
[--C-:B------:R-:W-:Y:S01]  /*bf10*/  HADD2.F32 R54, -RZ, R80.reuse.H0_H0 ;  /* 0x20000050ff367230 */ /* 0x100fe20000004100 */
[----:B------:R-:W-:Y:S01]  /*bf20*/  F2FP.F16.E4M3.UNPACK_B R76, R76 ;  /* 0x0000004cff4c723e */ /* 0x000fe200020006ff */
[--C-:B------:R-:W-:Y:S01]  /*bf30*/  HADD2.F32 R50, -RZ, R79.reuse.H0_H0 ;  /* 0x2000004fff327230 */ /* 0x100fe20000004100 */
[----:B------:R-:W-:Y:S01]  /*bf40*/  F2FP.SATFINITE.E4M3.F32.PACK_AB_MERGE_C R70, R70, R51, RZ ;  /* 0x000000334646723e */ /* 0x000fe200048070ff */
[----:B------:R-:W-:Y:S02]  /*bf50*/  HADD2.F32 R80, -RZ, R80.H1_H1 ;  /* 0x30000050ff507230 */ /* 0x000fe40000004100 */
[-C--:B------:R-:W-:Y:S01]  /*bf60*/  FMUL.FTZ R87, R54, R85.reuse ;  /* 0x0000005536577220 */ /* 0x080fe20000410000 */
[----:B------:R-:W-:Y:S02]  /*bf70*/  HADD2.F32 R79, -RZ, R79.H1_H1 ;  /* 0x3000004fff4f7230 */ /* 0x000fe40000004100 */
[----:B------:R-:W-:Y:S01]  /*bf80*/  FMUL.FTZ R85, R50, R85 ;  /* 0x0000005532557220 */ /* 0x000fe20000410000 */
[----:B------:R-:W-:Y:S01]  /*bf90*/  F2FP.SATFINITE.E4M3.F32.PACK_AB_MERGE_C R49, R62, R65, R48 ;  /* 0x000000413e31723e */ /* 0x000fe20004807030 */
[----:B------:R-:W-:Y:S01]  /*bfa0*/  FMUL.FTZ R82, R80, R81 ;  /* 0x0000005150527220 */ /* 0x000fe20000410000 */
[----:B------:R-:W-:Y:S01]  /*bfb0*/  FFMA.FTZ R50, R50, R83, -R87 ;  /* 0x0000005332327223 */ /* 0x000fe20000010857 */
[C---:B------:R-:W-:Y:S01]  /*bfc0*/  FMUL.FTZ R81, R79.reuse, R81 ;  /* 0x000000514f517220 */ /* 0x040fe20000410000 */
[----:B------:R-:W-:Y:S01]  /*bfd0*/  FFMA.FTZ R54, R54, R83, R85 ;  /* 0x0000005336367223 */ /* 0x000fe20000010055 */
[----:B------:R-:W-:Y:S01]  /*bfe0*/  FFMA.FTZ R79, R79, R75, -R82 ;  /* 0x0000004b4f4f7223 */ /* 0x000fe20000010852 */
[----:B------:R-:W-:-:S02]  /*bff0*/  HADD2.F32 R83, -RZ, R76.H0_H0 ;  /* 0x2000004cff537230 */ /* 0x000fc40000004100 */
[----:B------:R-:W-:Y:S01]  /*c000*/  FFMA.FTZ R75, R80, R75, R81 ;  /* 0x0000004b504b7223 */ /* 0x000fe20000010051 */
[----:B------:R-:W-:Y:S01]  /*c010*/  HADD2.F32 R80, -RZ, R128.H0_H0 ;  /* 0x20000080ff507230 */ /* 0x000fe20000004100 */
[----:B------:R-:W-:Y:S01]  /*c020*/  F2FP.SATFINITE.E4M3.F32.PACK_AB_MERGE_C R51, R68, R69, R55 ;  /* 0x000000454433723e */ /* 0x000fe20004807037 */
[----:B------:R-:W-:Y:S01]  /*c030*/  HADD2.F32 R81, -RZ, R74.H0_H0 ;  /* 0x2000004aff517230 */ /* 0x000fe20000004100 */
[----:B------:R-:W-:Y:S01]  /*c040*/  F2FP.SATFINITE.E4M3.F32.PACK_AB_MERGE_C R50, R79, R50, RZ ;  /* 0x000000324f32723e */ /* 0x000fe200048070ff */
[----:B------:R-:W-:Y:S02]  /*c050*/  HADD2.F32 R82, -RZ, R130.H0_H0 ;  /* 0x20000082ff527230 */ /* 0x000fe40000004100 */
[-C--:B------:R-:W-:Y:S01]  /*c060*/  FMUL.FTZ R86, R83, R80.reuse ;  /* 0x0000005053567220 */ /* 0x080fe20000410000 */
[----:B------:R-:W-:Y:S02]  /*c070*/  HADD2.F32 R74, -RZ, R74.H1_H1 ;  /* 0x3000004aff4a7230 */ /* 0x000fe40000004100 */
[----:B------:R-:W-:Y:S01]  /*c080*/  FMUL.FTZ R84, R81, R80 ;  /* 0x0000005051547220 */ /* 0x000fe20000410000 */
[----:B------:R-:W-:-:S02]  /*c090*/  HADD2.F32 R76, -RZ, R76.H1_H1 ;  /* 0x3000004cff4c7230 */ /* 0x000fc40000004100 */
[-C--:B------:R-:W-:Y:S01]  /*c0a0*/  FFMA.FTZ R81, R81, R82.reuse, R86 ;  /* 0x0000005251517223 */ /* 0x080fe20000010056 */
[----:B------:R-:W-:Y:S02]  /*c0b0*/  HADD2.F32 R85, -RZ, R130.H1_H1 ;  /* 0x30000082ff557230 */ /* 0x000fe40000004100 */
[----:B------:R-:W-:Y:S01]  /*c0c0*/  FFMA.FTZ R80, R83, R82, -R84 ;  /* 0x0000005253507223 */ /* 0x000fe20000010854 */
[----:B------:R-:W-:Y:S01]  /*c0d0*/  HADD2.F32 R83, -RZ, R128.H1_H1 ;  /* 0x30000080ff537230 */ /* 0x000fe20000004100 */
[----:B------:R-:W-:Y:S01]  /*c0e0*/  F2FP.SATFINITE.E4M3.F32.PACK_AB_MERGE_C R54, R75, R54, RZ ;  /* 0x000000364b36723e */ /* 0x000fe200048070ff */
[----:B------:R-:W-:Y:S01]  /*c0f0*/  IMAD.MOV.U32 R48, RZ, RZ, R77 ;  /* 0x000000ffff307224 */ /* 0x000fe200078e004d */
[----:B------:R-:W-:Y:S02]  /*c100*/  F2FP.SATFINITE.E4M3.F32.PACK_AB_MERGE_C R52, R73, R78, R52 ;  /* 0x0000004e4934723e */ /* 0x000fe40004807034 */
[-C--:B------:R-:W-:Y:S01]  /*c110*/  FMUL.FTZ R87, R74, R83.reuse ;  /* 0x000000534a577220 */ /* 0x080fe20000410000 */
[----:B------:R-:W-:Y:S01]  /*c120*/  FMUL.FTZ R121, R76, R83 ;  /* 0x000000534c797220 */ /* 0x000fe20000410000 */
[----:B------:R-:W-:-:S02]  /*c130*/  F2FP.SATFINITE.E4M3.F32.PACK_AB_MERGE_C R55, R66, R67, R70 ;  /* 0x000000434237723e */ /* 0x000fc40004807046 */
[-C--:B------:R-:W-:Y:S01]  /*c140*/  FFMA.FTZ R83, R76, R85.reuse, -R87 ;  /* 0x000000554c537223 */ /* 0x080fe20000010857 */
[----:B------:R-:W-:-:S04]  /*c150*/  FFMA.FTZ R74, R74, R85, R121 ;  /* 0x000000554a4a7223 */ /* 0x000fc80000010079 */
[----:B------:R-:W-:Y:S02]  /*c160*/  F2FP.SATFINITE.E4M3.F32.PACK_AB_MERGE_C R50, R83, R80, R50 ;  /* 0x000000505332723e */ /* 0x000fe40004807032 */
[----:B------:R-:W-:-:S07]  /*c170*/  F2FP.SATFINITE.E4M3.F32.PACK_AB_MERGE_C R54, R74, R81, R54 ;  /* 0x000000514a36723e */ /* 0x000fce0004807036 */
.L_x_2548:
[----:B------:R-:W-:Y:S05]  /*c180*/  BSYNC B1 ;  /* 0x0000000000017941 */ /* 0x000fea0003800000 */
.L_x_2547:
[----:B------:R-:W-:-:S05]  /*c190*/  IADD3 R58, P2, R59, R56, RZ ;  /* 0x000000383b3a7210 */ /* 0x000fca0007f5e0ff */
[----:B------:R-:W-:Y:S01]  /*c1a0*/  IMAD.X R59, R60, 0x1, R57, P2 ;  /* 0x000000013c3b7824 */ /* 0x000fe200010e0639 */
[----:B------:R-:W-:-:S04]  /*c1b0*/  ISETP.GE.AND P2, PT, R63, R132, PT ;  /* 0x000000843f00720c */ /* 0x000fc80003f46270 */
[----:B--2---:R0:W-:Y:S09]  /*c1c0*/  STG.E.128 desc[UR40][R58.64], R48 ;  /* 0x000000303a007986 */ /* 0x0041f2000c101d28 */
[----:B------:R-:W-:Y:S05]  /*c1d0*/  @P2 BRA `(.L_x_2525) ;  /* 0x00000004006c2947 */ /* 0x000fea0003800000 */
[--C-:B0-----:R-:W-:Y:S02]  /*c1e0*/  SHF.R.S32.HI R48, RZ, 0x1f, R63.reuse ;  /* 0x0000001fff307819 */ /* 0x101fe4000001143f */
[----:B------:R-:W-:-:S04]  /*c1f0*/  IADD3 R63, P2, P3, R100, R118, R63 ;  /* 0x00000076643f7210 */ /* 0x000fc80007b5e03f */
[----:B------:R-:W-:Y:S02]  /*c200*/  IADD3.X R48, R42, R61, R48, P2, P3 ;  /* 0x0000003d2a307210 */ /* 0x000fe400017e6430 */
[----:B------:R-:W-:-:S05]  /*c210*/  IADD3 R56, P2, R63, R56, RZ ;  /* 0x000000383f387210 */ /* 0x000fca0007f5e0ff */
[----:B------:R-:W-:-:S05]  /*c220*/  IMAD.X R57, R48, 0x1, R57, P2 ;  /* 0x0000000130397824 */ /* 0x000fca00010e0639 */
[----:B---3--:R0:W-:Y:S01]  /*c230*/  STG.E.128 desc[UR40][R56.64], R52 ;  /* 0x0000003438007986 */ /* 0x0081e2000c101d28 */
[----:B------:R-:W-:Y:S05]  /*c240*/  BRA `(.L_x_2525) ;  /* 0x0000000400507947 */ /* 0x000fea0003800000 */
.L_x_2488:
[----:B------:R-:W-:-:S06]  /*c250*/  UISETP.NE.AND UP0, UPT, UR46, 0x3, UPT ;  /* 0x000000032e00788c */ /* 0x000fcc000bf05270 */
[----:B------:R-:W-:-:S13]  /*c260*/  PLOP3.LUT P5, PT, PT, PT, UP0, 0x80, 0x0 ;  /* 0x000000000000781c */ /* 0x000fda0003faf008 */
[----:B------:R-:W-:Y:S05]  /*c270*/  @!P5 BRA `(.L_x_2549) ;  /* 0x000000000004d947 */ /* 0x000fea0003800000 */
[----:B------:R-:W-:Y:S01]  /*c280*/  BPT.TRAP 0x1 ;  /* 0x000000040000795c */ /* 0x000fe20000300000 */
.L_x_2549:
[----:B------:R-:W-:Y:S01]  /*c290*/  IMAD R111, R232, 0x8, R18 ;  /* 0x00000008e86f7824 */ /* 0x000fe200078e0212 */
[----:B------:R-:W-:Y:S01]  /*c2a0*/  SHF.L.U32 R122, R236, 0x1f, RZ ;  /* 0x0000001fec7a7819 */ /* 0x000fe200000006ff */
[----:B------:R-:W-:Y:S01]  /*c2b0*/  IMAD R116, R26, -0x80, R2 ;  /* 0xffffff801a747824 */ /* 0x000fe200078e0202 */
[----:B------:R-:W-:Y:S01]  /*c2c0*/  BSSY B1, `(.L_x_2550) ;  /* 0x0000006000017945 */ /* 0x000fe20003800000 */
[----:B------:R-:W-:Y:S01]  /*c2d0*/  SHF.R.S32.HI R48, RZ, 0x1f, R26 ;  /* 0x0000001fff307819 */ /* 0x000fe2000001141a */
[----:B------:R-:W1:Y:S01]  /*c2e0*/  SYNCS.PHASECHK.TRANS64.TRYWAIT P2, [R111+URZ+0x38890], R122 ;  /* 0x0388907a6f0075a7 */ /* 0x000e62000804017f */
[----:B------:R-:W-:Y:S01]  /*c2f0*/  IMAD R49, R0, R26, RZ ;  /* 0x0000001a00317224 */ /* 0x000fe200078e02ff */
[----:B------:R-:W-:Y:S01]  /*c300*/  VIMNMX R116, R116, 0x80, PT ;  /* 0x0000008074747848 */ /* 0x000fe20003fe0100 */
[----:B-1----:R-:W-:Y:S06]  /*c310*/  @!P2 BRA `(.L_x_2551) ;  /* 0x00000240009ca947 */ /* 0x002fec0003800000 */
.L_x_2837:
[----:B------:R-:W-:Y:S05]  /*c320*/  BSYNC B1 ;  /* 0x0000000000017941 */ /* 0x000fea0003800000 */
.L_x_2550:
[----:B------:R-:W-:Y:S01]  /*c330*/  ISETP.GE.AND P2, PT, R19, R116, PT ;  /* 0x000000741300720c */ /* 0x000fe20003f46270 */
[----:B------:R-:W-:Y:S01]  /*c340*/  IMAD R49, R48, R123, R49 ;  /* 0x0000007b30317224 */ /* 0x000fe200078e0231 */
[----:B------:R-:W-:Y:S01]  /*c350*/  BSSY B1, `(.L_x_2552) ;  /* 0x000000e000017945 */ /* 0x000fe20003800000 */
[----:B------:R-:W-:-:S04]  /*c360*/  IMAD.WIDE.U32 R56, R123, R26, RZ ;  /* 0x0000001a7b387225 */ /* 0x000fc800078e00ff */
[----:B------:R-:W-:-:S06]  /*c370*/  IMAD.IADD R62, R49, 0x1, R57 ;  /* 0x00000001313e7824 */ /* 0x000fcc00078e0239 */
        /* <DEDUP_REMOVED lines=11> */
.L_x_2553:
[----:B------:R-:W-:Y:S05]  /*c430*/  BSYNC B1 ;  /* 0x0000000000017941 */ /* 0x000fea0003800000 */
.L_x_2552:
        /* <DEDUP_REMOVED lines=16> */
.L_x_2555:
[----:B------:R-:W-:Y:S05]  /*c540*/  BSYNC B1 ;  /* 0x0000000000017941 */ /* 0x000fea0003800000 */
.L_x_2554:
[----:B--2---:R-:W-:Y:S01]  /*c550*/  VIADD R48, R19, 0x40 ;  /* 0x0000004013307836 */ /* 0x004fe20000000000 */
[----:B------:R-:W-:Y:S04]  /*c560*/  BSSY B1, `(.L_x_2556) ;  /* 0x000000f000017945 */ /* 0x000fe80003800000 */
[----:B------:R-:W-:-:S13]  /*c570*/  ISETP.GE.AND P2, PT, R48, R116, PT ;  /* 0x000000743000720c */ /* 0x000fda0003f46270 */
[----:B------:R-:W-:Y:S05]  /*c580*/  @P2 BRA `(.L_x_2557) ;  /* 0x0000000000302947 */ /* 0x000fea0003800000 */
[----:B0-----:R-:W0:Y:S01]  /*c590*/  @!P0 LDC.64 R58, c[0x0][0x2e8] ;  /* 0x0000ba00ff3a8b82 */ /* 0x001e220000000a00 */
[----:B------:R-:W-:Y:S01]  /*c5a0*/  LEA R49, P2, R102, R56, 0x6 ;  /* 0x0000003866317211 */ /* 0x000fe200078430ff */
        /* <DEDUP_REMOVED lines=10> */
.L_x_2557:
[----:B------:R-:W-:Y:S05]  /*c650*/  BSYNC B1 ;  /* 0x0000000000017941 */ /* 0x000fea0003800000 */
.L_x_2556:
[----:B--2---:R-:W-:-:S04]  /*c660*/  IADD3 R48, R19, 0x60, RZ ;  /* 0x0000006013307810 */ /* 0x004fc80007ffe0ff */
        /* <DEDUP_REMOVED lines=18> */
.L_x_2525:
[----:B------:R-:W-:Y:S05]  /*c790*/  BSYNC B0 ;  /* 0x0000000000007941 */ /* 0x000fea0003800000 */
.L_x_2487:
        /* <DEDUP_REMOVED lines=12> */
[----:B------:R-:W-:-:S05]  /*c860*/  @!P2 VIADD R48, R111, 0x388a0 ;  /* 0x000388a06f30a836 */ /* 0x000fca0000000000 */
[----:B------:R-:W-:-:S04]  /*c870*/  @!P2 PRMT R48, RZ, 0x654, R48 ;  /* 0x00000654ff30a816 */ /* 0x000fc80000000030 */
[----:B------:R0:W-:Y:S01]  /*c880*/  @!P2 SYNCS.ARRIVE.TRANS64.RED.A1T0 RZ, [R48+URZ], RZ ;  /* 0x000000ff30ffa9a7 */ /* 0x0001e2000810043f */
[----:B------:R-:W-:Y:S05]  /*c890*/  @!P5 BRA `(.L_x_2559) ;  /* 0x000000000004d947 */ /* 0x000fea0003800000 */
[----:B------:R-:W-:Y:S01]  /*c8a0*/  BPT.TRAP 0x1 ;  /* 0x000000040000795c */ /* 0x000fe20000300000 */
.L_x_2559:
[----:B------:R-:W-:Y:S05]  /*c8b0*/  BSYNC B0 ;  /* 0x0000000000007941 */ /* 0x000fea0003800000 */
.L_x_2558:
[----:B------:R-:W2:Y:S01]  /*c8c0*/  SYNCS.PHASECHK.TRANS64.TRYWAIT P3, [R111+URZ+0x388b0], R122 ;  /* 0x0388b07a6f0075a7 */ /* 0x000ea2000806017f */
[----:B------:R-:W-:Y:S01]  /*c8d0*/  ULDC UR38, c[0x0][0x2f4] ;  /* 0x0000bd0000267ab9 */ /* 0x000fe20000000800 */
[----:B------:R-:W-:Y:S01]  /*c8e0*/  ULDC.64 UR44, c[0x0][0x328] ;  /* 0x0000ca00002c7ab9 */ /* 0x000fe20000000a00 */
[----:B------:R-:W-:Y:S01]  /*c8f0*/  ULDC.64 UR42, c[0x0][0x318] ;  /* 0x0000c600002a7ab9 */ /* 0x000fe20000000a00 */
[----:B------:R-:W-:Y:S04]  /*c900*/  BSSY B0, `(.L_x_2560) ;  /* 0x0000002000007945 */ /* 0x000fe80003800000 */
[----:B--2---:R-:W-:Y:S05]  /*c910*/  @!P3 BRA `(.L_x_2561) ;  /* 0x0000023c0030b947 */ /* 0x004fea0003800000 */
.L_x_2838:
[----:B------:R-:W-:Y:S05]  /*c920*/  BSYNC B0 ;  /* 0x0000000000007941 */ /* 0x000fea0003800000 */
.L_x_2560:
        /* <DEDUP_REMOVED lines=17> */
.L_x_2563:
[----:B------:R-:W-:Y:S05]  /*ca40*/  BSYNC B0 ;  /* 0x0000000000007941 */ /* 0x000fea0003800000 */
.L_x_2562:
[----:B0--3--:R-:W-:Y:S01]  /*ca50*/  VIADD R48, R19, 0x20 ;  /* 0x0000002013307836 */ /* 0x009fe20000000000 */
        /* <DEDUP_REMOVED lines=18> */
.L_x_2565:
[----:B------:R-:W-:Y:S05]  /*cb80*/  BSYNC B0 ;  /* 0x0000000000007941 */ /* 0x000fea0003800000 */
.L_x_2564:
[----:B0-----:R-:W-:Y:S01]  /*cb90*/  VIADD R48, R19, 0x40 ;  /* 0x0000004013307836 */ /* 0x001fe20000000000 */
[----:B------:R-:W-:Y:S04]  /*cba0*/  BSSY B0, `(.L_x_2566) ;  /* 0x0000012000007945 */ /* 0x000fe80003800000 */
[----:B------:R-:W-:-:S13]  /*cbb0*/  ISETP.GE.AND P3, PT, R48, R116, PT ;  /* 0x000000743000720c */ /* 0x000fda0003f66270 */
[----:B------:R-:W-:Y:S05]  /*cbc0*/  @P3 BRA `(.L_x_2567) ;  /* 0x00000000003c3947 */ /* 0x000fea0003800000 */
[----:B------:R-:W-:Y:S01]  /*cbd0*/  IADD3 R51, P3, R52, 0x40, RZ ;  /* 0x0000004034337810 */ /* 0x000fe20007f7e0ff */
[----:B------:R-:W-:Y:S02]  /*cbe0*/  IMAD.MOV.U32 R48, RZ, RZ, R98 ;  /* 0x000000ffff307224 */ /* 0x000fe400078e0062 */
[----:B------:R-:W-:Y:S01]  /*cbf0*/  IMAD.MOV.U32 R49, RZ, RZ, R110 ;  /* 0x000000ffff317224 */ /* 0x000fe200078e006e */
[----:B------:R-:W-:Y:S01]  /*cc00*/  IADD3.X R50, RZ, R53, RZ, P3, !PT ;  /* 0x00000035ff327210 */ /* 0x000fe20001ffe4ff */
        /* <DEDUP_REMOVED lines=11> */
.L_x_2567:
[----:B------:R-:W-:Y:S05]  /*ccc0*/  BSYNC B0 ;  /* 0x0000000000007941 */ /* 0x000fea0003800000 */
.L_x_2566:
        /* <DEDUP_REMOVED lines=19> */
.L_x_2569:
[----:B------:R-:W-:Y:S05]  /*ce00*/  BSYNC B0 ;  /* 0x0000000000007941 */ /* 0x000fea0003800000 */
.L_x_2568:
[----:B0-----:R-:W3:Y:S01]  /*ce10*/  LDL R48, [R1+0x10] ;  /* 0x0000100001307983 */ /* 0x001ee20000100800 */
[----:B-12---:R-:W-:Y:S02]  /*ce20*/  @!P2 VIADD R111, R111, 0x388c0 ;  /* 0x000388c06f6fa836 */ /* 0x006fe40000000000 */
        /* <DEDUP_REMOVED lines=21> */
.L_x_2482:
[----:B------:R-:W-:Y:S05]  /*cf80*/  @P0 BRA `(.L_x_2571) ;  /* 0x00000000000c0947 */ /* 0x000fea0003800000 */
[----:B------:R-:W0:Y:S01]  /*cf90*/  FENCE.VIEW.ASYNC.G ;  /* 0x00000000000073c6 */ /* 0x000e220000000100 */
[----:B------:R-:W-:Y:S05]  /*cfa0*/  WARPSYNC.ALL ;  /* 0x0000000000007948 */ /* 0x000fea0003800000 */
[----:B0-----:R-:W-:Y:S06]  /*cfb0*/  BAR.ARV 0xc, 0x180 ;  /* 0x0306000000007b1d */ /* 0x001fec0000002000 */
.L_x_2571:
[----:B------:R-:W2:Y:S01]  /*cfc0*/  LDL R0, [R1+0x98] ;  /* 0x0000980001007983 */ /* 0x000ea20000100800 */
[----:B------:R-:W-:Y:S01]  /*cfd0*/  ULDC.64 UR6, c[0x0][0x998] ;  /* 0x0002660000067ab9 */ /* 0x000fe20000000a00 */
[----:B------:R-:W-:Y:S02]  /*cfe0*/  ULDC.64 UR4, c[0x0][0x990] ;  /* 0x0002640000047ab9 */ /* 0x000fe40000000a00 */
[----:B------:R-:W3:Y:S04]  /*cff0*/  LDL R15, [R1+0x88] ;  /* 0x00008800010f7983 */ /* 0x000ee80000100800 */
[----:B------:R-:W4:Y:S01]  /*d000*/  LDL R14, [R1+0x68] ;  /* 0x00006800010e7983 */ /* 0x000f220000100800 */
[----:B------:R-:W-:Y:S02]  /*d010*/  ISETP.NE.U32.AND P1, PT, RZ, UR6, PT ;  /* 0x00000006ff007c0c */ /* 0x000fe4000bf25070 */
[----:B------:R-:W-:Y:S01]  /*d020*/  ISETP.NE.U32.AND P0, PT, RZ, UR4, PT ;  /* 0x00000004ff007c0c */ /* 0x000fe2000bf05070 */
[----:B------:R-:W4:Y:S01]  /*d030*/  LDL R12, [R1+0x3c] ;  /* 0x00003c00010c7983 */ /* 0x000f220000100800 */
[----:B------:R-:W-:-:S02]  /*d040*/  ISETP.NE.AND.EX P1, PT, RZ, UR7, PT, P1 ;  /* 0x00000007ff007c0c */ /* 0x000fc4000bf25310 */
[----:B------:R-:W-:-:S11]  /*d050*/  ISETP.NE.AND.EX P0, PT, RZ, UR5, PT, P0 ;  /* 0x00000005ff007c0c */ /* 0x000fd6000bf05300 */
[----:B------:R-:W2:Y:S08]  /*d060*/  @P1 LDC.64 R6, c[0x0][0x9b8] ;  /* 0x00026e00ff061b82 */ /* 0x000eb00000000a00 */
[----:B------:R-:W0:Y:S08]  /*d070*/  @P0 LDC.64 R8, c[0x0][0x9a8] ;  /* 0x00026a00ff080b82 */ /* 0x000e300000000a00 */
[----:B------:R-:W4:Y:S08]  /*d080*/  @P1 LDC.64 R4, c[0x0][0x9c0] ;  /* 0x00027000ff041b82 */ /* 0x000f300000000a00 */
[----:B------:R-:W1:Y:S01]  /*d090*/  @P0 LDC.64 R2, c[0x0][0x9b0] ;  /* 0x00026c00ff020b82 */ /* 0x000e620000000a00 */
[----:B--2---:R-:W-:-:S02]  /*d0a0*/  @P1 IMAD R10, R0, R6, RZ ;  /* 0x00000006000a1224 */ /* 0x004fc400078e02ff */
[----:B0-----:R-:W-:Y:S02]  /*d0b0*/  @P0 IMAD R0, R0, R8, RZ ;  /* 0x0000000800000224 */ /* 0x001fe400078e02ff */
[C---:B---3--:R-:W-:Y:S02]  /*d0c0*/  @P1 IMAD R13, R15.reuse, R7, R10 ;  /* 0x000000070f0d1224 */ /* 0x048fe400078e020a */
[C---:B------:R-:W-:Y:S02]  /*d0d0*/  @P0 IMAD R11, R15.reuse, R9, R0 ;  /* 0x000000090f0b0224 */ /* 0x040fe400078e0200 */
[----:B------:R-:W-:-:S04]  /*d0e0*/  @P1 IMAD.WIDE.U32 R6, R15, R6, RZ ;  /* 0x000000060f061225 */ /* 0x000fc800078e00ff */
[----:B------:R-:W-:-:S04]  /*d0f0*/  @P0 IMAD.WIDE.U32 R8, R15, R8, RZ ;  /* 0x000000080f080225 */ /* 0x000fc800078e00ff */
[----:B------:R-:W-:Y:S02]  /*d100*/  @P1 IMAD.IADD R7, R7, 0x1, R13 ;  /* 0x0000000107071824 */ /* 0x000fe400078e020d */
[----:B------:R-:W-:Y:S02]  /*d110*/  @P0 IMAD.IADD R9, R9, 0x1, R11 ;  /* 0x0000000109090824 */ /* 0x000fe400078e020b */
[----:B----4-:R-:W-:-:S04]  /*d120*/  @P1 IMAD.WIDE.U32 R6, R14, R4, R6 ;  /* 0x000000040e061225 */ /* 0x010fc800078e0006 */
[----:B-1----:R-:W-:Y:S01]  /*d130*/  @P0 IMAD.WIDE.U32 R8, R14, R2, R8 ;  /* 0x000000020e080225 */ /* 0x002fe200078e0008 */
[----:B------:R-:W-:-:S03]  /*d140*/  @P1 LEA R2, P3, R6, UR6, 0x2 ;  /* 0x0000000606021c11 */ /* 0x000fc6000f8610ff */
[----:B------:R-:W-:Y:S01]  /*d150*/  @P1 IMAD R5, R14, R5, R7 ;  /* 0x000000050e051224 */ /* 0x000fe200078e0207 */
[----:B------:R-:W-:Y:S01]  /*d160*/  @P0 LEA R4, P2, R8, UR4, 0x2 ;  /* 0x0000000408040c11 */ /* 0x000fe2000f8410ff */
[----:B------:R-:W-:Y:S01]  /*d170*/  @P0 IMAD R7, R14, R3, R9 ;  /* 0x000000030e070224 */ /* 0x000fe200078e0209 */
[----:B------:R-:W-:Y:S01]  /*d180*/  ULDC UR4, c[0x0][0x988] ;  /* 0x0002620000047ab9 */ /* 0x000fe20000000800 */
[----:B------:R-:W-:Y:S01]  /*d190*/  IMAD.MOV.U32 R0, RZ, RZ, 0x3f800000 ;  /* 0x3f800000ff007424 */ /* 0x000fe200078e00ff */
[----:B------:R-:W-:Y:S02]  /*d1a0*/  @P1 LEA.HI.X R3, R6, UR7, R5, 0x2, P3 ;  /* 0x0000000706031c11 */ /* 0x000fe400098f1405 */
[----:B------:R-:W-:Y:S01]  /*d1b0*/  @P0 LEA.HI.X R5, R8, UR5, R7, 0x2, P2 ;  /* 0x0000000508050c11 */ /* 0x000fe200090f1407 */
[----:B------:R-:W0:Y:S01]  /*d1c0*/  LDC R6, c[0x0][0x448] ;  /* 0x00011200ff067b82 */ /* 0x000e220000000800 */
[----:B------:R-:W-:Y:S01]  /*d1d0*/  MOV R7, 0x3f800000 ;  /* 0x3f80000000077802 */ /* 0x000fe20000000f00 */
[----:B------:R1:W2:Y:S05]  /*d1e0*/  @P1 LDG.E R0, desc[UR40][R2.64] ;  /* 0x0000002802001981 */ /* 0x0002aa000c1e1900 */
[----:B------:R-:W2:Y:S01]  /*d1f0*/  @P0 LDG.E R7, desc[UR40][R4.64] ;  /* 0x0000002804070981 */ /* 0x000ea2000c1e1900 */
[----:B------:R-:W-:Y:S01]  /*d200*/  VIADD R9, R12, 0x7f ;  /* 0x0000007f0c097836 */ /* 0x000fe20000000000 */
[----:B------:R-:W-:Y:S01]  /*d210*/  BSSY B0, `(.L_x_2572) ;  /* 0x000002e000007945 */ /* 0x000fe20003800000 */
[----:B------:R-:W-:Y:S01]  /*d220*/  IMAD.MOV.U32 R91, RZ, RZ, RZ ;  /* 0x000000ffff5b7224 */ /* 0x000fe200078e00ff */
[----:B0-----:R-:W-:-:S13]  /*d230*/  ISETP.NE.AND P0, PT, R6, 0x1, PT ;  /* 0x000000010600780c */ /* 0x001fda0003f05270 */
[----:B------:R-:W0:Y:S08]  /*d240*/  @P0 LDC R6, c[0x0][0x44c] ;  /* 0x00011300ff060b82 */ /* 0x000e300000000800 */
[----:B------:R-:W3:Y:S01]  /*d250*/  @P0 LDC R11, c[0x0][0x450] ;  /* 0x00011400ff0b0b82 */ /* 0x000ee20000000800 */
[----:B0-----:R-:W-:-:S05]  /*d260*/  @P0 IMAD.HI.U32 R6, R9, R6, RZ ;  /* 0x0000000609060227 */ /* 0x001fca00078e00ff */
[----:B---3--:R-:W-:-:S05]  /*d270*/  @P0 SHF.R.U32.HI R9, RZ, R11, R6 ;  /* 0x0000000bff090219 */ /* 0x008fca0000011606 */
[----:B------:R-:W-:-:S05]  /*d280*/  IMAD.IADD R9, R124, 0x1, R9 ;  /* 0x000000017c097824 */ /* 0x000fca00078e0209 */
[----:B-1----:R-:W-:-:S04]  /*d290*/  SHF.R.S32.HI R2, RZ, 0x1f, R9 ;  /* 0x0000001fff027819 */ /* 0x002fc80000011409 */
[----:B------:R-:W-:-:S04]  /*d2a0*/  LEA.HI R2, R2, R9, RZ, 0x7 ;  /* 0x0000000902027211 */ /* 0x000fc800078f38ff */
[----:B------:R-:W-:-:S04]  /*d2b0*/  SHF.R.S32.HI R2, RZ, 0x7, R2 ;  /* 0x00000007ff027819 */ /* 0x000fc80000011402 */
[----:B------:R-:W-:-:S04]  /*d2c0*/  VIMNMX R10, R125, R2, PT ;  /* 0x000000027d0a7248 */ /* 0x000fc80003fe0100 */
[----:B------:R-:W-:Y:S01]  /*d2d0*/  ISETP.GE.AND P0, PT, R10, 0x1, PT ;  /* 0x000000010a00780c */ /* 0x000fe20003f06270 */
[----:B--2---:R-:W-:-:S04]  /*d2e0*/  FMUL.FTZ R0, R7, R0 ;  /* 0x0000000007007220 */ /* 0x004fc80000410000 */
[----:B------:R-:W-:-:S08]  /*d2f0*/  FMUL.FTZ R2, R0, UR4 ;  /* 0x0000000400027c20 */ /* 0x000fd00008410000 */
[----:B------:R-:W-:Y:S05]  /*d300*/  @!P0 BRA `(.L_x_2573) ;  /* 0x0000000000788947 */ /* 0x000fea0003800000 */
        /* <DEDUP_REMOVED lines=30> */
.L_x_2573:
[----:B------:R-:W-:Y:S05]  /*d4f0*/  BSYNC B0 ;  /* 0x0000000000007941 */ /* 0x000fea0003800000 */
.L_x_2572:
[----:B------:R-:W2:Y:S01]  /*d500*/  LDL R0, [R1+0xa4] ;  /* 0x0000a40001007983 */ /* 0x000ea20000100800 */
[----:B------:R-:W-:Y:S02]  /*d510*/  PLOP3.LUT P0, PT, PT, PT, PT, 0x80, 0x0 ;  /* 0x000000000000781c */ /* 0x000fe40003f0f070 */
[----:B------:R-:W-:Y:S01]  /*d520*/  CS2R R168, SRZ ;  /* 0x0000000000a87805 */ /* 0x000fe2000001ff00 */
[----:B------:R-:W-:Y:S01]  /*d530*/  IMAD.MOV.U32 R5, RZ, RZ, RZ ;  /* 0x000000ffff057224 */ /* 0x000fe200078e00ff */
        /* <DEDUP_REMOVED lines=73> */
[----:B------:R-:W-:Y:S02]  /*d9d0*/  VIADD R0, R18, 0x20400 ;  /* 0x0002040012007836 */ /* 0x000fe40000000000 */
[----:B0-----:R-:W-:-:S05]  /*d9e0*/  VIADD R28, R3, 0xffffff80 ;  /* 0xffffff80031c7836 */ /* 0x001fca0000000000 */
[----:B------:R-:W-:-:S04]  /*d9f0*/  SHF.R.S32.HI R33, RZ, 0x1f, R28 ;  /* 0x0000001fff217819 */ /* 0x000fc8000001141c */
[----:B------:R-:W-:-:S04]  /*da00*/  LEA.HI R13, R33, R28, RZ, 0x7 ;  /* 0x0000001c210d7211 */ /* 0x000fc800078f38ff */
[----:B------:R-:W-:Y:S01]  /*da10*/  SHF.R.S32.HI R13, RZ, 0x7, R13 ;  /* 0x00000007ff0d7819 */ /* 0x000fe2000001140d */
[----:B------:R-:W-:Y:S06]  /*da20*/  BRA.DIV UR4, `(.L_x_2575) ;  /* 0x0000022e04007947 */ /* 0x000fec000b800000 */
[----:B------:R0:W1:Y:S02]  /*da30*/  SHFL.IDX PT, R237, R13, RZ, 0x1f ;  /* 0x00001fff0ded7589 */ /* 0x00006400000e0000 */
.L_x_2841:
[----:B-1----:R-:W-:Y:S01]  /*da40*/  LEA.HI R3, R237, R237, RZ, 0x1 ;  /* 0x000000eded037211 */ /* 0x002fe200078f08ff */
[----:B------:R-:W-:Y:S01]  /*da50*/  BSSY B6, `(.L_x_2576) ;  /* 0x0000019000067945 */ /* 0x000fe20003800000 */
[----:B------:R-:W-:Y:S02]  /*da60*/  LOP3.LUT P0, RZ, R0, 0x3ff, RZ, 0xc0, !PT ;  /* 0x000003ff00ff7812 */ /* 0x000fe4000780c0ff */
[----:B------:R-:W-:Y:S02]  /*da70*/  LOP3.LUT R4, R3, 0x1e, RZ, 0xc0, !PT ;  /* 0x0000001e03047812 */ /* 0x000fe400078ec0ff */
[----:B------:R-:W-:-:S03]  /*da80*/  P2R R25, PR, RZ, 0x1 ;  /* 0x00000001ff197803 */ /* 0x000fc60000000000 */
[----:B------:R-:W-:-:S04]  /*da90*/  IMAD.IADD R3, R237, 0x1, -R4 ;  /* 0x00000001ed037824 */ /* 0x000fc800078e0a04 */
[----:B------:R-:W-:-:S05]  /*daa0*/  IMAD R3, R3, 0x2000, R0 ;  /* 0x0000200003037824 */ /* 0x000fca00078e0200 */
[----:B------:R-:W-:-:S04]  /*dab0*/  SHF.R.U32.HI R3, RZ, 0x4, R3 ;  /* 0x00000004ff037819 */ /* 0x000fc80000011603 */
[----:B------:R-:W-:Y:S01]  /*dac0*/  LOP3.LUT R36, R3, 0x3fff, RZ, 0xc0, !PT ;  /* 0x00003fff03247812 */ /* 0x000fe200078ec0ff */
[----:B------:R-:W-:Y:S06]  /*dad0*/  @!P0 BRA `(.L_x_2577) ;  /* 0x0000000000408947 */ /* 0x000fec0003800000 */
[----:B------:R-:W-:Y:S01]  /*dae0*/  MOV R14, 0x0 ;  /* 0x00000000000e7802 */ /* 0x000fe20000000f00 */
[----:B------:R-:W-:Y:S01]  /*daf0*/  ULDC.64 UR4, c[0x4][0xc0] ;  /* 0x0100300000047ab9 */ /* 0x000fe20000000a00 */
[----:B------:R-:W-:Y:S01]  /*db00*/  ULDC.64 UR6, c[0x4][0xc8] ;  /* 0x0100320000067ab9 */ /* 0x000fe20000000a00 */
[----:B------:R-:W-:Y:S01]  /*db10*/  IMAD.U32 R4, RZ, RZ, UR4 ;  /* 0x00000004ff047e24 */ /* 0x000fe2000f8e00ff */
[----:B------:R-:W-:Y:S01]  /*db20*/  MOV R5, UR5 ;  /* 0x0000000500057c02 */ /* 0x000fe20008000f00 */
[----:B------:R-:W-:Y:S01]  /*db30*/  ULDC.64 UR4, c[0x4][0x30] ;  /* 0x01000c0000047ab9 */ /* 0x000fe20000000a00 */
[----:B------:R-:W1:Y:S01]  /*db40*/  LDC.64 R14, c[0x4][R14] ;  /* 0x010000000e0e7b82 */ /* 0x000e620000000a00 */
        /* <DEDUP_REMOVED lines=8> */
[----:B-1---5:R-:W-:Y:S05]  /*dbd0*/  CALL.ABS.NOINC R14 ;  /* 0x000000000e007343 */ /* 0x022fea0003c00000 */
.L_x_2577:
[----:B------:R-:W-:Y:S05]  /*dbe0*/  BSYNC B6 ;  /* 0x0000000000067941 */ /* 0x000fea0003800000 */
.L_x_2576:
        /* <DEDUP_REMOVED lines=13> */
.L_x_2581:
[----:B--2---:R2:W3:Y:S02]  /*dcc0*/  SYNCS.PHASECHK.TRANS64.TRYWAIT P0, [R18+URZ+0x38800], R3 ;  /* 0x03880003120075a7 */ /* 0x0044e4000800017f */
[----:B---3--:R-:W-:Y:S05]  /*dcd0*/  @!P0 NANOSLEEP.SYNCS 0x989680 ;  /* 0x009896800000895d */ /* 0x008fea0003900000 */
[----:B------:R-:W3:Y:S02]  /*dce0*/  @!P0 SYNCS.PHASECHK.TRANS64 P0, [R18+URZ+0x38800], R3 ;  /* 0x03880003120085a7 */ /* 0x000ee4000800007f */
[----:B---3--:R-:W-:Y:S05]  /*dcf0*/  @!P0 BRA `(.L_x_2581) ;  /* 0xfffffffc00f08947 */ /* 0x008fea000383ffff */
.L_x_2580:
[----:B------:R-:W-:Y:S05]  /*dd00*/  BSYNC B0 ;  /* 0x0000000000007941 */ /* 0x000fea0003800000 */
.L_x_2579:
[----:B------:R-:W-:Y:S05]  /*dd10*/  BRA `(.L_x_2582) ;  /* 0x0000009400c87947 */ /* 0x000fea0003800000 */
.L_x_2578:
[----:B------:R-:W-:Y:S01]  /*dd20*/  ISETP.NE.AND P0, PT, R25, RZ, PT ;  /* 0x000000ff1900720c */ /* 0x000fe20003f05270 */
[----:B------:R-:W-:Y:S01]  /*dd30*/  ULDC.64 UR4, c[0x0][0x3f8] ;  /* 0x0000fe0000047ab9 */ /* 0x000fe20000000a00 */
[----:B-----5:R-:W-:Y:S01]  /*dd40*/  SHF.R.S32.HI R0, RZ, 0x1f, R24 ;  /* 0x0000001fff007819 */ /* 0x020fe20000011418 */
[----:B------:R-:W-:Y:S01]  /*dd50*/  ULDC.64 UR6, c[0x0][0x408] ;  /* 0x0001020000067ab9 */ /* 0x000fe20000000a00 */
[----:B------:R-:W-:Y:S01]  /*dd60*/  IMAD.WIDE.U32 R26, R24, UR4, RZ ;  /* 0x00000004181a7c25 */ /* 0x000fe2000f8e00ff */
[----:B------:R-:W-:Y:S03]  /*dd70*/  BSSY B6, `(.L_x_2583) ;  /* 0x0000019000067945 */ /* 0x000fe60003800000 */
        /* <DEDUP_REMOVED lines=24> */
.L_x_2584:
[----:B------:R-:W-:Y:S05]  /*df00*/  BSYNC B6 ;  /* 0x0000000000067941 */ /* 0x000fea0003800000 */
.L_x_2583:
[----:B------:R-:W2:Y:S01]  /*df10*/  LDL R51, [R1+0x3c] ;  /* 0x00003c0001337983 */ /* 0x000ea20000100800 */
[----:B------:R-:W-:Y:S01]  /*df20*/  ULDC.U8 UR4, c[0x0][0x410] ;  /* 0x0001040000047ab9 */ /* 0x000fe20000000000 */
[----:B------:R-:W-:Y:S01]  /*df30*/  LEA.HI R33, R33, R28, RZ, 0x3 ;  /* 0x0000001c21217211 */ /* 0x000fe200078f18ff */
[----:B------:R-:W-:Y:S01]  /*df40*/  BSSY B0, `(.L_x_2585) ;  /* 0x0000947000007945 */ /* 0x000fe20003800000 */
[----:B------:R-:W-:Y:S02]  /*df50*/  ISETP.NE.AND P0, PT, RZ, UR4, PT ;  /* 0x00000004ff007c0c */ /* 0x000fe4000bf05270 */
[----:B------:R-:W-:-:S05]  /*df60*/  LOP3.LUT R33, R33, 0xfffffff8, RZ, 0xc0, !PT ;  /* 0xfffffff821217812 */ /* 0x000fca00078ec0ff */
[----:B------:R-:W-:Y:S02]  /*df70*/  IMAD.IADD R0, R28, 0x1, -R33 ;  /* 0x000000011c007824 */ /* 0x000fe400078e0a21 */
[----:B--2---:R-:W-:-:S04]  /*df80*/  IMAD.IADD R3, R19, 0x1, R51 ;  /* 0x0000000113037824 */ /* 0x004fc800078e0233 */
[----:B------:R-:W-:Y:S01]  /*df90*/  IMAD R5, R0, 0x20, R3 ;  /* 0x0000002000057824 */ /* 0x000fe200078e0203 */
[----:B------:R-:W-:Y:S06]  /*dfa0*/  @!P0 BRA `(.L_x_2586) ;  /* 0x0000004800748947 */ /* 0x000fec0003800000 */
[----:B------:R-:W1:Y:S01]  /*dfb0*/  LDC R50, c[0x0][0x448] ;  /* 0x00011200ff327b82 */ /* 0x000e620000000800 */
[----:B------:R-:W-:Y:S01]  /*dfc0*/  ULDC.64 UR4, c[0x0][0x3f8] ;  /* 0x0000fe0000047ab9 */ /* 0x000fe20000000a00 */
[----:B------:R-:W-:Y:S01]  /*dfd0*/  MOV R25, R31 ;  /* 0x0000001f00197202 */ /* 0x000fe20000000f00 */
        /* <DEDUP_REMOVED lines=8> */
[----:B--2---:R-:W-:-:S04]  /*e060*/  @P0 SHF.R.U32.HI R5, RZ, R7, R0 ;  /* 0x00000007ff050219 */ /* 0x004fc80000011600 */
        /* <DEDUP_REMOVED lines=18> */
.L_x_2847:
[----:B------:R-:W5:Y:S01]  /*e190*/  LDL R6, [R1+0x40] ;  /* 0x0000400001067983 */ /* 0x000f620000100800 */
[----:B------:R-:W-:Y:S01]  /*e1a0*/  BSSY B1, `(.L_x_2588) ;  /* 0x000001b000017945 */ /* 0x000fe20003800000 */
[----:B------:R-:W-:Y:S02]  /*e1b0*/  CS2R R40, SRZ ;  /* 0x0000000000287805 */ /* 0x000fe4000001ff00 */
[----:B------:R-:W-:Y:S02]  /*e1c0*/  CS2R R44, SRZ ;  /* 0x00000000002c7805 */ /* 0x000fe4000001ff00 */
[----:B------:R-:W-:Y:S02]  /*e1d0*/  CS2R R42, SRZ ;  /* 0x00000000002a7805 */ /* 0x000fe4000001ff00 */
[----:B------:R-:W-:Y:S01]  /*e1e0*/  CS2R R46, SRZ ;  /* 0x00000000002e7805 */ /* 0x000fe2000001ff00 */
[----:B-----5:R-:W-:-:S05]  /*e1f0*/  IMAD R50, R6, R50, RZ ;  /* 0x0000003206327224 */ /* 0x020fca00078e02ff */
[----:B------:R-:W-:-:S13]  /*e200*/  ISETP.GE.AND P0, PT, R3, R50, PT ;  /* 0x000000320300720c */ /* 0x000fda0003f06270 */
[----:B------:R-:W-:Y:S05]  /*e210*/  @P0 BRA `(.L_x_2589) ;  /* 0x00000000004c0947 */ /* 0x000fea0003800000 */
[----:B------:R-:W-:Y:S01]  /*e220*/  ULDC UR4, c[0x0][0x3f4] ;  /* 0x0000fd0000047ab9 */ /* 0x000fe20000000800 */
[----:B------:R-:W-:Y:S02]  /*e230*/  CS2R R40, SRZ ;  /* 0x0000000000287805 */ /* 0x000fe4000001ff00 */
[----:B------:R-:W-:Y:S02]  /*e240*/  ISETP.GE.AND P4, PT, R233, UR4, PT ;  /* 0x00000004e9007c0c */ /* 0x000fe4000bf86270 */
[----:B------:R-:W-:Y:S02]  /*e250*/  CS2R R44, SRZ ;  /* 0x00000000002c7805 */ /* 0x000fe4000001ff00 */
[----:B------:R-:W-:-:S09]  /*e260*/  ISETP.GE.AND P3, PT, R22, UR4, PT ;  /* 0x0000000416007c0c */ /* 0x000fd2000bf66270 */
[----:B---3--:R-:W-:-:S05]  /*e270*/  @!P4 IADD3 R6, P0, R233, R4, RZ ;  /* 0x00000004e906c210 */ /* 0x008fca0007f1e0ff */
[----:B--2---:R-:W-:Y:S01]  /*e280*/  @!P4 IMAD.X R7, R5, 0x1, R52, P0 ;  /* 0x000000010507c824 */ /* 0x004fe200000e0634 */
[----:B------:R-:W-:Y:S02]  /*e290*/  @!P3 IADD3 R4, P0, R22, R4, RZ ;  /* 0x000000041604b210 */ /* 0x000fe40007f1e0ff */
[----:B0-----:R-:W-:Y:S02]  /*e2a0*/  @!P4 IADD3 R8, P2, R233, R14, RZ ;  /* 0x0000000ee908c210 */ /* 0x001fe40007f5e0ff */
[----:B------:R0:W5:Y:S01]  /*e2b0*/  @!P4 LD.E.64 R40, desc[UR40][R6.64] ;  /* 0x000000280628c980 */ /* 0x000162000c101b00 */
[----:B------:R-:W-:Y:S02]  /*e2c0*/  CS2R R46, SRZ ;  /* 0x00000000002e7805 */ /* 0x000fe4000001ff00 */
[----:B------:R-:W-:Y:S01]  /*e2d0*/  CS2R R42, SRZ ;  /* 0x00000000002a7805 */ /* 0x000fe2000001ff00 */
[----:B------:R-:W-:-:S05]  /*e2e0*/  @!P3 IMAD.X R5, R5, 0x1, R23, P0 ;  /* 0x000000010505b824 */ /* 0x000fca00000e0617 */
[----:B------:R2:W5:Y:S01]  /*e2f0*/  @!P3 LD.E.64 R44, desc[UR40][R4.64] ;  /* 0x00000028042cb980 */ /* 0x000562000c101b00 */
[----:B0-----:R-:W-:-:S05]  /*e300*/  @!P3 IADD3 R6, P1, R22, R14, RZ ;  /* 0x0000000e1606b210 */ /* 0x001fca0007f3e0ff */
[C---:B----4-:R-:W-:Y:S02]  /*e310*/  @!P3 IMAD.X R7, R9.reuse, 0x1, R23, P1 ;  /* 0x000000010907b824 */ /* 0x050fe400008e0617 */
[----:B------:R-:W-:-:S03]  /*e320*/  @!P4 IMAD.X R9, R9, 0x1, R52, P2 ;  /* 0x000000010909c824 */ /* 0x000fc600010e0634 */
[----:B------:R2:W5:Y:S04]  /*e330*/  @!P3 LD.E.64 R46, desc[UR40][R6.64] ;  /* 0x00000028062eb980 */ /* 0x000568000c101b00 */
[----:B------:R2:W5:Y:S02]  /*e340*/  @!P4 LD.E.64 R42, desc[UR40][R8.64] ;  /* 0x00000028082ac980 */ /* 0x000564000c101b00 */
.L_x_2589:
[----:B------:R-:W-:Y:S05]  /*e350*/  BSYNC B1 ;  /* 0x0000000000017941 */ /* 0x000fea0003800000 */
.L_x_2588:
[----:B------:R-:W-:Y:S01]  /*e360*/  UMOV UR4, 0xffffffff ;  /* 0xffffffff00047882 */ /* 0x000fe20000000000 */
[----:B------:R-:W-:Y:S02]  /*e370*/  CS2R R30, SRZ ;  /* 0x00000000001e7805 */ /* 0x000fe4000001ff00 */
[----:B------:R-:W-:Y:S05]  /*e380*/  BRA.DIV UR4, `(.L_x_2590) ;  /* 0x0000022604407947 */ /* 0x000fea000b800000 */
[----:B--2---:R2:W1:Y:S04]  /*e390*/  SHFL.IDX PT, R5, R10, 0x1, 0x181f ;  /* 0x00381f000a057f89 */ /* 0x00446800000e0000 */
[----:B---3--:R2:W3:Y:S04]  /*e3a0*/  SHFL.IDX PT, R4, R0, 0x1, 0x181f ;  /* 0x00381f0000047f89 */ /* 0x0084e800000e0000 */
[----:B----4-:R2:W4:Y:S04]  /*e3b0*/  SHFL.IDX PT, R9, R37, 0x1, 0x181f ;  /* 0x00381f0025097f89 */ /* 0x01052800000e0000 */
[----:B0-----:R2:W0:Y:S02]  /*e3c0*/  SHFL.IDX PT, R14, R48, 0x1, 0x181f ;  /* 0x00381f00300e7f89 */ /* 0x00142400000e0000 */
.L_x_2853:
        /* <DEDUP_REMOVED lines=13> */
[----:B-1----:R-:W-:Y:S01]  /*e4a0*/  @!P4 IMAD.X R7, R5, 0x1, R52, P0 ;  /* 0x000000010507c824 */ /* 0x002fe200000e0634 */
        /* <DEDUP_REMOVED lines=12> */
.L_x_2592:
[----:B------:R-:W-:Y:S05]  /*e570*/  BSYNC B1 ;  /* 0x0000000000017941 */ /* 0x000fea0003800000 */
.L_x_2591:
[----:B------:R-:W-:-:S03]  /*e580*/  UMOV UR4, 0xffffffff ;  /* 0xffffffff00047882 */ /* 0x000fc60000000000 */
[----:B------:R-:W-:Y:S05]  /*e590*/  BRA.DIV UR4, `(.L_x_2593) ;  /* 0x00000226042c7947 */ /* 0x000fea000b800000 */
[----:B-1----:R1:W1:Y:S04]  /*e5a0*/  SHFL.IDX PT, R5, R10, 0x2, 0x181f ;  /* 0x00581f000a057f89 */ /* 0x00226800000e0000 */
[----:B---3--:R3:W1:Y:S04]  /*e5b0*/  SHFL.IDX PT, R4, R0, 0x2, 0x181f ;  /* 0x00581f0000047f89 */ /* 0x00866800000e0000 */
[----:B----4-:R3:W4:Y:S04]  /*e5c0*/  SHFL.IDX PT, R9, R37, 0x2, 0x181f ;  /* 0x00581f0025097f89 */ /* 0x01072800000e0000 */
[----:B0-----:R3:W0:Y:S02]  /*e5d0*/  SHFL.IDX PT, R14, R48, 0x2, 0x181f ;  /* 0x00581f00300e7f89 */ /* 0x00162400000e0000 */
.L_x_2859:
        /* <DEDUP_REMOVED lines=13> */
[----:B-1----:R-:W-:-:S05]  /*e6b0*/  @!P4 IADD3 R6, P0, R233, R4, RZ ;  /* 0x00000004e906c210 */ /* 0x002fca0007f1e0ff */
[----:B------:R-:W-:Y:S01]  /*e6c0*/  @!P4 IMAD.X R7, R5, 0x1, R52, P0 ;  /* 0x000000010507c824 */ /* 0x000fe200000e0634 */
[----:B0-----:R-:W-:Y:S02]  /*e6d0*/  @!P4 IADD3 R8, P2, R233, R14, RZ ;  /* 0x0000000ee908c210 */ /* 0x001fe40007f5e0ff */
[----:B------:R-:W-:Y:S02]  /*e6e0*/  @!P3 IADD3 R4, P0, R22, R4, RZ ;  /* 0x000000041604b210 */ /* 0x000fe40007f1e0ff */
[----:B------:R0:W5:Y:S01]  /*e6f0*/  @!P4 LD.E.64 R24, desc[UR40][R6.64] ;  /* 0x000000280618c980 */ /* 0x000162000c101b00 */
[----:B------:R-:W-:Y:S02]  /*e700*/  CS2R R28, SRZ ;  /* 0x00000000001c7805 */ /* 0x000fe4000001ff00 */
[----:B------:R-:W-:Y:S02]  /*e710*/  CS2R R20, SRZ ;  /* 0x0000000000147805 */ /* 0x000fe4000001ff00 */
[----:B------:R-:W-:-:S05]  /*e720*/  @!P3 IADD3.X R5, R5, R23, RZ, P0, !PT ;  /* 0x000000170505b210 */ /* 0x000fca00007fe4ff */
[----:B------:R1:W5:Y:S01]  /*e730*/  @!P3 LD.E.64 R26, desc[UR40][R4.64] ;  /* 0x00000028041ab980 */ /* 0x000362000c101b00 */
[----:B0-----:R-:W-:-:S05]  /*e740*/  @!P3 IADD3 R6, P1, R22, R14, RZ ;  /* 0x0000000e1606b210 */ /* 0x001fca0007f3e0ff */
[C---:B----4-:R-:W-:Y:S02]  /*e750*/  @!P3 IMAD.X R7, R9.reuse, 0x1, R23, P1 ;  /* 0x000000010907b824 */ /* 0x050fe400008e0617 */
[----:B------:R-:W-:-:S03]  /*e760*/  @!P4 IMAD.X R9, R9, 0x1, R52, P2 ;  /* 0x000000010909c824 */ /* 0x000fc600010e0634 */
[----:B------:R1:W5:Y:S04]  /*e770*/  @!P3 LD.E.64 R28, desc[UR40][R6.64] ;  /* 0x00000028061cb980 */ /* 0x000368000c101b00 */
[----:B------:R1:W5:Y:S02]  /*e780*/  @!P4 LD.E.64 R20, desc[UR40][R8.64] ;  /* 0x000000280814c980 */ /* 0x000364000c101b00 */
.L_x_2595:
[----:B------:R-:W-:Y:S05]  /*e790*/  BSYNC B1 ;  /* 0x0000000000017941 */ /* 0x000fea0003800000 */
.L_x_2594:
[----:B------:R-:W-:Y:S01]  /*e7a0*/  UMOV UR4, 0xffffffff ;  /* 0xffffffff00047882 */ /* 0x000fe20000000000 */
[----:B-1--4-:R-:W-:Y:S02]  /*e7b0*/  CS2R R8, SRZ ;  /* 0x0000000000087805 */ /* 0x012fe4000001ff00 */
[----:B------:R-:W-:Y:S05]  /*e7c0*/  BRA.DIV UR4, `(.L_x_2596) ;  /* 0x0000022604107947 */ /* 0x000fea000b800000 */
[----:B------:R1:W4:Y:S04]  /*e7d0*/  SHFL.IDX PT, R5, R10, 0x3, 0x181f ;  /* 0x00781f000a057f89 */ /* 0x00032800000e0000 */
[----:B------:R1:W0:Y:S04]  /*e7e0*/  SHFL.IDX PT, R4, R0, 0x3, 0x181f ;  /* 0x00781f0000047f89 */ /* 0x00022800000e0000 */
[----:B--23--:R-:W2:Y:S04]  /*e7f0*/  SHFL.IDX PT, R37, R37, 0x3, 0x181f ;  /* 0x00781f0025257f89 */ /* 0x00cea800000e0000 */
[----:B-1----:R-:W3:Y:S02]  /*e800*/  SHFL.IDX PT, R48, R48, 0x3, 0x181f ;  /* 0x00781f0030307f89 */ /* 0x002ee400000e0000 */
.L_x_2865:
[----:B------:R-:W-:Y:S01]  /*e810*/  VIADD R3, R3, 0x60 ;  /* 0x0000006003037836 */ /* 0x000fe20000000000 */
[----:B------:R-:W-:Y:S01]  /*e820*/  BSSY B1, `(.L_x_2597) ;  /* 0x0000019000017945 */ /* 0x000fe20003800000 */
[----:B------:R-:W-:Y:S02]  /*e830*/  CS2R R12, SRZ ;  /* 0x00000000000c7805 */ /* 0x000fe4000001ff00 */
[----:B------:R-:W-:Y:S02]  /*e840*/  CS2R R10, SRZ ;  /* 0x00000000000a7805 */ /* 0x000fe4000001ff00 */
[----:B0-----:R-:W-:Y:S02]  /*e850*/  CS2R R14, SRZ ;  /* 0x00000000000e7805 */ /* 0x001fe4000001ff00 */
[----:B------:R-:W-:-:S13]  /*e860*/  ISETP.GE.AND P0, PT, R3, R50, PT ;  /* 0x000000320300720c */ /* 0x000fda0003f06270 */
[----:B------:R-:W-:Y:S05]  /*e870*/  @P0 BRA `(.L_x_2598) ;  /* 0x00000000004c0947 */ /* 0x000fea0003800000 */
[----:B------:R-:W-:Y:S01]  /*e880*/  ULDC UR4, c[0x0][0x3f4] ;  /* 0x0000fd0000047ab9 */ /* 0x000fe20000000800 */
[----:B------:R-:W-:Y:S02]  /*e890*/  CS2R R8, SRZ ;  /* 0x0000000000087805 */ /* 0x000fe4000001ff00 */
[----:B------:R-:W-:Y:S02]  /*e8a0*/  ISETP.GE.AND P4, PT, R233, UR4, PT ;  /* 0x00000004e9007c0c */ /* 0x000fe4000bf86270 */
[----:B------:R-:W-:-:S11]  /*e8b0*/  ISETP.GE.AND P3, PT, R22, UR4, PT ;  /* 0x0000000416007c0c */ /* 0x000fd6000bf66270 */
[C---:B------:R-:W-:Y:S02]  /*e8c0*/  @!P4 IADD3 R10, P0, R233.reuse, R4, RZ ;  /* 0x00000004e90ac210 */ /* 0x040fe40007f1e0ff */
[----:B---3--:R-:W-:-:S03]  /*e8d0*/  @!P4 IADD3 R6, P2, R233, R48, RZ ;  /* 0x00000030e906c210 */ /* 0x008fc60007f5e0ff */
[C-C-:B----4-:R-:W-:Y:S01]  /*e8e0*/  @!P4 IMAD.X R11, R5.reuse, 0x1, R52.reuse, P0 ;  /* 0x00000001050bc824 */ /* 0x150fe200000e0634 */
[C---:B------:R-:W-:Y:S02]  /*e8f0*/  @!P3 IADD3 R4, P0, R22.reuse, R4, RZ ;  /* 0x000000041604b210 */ /* 0x040fe40007f1e0ff */
[----:B------:R-:W-:Y:S02]  /*e900*/  @!P3 IADD3 R48, P1, R22, R48, RZ ;  /* 0x000000301630b210 */ /* 0x000fe40007f3e0ff */
[----:B------:R-:W-:Y:S01]  /*e910*/  CS2R R12, SRZ ;  /* 0x00000000000c7805 */ /* 0x000fe2000001ff00 */
[----:B------:R0:W5:Y:S01]  /*e920*/  @!P4 LD.E.64 R8, desc[UR40][R10.64] ;  /* 0x000000280a08c980 */ /* 0x000162000c101b00 */
[----:B------:R-:W-:Y:S01]  /*e930*/  CS2R R14, SRZ ;  /* 0x00000000000e7805 */ /* 0x000fe2000001ff00 */
[----:B------:R-:W-:Y:S02]  /*e940*/  @!P3 IMAD.X R5, R5, 0x1, R23, P0 ;  /* 0x000000010505b824 */ /* 0x000fe400000e0617 */
[----:B--2---:R-:W-:-:S02]  /*e950*/  @!P4 IMAD.X R7, R37, 0x1, R52, P2 ;  /* 0x000000012507c824 */ /* 0x004fc400010e0634 */
[----:B------:R-:W-:Y:S01]  /*e960*/  @!P3 IMAD.X R49, R37, 0x1, R23, P1 ;  /* 0x000000012531b824 */ /* 0x000fe200008e0617 */
[----:B------:R1:W5:Y:S01]  /*e970*/  @!P3 LD.E.64 R12, desc[UR40][R4.64] ;  /* 0x00000028040cb980 */ /* 0x000362000c101b00 */
[----:B0-----:R-:W-:-:S03]  /*e980*/  CS2R R10, SRZ ;  /* 0x00000000000a7805 */ /* 0x001fc6000001ff00 */
[----:B------:R1:W5:Y:S04]  /*e990*/  @!P3 LD.E.64 R14, desc[UR40][R48.64] ;  /* 0x00000028300eb980 */ /* 0x000368000c101b00 */
[----:B------:R1:W5:Y:S02]  /*e9a0*/  @!P4 LD.E.64 R10, desc[UR40][R6.64] ;  /* 0x00000028060ac980 */ /* 0x000364000c101b00 */
.L_x_2598:
[----:B------:R-:W-:Y:S05]  /*e9b0*/  BSYNC B1 ;  /* 0x0000000000017941 */ /* 0x000fea0003800000 */
.L_x_2597:
[----:B------:R-:W-:Y:S01]  /*e9c0*/  ULEA.HI UR4, UR39, UR39, URZ, 0x1 ;  /* 0x0000002727047291 */ /* 0x000fe2000f8f083f */
[----:B------:R-:W-:Y:S01]  /*e9d0*/  VIADDMNMX R0, R50, -R51, 0x80, PT ;  /* 0x0000008032007446 */ /* 0x000fe20003800933 */
[----:B------:R-:W-:Y:S02]  /*e9e0*/  BSSY B1, `(.L_x_2599) ;  /* 0x0000008000017945 */ /* 0x000fe40003800000 */
[----:B------:R-:W-:Y:S01]  /*e9f0*/  ULOP3.LUT UR4, UR4, 0xfffffffe, URZ, 0xc0, !UPT ;  /* 0xfffffffe04047892 */ /* 0x000fe2000f8ec03f */
[----:B------:R-:W-:-:S03]  /*ea00*/  ISETP.GE.AND P1, PT, R19, R0, PT ;  /* 0x000000001300720c */ /* 0x000fc60003f26270 */
[----:B------:R-:W-:-:S06]  /*ea10*/  UIADD3 UR4, UR39, -UR4, URZ ;  /* 0x8000000427047290 */ /* 0x000fcc000fffe03f */
[----:B------:R-:W-:-:S05]  /*ea20*/  IMAD.U32 R3, RZ, RZ, UR4 ;  /* 0x00000004ff037e24 */ /* 0x000fca000f8e00ff */
[----:B------:R-:W-:-:S04]  /*ea30*/  SHF.L.U32 R3, R3, 0x1f, RZ ;  /* 0x0000001f03037819 */ /* 0x000fc800000006ff */
[----:B------:R-:W0:Y:S02]  /*ea40*/  SYNCS.PHASECHK.TRANS64.TRYWAIT P0, [R18+URZ+0x38800], R3 ;  /* 0x03880003120075a7 */ /* 0x000e24000800017f */
[----:B0-----:R-:W-:Y:S05]  /*ea50*/  @!P0 BRA `(.L_x_2600) ;  /* 0x0000022000e08947 */ /* 0x001fea0003800000 */
.L_x_2866:
[----:B------:R-:W-:Y:S05]  /*ea60*/  BSYNC B1 ;  /* 0x0000000000017941 */ /* 0x000fea0003800000 */
.L_x_2599:
[----:B------:R-:W-:Y:S04]  /*ea70*/  BSSY B1, `(.L_x_2601) ;  /* 0x00000fa000017945 */ /* 0x000fe80003800000 */
[----:B------:R-:W-:Y:S05]  /*ea80*/  @P1 BRA `(.L_x_2602) ;  /* 0x0000000c00e01947 */ /* 0x000fea0003800000 */
[----:B------:R0:W5:Y:S01]  /*ea90*/  LDL R61, [R1+0x7c] ;  /* 0x00007c00013d7983 */ /* 0x0001620000100800 */
[----:B------:R-:W1:Y:S01]  /*eaa0*/  LDC R3, c[0x0][0x3f4] ;  /* 0x0000fd00ff037b82 */ /* 0x000e620000000800 */
[----:B------:R-:W-:Y:S01]  /*eab0*/  BSSY B2, `(.L_x_2603) ;  /* 0x000007a000027945 */ /* 0x000fe20003800000 */
[-C--:B-1----:R-:W-:Y:S02]  /*eac0*/  ISETP.GE.AND P0, PT, R22, R3.reuse, PT ;  /* 0x000000031600720c */ /* 0x082fe40003f06270 */
[----:B------:R-:W-:-:S11]  /*ead0*/  ISETP.GE.AND P1, PT, R233, R3, PT ;  /* 0x00000003e900720c */ /* 0x000fd60003f26270 */
[----:B0-----:R-:W-:Y:S05]  /*eae0*/  @P0 BRA `(.L_x_2604) ;  /* 0x0000000400d80947 */ /* 0x001fea0003800000 */
[----:B----45:R-:W0:Y:S01]  /*eaf0*/  LDS.128 R4, [R61+0x20400] ;  /* 0x020400003d047984 */ /* 0x030e220000000c00 */
[----:B--2---:R-:W-:Y:S02]  /*eb00*/  SHF.R.U32.HI R37, RZ, 0x8, R44 ;  /* 0x00000008ff257819 */ /* 0x004fe4000001162c */
[----:B------:R-:W-:Y:S02]  /*eb10*/  SHF.R.U32.HI R50, RZ, 0x8, R45 ;  /* 0x00000008ff327819 */ /* 0x000fe4000001162d */
[----:B------:R-:W-:Y:S02]  /*eb20*/  LOP3.LUT R3, R44, 0xff, RZ, 0xc0, !PT ;  /* 0x000000ff2c037812 */ /* 0x000fe400078ec0ff */
[----:B---3--:R-:W-:Y:S02]  /*eb30*/  LOP3.LUT R48, R37, 0xff, RZ, 0xc0, !PT ;  /* 0x000000ff25307812 */ /* 0x008fe400078ec0ff */
        /* <DEDUP_REMOVED lines=113> */
.L_x_2604:
[----:B------:R-:W-:Y:S05]  /*f250*/  BSYNC B2 ;  /* 0x0000000000027941 */ /* 0x000fea0003800000 */
.L_x_2603:
[----:B------:R-:W-:Y:S05]  /*f260*/  @P1 BRA `(.L_x_2602) ;  /* 0x0000000400e81947 */ /* 0x000fea0003800000 */
[----:B0---45:R-:W0:Y:S01]  /*f270*/  LDS.128 R4, [R61+0x24400] ;  /* 0x024400003d047984 */ /* 0x031e220000000c00 */
[----:B------:R-:W-:Y:S02]  /*f280*/  SHF.R.U32.HI R45, RZ, 0x8, R42 ;  /* 0x00000008ff2d7819 */ /* 0x000fe4000001162a */
[----:B---3--:R-:W-:Y:S02]  /*f290*/  LOP3.LUT R48, R42, 0xff, RZ, 0xc0, !PT ;  /* 0x000000ff2a307812 */ /* 0x008fe400078ec0ff */
[----:B------:R-:W-:Y:S02]  /*f2a0*/  LOP3.LUT R45, R45, 0xff, RZ, 0xc0, !PT ;  /* 0x000000ff2d2d7812 */ /* 0x000fe400078ec0ff */
[----:B--2---:R-:W-:Y:S02]  /*f2b0*/  SHF.R.U32.HI R37, RZ, 0x8, R41 ;  /* 0x00000008ff257819 */ /* 0x004fe40000011629 */
        /* <DEDUP_REMOVED lines=38> */
[C---:B------:R-:W-:Y:S01]  /*f520*/  FMUL.FTZ R51, R37.reuse, R50 ;  /* 0x0000003225337220 */ /* 0x040fe20000410000 */
        /* <DEDUP_REMOVED lines=78> */
.L_x_2602:
[----:B------:R-:W-:Y:S05]  /*fa10*/  BSYNC B1 ;  /* 0x0000000000017941 */ /* 0x000fea0003800000 */
.L_x_2601:
[----:B------:R-:W-:Y:S01]  /*fa20*/  VIADD R3, R19, 0x20 ;  /* 0x0000002013037836 */ /* 0x000fe20000000000 */
[----:B------:R-:W-:Y:S04]  /*fa30*/  BSSY B1, `(.L_x_2605) ;  /* 0x00000fb000017945 */ /* 0x000fe80003800000 */
[----:B------:R-:W-:-:S13]  /*fa40*/  ISETP.GE.AND P0, PT, R3, R0, PT ;  /* 0x000000000300720c */ /* 0x000fda0003f06270 */
        /* <DEDUP_REMOVED lines=8> */
[----:B------:R-:W-:Y:S02]  /*fad0*/  SHF.R.U32.HI R41, RZ, 0x8, R38 ;  /* 0x00000008ff297819 */ /* 0x000fe40000011626 */
[----:B------:R-:W-:Y:S02]  /*fae0*/  LOP3.LUT R44, R38, 0xff, RZ, 0xc0, !PT ;  /* 0x000000ff262c7812 */ /* 0x000fe400078ec0ff */
        /* <DEDUP_REMOVED lines=41> */
[C---:B---3--:R-:W-:Y:S01]  /*fd80*/  FMUL.FTZ R48, R34.reuse, R46 ;  /* 0x0000002e22307220 */ /* 0x048fe20000410000 */
        /* <DEDUP_REMOVED lines=77> */
.L_x_2608:
[----:B------:R-:W-:Y:S05]  /*10260*/  BSYNC B2 ;  /* 0x0000000000027941 */ /* 0x000fea0003800000 */
.L_x_2607:
[----:B------:R-:W-:Y:S05]  /*10270*/  @P1 BRA `(.L_x_2606) ;  /* 0x0000000400d81947 */ /* 0x000fea0003800000 */
[----:B0---45:R-:W0:Y:S01]  /*10280*/  LDS.128 R4, [R53+0x25400] ;  /* 0x0254000035047984 */ /* 0x031e220000000c00 */
[----:B------:R-:W-:Y:S02]  /*10290*/  SHF.R.U32.HI R34, RZ, 0x8, R30 ;  /* 0x00000008ff227819 */ /* 0x000fe4000001161e */
        /* <DEDUP_REMOVED lines=9> */
[----:B------:R-:W-:Y:S01]  /*10330*/  SHF.R.U32.HI R42, RZ, 0x10, R31 ;  /* 0x00000010ff2a7819 */ /* 0x000fe2000001161f */
[----:B------:R-:W-:Y:S01]  /*10340*/  IMAD.U32 R41, R41, 0x10000, RZ ;  /* 0x0001000029297824 */ /* 0x000fe200078e00ff */
[----:B------:R-:W-:-:S02]  /*10350*/  LOP3.LUT R39, R33, 0xff, RZ, 0xc0, !PT ;  /* 0x000000ff21277812 */ /* 0x000fc400078ec0ff */
[----:B------:R-:W-:Y:S02]  /*10360*/  LOP3.LUT R40, R40, 0xff, RZ, 0xc0, !PT ;  /* 0x000000ff28287812 */ /* 0x000fe400078ec0ff */
[----:B------:R-:W-:Y:S02]  /*10370*/  PRMT R35, R38, 0x7604, R35 ;  /* 0x0000760426237816 */ /* 0x000fe40000000023 */
[----:B--2---:R-:W-:Y:S02]  /*10380*/  LOP3.LUT R37, R32, 0xff, RZ, 0xc0, !PT ;  /* 0x000000ff20257812 */ /* 0x004fe400078ec0ff */
[----:B------:R-:W-:Y:S02]  /*10390*/  LOP3.LUT R38, R34, 0xff, RZ, 0xc0, !PT ;  /* 0x000000ff22267812 */ /* 0x000fe400078ec0ff */
[----:B------:R-:W-:Y:S02]  /*103a0*/  SHF.L.U32 R34, R42, 0x10, RZ ;  /* 0x000000102a227819 */ /* 0x000fe400000006ff */
[----:B------:R-:W-:-:S02]  /*103b0*/  PRMT R40, R40, 0x7604, R39 ;  /* 0x0000760428287816 */ /* 0x000fc40000000027 */
[----:B------:R-:W-:Y:S02]  /*103c0*/  PRMT R39, R38, 0x7604, R37 ;  /* 0x0000760426277816 */ /* 0x000fe40000000025 */
[----:B------:R-:W-:Y:S02]  /*103d0*/  LOP3.LUT R37, R35, 0xff0000, R34, 0xf8, !PT ;  /* 0x00ff000023257812 */ /* 0x000fe400078ef822 */
[----:B------:R-:W-:Y:S02]  /*103e0*/  LOP3.LUT R41, R40, 0xff0000, R41, 0xf8, !PT ;  /* 0x00ff000028297812 */ /* 0x000fe400078ef829 */
[----:B------:R-:W-:Y:S02]  /*103f0*/  LOP3.LUT R37, R37, 0xff000000, R31, 0xf8, !PT ;  /* 0xff00000025257812 */ /* 0x000fe400078ef81f */
[----:B------:R-:W-:Y:S02]  /*10400*/  LOP3.LUT R41, R41, 0xff000000, R33, 0xf8, !PT ;  /* 0xff00000029297812 */ /* 0x000fe400078ef821 */
[----:B------:R-:W-:-:S02]  /*10410*/  LOP3.LUT R35, R3, 0xff0000, R30, 0xf8, !PT ;  /* 0x00ff000003237812 */ /* 0x000fc400078ef81e */
[-C--:B0-----:R-:W-:Y:S02]  /*10420*/  F2FP.F16.E4M3.UNPACK_B R3, R6.reuse.H1 ;  /* 0x00000006ff03723e */ /* 0x081fe400030006ff */
        /* <DEDUP_REMOVED lines=45> */
[C---:B---3--:R-:W-:Y:S01]  /*10700*/  FFMA.FTZ R48, R33.reuse, R37, -R34 ;  /* 0x0000002521307223 */ /* 0x048fe20000010822 */
        /* <DEDUP_REMOVED lines=45> */
.L_x_2606:
[----:B------:R-:W-:Y:S05]  /*109e0*/  BSYNC B1 ;  /* 0x0000000000017941 */ /* 0x000fea0003800000 */
.L_x_2605:
[----:B------:R-:W-:Y:S01]  /*109f0*/  VIADD R3, R19, 0x40 ;  /* 0x0000004013037836 */ /* 0x000fe20000000000 */
[----:B------:R-:W-:Y:S04]  /*10a00*/  BSSY B1, `(.L_x_2609) ;  /* 0x00000fb000017945 */ /* 0x000fe80003800000 */
[----:B------:R-:W-:-:S13]  /*10a10*/  ISETP.GE.AND P0, PT, R3, R0, PT ;  /* 0x000000000300720c */ /* 0x000fda0003f06270 */
[----:B------:R-:W-:Y:S05]  /*10a20*/  @P0 BRA `(.L_x_2610) ;  /* 0x0000000c00e00947 */ /* 0x000fea0003800000 */
[----:B-----5:R0:W5:Y:S01]  /*10a30*/  LDL R45, [R1+0x7c] ;  /* 0x00007c00012d7983 */ /* 0x0201620000100800 */
        /* <DEDUP_REMOVED lines=16> */
[----:B--2---:R-:W-:Y:S02]  /*10b40*/  SHF.R.U32.HI R37, RZ, 0x10, R29 ;  /* 0x00000010ff257819 */ /* 0x004fe4000001161d */
        /* <DEDUP_REMOVED lines=106> */
.L_x_2612:
[----:B------:R-:W-:Y:S05]  /*111f0*/  BSYNC B2 ;  /* 0x0000000000027941 */ /* 0x000fea0003800000 */
.L_x_2611:
[----:B------:R-:W-:Y:S05]  /*11200*/  @P1 BRA `(.L_x_2610) ;  /* 0x0000000400e81947 */ /* 0x000fea0003800000 */
[----:B0---45:R-:W0:Y:S01]  /*11210*/  LDS.128 R4, [R45+0x26400] ;  /* 0x026400002d047984 */ /* 0x031e220000000c00 */
[----:B------:R-:W-:Y:S02]  /*11220*/  SHF.R.U32.HI R27, RZ, 0x8, R25 ;  /* 0x00000008ff1b7819 */ /* 0x000fe40000011619 */
        /* <DEDUP_REMOVED lines=49> */
[----:B--2---:R-:W-:Y:S01]  /*11540*/  FFMA.FTZ R37, R21, R32, R35 ;  /* 0x0000002015257223 */ /* 0x004fe20000010023 */
        /* <DEDUP_REMOVED lines=70> */
.L_x_2610:
[----:B------:R-:W-:Y:S05]  /*119b0*/  BSYNC B1 ;  /* 0x0000000000017941 */ /* 0x000fea0003800000 */
.L_x_2609:
[----:B------:R-:W-:-:S05]  /*119c0*/  VIADD R3, R19, 0x60 ;  /* 0x0000006013037836 */ /* 0x000fca0000000000 */
        /* <DEDUP_REMOVED lines=130> */
.L_x_2615:
[----:B------:R-:W-:Y:S05]  /*121f0*/  BSYNC B1 ;  /* 0x0000000000017941 */ /* 0x000fea0003800000 */
.L_x_2614:
[----:B------:R-:W-:Y:S05]  /*12200*/  @P1 BRA `(.L_x_2613) ;  /* 0x0000005000681947 */ /* 0x000fea0003800000 */
[----:B0---45:R-:W0:Y:S01]  /*12210*/  LDS.128 R4, [R35+0x27400] ;  /* 0x0274000023047984 */ /* 0x031e220000000c00 */
[----:B------:R-:W-:Y:S02]  /*12220*/  SHF.R.U32.HI R13, RZ, 0x8, R9 ;  /* 0x00000008ff0d7819 */ /* 0x000fe40000011609 */
        /* <DEDUP_REMOVED lines=117> */
.L_x_2586:
[----:B------:R-:W1:Y:S01]  /*12980*/  LDC R52, c[0x0][0x448] ;  /* 0x00011200ff347b82 */ /* 0x000e620000000800 */
[----:B------:R-:W-:Y:S01]  /*12990*/  IMAD.MOV.U32 R27, RZ, RZ, R29 ;  /* 0x000000ffff1b7224 */ /* 0x000fe200078e001d */
[----:B------:R-:W-:Y:S01]  /*129a0*/  ULDC.64 UR4, c[0x0][0x3f8] ;  /* 0x0000fe0000047ab9 */ /* 0x000fe20000000a00 */
[----:B------:R-:W-:Y:S01]  /*129b0*/  IMAD.MOV.U32 R25, RZ, RZ, R31 ;  /* 0x000000ffff197224 */ /* 0x000fe200078e001f */
[----:B------:R-:W-:Y:S01]  /*129c0*/  ULDC.64 UR6, c[0x0][0x408] ;  /* 0x0001020000067ab9 */ /* 0x000fe20000000a00 */
[----:B------:R-:W-:Y:S01]  /*129d0*/  ULDC.64 UR8, c[0x0][0x400] ;  /* 0x0001000000087ab9 */ /* 0x000fe20000000a00 */
        /* <DEDUP_REMOVED lines=19> */
[----:B------:R-:W2:Y:S01]  /*12b10*/  LDL R6, [R1+0x40] ;  /* 0x0000400001067983 */ /* 0x000ea20000100800 */
[----:B------:R-:W1:Y:S03]  /*12b20*/  LDC R37, c[0x0][0x3f4] ;  /* 0x0000fd00ff257b82 */ /* 0x000e660000000800 */
[----:B------:R-:W3:Y:S04]  /*12b30*/  SHFL.IDX PT, R7, R55, RZ, 0x181f ;  /* 0x00181fff37077589 */ /* 0x000ee800000e0000 */
[----:B------:R-:W4:Y:S04]  /*12b40*/  SHFL.IDX PT, R14, R59, RZ, 0x181f ;  /* 0x00181fff3b0e7589 */ /* 0x000f2800000e0000 */
[----:B------:R-:W5:Y:S04]  /*12b50*/  SHFL.IDX PT, R5, R53, RZ, 0x181f ;  /* 0x00181fff35057589 */ /* 0x000f6800000e0000 */
[----:B------:R-:W0:Y:S01]  /*12b60*/  SHFL.IDX PT, R9, R57, RZ, 0x181f ;  /* 0x00181fff39097589 */ /* 0x000e2200000e0000 */
[----:B-1----:R-:W-:Y:S01]  /*12b70*/  ISETP.GE.AND P0, PT, R16, R37, PT ;  /* 0x000000251000720c */ /* 0x002fe20003f06270 */
[----:B--2---:R-:W-:-:S05]  /*12b80*/  IMAD R52, R6, R52, RZ ;  /* 0x0000003406347224 */ /* 0x004fca00078e02ff */
[----:B------:R-:W-:-:S13]  /*12b90*/  ISETP.GE.OR P1, PT, R3, R52, P0 ;  /* 0x000000340300720c */ /* 0x000fda0000726670 */
[C---:B---3--:R-:W-:Y:S02]  /*12ba0*/  @!P1 IADD3 R4, P2, R16.reuse, R7, RZ ;  /* 0x0000000710049210 */ /* 0x048fe40007f5e0ff */
[----:B----4-:R-:W-:-:S03]  /*12bb0*/  @!P1 IADD3 R24, P3, R16, R14, RZ ;  /* 0x0000000e10189210 */ /* 0x010fc60007f7e0ff */
[--C-:B-----5:R-:W-:Y:S02]  /*12bc0*/  @!P1 IMAD.X R5, R5, 0x1, R17.reuse, P2 ;  /* 0x0000000105059824 */ /* 0x120fe400010e0611 */
[----:B0-----:R-:W-:-:S04]  /*12bd0*/  @!P1 IMAD.X R25, R9, 0x1, R17, P3 ;  /* 0x0000000109199824 */ /* 0x001fc800018e0611 */
[----:B------:R-:W2:Y:S04]  /*12be0*/  @!P1 LD.E.128 R4, desc[UR40][R4.64] ;  /* 0x0000002804049980 */ /* 0x000ea8000c101d00 */
[----:B------:R-:W3:Y:S01]  /*12bf0*/  @!P1 LD.E.128 R24, desc[UR40][R24.64] ;  /* 0x0000002818189980 */ /* 0x000ee2000c101d00 */
[----:B------:R-:W-:Y:S02]  /*12c00*/  CS2R R44, SRZ ;  /* 0x00000000002c7805 */ /* 0x000fe4000001ff00 */
[----:B------:R-:W-:Y:S02]  /*12c10*/  CS2R R46, SRZ ;  /* 0x00000000002e7805 */ /* 0x000fe4000001ff00 */
[----:B------:R-:W-:Y:S01]  /*12c20*/  CS2R R48, SRZ ;  /* 0x0000000000307805 */ /* 0x000fe2000001ff00 */
[----:B------:R0:W1:Y:S01]  /*12c30*/  SHFL.IDX PT, R9, R53, 0x1, 0x181f ;  /* 0x00381f0035097f89 */ /* 0x00006200000e0000 */
[----:B------:R-:W-:-:S03]  /*12c40*/  CS2R R50, SRZ ;  /* 0x0000000000327805 */ /* 0x000fc6000001ff00 */
[----:B------:R0:W4:Y:S04]  /*12c50*/  SHFL.IDX PT, R21, R55, 0x1, 0x181f ;  /* 0x00381f0037157f89 */ /* 0x00012800000e0000 */
[----:B------:R0:W0:Y:S04]  /*12c60*/  SHFL.IDX PT, R33, R57, 0x1, 0x181f ;  /* 0x00381f0039217f89 */ /* 0x00002800000e0000 */
[----:B------:R0:W0:Y:S01]  /*12c70*/  SHFL.IDX PT, R14, R59, 0x1, 0x181f ;  /* 0x00381f003b0e7f89 */ /* 0x00002200000e0000 */
[----:B--2---:R-:W-:Y:S01]  /*12c80*/  @!P1 MOV R44, R4 ;  /* 0x00000004002c9202 */ /* 0x004fe20000000f00 */
[----:B------:R-:W-:Y:S01]  /*12c90*/  @!P1 IMAD.MOV.U32 R45, RZ, RZ, R5 ;  /* 0x000000ffff2d9224 */ /* 0x000fe200078e0005 */
[----:B------:R-:W-:Y:S01]  /*12ca0*/  CS2R R4, SRZ ;  /* 0x0000000000047805 */ /* 0x000fe2000001ff00 */
[----:B------:R-:W-:-:S02]  /*12cb0*/  @!P1 IMAD.MOV.U32 R46, RZ, RZ, R6 ;  /* 0x000000ffff2e9224 */ /* 0x000fc400078e0006 */
[----:B------:R-:W-:Y:S02]  /*12cc0*/  @!P1 IMAD.MOV.U32 R47, RZ, RZ, R7 ;  /* 0x000000ffff2f9224 */ /* 0x000fe400078e0007 */
[----:B---3--:R-:W-:Y:S02]  /*12cd0*/  @!P1 IMAD.MOV.U32 R48, RZ, RZ, R24 ;  /* 0x000000ffff309224 */ /* 0x008fe400078e0018 */
[----:B------:R-:W-:Y:S02]  /*12ce0*/  @!P1 IMAD.MOV.U32 R49, RZ, RZ, R25 ;  /* 0x000000ffff319224 */ /* 0x000fe400078e0019 */
[----:B------:R-:W-:Y:S02]  /*12cf0*/  @!P1 IMAD.MOV.U32 R50, RZ, RZ, R26 ;  /* 0x000000ffff329224 */ /* 0x000fe400078e001a */
[----:B01--4-:R-:W-:-:S07]  /*12d00*/  @!P1 IMAD.MOV.U32 R51, RZ, RZ, R27 ;  /* 0x000000ffff339224 */ /* 0x013fce00078e001b */
.L_x_2876:
        /* <DEDUP_REMOVED lines=17> */
.L_x_2618:
[----:B------:R-:W-:Y:S05]  /*12e20*/  BSYNC B1 ;  /* 0x0000000000017941 */ /* 0x000fea0003800000 */
.L_x_2617:
        /* <DEDUP_REMOVED lines=9> */
[----:B-1----:R-:W-:Y:S02]  /*12ec0*/  @!P1 IADD3 R32, P3, R16, R14, RZ ;  /* 0x0000000e10209210 */ /* 0x002fe40007f7e0ff */
[----:B--2---:R-:W-:-:S03]  /*12ed0*/  @!P1 IADD3.X R9, R9, R17, RZ, P2, !PT ;  /* 0x0000001109099210 */ /* 0x004fc600017fe4ff */
[----:B---3--:R-:W-:Y:S02]  /*12ee0*/  @!P1 IMAD.X R33, R25, 0x1, R17, P3 ;  /* 0x0000000119219824 */ /* 0x008fe400018e0611 */
[----:B------:R-:W-:-:S04]  /*12ef0*/  @!P1 IMAD.MOV.U32 R25, RZ, RZ, R9 ;  /* 0x000000ffff199224 */ /* 0x000fc800078e0009 */
[----:B------:R-:W2:Y:S04]  /*12f00*/  @!P1 LD.E.128 R32, desc[UR40][R32.64] ;  /* 0x0000002820209980 */ /* 0x000ea8000c101d00 */
[----:B------:R-:W3:Y:S04]  /*12f10*/  @!P1 LD.E.128 R24, desc[UR40][R24.64] ;  /* 0x0000002818189980 */ /* 0x000ee8000c101d00 */
[----:B------:R-:W0:Y:S04]  /*12f20*/  SHFL.IDX PT, R55, R55, 0x3, 0x181f ;  /* 0x00781f0037377f89 */ /* 0x000e2800000e0000 */
[----:B------:R-:W1:Y:S04]  /*12f30*/  SHFL.IDX PT, R53, R53, 0x3, 0x181f ;  /* 0x00781f0035357f89 */ /* 0x000e6800000e0000 */
[----:B------:R-:W4:Y:S04]  /*12f40*/  SHFL.IDX PT, R59, R59, 0x3, 0x181f ;  /* 0x00781f003b3b7f89 */ /* 0x000f2800000e0000 */
[----:B------:R-:W0:Y:S01]  /*12f50*/  SHFL.IDX PT, R57, R57, 0x3, 0x181f ;  /* 0x00781f0039397f89 */ /* 0x000e2200000e0000 */
[----:B------:R-:W-:-:S02]  /*12f60*/  CS2R R20, SRZ ;  /* 0x0000000000147805 */ /* 0x000fc4000001ff00 */
[----:B------:R-:W-:Y:S02]  /*12f70*/  CS2R R38, SRZ ;  /* 0x0000000000267805 */ /* 0x000fe4000001ff00 */
[----:B------:R-:W-:Y:S02]  /*12f80*/  CS2R R40, SRZ ;  /* 0x0000000000287805 */ /* 0x000fe4000001ff00 */
[----:B------:R-:W-:Y:S02]  /*12f90*/  CS2R R42, SRZ ;  /* 0x00000000002a7805 */ /* 0x000fe4000001ff00 */
[----:B------:R-:W-:Y:S01]  /*12fa0*/  CS2R R8, SRZ ;  /* 0x0000000000087805 */ /* 0x000fe2000001ff00 */
[----:B--2---:R-:W-:Y:S02]  /*12fb0*/  @!P1 IMAD.MOV.U32 R40, RZ, RZ, R32 ;  /* 0x000000ffff289224 */ /* 0x004fe400078e0020 */
[----:B------:R-:W-:Y:S02]  /*12fc0*/  @!P1 IMAD.MOV.U32 R41, RZ, RZ, R33 ;  /* 0x000000ffff299224 */ /* 0x000fe400078e0021 */
[----:B---3--:R-:W-:-:S02]  /*12fd0*/  @!P1 IMAD.MOV.U32 R20, RZ, RZ, R24 ;  /* 0x000000ffff149224 */ /* 0x008fc400078e0018 */
[----:B------:R-:W-:Y:S02]  /*12fe0*/  @!P1 IMAD.MOV.U32 R21, RZ, RZ, R25 ;  /* 0x000000ffff159224 */ /* 0x000fe400078e0019 */
[----:B------:R-:W-:Y:S02]  /*12ff0*/  @!P1 IMAD.MOV.U32 R38, RZ, RZ, R26 ;  /* 0x000000ffff269224 */ /* 0x000fe400078e001a */
[----:B------:R-:W-:Y:S02]  /*13000*/  @!P1 IMAD.MOV.U32 R39, RZ, RZ, R27 ;  /* 0x000000ffff279224 */ /* 0x000fe400078e001b */
[----:B------:R-:W-:Y:S02]  /*13010*/  @!P1 IMAD.MOV.U32 R42, RZ, RZ, R34 ;  /* 0x000000ffff2a9224 */ /* 0x000fe400078e0022 */
[----:B01--4-:R-:W-:-:S07]  /*13020*/  @!P1 IMAD.MOV.U32 R43, RZ, RZ, R35 ;  /* 0x000000ffff2b9224 */ /* 0x013fce00078e0023 */
.L_x_2886:
        /* <DEDUP_REMOVED lines=13> */
[----:B------:R-:W-:Y:S01]  /*13100*/  IMAD.X R9, R57, 0x1, R17, P2 ;  /* 0x0000000139097824 */ /* 0x000fe200010e0611 */
[----:B------:R-:W-:-:S05]  /*13110*/  IADD3.X R13, R53, R17, RZ, P1, !PT ;  /* 0x00000011350d7210 */ /* 0x000fca0000ffe4ff */
[----:B------:R-:W5:Y:S04]  /*13120*/  LD.E.128 R8, desc[UR40][R8.64] ;  /* 0x0000002808087980 */ /* 0x000f68000c101d00 */
[----:B------:R-:W5:Y:S02]  /*13130*/  LD.E.128 R12, desc[UR40][R12.64] ;  /* 0x000000280c0c7980 */ /* 0x000f64000c101d00 */
.L_x_2621:
[----:B------:R-:W-:Y:S05]  /*13140*/  BSYNC B1 ;  /* 0x0000000000017941 */ /* 0x000fea0003800000 */
.L_x_2620:
[----:B------:R-:W2:Y:S01]  /*13150*/  LDL R24, [R1+0x3c] ;  /* 0x00003c0001187983 */ /* 0x000ea20000100800 */
[----:B------:R-:W-:Y:S01]  /*13160*/  ULEA.HI UR4, UR39, UR39, URZ, 0x1 ;  /* 0x0000002727047291 */ /* 0x000fe2000f8f083f */
[C---:B------:R-:W-:Y:S01]  /*13170*/  VIADD R26, R19.reuse, 0x20 ;  /* 0x00000020131a7836 */ /* 0x040fe20000000000 */
[----:B------:R-:W-:Y:S01]  /*13180*/  BSSY B1, `(.L_x_2622) ;  /* 0x000000e000017945 */ /* 0x000fe20003800000 */
[----:B------:R-:W-:Y:S01]  /*13190*/  VIADD R25, R19, 0x40 ;  /* 0x0000004013197836 */ /* 0x000fe20000000000 */
[----:B------:R-:W-:-:S04]  /*131a0*/  ULOP3.LUT UR4, UR4, 0xfffffffe, URZ, 0xc0, !UPT ;  /* 0xfffffffe04047892 */ /* 0x000fc8000f8ec03f */
[----:B------:R-:W-:-:S06]  /*131b0*/  UIADD3 UR4, UR39, -UR4, URZ ;  /* 0x8000000427047290 */ /* 0x000fcc000fffe03f */
[----:B------:R-:W-:-:S05]  /*131c0*/  IMAD.U32 R3, RZ, RZ, UR4 ;  /* 0x00000004ff037e24 */ /* 0x000fca000f8e00ff */
[----:B------:R-:W-:-:S04]  /*131d0*/  SHF.L.U32 R3, R3, 0x1f, RZ ;  /* 0x0000001f03037819 */ /* 0x000fc800000006ff */
[----:B------:R-:W0:Y:S01]  /*131e0*/  SYNCS.PHASECHK.TRANS64.TRYWAIT P4, [R18+URZ+0x38800], R3 ;  /* 0x03880003120075a7 */ /* 0x000e22000808017f */
[----:B--2---:R-:W-:Y:S01]  /*131f0*/  VIADDMNMX R52, R52, -R24, 0x80, PT ;  /* 0x0000008034347446 */ /* 0x004fe20003800918 */
[----:B------:R-:W-:-:S03]  /*13200*/  VIADD R24, R19, 0x60 ;  /* 0x0000006013187836 */ /* 0x000fc60000000000 */
[-C--:B------:R-:W-:Y:S02]  /*13210*/  ISETP.GE.OR P3, PT, R19, R52.reuse, P0 ;  /* 0x000000341300720c */ /* 0x080fe40000766670 */
[-C--:B------:R-:W-:Y:S02]  /*13220*/  ISETP.GE.OR P2, PT, R26, R52.reuse, P0 ;  /* 0x000000341a00720c */ /* 0x080fe40000746670 */
[-C--:B------:R-:W-:Y:S02]  /*13230*/  ISETP.GE.OR P1, PT, R25, R52.reuse, P0 ;  /* 0x000000341900720c */ /* 0x080fe40000726670 */
[----:B------:R-:W-:Y:S01]  /*13240*/  ISETP.GE.OR P0, PT, R24, R52, P0 ;  /* 0x000000341800720c */ /* 0x000fe20000706670 */
[----:B0-----:R-:W-:-:S12]  /*13250*/  @!P4 BRA `(.L_x_2623) ;  /* 0x000001e40030c947 */ /* 0x001fd80003800000 */
.L_x_2887:
[----:B------:R-:W-:Y:S05]  /*13260*/  BSYNC B1 ;  /* 0x0000000000017941 */ /* 0x000fea0003800000 */
.L_x_2622:
[----:B------:R-:W-:Y:S04]  /*13270*/  BSSY B1, `(.L_x_2624) ;  /* 0x0000107000017945 */ /* 0x000fe80003800000 */
[----:B------:R-:W-:Y:S05]  /*13280*/  @P3 BRA `(.L_x_2625) ;  /* 0x0000001000143947 */ /* 0x000fea0003800000 */
[----:B------:R-:W2:Y:S04]  /*13290*/  LDL R35, [R1+0x78] ;  /* 0x0000780001237983 */ /* 0x000ea80000100800 */
[----:B------:R-:W3:Y:S01]  /*132a0*/  LDL R76, [R1+0x7c] ;  /* 0x00007c00014c7983 */ /* 0x000ee20000100800 */
[----:B0-----:R-:W-:Y:S01]  /*132b0*/  SHF.R.U32.HI R3, RZ, 0x8, R44 ;  /* 0x00000008ff037819 */ /* 0x001fe2000001162c */
[----:B------:R-:W-:Y:S01]  /*132c0*/  IMAD.SHL.U32 R52, R19, 0x80, RZ ;  /* 0x0000008013347824 */ /* 0x000fe200078e00ff */
[----:B------:R-:W-:Y:S02]  /*132d0*/  LOP3.LUT R25, R44, 0xff, RZ, 0xc0, !PT ;  /* 0x000000ff2c197812 */ /* 0x000fe400078ec0ff */
[----:B------:R-:W-:Y:S02]  /*132e0*/  LOP3.LUT R24, R3, 0xff, RZ, 0xc0, !PT ;  /* 0x000000ff03187812 */ /* 0x000fe400078ec0ff */
[----:B------:R-:W-:-:S02]  /*132f0*/  LEA.HI R3, R37, R0, RZ, 0x1c ;  /* 0x0000000025037211 */ /* 0x000fc400078fe0ff */
[----:B------:R-:W-:Y:S02]  /*13300*/  PRMT R53, R24, 0x7604, R25 ;  /* 0x0000760418357816 */ /* 0x000fe40000000019 */
[----:B------:R-:W-:Y:S02]  /*13310*/  SHF.R.S32.HI R24, RZ, 0x1f, R3 ;  /* 0x0000001fff187819 */ /* 0x000fe40000011403 */
[----:B------:R-:W-:Y:S02]  /*13320*/  LOP3.LUT R52, R52, 0x380, RZ, 0xc0, !PT ;  /* 0x0000038034347812 */ /* 0x000fe400078ec0ff */
[----:B------:R-:W-:Y:S01]  /*13330*/  LEA.HI R24, R24, R3, RZ, 0x3 ;  /* 0x0000000318187211 */ /* 0x000fe200078f18ff */
[----:B------:R-:W-:Y:S01]  /*13340*/  IMAD.SHL.U32 R3, R3, 0x10, RZ ;  /* 0x0000001003037824 */ /* 0x000fe200078e00ff */
[----:B------:R-:W-:Y:S02]  /*13350*/  SHF.R.U32.HI R26, RZ, 0x8, R45 ;  /* 0x00000008ff1a7819 */ /* 0x000fe4000001162d */
[----:B------:R-:W-:Y:S01]  /*13360*/  LOP3.LUT R27, R45, 0xff, RZ, 0xc0, !PT ;  /* 0x000000ff2d1b7812 */ /* 0x000fe200078ec0ff */
[----:B------:R-:W-:Y:S01]  /*13370*/  IMAD.SHL.U32 R24, R24, 0x800, RZ ;  /* 0x0000080018187824 */ /* 0x000fe200078e00ff */
[----:B------:R-:W-:Y:S01]  /*13380*/  LOP3.LUT R3, R52, 0x70, R3, 0xf8, !PT ;  /* 0x0000007034037812 */ /* 0x000fe200078ef803 */
[----:B------:R-:W-:Y:S01]  /*13390*/  IMAD.SHL.U32 R52, R19, 0x80, RZ ;  /* 0x0000008013347824 */ /* 0x000fe200078e00ff */
[----:B------:R-:W-:-:S02]  /*133a0*/  LOP3.LUT R26, R26, 0xff, RZ, 0xc0, !PT ;  /* 0x000000ff1a1a7812 */ /* 0x000fc400078ec0ff */
[----:B------:R-:W-:Y:S02]  /*133b0*/  SHF.R.U32.HI R33, RZ, 0x8, R48 ;  /* 0x00000008ff217819 */ /* 0x000fe40000011630 */
[----:B------:R-:W-:Y:S02]  /*133c0*/  LOP3.LUT R52, R52, 0x380, RZ, 0xc0, !PT ;  /* 0x0000038034347812 */ /* 0x000fe400078ec0ff */
[----:B------:R-:W-:Y:S02]  /*133d0*/  PRMT R55, R26, 0x7604, R27 ;  /* 0x000076041a377816 */ /* 0x000fe4000000001b */
[----:B------:R-:W-:Y:S02]  /*133e0*/  SHF.R.U32.HI R27, RZ, 0x8, R47 ;  /* 0x00000008ff1b7819 */ /* 0x000fe4000001162f */
[----:B------:R-:W-:Y:S02]  /*133f0*/  SHF.R.U32.HI R52, RZ, 0x3, R52 ;  /* 0x00000003ff347819 */ /* 0x000fe40000011634 */
[----:B------:R-:W-:-:S02]  /*13400*/  LOP3.LUT R32, R47, 0xff, RZ, 0xc0, !PT ;  /* 0x000000ff2f207812 */ /* 0x000fc400078ec0ff */
[----:B------:R-:W-:Y:S02]  /*13410*/  LOP3.LUT R34, R48, 0xff, RZ, 0xc0, !PT ;  /* 0x000000ff30227812 */ /* 0x000fe400078ec0ff */
[----:B------:R-:W-:Y:S02]  /*13420*/  LOP3.LUT R27, R27, 0xff, RZ, 0xc0, !PT ;  /* 0x000000ff1b1b7812 */ /* 0x000fe400078ec0ff */
[----:B------:R-:W-:Y:S02]  /*13430*/  LOP3.LUT R33, R33, 0xff, RZ, 0xc0, !PT ;  /* 0x000000ff21217812 */ /* 0x000fe400078ec0ff */
[----:B------:R-:W-:Y:S02]  /*13440*/  LOP3.LUT R3, R3, R52, RZ, 0x3c, !PT ;  /* 0x0000003403037212 */ /* 0x000fe400078e3cff */
[----:B------:R-:W-:Y:S02]  /*13450*/  LOP3.LUT R24, R24, 0xffffc000, RZ, 0xc0, !PT ;  /* 0xffffc00018187812 */ /* 0x000fe400078ec0ff */
[----:B------:R-:W-:-:S02]  /*13460*/  PRMT R61, R27, 0x7604, R32 ;  /* 0x000076041b3d7816 */ /* 0x000fc40000000020 */
[----:B------:R-:W-:Y:S02]  /*13470*/  PRMT R63, R33, 0x7604, R34 ;  /* 0x00007604213f7816 */ /* 0x000fe40000000022 */
[----:B------:R-:W-:Y:S02]  /*13480*/  SHF.R.U32.HI R32, RZ, 0x8, R49 ;  /* 0x00000008ff207819 */ /* 0x000fe40000011631 */
[----:B------:R-:W-:Y:S02]  /*13490*/  SHF.R.U32.HI R34, RZ, 0x8, R50 ;  /* 0x00000008ff227819 */ /* 0x000fe40000011632 */
[----:B------:R-:W-:Y:S02]  /*134a0*/  SHF.R.U32.HI R25, RZ, 0x8, R46 ;  /* 0x00000008ff197819 */ /* 0x000fe4000001162e */
[----:B------:R-:W-:Y:S02]  /*134b0*/  LOP3.LUT R33, R49, 0xff, RZ, 0xc0, !PT ;  /* 0x000000ff31217812 */ /* 0x000fe400078ec0ff */
[----:B------:R-:W-:-:S02]  /*134c0*/  LOP3.LUT R32, R32, 0xff, RZ, 0xc0, !PT ;  /* 0x000000ff20207812 */ /* 0x000fc400078ec0ff */
[----:B------:R-:W-:Y:S02]  /*134d0*/  LOP3.LUT R34, R34, 0xff, RZ, 0xc0, !PT ;  /* 0x000000ff22227812 */ /* 0x000fe400078ec0ff */
[----:B------:R-:W-:Y:S02]  /*134e0*/  LOP3.LUT R26, R46, 0xff, RZ, 0xc0, !PT ;  /* 0x000000ff2e1a7812 */ /* 0x000fe400078ec0ff */
[----:B------:R-:W-:Y:S02]  /*134f0*/  LOP3.LUT R25, R25, 0xff, RZ, 0xc0, !PT ;  /* 0x000000ff19197812 */ /* 0x000fe400078ec0ff */
[----:B------:R-:W-:Y:S02]  /*13500*/  PRMT R65, R32, 0x7604, R33 ;  /* 0x0000760420417816 */ /* 0x000fe40000000021 */
[----:B------:R-:W-:Y:S02]  /*13510*/  PRMT R57, R25, 0x7604, R26 ;  /* 0x0000760419397816 */ /* 0x000fe4000000001a */
[----:B------:R-:W-:-:S02]  /*13520*/  SHF.R.U32.HI R54, RZ, 0x10, R45 ;  /* 0x00000010ff367819 */ /* 0x000fc4000001162d */
[----:B------:R-:W-:Y:S02]  /*13530*/  SHF.R.U32.HI R52, RZ, 0x8, R51 ;  /* 0x00000008ff347819 */ /* 0x000fe40000011633 */
[----:B------:R-:W-:Y:S02]  /*13540*/  SHF.R.U32.HI R56, RZ, 0x10, R46 ;  /* 0x00000010ff387819 */ /* 0x000fe4000001162e */
[----:B------:R-:W-:Y:S02]  /*13550*/  LOP3.LUT R54, R54, 0xff, RZ, 0xc0, !PT ;  /* 0x000000ff36367812 */ /* 0x000fe400078ec0ff */
[----:B------:R-:W-:Y:S02]  /*13560*/  LOP3.LUT R59, R51, 0xff, RZ, 0xc0, !PT ;  /* 0x000000ff333b7812 */ /* 0x000fe400078ec0ff */
[----:B------:R-:W-:Y:S02]  /*13570*/  LOP3.LUT R52, R52, 0xff, RZ, 0xc0, !PT ;  /* 0x000000ff34347812 */ /* 0x000fe400078ec0ff */
[----:B------:R-:W-:-:S02]  /*13580*/  LOP3.LUT R56, R56, 0xff, RZ, 0xc0, !PT ;  /* 0x000000ff38387812 */ /* 0x000fc400078ec0ff */
[----:B------:R-:W-:Y:S02]  /*13590*/  PRMT R55, R54, 0x7054, R55 ;  /* 0x0000705436377816 */ /* 0x000fe40000000037 */
[----:B------:R-:W-:Y:S02]  /*135a0*/  SHF.R.U32.HI R54, RZ, 0x10, R49 ;  /* 0x00000010ff367819 */ /* 0x000fe40000011631 */
[----:B------:R-:W-:Y:S02]  /*135b0*/  PRMT R60, R52, 0x7604, R59 ;  /* 0x00007604343c7816 */ /* 0x000fe4000000003b */
[----:B------:R-:W-:Y:S02]  /*135c0*/  SHF.R.U32.HI R52, RZ, 0x10, R44 ;  /* 0x00000010ff347819 */ /* 0x000fe4000001162c */
[----:B------:R-:W-:Y:S02]  /*135d0*/  PRMT R59, R56, 0x7054, R57 ;  /* 0x00007054383b7816 */ /* 0x000fe40000000039 */
[----:B------:R-:W-:-:S02]  /*135e0*/  SHF.R.U32.HI R57, RZ, 0x10, R51 ;  /* 0x00000010ff397819 */ /* 0x000fc40000011633 */
[----:B------:R-:W-:Y:S02]  /*135f0*/  LOP3.LUT R54, R54, 0xff, RZ, 0xc0, !PT ;  /* 0x000000ff36367812 */ /* 0x000fe400078ec0ff */
[----:B------:R-:W-:Y:S02]  /*13600*/  SHF.R.U32.HI R58, RZ, 0x10, R47 ;  /* 0x00000010ff3a7819 */ /* 0x000fe4000001162f */
[----:B------:R-:W-:Y:S02]  /*13610*/  LOP3.LUT R52, R52, 0xff, RZ, 0xc0, !PT ;  /* 0x000000ff34347812 */ /* 0x000fe400078ec0ff */
[----:B------:R-:W-:Y:S02]  /*13620*/  SHF.R.U32.HI R56, RZ, 0x10, R50 ;  /* 0x00000010ff387819 */ /* 0x000fe40000011632 */
[----:B------:R-:W-:Y:S02]  /*13630*/  LOP3.LUT R57, R57, 0xff, RZ, 0xc0, !PT ;  /* 0x000000ff39397812 */ /* 0x000fe400078ec0ff */
[----:B------:R-:W-:-:S02]  /*13640*/  PRMT R65, R54, 0x7054, R65 ;  /* 0x0000705436417816 */ /* 0x000fc40000000041 */
[----:B------:R-:W-:Y:S02]  /*13650*/  LOP3.LUT R58, R58, 0xff, RZ, 0xc0, !PT ;  /* 0x000000ff3a3a7812 */ /* 0x000fe400078ec0ff */
[----:B------:R-:W-:Y:S02]  /*13660*/  PRMT R53, R52, 0x7054, R53 ;  /* 0x0000705434357816 */ /* 0x000fe40000000035 */
[----:B------:R-:W-:Y:S02]  /*13670*/  SHF.R.U32.HI R52, RZ, 0x10, R48 ;  /* 0x00000010ff347819 */ /* 0x000fe40000011630 */
[----:B------:R-:W-:Y:S02]  /*13680*/  LOP3.LUT R56, R56, 0xff, RZ, 0xc0, !PT ;  /* 0x000000ff38387812 */ /* 0x000fe400078ec0ff */
[----:B------:R-:W-:Y:S02]  /*13690*/  PRMT R69, R57, 0x7054, R60 ;  /* 0x0000705439457816 */ /* 0x000fe4000000003c */
[----:B------:R-:W-:-:S02]  /*136a0*/  LOP3.LUT R65, R65, 0xff000000, R49, 0xf8, !PT ;  /* 0xff00000041417812 */ /* 0x000fc400078ef831 */
[----:B------:R-:W-:Y:S02]  /*136b0*/  LOP3.LUT R57, R55, 0xff000000, R45, 0xf8, !PT ;  /* 0xff00000037397812 */ /* 0x000fe400078ef82d */
[----:B------:R-:W-:Y:S02]  /*136c0*/  PRMT R61, R58, 0x7054, R61 ;  /* 0x000070543a3d7816 */ /* 0x000fe4000000003d */
[----:B------:R-:W-:Y:S02]  /*136d0*/  LOP3.LUT R52, R52, 0xff, RZ, 0xc0, !PT ;  /* 0x000000ff34347812 */ /* 0x000fe400078ec0ff */
[----:B------:R-:W-:Y:S02]  /*136e0*/  F2FP.F16.E4M3.UNPACK_B R66, R65 ;  /* 0x00000041ff42723e */ /* 0x000fe400020006ff */
[----:B------:R-:W-:Y:S02]  /*136f0*/  F2FP.F16.E4M3.UNPACK_B R60, R57 ;  /* 0x00000039ff3c723e */ /* 0x000fe400020006ff */
[----:B------:R-:W-:-:S02]  /*13700*/  LOP3.LUT R58, R61, 0xff000000, R47, 0xf8, !PT ;  /* 0xff0000003d3a7812 */ /* 0x000fc400078ef82f */
[----:B------:R-:W-:Y:S01]  /*13710*/  LOP3.LUT R68, R69, 0xff000000, R51, 0xf8, !PT ;  /* 0xff00000045447812 */ /* 0x000fe200078ef833 */
[--C-:B------:R-:W-:Y:S01]  /*13720*/  HADD2.F32 R64, -RZ, R60.reuse.H0_H0 ;  /* 0x2000003cff407230 */ /* 0x100fe20000004100 */
[----:B------:R-:W-:Y:S01]  /*13730*/  PRMT R63, R52, 0x7054, R63 ;  /* 0x00007054343f7816 */ /* 0x000fe2000000003f */
[----:B------:R-:W-:Y:S01]  /*13740*/  HADD2.F32 R60, -RZ, R60.H1_H1 ;  /* 0x3000003cff3c7230 */ /* 0x000fe20000004100 */
[----:B------:R-:W-:Y:S02]  /*13750*/  LOP3.LUT R52, R53, 0xff000000, R44, 0xf8, !PT ;  /* 0xff00000035347812 */ /* 0x000fe400078ef82c */
[----:B------:R-:W-:Y:S02]  /*13760*/  LOP3.LUT R53, R63, 0xff000000, R48, 0xf8, !PT ;  /* 0xff0000003f357812 */ /* 0x000fe400078ef830 */
[----:B------:R-:W-:Y:S02]  /*13770*/  F2FP.F16.E4M3.UNPACK_B R57, R57.H1 ;  /* 0x00000039ff39723e */ /* 0x000fe400030006ff */
[----:B------:R-:W-:-:S02]  /*13780*/  LOP3.LUT R44, R59, 0xff000000, R46, 0xf8, !PT ;  /* 0xff0000003b2c7812 */ /* 0x000fc400078ef82e */
[----:B--2---:R-:W-:Y:S02]  /*13790*/  IADD3 R3, R3, R24, R35 ;  /* 0x0000001803037210 */ /* 0x004fe40007ffe023 */
[----:B------:R-:W-:Y:S01]  /*137a0*/  LOP3.LUT R35, R50, 0xff, RZ, 0xc0, !PT ;  /* 0x000000ff32237812 */ /* 0x000fe200078ec0ff */
[----:B---3--:R-:W0:Y:S02]  /*137b0*/  LDS.128 R24, [R76+0x20400] ;  /* 0x020400004c187984 */ /* 0x008e240000000c00 */
[----:B------:R-:W-:Y:S01]  /*137c0*/  IMAD.IADD R3, R18, 0x1, R3 ;  /* 0x0000000112037824 */ /* 0x000fe200078e0203 */
[----:B------:R-:W-:-:S04]  /*137d0*/  PRMT R67, R34, 0x7604, R35 ;  /* 0x0000760422437816 */ /* 0x000fc80000000023 */
[----:B------:R-:W1:Y:S01]  /*137e0*/  LDS.128 R32, [R3+0x20400] ;  /* 0x0204000003207984 */ /* 0x000e620000000c00 */
[----:B------:R-:W-:-:S04]  /*137f0*/  PRMT R67, R56, 0x7054, R67 ;  /* 0x0000705438437816 */ /* 0x000fc80000000043 */
[----:B------:R-:W-:Y:S01]  /*13800*/  LOP3.LUT R45, R67, 0xff000000, R50, 0xf8, !PT ;  /* 0xff000000432d7812 */ /* 0x000fe200078ef832 */
[--C-:B------:R-:W-:Y:S02]  /*13810*/  HADD2.F32 R67, -RZ, R66.reuse.H0_H0 ;  /* 0x20000042ff437230 */ /* 0x100fe40000004100 */
[----:B------:R-:W-:Y:S01]  /*13820*/  HADD2.F32 R66, -RZ, R66.H1_H1 ;  /* 0x30000042ff427230 */ /* 0x000fe20000004100 */
[-C--:B0-----:R-:W-:Y:S02]  /*13830*/  F2FP.F16.E4M3.UNPACK_B R47, R25.reuse ;  /* 0x00000019ff2f723e */ /* 0x081fe400020006ff */
[----:B------:R-:W-:Y:S02]  /*13840*/  F2FP.F16.E4M3.UNPACK_B R51, R25.H1 ;  /* 0x00000019ff33723e */ /* 0x000fe400030006ff */
[----:B------:R-:W-:Y:S01]  /*13850*/  F2FP.F16.E4M3.UNPACK_B R59, R27 ;  /* 0x0000001bff3b723e */ /* 0x000fe200020006ff */
[--C-:B------:R-:W-:Y:S01]  /*13860*/  HADD2.F32 R48, -RZ, R47.reuse.H0_H0 ;  /* 0x2000002fff307230 */ /* 0x100fe20000004100 */
[-C--:B-1----:R-:W-:Y:S01]  /*13870*/  F2FP.F16.E4M3.UNPACK_B R54, R33.reuse ;  /* 0x00000021ff36723e */ /* 0x082fe200020006ff */
[----:B------:R-:W-:Y:S01]  /*13880*/  HADD2.F32 R47, -RZ, R47.H1_H1 ;  /* 0x3000002fff2f7230 */ /* 0x000fe20000004100 */
[----:B------:R-:W-:-:S02]  /*13890*/  F2FP.F16.E4M3.UNPACK_B R55, R33.H1 ;  /* 0x00000021ff37723e */ /* 0x000fc400030006ff */
[-C--:B------:R-:W-:Y:S01]  /*138a0*/  F2FP.F16.E4M3.UNPACK_B R49, R32.reuse ;  /* 0x00000020ff31723e */ /* 0x080fe200020006ff */
[--C-:B------:R-:W-:Y:S01]  /*138b0*/  HADD2.F32 R25, -RZ, R54.reuse.H0_H0 ;  /* 0x20000036ff197230 */ /* 0x100fe20000004100 */
[----:B------:R-:W-:Y:S01]  /*138c0*/  F2FP.F16.E4M3.UNPACK_B R56, R32.H1 ;  /* 0x00000020ff38723e */ /* 0x000fe200030006ff */
[----:B------:R-:W-:Y:S01]  /*138d0*/  HADD2.F32 R54, -RZ, R54.H1_H1 ;  /* 0x30000036ff367230 */ /* 0x000fe20000004100 */
[----:B------:R-:W-:Y:S02]  /*138e0*/  F2FP.F16.E4M3.UNPACK_B R62, R27.H1 ;  /* 0x0000001bff3e723e */ /* 0x000fe400030006ff */
[CC--:B------:R-:W-:Y:S01]  /*138f0*/  FMUL.FTZ R33, R25.reuse, R67.reuse ;  /* 0x0000004319217220 */ /* 0x0c0fe20000410000 */
[----:B------:R-:W-:Y:S01]  /*13900*/  FMUL.FTZ R32, R25, R64 ;  /* 0x0000004019207220 */ /* 0x000fe20000410000 */
[----:B------:R-:W-:Y:S01]  /*13910*/  F2FP.F16.E4M3.UNPACK_B R46, R24 ;  /* 0x00000018ff2e723e */ /* 0x000fe200020006ff */
[----:B------:R-:W-:Y:S01]  /*13920*/  FMUL.FTZ R71, R54, R60 ;  /* 0x0000003c36477220 */ /* 0x000fe20000410000 */
[C---:B------:R-:W-:Y:S01]  /*13930*/  FFMA.FTZ R25, R48.reuse, R64, -R33 ;  /* 0x0000004030197223 */ /* 0x040fe20000010821 */
[----:B------:R-:W-:Y:S01]  /*13940*/  FFMA.FTZ R33, R48, R67, R32 ;  /* 0x0000004330217223 */ /* 0x000fe20000010020 */
[----:B------:R-:W-:Y:S01]  /*13950*/  F2FP.F16.E4M3.UNPACK_B R67, R65.H1 ;  /* 0x00000041ff43723e */ /* 0x000fe200030006ff */
[----:B------:R-:W-:Y:S01]  /*13960*/  HADD2.F32 R32, -RZ, R55.H0_H0 ;  /* 0x20000037ff207230 */ /* 0x000fe20000004100 */
[----:B------:R-:W-:Y:S01]  /*13970*/  F2FP.F16.E4M3.UNPACK_B R50, R24.H1 ;  /* 0x00000018ff32723e */ /* 0x000fe200030006ff */
[----:B------:R-:W-:Y:S01]  /*13980*/  HADD2.F32 R65, -RZ, R57.H0_H0 ;  /* 0x20000039ff417230 */ /* 0x000fe20000004100 */
[-C--:B------:R-:W-:Y:S01]  /*13990*/  F2FP.F16.E4M3.UNPACK_B R24, R26.reuse ;  /* 0x0000001aff18723e */ /* 0x080fe200020006ff */
[----:B------:R-:W-:Y:S01]  /*139a0*/  HADD2.F32 R69, -RZ, R67.H0_H0 ;  /* 0x20000043ff457230 */ /* 0x000fe20000004100 */
[----:B------:R-:W-:Y:S01]  /*139b0*/  F2FP.F16.E4M3.UNPACK_B R27, R26.H1 ;  /* 0x0000001aff1b723e */ /* 0x000fe200030006ff */
[----:B------:R-:W-:Y:S01]  /*139c0*/  HADD2.F32 R48, -RZ, R51.H0_H0 ;  /* 0x20000033ff307230 */ /* 0x000fe20000004100 */
[-C--:B------:R-:W-:Y:S01]  /*139d0*/  F2FP.F16.E4M3.UNPACK_B R61, R35.reuse ;  /* 0x00000023ff3d723e */ /* 0x080fe200020006ff */
[----:B------:R-:W-:Y:S01]  /*139e0*/  HADD2.F32 R64, -RZ, R57.H1_H1 ;  /* 0x30000039ff407230 */ /* 0x000fe20000004100 */
[----:B------:R-:W-:Y:S01]  /*139f0*/  F2FP.F16.E4M3.UNPACK_B R63, R35.H1 ;  /* 0x00000023ff3f723e */ /* 0x000fe200030006ff */
[----:B------:R-:W-:Y:S01]  /*13a00*/  FMUL.FTZ R73, R32, R69 ;  /* 0x0000004520497220 */ /* 0x000fe20000410000 */
[-C--:B------:R-:W-:Y:S01]  /*13a10*/  F2FP.F16.E4M3.UNPACK_B R26, R34.reuse ;  /* 0x00000022ff1a723e */ /* 0x080fe200020006ff */
[----:B------:R-:W-:Y:S01]  /*13a20*/  HADD2.F32 R55, -RZ, R55.H1_H1 ;  /* 0x30000037ff377230 */ /* 0x000fe20000004100 */
[----:B------:R-:W-:Y:S01]  /*13a30*/  F2FP.F16.E4M3.UNPACK_B R35, R34.H1 ;  /* 0x00000022ff23723e */ /* 0x000fe200030006ff */
[-C--:B------:R-:W-:Y:S01]  /*13a40*/  FMUL.FTZ R34, R54, R66.reuse ;  /* 0x0000004236227220 */ /* 0x080fe20000410000 */
[----:B------:R-:W-:Y:S01]  /*13a50*/  FMUL.FTZ R54, R32, R65 ;  /* 0x0000004120367220 */ /* 0x000fe20000410000 */
[----:B------:R-:W-:Y:S01]  /*13a60*/  FFMA.FTZ R32, R47, R66, R71 ;  /* 0x000000422f207223 */ /* 0x000fe20000010047 */
[----:B------:R-:W-:-:S02]  /*13a70*/  HADD2.F32 R66, -RZ, R67.H1_H1 ;  /* 0x30000043ff427230 */ /* 0x000fc40000004100 */
[----:B------:R-:W-:Y:S01]  /*13a80*/  FFMA.FTZ R34, R47, R60, -R34 ;  /* 0x0000003c2f227223 */ /* 0x000fe20000010822 */
[C---:B------:R-:W-:Y:S01]  /*13a90*/  FFMA.FTZ R47, R48.reuse, R65, -R73 ;  /* 0x00000041302f7223 */ /* 0x040fe20000010849 */
[----:B------:R-:W-:Y:S01]  /*13aa0*/  FFMA.FTZ R48, R48, R69, R54 ;  /* 0x0000004530307223 */ /* 0x000fe20000010036 */
[----:B------:R-:W-:Y:S01]  /*13ab0*/  F2FP.F16.E4M3.UNPACK_B R69, R68 ;  /* 0x00000044ff45723e */ /* 0x000fe200020006ff */
[----:B------:R-:W-:Y:S01]  /*13ac0*/  HADD2.F32 R54, -RZ, R61.H0_H0 ;  /* 0x2000003dff367230 */ /* 0x000fe20000004100 */
[----:B------:R-:W-:Y:S01]  /*13ad0*/  F2FP.F16.E4M3.UNPACK_B R65, R58 ;  /* 0x0000003aff41723e */ /* 0x000fe200020006ff */
[----:B------:R-:W-:Y:S02]  /*13ae0*/  HADD2.F32 R60, -RZ, R59.H0_H0 ;  /* 0x2000003bff3c7230 */ /* 0x000fe40000004100 */
[C---:B------:R-:W-:Y:S01]  /*13af0*/  FMUL.FTZ R70, R55.reuse, R66 ;  /* 0x0000004237467220 */ /* 0x040fe20000410000 */
[----:B------:R-:W-:Y:S02]  /*13b00*/  HADD2.F32 R71, -RZ, R69.H0_H0 ;  /* 0x20000045ff477230 */ /* 0x000fe40000004100 */
[----:B------:R-:W-:Y:S01]  /*13b10*/  FMUL.FTZ R57, R55, R64 ;  /* 0x0000004037397220 */ /* 0x000fe20000410000 */
[----:B------:R-:W-:-:S02]  /*13b20*/  HADD2.F32 R67, -RZ, R65.H0_H0 ;  /* 0x20000041ff437230 */ /* 0x000fc40000004100 */
[----:B------:R-:W-:Y:S02]  /*13b30*/  HADD2.F32 R51, -RZ, R51.H1_H1 ;  /* 0x30000033ff337230 */ /* 0x000fe40000004100 */
[C---:B------:R-:W-:Y:S01]  /*13b40*/  FMUL.FTZ R55, R54.reuse, R71 ;  /* 0x0000004736377220 */ /* 0x040fe20000410000 */
[----:B------:R-:W-:Y:S02]  /*13b50*/  HADD2.F32 R69, -RZ, R69.H1_H1 ;  /* 0x30000045ff457230 */ /* 0x000fe40000004100 */
[-C--:B------:R-:W-:Y:S01]  /*13b60*/  FMUL.FTZ R72, R54, R67.reuse ;  /* 0x0000004336487220 */ /* 0x080fe20000410000 */
[----:B------:R-:W-:Y:S02]  /*13b70*/  HADD2.F32 R65, -RZ, R65.H1_H1 ;  /* 0x30000041ff417230 */ /* 0x000fe40000004100 */
[----:B------:R-:W-:Y:S01]  /*13b80*/  FFMA.FTZ R55, R60, R67, -R55 ;  /* 0x000000433c377223 */ /* 0x000fe20000010837 */
[----:B------:R-:W-:Y:S01]  /*13b90*/  F2FP.F16.E4M3.UNPACK_B R67, R68.H1 ;  /* 0x00000044ff43723e */ /* 0x000fe200030006ff */
[C---:B------:R-:W-:Y:S01]  /*13ba0*/  FFMA.FTZ R54, R51.reuse, R64, -R70 ;  /* 0x0000004033367223 */ /* 0x040fe20000010846 */
[----:B------:R-:W-:Y:S01]  /*13bb0*/  F2FP.F16.E4M3.UNPACK_B R64, R58.H1 ;  /* 0x0000003aff40723e */ /* 0x000fe200030006ff */
[----:B------:R-:W-:Y:S01]  /*13bc0*/  FFMA.FTZ R57, R51, R66, R57 ;  /* 0x0000004233397223 */ /* 0x000fe20000010039 */
[----:B------:R-:W-:-:S02]  /*13bd0*/  HADD2.F32 R58, -RZ, R61.H1_H1 ;  /* 0x3000003dff3a7230 */ /* 0x000fc40000004100 */
[----:B------:R-:W-:Y:S01]  /*13be0*/  FFMA.FTZ R51, R60, R71, R72 ;  /* 0x000000473c337223 */ /* 0x000fe20000010048 */
[----:B------:R-:W-:Y:S01]  /*13bf0*/  HADD2.F32 R68, -RZ, R67.H0_H0 ;  /* 0x20000043ff447230 */ /* 0x000fe20000004100 */
[----:B------:R-:W-:Y:S01]  /*13c00*/  F2FP.SATFINITE.E4M3.F32.PACK_AB_MERGE_C R47, R54, R47, RZ ;  /* 0x0000002f362f723e */ /* 0x000fe200048070ff */
[----:B------:R-:W-:Y:S02]  /*13c10*/  HADD2.F32 R60, -RZ, R63.H0_H0 ;  /* 0x2000003fff3c7230 */ /* 0x000fe40000004100 */
[C---:B------:R-:W-:Y:S01]  /*13c20*/  FMUL.FTZ R70, R58.reuse, R69 ;  /* 0x000000453a467220 */ /* 0x040fe20000410000 */
[----:B------:R-:W-:Y:S02]  /*13c30*/  HADD2.F32 R66, -RZ, R64.H0_H0 ;  /* 0x20000040ff427230 */ /* 0x000fe40000004100 */
[----:B------:R-:W-:Y:S01]  /*13c40*/  FMUL.FTZ R58, R58, R65 ;  /* 0x000000413a3a7220 */ /* 0x000fe20000410000 */
[----:B------:R-:W-:Y:S02]  /*13c50*/  HADD2.F32 R59, -RZ, R59.H1_H1 ;  /* 0x3000003bff3b7230 */ /* 0x000fe40000004100 */
[----:B------:R-:W-:Y:S01]  /*13c60*/  FMUL.FTZ R72, R60, R68 ;  /* 0x000000443c487220 */ /* 0x000fe20000410000 */
[----:B------:R-:W-:-:S02]  /*13c70*/  HADD2.F32 R61, -RZ, R62.H0_H0 ;  /* 0x2000003eff3d7230 */ /* 0x000fc40000004100 */
[-C--:B------:R-:W-:Y:S01]  /*13c80*/  FMUL.FTZ R71, R60, R66.reuse ;  /* 0x000000423c477220 */ /* 0x080fe20000410000 */
[----:B------:R-:W-:Y:S02]  /*13c90*/  HADD2.F32 R63, -RZ, R63.H1_H1 ;  /* 0x3000003fff3f7230 */ /* 0x000fe40000004100 */
[C---:B------:R-:W-:Y:S01]  /*13ca0*/  FFMA.FTZ R60, R59.reuse, R65, -R70 ;  /* 0x000000413b3c7223 */ /* 0x040fe20000010846 */
[----:B------:R-:W-:Y:S01]  /*13cb0*/  FFMA.FTZ R58, R59, R69, R58 ;  /* 0x000000453b3a7223 */ /* 0x000fe2000001003a */
[C---:B------:R-:W-:Y:S01]  /*13cc0*/  FFMA.FTZ R59, R61.reuse, R66, -R72 ;  /* 0x000000423d3b7223 */ /* 0x040fe20000010848 */
[----:B------:R-:W-:Y:S01]  /*13cd0*/  F2FP.F16.E4M3.UNPACK_B R69, R53.H1 ;  /* 0x00000035ff45723e */ /* 0x000fe200030006ff */
[----:B------:R-:W-:Y:S01]  /*13ce0*/  FFMA.FTZ R61, R61, R68, R71 ;  /* 0x000000443d3d7223 */ /* 0x000fe20000010047 */
[----:B------:R-:W-:Y:S01]  /*13cf0*/  F2FP.F16.E4M3.UNPACK_B R66, R52.H1 ;  /* 0x00000034ff42723e */ /* 0x000fe200030006ff */
[----:B------:R-:W-:Y:S01]  /*13d00*/  HADD2.F32 R68, -RZ, R64.H1_H1 ;  /* 0x30000040ff447230 */ /* 0x000fe20000004100 */
[----:B------:R-:W-:Y:S01]  /*13d10*/  F2FP.SATFINITE.E4M3.F32.PACK_AB_MERGE_C R48, R57, R48, RZ ;  /* 0x000000303930723e */ /* 0x000fe200048070ff */
[----:B------:R-:W-:Y:S01]  /*13d20*/  HADD2.F32 R64, -RZ, R62.H1_H1 ;  /* 0x3000003eff407230 */ /* 0x000fe20000004100 */
[----:B------:R-:W-:Y:S01]  /*13d30*/  F2FP.SATFINITE.E4M3.F32.PACK_AB_MERGE_C R25, R34, R25, R47 ;  /* 0x000000192219723e */ /* 0x000fe2000480702f */
[----:B------:R-:W-:-:S02]  /*13d40*/  HADD2.F32 R71, -RZ, R67.H1_H1 ;  /* 0x30000043ff477230 */ /* 0x000fc40000004100 */
[C---:B------:R-:W-:Y:S01]  /*13d50*/  FMUL.FTZ R74, R63.reuse, R68 ;  /* 0x000000443f4a7220 */ /* 0x040fe20000410000 */
[----:B------:R-:W-:Y:S01]  /*13d60*/  HADD2.F32 R70, -RZ, R69.H0_H0 ;  /* 0x20000045ff467230 */ /* 0x000fe20000004100 */
[----:B------:R-:W-:Y:S01]  /*13d70*/  F2FP.SATFINITE.E4M3.F32.PACK_AB_MERGE_C R33, R32, R33, R48 ;  /* 0x000000212021723e */ /* 0x000fe20004807030 */
[----:B------:R-:W-:Y:S02]  /*13d80*/  HADD2.F32 R62, -RZ, R56.H0_H0 ;  /* 0x20000038ff3e7230 */ /* 0x000fe40000004100 */
[----:B------:R-:W-:Y:S01]  /*13d90*/  FMUL.FTZ R75, R63, R71 ;  /* 0x000000473f4b7220 */ /* 0x000fe20000410000 */
[----:B------:R-:W-:Y:S02]  /*13da0*/  HADD2.F32 R67, -RZ, R66.H0_H0 ;  /* 0x20000042ff437230 */ /* 0x000fe40000004100 */
[----:B------:R-:W-:Y:S02]  /*13db0*/  HADD2.F32 R65, -RZ, R50.H0_H0 ;  /* 0x20000032ff417230 */ /* 0x000fe40000004100 */
[----:B------:R-:W-:Y:S01]  /*13dc0*/  FMUL.FTZ R72, R62, R70 ;  /* 0x000000463e487220 */ /* 0x000fe20000410000 */
[----:B------:R-:W-:-:S02]  /*13dd0*/  HADD2.F32 R56, -RZ, R56.H1_H1 ;  /* 0x30000038ff387230 */ /* 0x000fc40000004100 */
[-C--:B------:R-:W-:Y:S01]  /*13de0*/  FMUL.FTZ R73, R62, R67.reuse ;  /* 0x000000433e497220 */ /* 0x080fe20000410000 */
[C---:B------:R-:W-:Y:S01]  /*13df0*/  FFMA.FTZ R62, R64.reuse, R68, -R75 ;  /* 0x00000044403e7223 */ /* 0x040fe2000001084b */
[C---:B------:R-:W-:Y:S01]  /*13e00*/  FFMA.FTZ R63, R65.reuse, R67, -R72 ;  /* 0x00000043413f7223 */ /* 0x040fe20000010848 */
[----:B------:R-:W-:Y:S02]  /*13e10*/  HADD2.F32 R67, -RZ, R66.H1_H1 ;  /* 0x30000042ff437230 */ /* 0x000fe40000004100 */
[----:B------:R-:W-:Y:S01]  /*13e20*/  FFMA.FTZ R65, R65, R70, R73 ;  /* 0x0000004641417223 */ /* 0x000fe20000010049 */
[----:B------:R-:W-:Y:S01]  /*13e30*/  HADD2.F32 R70, -RZ, R69.H1_H1 ;  /* 0x30000045ff467230 */ /* 0x000fe20000004100 */
[----:B------:R-:W-:Y:S01]  /*13e40*/  F2FP.F16.E4M3.UNPACK_B R68, R53 ;  /* 0x00000035ff44723e */ /* 0x000fe200020006ff */
[----:B------:R-:W-:Y:S01]  /*13e50*/  FFMA.FTZ R64, R64, R71, R74 ;  /* 0x0000004740407223 */ /* 0x000fe2000001004a */
[----:B------:R-:W-:Y:S01]  /*13e60*/  HADD2.F32 R53, -RZ, R50.H1_H1 ;  /* 0x30000032ff357230 */ /* 0x000fe20000004100 */
[----:B------:R-:W-:Y:S01]  /*13e70*/  F2FP.F16.E4M3.UNPACK_B R66, R52 ;  /* 0x00000034ff42723e */ /* 0x000fe200020006ff */
[C---:B------:R-:W-:Y:S01]  /*13e80*/  FMUL.FTZ R50, R56.reuse, R70 ;  /* 0x0000004638327220 */ /* 0x040fe20000410000 */
[----:B------:R-:W-:Y:S01]  /*13e90*/  FMUL.FTZ R71, R56, R67 ;  /* 0x0000004338477220 */ /* 0x000fe20000410000 */
[----:B------:R-:W-:-:S02]  /*13ea0*/  HADD2.F32 R69, -RZ, R68.H0_H0 ;  /* 0x20000044ff457230 */ /* 0x000fc40000004100 */
[--C-:B------:R-:W-:Y:S02]  /*13eb0*/  HADD2.F32 R56, -RZ, R49.reuse.H0_H0 ;  /* 0x20000031ff387230 */ /* 0x100fe40000004100 */
        /* <DEDUP_REMOVED lines=22> */
[----:B------:R-:W-:Y:S02]  /*14020*/  HADD2.F32 R46, -RZ, R27.H0_H0 ;  /* 0x2000001bff2e7230 */ /* 0x000fe40000004100 */
[----:B------:R-:W-:Y:S01]  /*14030*/  FMUL.FTZ R71, R52, R69 ;  /* 0x0000004534477220 */ /* 0x000fe20000410000 */
[----:B------:R-:W-:Y:S01]  /*14040*/  HADD2.F32 R56, -RZ, R56.H1_H1 ;  /* 0x30000038ff387230 */ /* 0x000fe20000004100 */
[----:B------:R-:W-:Y:S01]  /*14050*/  F2FP.SATFINITE.E4M3.F32.PACK_AB_MERGE_C R65, R72, R65, RZ ;  /* 0x000000414841723e */ /* 0x000fe200048070ff */
[----:B------:R-:W-:Y:S02]  /*14060*/  HADD2.F32 R66, -RZ, R67.H1_H1 ;  /* 0x30000043ff427230 */ /* 0x000fe40000004100 */
[----:B------:R-:W-:Y:S01]  /*14070*/  FMUL.FTZ R67, R52, R53 ;  /* 0x0000003534437220 */ /* 0x000fe20000410000 */
[----:B------:R-:W-:-:S02]  /*14080*/  HADD2.F32 R35, -RZ, R35.H1_H1 ;  /* 0x30000023ff237230 */ /* 0x000fc40000004100 */
[C---:B------:R-:W-:Y:S01]  /*14090*/  FFMA.FTZ R71, R46.reuse, R53, -R71 ;  /* 0x000000352e477223 */ /* 0x040fe20000010847 */
[----:B------:R-:W-:Y:S02]  /*140a0*/  HADD2.F32 R27, -RZ, R27.H1_H1 ;  /* 0x3000001bff1b7230 */ /* 0x000fe40000004100 */
[----:B------:R-:W-:Y:S01]  /*140b0*/  FFMA.FTZ R69, R46, R69, R67 ;  /* 0x000000452e457223 */ /* 0x000fe20000010043 */
[----:B------:R-:W-:Y:S01]  /*140c0*/  F2FP.SATFINITE.E4M3.F32.PACK_AB_MERGE_C R32, R68, R73, R65 ;  /* 0x000000494420723e */ /* 0x000fe20004807041 */
[C---:B------:R-:W-:Y:S01]  /*140d0*/  FMUL.FTZ R52, R35.reuse, R66 ;  /* 0x0000004223347220 */ /* 0x040fe20000410000 */
[-C--:B------:R-:W-:Y:S01]  /*140e0*/  FMUL.FTZ R53, R35, R56.reuse ;  /* 0x0000003823357220 */ /* 0x080fe20000410000 */
[----:B------:R-:W-:Y:S01]  /*140f0*/  F2FP.F16.E4M3.UNPACK_B R35, R45 ;  /* 0x0000002dff23723e */ /* 0x000fe200020006ff */
[----:B------:R-:W-:Y:S02]  /*14100*/  HADD2.F32 R45, -RZ, R44.H0_H0 ;  /* 0x2000002cff2d7230 */ /* 0x000fe40000004100 */
[C---:B------:R-:W-:Y:S01]  /*14110*/  FFMA.FTZ R56, R27.reuse, R56, -R52 ;  /* 0x000000381b387223 */ /* 0x040fe20000010834 */
[----:B------:R-:W-:Y:S01]  /*14120*/  FFMA.FTZ R66, R27, R66, R53 ;  /* 0x000000421b427223 */ /* 0x000fe20000010035 */
[----:B------:R-:W-:-:S02]  /*14130*/  HADD2.F32 R27, -RZ, R26.H0_H0 ;  /* 0x2000001aff1b7230 */ /* 0x000fc40000004100 */
[--C-:B------:R-:W-:Y:S01]  /*14140*/  HADD2.F32 R46, -RZ, R35.reuse.H0_H0 ;  /* 0x20000023ff2e7230 */ /* 0x100fe20000004100 */
        /* <DEDUP_REMOVED lines=8> */
[C---:B------:R-:W-:Y:S01]  /*141d0*/  FMUL.FTZ R67, R35.reuse, R52 ;  /* 0x0000003423437220 */ /* 0x040fe20000410000 */
[----:B------:R-:W-:Y:S02]  /*141e0*/  HADD2.F32 R24, -RZ, R24.H1_H1 ;  /* 0x30000018ff187230 */ /* 0x000fe40000004100 */
        /* <DEDUP_REMOVED lines=15> */
.L_x_2625:
[----:B------:R-:W-:Y:S05]  /*142e0*/  BSYNC B1 ;  /* 0x0000000000017941 */ /* 0x000fea0003800000 */
.L_x_2624:
[----:B------:R-:W-:Y:S04]  /*142f0*/  BSSY B1, `(.L_x_2626) ;  /* 0x0000101000017945 */ /* 0x000fe80003800000 */
[----:B------:R-:W-:Y:S05]  /*14300*/  @P2 BRA `(.L_x_2627) ;  /* 0x0000000c00fc2947 */ /* 0x000fea0003800000 */
[----:B-1----:R-:W2:Y:S04]  /*14310*/  LDL R34, [R1+0x74] ;  /* 0x0000740001227983 */ /* 0x002ea80000100800 */
[----:B------:R-:W3:Y:S01]  /*14320*/  LDL R68, [R1+0x1ac] ;  /* 0x0001ac0001447983 */ /* 0x000ee20000100800 */
[----:B-----5:R-:W-:Y:S02]  /*14330*/  SHF.R.U32.HI R24, RZ, 0x8, R28 ;  /* 0x00000008ff187819 */ /* 0x020fe4000001161c */
[----:B------:R-:W-:Y:S02]  /*14340*/  IADD3 R35, R19, 0x20, RZ ;  /* 0x0000002013237810 */ /* 0x000fe40007ffe0ff */
[----:B0-----:R-:W-:Y:S02]  /*14350*/  LOP3.LUT R3, R28, 0xff, RZ, 0xc0, !PT ;  /* 0x000000ff1c037812 */ /* 0x001fe400078ec0ff */
[----:B------:R-:W-:Y:S01]  /*14360*/  LOP3.LUT R24, R24, 0xff, RZ, 0xc0, !PT ;  /* 0x000000ff18187812 */ /* 0x000fe200078ec0ff */
[----:B------:R-:W-:Y:S01]  /*14370*/  IMAD.SHL.U32 R35, R35, 0x80, RZ ;  /* 0x0000008023237824 */ /* 0x000fe200078e00ff */
[----:B------:R-:W-:-:S02]  /*14380*/  LEA.HI R33, R37, R0, RZ, 0x1c ;  /* 0x0000000025217211 */ /* 0x000fc400078fe0ff */
[----:B------:R-:W-:Y:S02]  /*14390*/  PRMT R45, R24, 0x7604, R3 ;  /* 0x00007604182d7816 */ /* 0x000fe40000000003 */
[----:B------:R-:W-:Y:S01]  /*143a0*/  LOP3.LUT R35, R35, 0x380, RZ, 0xc0, !PT ;  /* 0x0000038023237812 */ /* 0x000fe200078ec0ff */
[----:B------:R-:W-:Y:S01]  /*143b0*/  IMAD.SHL.U32 R3, R33, 0x10, RZ ;  /* 0x0000001021037824 */ /* 0x000fe200078e00ff */
[----:B------:R-:W-:Y:S02]  /*143c0*/  SHF.R.U32.HI R32, RZ, 0x8, R30 ;  /* 0x00000008ff207819 */ /* 0x000fe4000001161e */
[----:B------:R-:W-:Y:S02]  /*143d0*/  LOP3.LUT R27, R30, 0xff, RZ, 0xc0, !PT ;  /* 0x000000ff1e1b7812 */ /* 0x000fe400078ec0ff */
[----:B------:R-:W-:Y:S01]  /*143e0*/  LOP3.LUT R3, R35, 0x70, R3, 0xf8, !PT ;  /* 0x0000007023037812 */ /* 0x000fe200078ef803 */
[----:B------:R-:W-:Y:S01]  /*143f0*/  VIADD R35, R19, 0x20 ;  /* 0x0000002013237836 */ /* 0x000fe20000000000 */
[----:B------:R-:W-:-:S02]  /*14400*/  LOP3.LUT R32, R32, 0xff, RZ, 0xc0, !PT ;  /* 0x000000ff20207812 */ /* 0x000fc400078ec0ff */
[----:B------:R-:W-:Y:S01]  /*14410*/  SHF.R.S32.HI R24, RZ, 0x1f, R33 ;  /* 0x0000001fff187819 */ /* 0x000fe20000011421 */
[----:B------:R-:W-:Y:S01]  /*14420*/  IMAD.SHL.U32 R35, R35, 0x80, RZ ;  /* 0x0000008023237824 */ /* 0x000fe200078e00ff */
[----:B------:R-:W-:Y:S02]  /*14430*/  PRMT R49, R32, 0x7604, R27 ;  /* 0x0000760420317816 */ /* 0x000fe4000000001b */
[----:B------:R-:W-:Y:S02]  /*14440*/  LEA.HI R32, R24, R33, RZ, 0x3 ;  /* 0x0000002118207211 */ /* 0x000fe400078f18ff */
[----:B------:R-:W-:Y:S02]  /*14450*/  LOP3.LUT R35, R35, 0x380, RZ, 0xc0, !PT ;  /* 0x0000038023237812 */ /* 0x000fe400078ec0ff */
[----:B------:R-:W-:Y:S01]  /*14460*/  SHF.R.U32.HI R26, RZ, 0x8, R29 ;  /* 0x00000008ff1a7819 */ /* 0x000fe2000001161d */
[----:B------:R-:W-:Y:S01]  /*14470*/  IMAD.SHL.U32 R32, R32, 0x800, RZ ;  /* 0x0000080020207824 */ /* 0x000fe200078e00ff */
[----:B------:R-:W-:-:S02]  /*14480*/  SHF.R.U32.HI R35, RZ, 0x3, R35 ;  /* 0x00000003ff237819 */ /* 0x000fc40000011623 */
[----:B------:R-:W-:Y:S02]  /*14490*/  LOP3.LUT R25, R29, 0xff, RZ, 0xc0, !PT ;  /* 0x000000ff1d197812 */ /* 0x000fe400078ec0ff */
[----:B------:R-:W-:Y:S02]  /*144a0*/  LOP3.LUT R26, R26, 0xff, RZ, 0xc0, !PT ;  /* 0x000000ff1a1a7812 */ /* 0x000fe400078ec0ff */
[----:B------:R-:W-:Y:S02]  /*144b0*/  LOP3.LUT R3, R3, R35, RZ, 0x3c, !PT ;  /* 0x0000002303037212 */ /* 0x000fe400078e3cff */
[----:B------:R-:W-:Y:S02]  /*144c0*/  LOP3.LUT R32, R32, 0xffffc000, RZ, 0xc0, !PT ;  /* 0xffffc00020207812 */ /* 0x000fe400078ec0ff */
[----:B------:R-:W-:Y:S02]  /*144d0*/  PRMT R44, R26, 0x7604, R25 ;  /* 0x000076041a2c7816 */ /* 0x000fe40000000019 */
[----:B------:R-:W-:-:S02]  /*144e0*/  SHF.R.U32.HI R25, RZ, 0x8, R31 ;  /* 0x00000008ff197819 */ /* 0x000fc4000001161f */
[----:B------:R-:W-:Y:S02]  /*144f0*/  SHF.R.U32.HI R27, RZ, 0x8, R4 ;  /* 0x00000008ff1b7819 */ /* 0x000fe40000011604 */
[----:B------:R-:W-:Y:S02]  /*14500*/  LOP3.LUT R24, R31, 0xff, RZ, 0xc0, !PT ;  /* 0x000000ff1f187812 */ /* 0x000fe400078ec0ff */
[----:B------:R-:W-:Y:S02]  /*14510*/  LOP3.LUT R26, R4, 0xff, RZ, 0xc0, !PT ;  /* 0x000000ff041a7812 */ /* 0x000fe400078ec0ff */
[----:B------:R-:W-:Y:S02]  /*14520*/  LOP3.LUT R25, R25, 0xff, RZ, 0xc0, !PT ;  /* 0x000000ff19197812 */ /* 0x000fe400078ec0ff */
[----:B------:R-:W-:Y:S02]  /*14530*/  LOP3.LUT R27, R27, 0xff, RZ, 0xc0, !PT ;  /* 0x000000ff1b1b7812 */ /* 0x000fe400078ec0ff */
[----:B------:R-:W-:-:S02]  /*14540*/  PRMT R46, R25, 0x7604, R24 ;  /* 0x00007604192e7816 */ /* 0x000fc40000000018 */
[----:B------:R-:W-:Y:S02]  /*14550*/  PRMT R55, R27, 0x7604, R26 ;  /* 0x000076041b377816 */ /* 0x000fe4000000001a */
[----:B------:R-:W-:Y:S02]  /*14560*/  SHF.R.U32.HI R48, RZ, 0x8, R5 ;  /* 0x00000008ff307819 */ /* 0x000fe40000011605 */
[----:B------:R-:W-:Y:S02]  /*14570*/  SHF.R.U32.HI R51, RZ, 0x8, R6 ;  /* 0x00000008ff337819 */ /* 0x000fe40000011606 */
[----:B------:R-:W-:Y:S02]  /*14580*/  LOP3.LUT R47, R5, 0xff, RZ, 0xc0, !PT ;  /* 0x000000ff052f7812 */ /* 0x000fe400078ec0ff */
[----:B------:R-:W-:Y:S02]  /*14590*/  LOP3.LUT R48, R48, 0xff, RZ, 0xc0, !PT ;  /* 0x000000ff30307812 */ /* 0x000fe400078ec0ff */
[----:B------:R-:W-:-:S02]  /*145a0*/  LOP3.LUT R50, R6, 0xff, RZ, 0xc0, !PT ;  /* 0x000000ff06327812 */ /* 0x000fc400078ec0ff */
[----:B------:R-:W-:Y:S02]  /*145b0*/  LOP3.LUT R51, R51, 0xff, RZ, 0xc0, !PT ;  /* 0x000000ff33337812 */ /* 0x000fe400078ec0ff */
[----:B------:R-:W-:Y:S02]  /*145c0*/  PRMT R48, R48, 0x7604, R47 ;  /* 0x0000760430307816 */ /* 0x000fe4000000002f */
[----:B------:R-:W-:Y:S02]  /*145d0*/  SHF.R.U32.HI R57, RZ, 0x10, R5 ;  /* 0x00000010ff397819 */ /* 0x000fe40000011605 */
[----:B------:R-:W-:Y:S02]  /*145e0*/  SHF.R.U32.HI R47, RZ, 0x10, R29 ;  /* 0x00000010ff2f7819 */ /* 0x000fe4000001161d */
[----:B------:R-:W-:Y:S01]  /*145f0*/  PRMT R59, R51, 0x7604, R50 ;  /* 0x00007604333b7816 */ /* 0x000fe20000000032 */
[----:B------:R-:W-:Y:S01]  /*14600*/  IMAD.U32 R57, R57, 0x10000, RZ ;  /* 0x0001000039397824 */ /* 0x000fe200078e00ff */
[----:B------:R-:W-:Y:S01]  /*14610*/  SHF.R.U32.HI R51, RZ, 0x10, R31 ;  /* 0x00000010ff337819 */ /* 0x000fe2000001161f */
[----:B------:R-:W-:Y:S01]  /*14620*/  IMAD.U32 R47, R47, 0x10000, RZ ;  /* 0x000100002f2f7824 */ /* 0x000fe200078e00ff */
[----:B------:R-:W-:-:S02]  /*14630*/  SHF.R.U32.HI R53, RZ, 0x8, R7 ;  /* 0x00000008ff357819 */ /* 0x000fc40000011607 */
[----:B------:R-:W-:Y:S01]  /*14640*/  LOP3.LUT R52, R7, 0xff, RZ, 0xc0, !PT ;  /* 0x000000ff07347812 */ /* 0x000fe200078ec0ff */
[----:B------:R-:W-:Y:S01]  /*14650*/  IMAD.U32 R51, R51, 0x10000, RZ ;  /* 0x0001000033337824 */ /* 0x000fe200078e00ff */
[----:B------:R-:W-:Y:S02]  /*14660*/  LOP3.LUT R53, R53, 0xff, RZ, 0xc0, !PT ;  /* 0x000000ff35357812 */ /* 0x000fe400078ec0ff */
[----:B------:R-:W-:Y:S02]  /*14670*/  LOP3.LUT R57, R48, 0xff0000, R57, 0xf8, !PT ;  /* 0x00ff000030397812 */ /* 0x000fe400078ef839 */
[----:B------:R-:W-:Y:S02]  /*14680*/  LOP3.LUT R47, R44, 0xff0000, R47, 0xf8, !PT ;  /* 0x00ff00002c2f7812 */ /* 0x000fe400078ef82f */
[----:B------:R-:W-:Y:S02]  /*14690*/  PRMT R52, R53, 0x7604, R52 ;  /* 0x0000760435347816 */ /* 0x000fe40000000034 */
[----:B------:R-:W-:-:S02]  /*146a0*/  LOP3.LUT R45, R45, 0xff0000, R28, 0xf8, !PT ;  /* 0x00ff00002d2d7812 */ /* 0x000fc400078ef81c */
[----:B------:R-:W-:Y:S02]  /*146b0*/  LOP3.LUT R53, R46, 0xff0000, R51, 0xf8, !PT ;  /* 0x00ff00002e357812 */ /* 0x000fe400078ef833 */
[----:B------:R-:W-:Y:S02]  /*146c0*/  LOP3.LUT R51, R49, 0xff0000, R30, 0xf8, !PT ;  /* 0x00ff000031337812 */ /* 0x000fe400078ef81e */
[----:B------:R-:W-:Y:S02]  /*146d0*/  LOP3.LUT R57, R57, 0xff000000, R5, 0xf8, !PT ;  /* 0xff00000039397812 */ /* 0x000fe400078ef805 */
[----:B------:R-:W-:Y:S02]  /*146e0*/  LOP3.LUT R49, R47, 0xff000000, R29, 0xf8, !PT ;  /* 0xff0000002f317812 */ /* 0x000fe400078ef81d */
[----:B------:R-:W-:Y:S02]  /*146f0*/  LOP3.LUT R44, R45, 0xff000000, R28, 0xf8, !PT ;  /* 0xff0000002d2c7812 */ /* 0x000fe400078ef81c */
[----:B------:R-:W-:-:S02]  /*14700*/  SHF.R.U32.HI R61, RZ, 0x10, R7 ;  /* 0x00000010ff3d7819 */ /* 0x000fc40000011607 */
[----:B------:R-:W-:Y:S02]  /*14710*/  LOP3.LUT R29, R55, 0xff0000, R4, 0xf8, !PT ;  /* 0x00ff0000371d7812 */ /* 0x000fe400078ef804 */
[----:B------:R-:W-:Y:S01]  /*14720*/  LOP3.LUT R59, R59, 0xff0000, R6, 0xf8, !PT ;  /* 0x00ff00003b3b7812 */ /* 0x000fe200078ef806 */
[----:B------:R-:W-:Y:S01]  /*14730*/  IMAD.U32 R61, R61, 0x10000, RZ ;  /* 0x000100003d3d7824 */ /* 0x000fe200078e00ff */
[----:B------:R-:W-:Y:S02]  /*14740*/  LOP3.LUT R53, R53, 0xff000000, R31, 0xf8, !PT ;  /* 0xff00000035357812 */ /* 0x000fe400078ef81f */
[----:B------:R-:W-:Y:S02]  /*14750*/  F2FP.F16.E4M3.UNPACK_B R56, R57 ;  /* 0x00000039ff38723e */ /* 0x000fe400020006ff */
[----:B------:R-:W-:Y:S02]  /*14760*/  F2FP.F16.E4M3.UNPACK_B R31, R49 ;  /* 0x00000031ff1f723e */ /* 0x000fe400020006ff */
[----:B------:R-:W-:Y:S01]  /*14770*/  LOP3.LUT R28, R51, 0xff000000, R30, 0xf8, !PT ;  /* 0xff000000331c7812 */ /* 0x000fe200078ef81e */
[--C-:B------:R-:W-:Y:S01]  /*14780*/  HADD2.F32 R58, -RZ, R56.reuse.H0_H0 ;  /* 0x20000038ff3a7230 */ /* 0x100fe20000004100 */
[----:B------:R-:W-:Y:S01]  /*14790*/  LOP3.LUT R29, R29, 0xff000000, R4, 0xf8, !PT ;  /* 0xff0000001d1d7812 */ /* 0x000fe200078ef804 */
[----:B------:R-:W-:Y:S01]  /*147a0*/  HADD2.F32 R51, -RZ, R31.H0_H0 ;  /* 0x2000001fff337230 */ /* 0x000fe20000004100 */
[----:B------:R-:W-:Y:S01]  /*147b0*/  LOP3.LUT R4, R59, 0xff000000, R6, 0xf8, !PT ;  /* 0xff0000003b047812 */ /* 0x000fe200078ef806 */
[----:B------:R-:W-:Y:S01]  /*147c0*/  HADD2.F32 R59, -RZ, R56.H1_H1 ;  /* 0x30000038ff3b7230 */ /* 0x000fe20000004100 */
[----:B------:R-:W-:-:S02]  /*147d0*/  LOP3.LUT R61, R52, 0xff0000, R61, 0xf8, !PT ;  /* 0x00ff0000343d7812 */ /* 0x000fc400078ef83d */
[----:B------:R-:W-:Y:S02]  /*147e0*/  F2FP.F16.E4M3.UNPACK_B R57, R57.H1 ;  /* 0x00000039ff39723e */ /* 0x000fe400030006ff */
[----:B------:R-:W-:Y:S02]  /*147f0*/  F2FP.F16.E4M3.UNPACK_B R49, R49.H1 ;  /* 0x00000031ff31723e */ /* 0x000fe400030006ff */
[----:B------:R-:W-:Y:S01]  /*14800*/  LOP3.LUT R61, R61, 0xff000000, R7, 0xf8, !PT ;  /* 0xff0000003d3d7812 */ /* 0x000fe200078ef807 */
[--C-:B------:R-:W-:Y:S02]  /*14810*/  HADD2.F32 R56, -RZ, R57.reuse.H0_H0 ;  /* 0x20000039ff387230 */ /* 0x100fe40000004100 */
[----:B------:R-:W-:Y:S01]  /*14820*/  HADD2.F32 R57, -RZ, R57.H1_H1 ;  /* 0x30000039ff397230 */ /* 0x000fe20000004100 */
[----:B--2---:R-:W-:Y:S01]  /*14830*/  IADD3 R3, R3, R32, R34 ;  /* 0x0000002003037210 */ /* 0x004fe20007ffe022 */
[----:B---3--:R-:W0:Y:S04]  /*14840*/  LDS.128 R24, [R68+0x20400] ;  /* 0x0204000044187984 */ /* 0x008e280000000c00 */
[----:B------:R-:W-:-:S05]  /*14850*/  IMAD.IADD R3, R18, 0x1, R3 ;  /* 0x0000000112037824 */ /* 0x000fca00078e0203 */
[----:B------:R-:W1:Y:S01]  /*14860*/  LDS.128 R32, [R3+0x20400] ;  /* 0x0204000003207984 */ /* 0x000e620000000c00 */
[-C--:B0-----:R-:W-:Y:S02]  /*14870*/  F2FP.F16.E4M3.UNPACK_B R48, R27.reuse ;  /* 0x0000001bff30723e */ /* 0x081fe400020006ff */
[----:B------:R-:W-:Y:S02]  /*14880*/  F2FP.F16.E4M3.UNPACK_B R54, R27.H1 ;  /* 0x0000001bff36723e */ /* 0x000fe400030006ff */
[-C--:B------:R-:W-:Y:S02]  /*14890*/  F2FP.F16.E4M3.UNPACK_B R27, R24.reuse ;  /* 0x00000018ff1b723e */ /* 0x080fe400020006ff */
[----:B------:R-:W-:Y:S02]  /*148a0*/  F2FP.F16.E4M3.UNPACK_B R45, R24.H1 ;  /* 0x00000018ff2d723e */ /* 0x000fe400030006ff */
[----:B-1----:R-:W-:Y:S02]  /*148b0*/  F2FP.F16.E4M3.UNPACK_B R24, R33 ;  /* 0x00000021ff18723e */ /* 0x002fe400020006ff */
[----:B------:R-:W-:-:S02]  /*148c0*/  F2FP.F16.E4M3.UNPACK_B R30, R25 ;  /* 0x00000019ff1e723e */ /* 0x000fc400020006ff */
[----:B------:R-:W-:Y:S01]  /*148d0*/  F2FP.F16.E4M3.UNPACK_B R46, R25.H1 ;  /* 0x00000019ff2e723e */ /* 0x000fe200030006ff */
[----:B------:R-:W-:Y:S01]  /*148e0*/  HADD2.F32 R6, -RZ, R24.H0_H0 ;  /* 0x20000018ff067230 */ /* 0x000fe20000004100 */
[----:B------:R-:W-:Y:S01]  /*148f0*/  F2FP.F16.E4M3.UNPACK_B R47, R33.H1 ;  /* 0x00000021ff2f723e */ /* 0x000fe200030006ff */
[----:B------:R-:W-:Y:S01]  /*14900*/  HADD2.F32 R25, -RZ, R30.H0_H0 ;  /* 0x2000001eff197230 */ /* 0x000fe20000004100 */
[-C--:B------:R-:W-:Y:S01]  /*14910*/  F2FP.F16.E4M3.UNPACK_B R33, R32.reuse ;  /* 0x00000020ff21723e */ /* 0x080fe200020006ff */
[----:B------:R-:W-:Y:S01]  /*14920*/  HADD2.F32 R24, -RZ, R24.H1_H1 ;  /* 0x30000018ff187230 */ /* 0x000fe20000004100 */
[----:B------:R-:W-:Y:S01]  /*14930*/  F2FP.F16.E4M3.UNPACK_B R50, R32.H1 ;  /* 0x00000020ff32723e */ /* 0x000fe200030006ff */
[C---:B------:R-:W-:Y:S01]  /*14940*/  FMUL.FTZ R32, R6.reuse, R58 ;  /* 0x0000003a06207220 */ /* 0x040fe20000410000 */
[-C--:B------:R-:W-:Y:S01]  /*14950*/  F2FP.F16.E4M3.UNPACK_B R52, R35.reuse ;  /* 0x00000023ff34723e */ /* 0x080fe200020006ff */
[----:B------:R-:W-:Y:S01]  /*14960*/  HADD2.F32 R30, -RZ, R30.H1_H1 ;  /* 0x3000001eff1e7230 */ /* 0x000fe20000004100 */
[----:B------:R-:W-:Y:S01]  /*14970*/  F2FP.F16.E4M3.UNPACK_B R55, R35.H1 ;  /* 0x00000023ff37723e */ /* 0x000fe200030006ff */
[-C--:B------:R-:W-:Y:S01]  /*14980*/  FMUL.FTZ R35, R6, R51.reuse ;  /* 0x0000003306237220 */ /* 0x080fe20000410000 */
[----:B------:R-:W-:Y:S01]  /*14990*/  FFMA.FTZ R6, R25, R51, -R32 ;  /* 0x0000003319067223 */ /* 0x000fe20000010820 */
[----:B------:R-:W-:-:S02]  /*149a0*/  HADD2.F32 R51, -RZ, R49.H0_H0 ;  /* 0x20000031ff337230 */ /* 0x000fc40000004100 */
[C---:B------:R-:W-:Y:S01]  /*149b0*/  FMUL.FTZ R63, R24.reuse, R59 ;  /* 0x0000003b183f7220 */ /* 0x040fe20000410000 */
[----:B------:R-:W-:Y:S01]  /*149c0*/  FFMA.FTZ R25, R25, R58, R35 ;  /* 0x0000003a19197223 */ /* 0x000fe20000010023 */
[----:B------:R-:W-:Y:S01]  /*149d0*/  HADD2.F32 R35, -RZ, R31.H1_H1 ;  /* 0x3000001fff237230 */ /* 0x000fe20000004100 */
[-C--:B------:R-:W-:Y:S01]  /*149e0*/  F2FP.F16.E4M3.UNPACK_B R7, R34.reuse ;  /* 0x00000022ff07723e */ /* 0x080fe200020006ff */
[--C-:B------:R-:W-:Y:S01]  /*149f0*/  HADD2.F32 R31, -RZ, R47.reuse.H0_H0 ;  /* 0x2000002fff1f7230 */ /* 0x100fe20000004100 */
[----:B------:R-:W-:Y:S01]  /*14a00*/  F2FP.F16.E4M3.UNPACK_B R34, R34.H1 ;  /* 0x00000022ff22723e */ /* 0x000fe200030006ff */
[----:B------:R-:W-:Y:S02]  /*14a10*/  HADD2.F32 R32, -RZ, R46.H0_H0 ;  /* 0x2000002eff207230 */ /* 0x000fe40000004100 */
[----:B------:R-:W-:Y:S01]  /*14a20*/  FMUL.FTZ R24, R24, R35 ;  /* 0x0000002318187220 */ /* 0x000fe20000410000 */
[----:B------:R-:W-:Y:S02]  /*14a30*/  HADD2.F32 R47, -RZ, R47.H1_H1 ;  /* 0x3000002fff2f7230 */ /* 0x000fe40000004100 */
[CC--:B------:R-:W-:Y:S01]  /*14a40*/  FMUL.FTZ R65, R31.reuse, R56.reuse ;  /* 0x000000381f417220 */ /* 0x0c0fe20000410000 */
[----:B------:R-:W-:Y:S01]  /*14a50*/  FMUL.FTZ R67, R31, R51 ;  /* 0x000000331f437220 */ /* 0x000fe20000410000 */
[C---:B------:R-:W-:Y:S01]  /*14a60*/  FFMA.FTZ R31, R30.reuse, R35, -R63 ;  /* 0x000000231e1f7223 */ /* 0x040fe2000001083f */
[----:B------:R-:W-:Y:S01]  /*14a70*/  FFMA.FTZ R24, R30, R59, R24 ;  /* 0x0000003b1e187223 */ /* 0x000fe20000010018 */
[C---:B------:R-:W-:Y:S01]  /*14a80*/  FFMA.FTZ R30, R32.reuse, R51, -R65 ;  /* 0x00000033201e7223 */ /* 0x040fe20000010841 */
[----:B------:R-:W-:Y:S01]  /*14a90*/  FFMA.FTZ R32, R32, R56, R67 ;  /* 0x0000003820207223 */ /* 0x000fe20000010043 */
[----:B------:R-:W-:Y:S01]  /*14aa0*/  F2FP.F16.E4M3.UNPACK_B R56, R53 ;  /* 0x00000035ff38723e */ /* 0x000fe200020006ff */
[----:B------:R-:W-:Y:S01]  /*14ab0*/  HADD2.F32 R49, -RZ, R49.H1_H1 ;  /* 0x30000031ff317230 */ /* 0x000fe20000004100 */
[----:B------:R-:W-:Y:S01]  /*14ac0*/  F2FP.F16.E4M3.UNPACK_B R59, R61 ;  /* 0x0000003dff3b723e */ /* 0x000fe200020006ff */
[----:B------:R-:W-:-:S02]  /*14ad0*/  HADD2.F32 R35, -RZ, R52.H0_H0 ;  /* 0x20000034ff237230 */ /* 0x000fc40000004100 */
[C---:B------:R-:W-:Y:S01]  /*14ae0*/  FMUL.FTZ R63, R47.reuse, R57 ;  /* 0x000000392f3f7220 */ /* 0x040fe20000410000 */
[----:B------:R-:W-:Y:S02]  /*14af0*/  HADD2.F32 R58, -RZ, R56.H0_H0 ;  /* 0x20000038ff3a7230 */ /* 0x000fe40000004100 */
[----:B------:R-:W-:Y:S01]  /*14b00*/  FMUL.FTZ R62, R47, R49 ;  /* 0x000000312f3e7220 */ /* 0x000fe20000410000 */
[--C-:B------:R-:W-:Y:S01]  /*14b10*/  HADD2.F32 R60, -RZ, R59.reuse.H0_H0 ;  /* 0x2000003bff3c7230 */ /* 0x100fe20000004100 */
[----:B------:R-:W-:Y:S01]  /*14b20*/  F2FP.F16.E4M3.UNPACK_B R5, R26 ;  /* 0x0000001aff05723e */ /* 0x000fe200020006ff */
[----:B------:R-:W-:Y:S02]  /*14b30*/  HADD2.F32 R46, -RZ, R46.H1_H1 ;  /* 0x3000002eff2e7230 */ /* 0x000fe40000004100 */
[C---:B------:R-:W-:Y:S01]  /*14b40*/  FMUL.FTZ R65, R35.reuse, R58 ;  /* 0x0000003a23417220 */ /* 0x040fe20000410000 */
[----:B------:R-:W-:Y:S02]  /*14b50*/  HADD2.F32 R51, -RZ, R48.H0_H0 ;  /* 0x20000030ff337230 */ /* 0x000fe40000004100 */
[----:B------:R-:W-:Y:S01]  /*14b60*/  FMUL.FTZ R64, R35, R60 ;  /* 0x0000003c23407220 */ /* 0x000fe20000410000 */
[----:B------:R-:W-:-:S02]  /*14b70*/  HADD2.F32 R59, -RZ, R59.H1_H1 ;  /* 0x3000003bff3b7230 */ /* 0x000fc40000004100 */
[C---:B------:R-:W-:Y:S01]  /*14b80*/  FFMA.FTZ R35, R46.reuse, R49, -R63 ;  /* 0x000000312e237223 */ /* 0x040fe2000001083f */
[----:B------:R-:W-:Y:S01]  /*14b90*/  FFMA.FTZ R49, R46, R57, R62 ;  /* 0x000000392e317223 */ /* 0x000fe2000001003e */
[C---:B------:R-:W-:Y:S01]  /*14ba0*/  FFMA.FTZ R46, R51.reuse, R60, R65 ;  /* 0x0000003c332e7223 */ /* 0x040fe20000010041 */
[----:B------:R-:W-:Y:S01]  /*14bb0*/  HADD2.F32 R57, -RZ, R56.H1_H1 ;  /* 0x30000038ff397230 */ /* 0x000fe20000004100 */
[----:B------:R-:W-:Y:S01]  /*14bc0*/  F2FP.F16.E4M3.UNPACK_B R60, R61.H1 ;  /* 0x0000003dff3c723e */ /* 0x000fe200030006ff */
[----:B------:R-:W-:Y:S01]  /*14bd0*/  FFMA.FTZ R47, R51, R58, -R64 ;  /* 0x0000003a332f7223 */ /* 0x000fe20000010840 */
[----:B------:R-:W-:Y:S01]  /*14be0*/  F2FP.F16.E4M3.UNPACK_B R56, R53.H1 ;  /* 0x00000035ff38723e */ /* 0x000fe200030006ff */
[----:B------:R-:W-:Y:S01]  /*14bf0*/  HADD2.F32 R52, -RZ, R52.H1_H1 ;  /* 0x30000034ff347230 */ /* 0x000fe20000004100 */
[----:B------:R-:W-:Y:S01]  /*14c00*/  F2FP.F16.E4M3.UNPACK_B R26, R26.H1 ;  /* 0x0000001aff1a723e */ /* 0x000fe200030006ff */
[----:B------:R-:W-:Y:S01]  /*14c10*/  HADD2.F32 R51, -RZ, R48.H1_H1 ;  /* 0x30000030ff337230 */ /* 0x000fe20000004100 */
[----:B------:R-:W-:Y:S01]  /*14c20*/  F2FP.SATFINITE.E4M3.F32.PACK_AB_MERGE_C R32, R49, R32, RZ ;  /* 0x000000203120723e */ /* 0x000fe200048070ff */
[----:B------:R-:W-:-:S02]  /*14c30*/  HADD2.F32 R61, -RZ, R60.H0_H0 ;  /* 0x2000003cff3d7230 */ /* 0x000fc40000004100 */
[C---:B------:R-:W-:Y:S01]  /*14c40*/  FMUL.FTZ R62, R52.reuse, R59 ;  /* 0x0000003b343e7220 */ /* 0x040fe20000410000 */
[--C-:B------:R-:W-:Y:S02]  /*14c50*/  HADD2.F32 R48, -RZ, R55.reuse.H0_H0 ;  /* 0x20000037ff307230 */ /* 0x100fe40000004100 */
[----:B------:R-:W-:Y:S01]  /*14c60*/  FMUL.FTZ R52, R52, R57 ;  /* 0x0000003934347220 */ /* 0x000fe20000410000 */
[----:B------:R-:W-:Y:S01]  /*14c70*/  HADD2.F32 R58, -RZ, R56.H0_H0 ;  /* 0x20000038ff3a7230 */ /* 0x000fe20000004100 */
[----:B------:R-:W-:Y:S01]  /*14c80*/  F2FP.SATFINITE.E4M3.F32.PACK_AB_MERGE_C R25, R24, R25, R32 ;  /* 0x000000191819723e */ /* 0x000fe20004807020 */
[----:B------:R-:W-:Y:S02]  /*14c90*/  HADD2.F32 R53, -RZ, R54.H0_H0 ;  /* 0x20000036ff357230 */ /* 0x000fe40000004100 */
[C---:B------:R-:W-:Y:S01]  /*14ca0*/  FMUL.FTZ R64, R48.reuse, R61 ;  /* 0x0000003d30407220 */ /* 0x040fe20000410000 */
[----:B------:R-:W-:Y:S02]  /*14cb0*/  HADD2.F32 R63, -RZ, R60.H1_H1 ;  /* 0x3000003cff3f7230 */ /* 0x000fe40000004100 */
[-C--:B------:R-:W-:Y:S01]  /*14cc0*/  FMUL.FTZ R66, R48, R58.reuse ;  /* 0x0000003a30427220 */ /* 0x080fe20000410000 */
        /* <DEDUP_REMOVED lines=19> */
[----:B------:R-:W-:Y:S02]  /*14e00*/  HADD2.F32 R50, -RZ, R50.H1_H1 ;  /* 0x30000032ff327230 */ /* 0x000fe40000004100 */
[C---:B------:R-:W-:Y:S01]  /*14e10*/  FFMA.FTZ R56, R57.reuse, R60, -R56 ;  /* 0x0000003c39387223 */ /* 0x040fe20000010838 */
[----:B------:R-:W-:Y:S02]  /*14e20*/  HADD2.F32 R59, -RZ, R58.H1_H1 ;  /* 0x3000003aff3b7230 */ /* 0x000fe40000004100 */
[----:B------:R-:W-:Y:S01]  /*14e30*/  FFMA.FTZ R54, R54, R63, R64 ;  /* 0x0000003f36367223 */ /* 0x000fe20000010040 */
        /* <DEDUP_REMOVED lines=19> */
[----:B------:R-:W-:Y:S01]  /*14f70*/  HADD2.F32 R27, -RZ, R27.H1_H1 ;  /* 0x3000001bff1b7230 */ /* 0x000fe20000004100 */
[----:B------:R-:W-:Y:S01]  /*14f80*/  F2FP.F16.E4M3.UNPACK_B R45, R4.H1 ;  /* 0x00000004ff2d723e */ /* 0x000fe200030006ff */
[C---:B------:R-:W-:Y:S01]  /*14f90*/  FMUL.FTZ R64, R33.reuse, R60 ;  /* 0x0000003c21407220 */ /* 0x040fe20000410000 */
        /* <DEDUP_REMOVED lines=8> */
[----:B------:R-:W-:Y:S01]  /*15020*/  HADD2.F32 R45, -RZ, R45.H1_H1 ;  /* 0x3000002dff2d7230 */ /* 0x000fe20000004100 */
[----:B------:R-:W-:Y:S01]  /*15030*/  F2FP.F16.E4M3.UNPACK_B R28, R28 ;  /* 0x0000001cff1c723e */ /* 0x000fe200020006ff */
        /* <DEDUP_REMOVED lines=8> */
[----:B------:R-:W-:Y:S01]  /*150c0*/  F2FP.SATFINITE.E4M3.F32.PACK_AB_MERGE_C R57, R66, R57, RZ ;  /* 0x000000394239723e */ /* 0x000fe200048070ff */
[C---:B------:R-:W-:Y:S01]  /*150d0*/  FFMA.FTZ R50, R27.reuse, R50, -R44 ;  /* 0x000000321b327223 */ /* 0x040fe2000001082c */
[----:B------:R-:W-:Y:S01]  /*150e0*/  FFMA.FTZ R64, R27, R58, R64 ;  /* 0x0000003a1b407223 */ /* 0x000fe20000010040 */
[C---:B------:R-:W-:Y:S01]  /*150f0*/  FFMA.FTZ R65, R26.reuse, R33, -R29 ;  /* 0x000000211a417223 */ /* 0x040fe2000001081d */
[----:B------:R-:W-:Y:S01]  /*15100*/  FFMA.FTZ R45, R26, R45, R34 ;  /* 0x0000002d1a2d7223 */ /* 0x000fe20000010022 */
[----:B------:R-:W-:Y:S01]  /*15110*/  HADD2.F32 R29, -RZ, R4.H0_H0 ;  /* 0x20000004ff1d7230 */ /* 0x000fe20000004100 */
[----:B------:R-:W-:Y:S01]  /*15120*/  F2FP.SATFINITE.E4M3.F32.PACK_AB_MERGE_C R24, R60, R59, R57 ;  /* 0x0000003b3c18723e */ /* 0x000fe20004807039 */
[----:B------:R-:W-:Y:S01]  /*15130*/  HADD2.F32 R26, -RZ, R7.H0_H0 ;  /* 0x20000007ff1a7230 */ /* 0x000fe20000004100 */
[----:B------:R-:W-:Y:S01]  /*15140*/  F2FP.SATFINITE.E4M3.F32.PACK_AB_MERGE_C R50, R65, R50, RZ ;  /* 0x000000324132723e */ /* 0x000fe200048070ff */
[----:B------:R-:W-:Y:S01]  /*15150*/  HADD2.F32 R27, -RZ, R28.H0_H0 ;  /* 0x2000001cff1b7230 */ /* 0x000fe20000004100 */
[----:B------:R-:W-:Y:S01]  /*15160*/  F2FP.SATFINITE.E4M3.F32.PACK_AB_MERGE_C R45, R45, R64, RZ ;  /* 0x000000402d2d723e */ /* 0x000fe200048070ff */
[----:B------:R-:W-:-:S02]  /*15170*/  HADD2.F32 R34, -RZ, R4.H1_H1 ;  /* 0x30000004ff227230 */ /* 0x000fc40000004100 */
[C---:B------:R-:W-:Y:S01]  /*15180*/  FMUL.FTZ R33, R26.reuse, R29 ;  /* 0x0000001d1a217220 */ /* 0x040fe20000410000 */
[----:B------:R-:W-:Y:S02]  /*15190*/  HADD2.F32 R7, -RZ, R7.H1_H1 ;  /* 0x30000007ff077230 */ /* 0x000fe40000004100 */
[----:B------:R-:W-:Y:S01]  /*151a0*/  FMUL.FTZ R26, R26, R27 ;  /* 0x0000001b1a1a7220 */ /* 0x000fe20000410000 */
[----:B------:R-:W-:Y:S02]  /*151b0*/  HADD2.F32 R28, -RZ, R28.H1_H1 ;  /* 0x3000001cff1c7230 */ /* 0x000fe40000004100 */
[--C-:B------:R-:W-:Y:S02]  /*151c0*/  HADD2.F32 R4, -RZ, R5.reuse.H0_H0 ;  /* 0x20000005ff047230 */ /* 0x100fe40000004100 */
[C---:B------:R-:W-:Y:S01]  /*151d0*/  FMUL.FTZ R44, R7.reuse, R34 ;  /* 0x00000022072c7220 */ /* 0x040fe20000410000 */
[----:B------:R-:W-:Y:S02]  /*151e0*/  HADD2.F32 R5, -RZ, R5.H1_H1 ;  /* 0x30000005ff057230 */ /* 0x000fe40000004100 */
[-C--:B------:R-:W-:Y:S01]  /*151f0*/  FMUL.FTZ R7, R7, R28.reuse ;  /* 0x0000001c07077220 */ /* 0x080fe20000410000 */
[C---:B------:R-:W-:Y:S01]  /*15200*/  FFMA.FTZ R26, R4.reuse, R29, R26 ;  /* 0x0000001d041a7223 */ /* 0x040fe2000001001a */
[----:B------:R-:W-:Y:S01]  /*15210*/  FFMA.FTZ R33, R4, R27, -R33 ;  /* 0x0000001b04217223 */ /* 0x000fe20000010821 */
        /* <DEDUP_REMOVED lines=12> */
[----:B------:R2:W-:Y:S04]  /*152e0*/  STS.128 [R68+0x20400], R4 ;  /* 0x0204000444007388 */ /* 0x0005e80000000c00 */
[----:B------:R2:W-:Y:S02]  /*152f0*/  STS.128 [R3+0x20400], R24 ;  /* 0x0204001803007388 */ /* 0x0005e40000000c00 */
.L_x_2627:
[----:B------:R-:W-:Y:S05]  /*15300*/  BSYNC B1 ;  /* 0x0000000000017941 */ /* 0x000fea0003800000 */
.L_x_2626:
[----:B------:R-:W-:Y:S04]  /*15310*/  BSSY B1, `(.L_x_2628) ;  /* 0x0000109000017945 */ /* 0x000fe80003800000 */
[----:B------:R-:W-:Y:S05]  /*15320*/  @P1 BRA `(.L_x_2629) ;  /* 0x00000010001c1947 */ /* 0x000fea0003800000 */
[----:B-----5:R-:W3:Y:S04]  /*15330*/  LDL R28, [R1+0x70] ;  /* 0x00007000011c7983 */ /* 0x020ee80000100800 */
[----:B------:R-:W4:Y:S01]  /*15340*/  LDL R60, [R1+0x1a8] ;  /* 0x0001a800013c7983 */ /* 0x000f220000100800 */
[----:B012---:R-:W-:Y:S01]  /*15350*/  SHF.R.U32.HI R3, RZ, 0x8, R20 ;  /* 0x00000008ff037819 */ /* 0x007fe20000011614 */
[----:B------:R-:W-:Y:S01]  /*15360*/  VIADD R30, R19, 0x40 ;  /* 0x00000040131e7836 */ /* 0x000fe20000000000 */
[----:B------:R-:W-:Y:S02]  /*15370*/  LOP3.LUT R4, R20, 0xff, RZ, 0xc0, !PT ;  /* 0x000000ff14047812 */ /* 0x000fe400078ec0ff */
[----:B------:R-:W-:Y:S02]  /*15380*/  LOP3.LUT R3, R3, 0xff, RZ, 0xc0, !PT ;  /* 0x000000ff03037812 */ /* 0x000fe400078ec0ff */
[----:B------:R-:W-:-:S02]  /*15390*/  LEA.HI R24, R37, R0, RZ, 0x1c ;  /* 0x0000000025187211 */ /* 0x000fc400078fe0ff */
[----:B------:R-:W-:Y:S02]  /*153a0*/  SHF.L.U32 R30, R30, 0x7, RZ ;  /* 0x000000071e1e7819 */ /* 0x000fe400000006ff */
[----:B------:R-:W-:Y:S01]  /*153b0*/  PRMT R29, R3, 0x7604, R4 ;  /* 0x00007604031d7816 */ /* 0x000fe20000000004 */
[----:B------:R-:W-:Y:S01]  /*153c0*/  IMAD.SHL.U32 R26, R24, 0x10, RZ ;  /* 0x00000010181a7824 */ /* 0x000fe200078e00ff */
[----:B------:R-:W-:Y:S02]  /*153d0*/  SHF.R.U32.HI R3, RZ, 0x8, R38 ;  /* 0x00000008ff037819 */ /* 0x000fe40000011626 */
[----:B------:R-:W-:Y:S02]  /*153e0*/  LOP3.LUT R30, R30, 0x380, RZ, 0xc0, !PT ;  /* 0x000003801e1e7812 */ /* 0x000fe400078ec0ff */
[----:B------:R-:W-:Y:S02]  /*153f0*/  LOP3.LUT R4, R3, 0xff, RZ, 0xc0, !PT ;  /* 0x000000ff03047812 */ /* 0x000fe400078ec0ff */
[----:B------:R-:W-:Y:S01]  /*15400*/  LOP3.LUT R3, R30, 0x70, R26, 0xf8, !PT ;  /* 0x000000701e037812 */ /* 0x000fe200078ef81a */
[----:B------:R-:W-:Y:S01]  /*15410*/  VIADD R30, R19, 0x40 ;  /* 0x00000040131e7836 */ /* 0x000fe20000000000 */
[----:B------:R-:W-:-:S02]  /*15420*/  SHF.R.S32.HI R25, RZ, 0x1f, R24 ;  /* 0x0000001fff197819 */ /* 0x000fc40000011418 */
[----:B------:R-:W-:Y:S01]  /*15430*/  SHF.R.U32.HI R5, RZ, 0x8, R21 ;  /* 0x00000008ff057819 */ /* 0x000fe20000011615 */
[----:B------:R-:W-:Y:S01]  /*15440*/  IMAD.SHL.U32 R30, R30, 0x80, RZ ;  /* 0x000000801e1e7824 */ /* 0x000fe200078e00ff */
[----:B------:R-:W-:Y:S02]  /*15450*/  LEA.HI R27, R25, R24, RZ, 0x3 ;  /* 0x00000018191b7211 */ /* 0x000fe400078f18ff */
[----:B------:R-:W-:Y:S02]  /*15460*/  SHF.R.U32.HI R24, RZ, 0x8, R40 ;  /* 0x00000008ff187819 */ /* 0x000fe40000011628 */
[----:B------:R-:W-:Y:S01]  /*15470*/  LOP3.LUT R30, R30, 0x380, RZ, 0xc0, !PT ;  /* 0x000003801e1e7812 */ /* 0x000fe200078ec0ff */
[----:B------:R-:W-:Y:S01]  /*15480*/  IMAD.SHL.U32 R27, R27, 0x800, RZ ;  /* 0x000008001b1b7824 */ /* 0x000fe200078e00ff */
[----:B------:R-:W-:Y:S02]  /*15490*/  LOP3.LUT R25, R40, 0xff, RZ, 0xc0, !PT ;  /* 0x000000ff28197812 */ /* 0x000fe400078ec0ff */
[----:B------:R-:W-:-:S02]  /*154a0*/  SHF.R.U32.HI R30, RZ, 0x3, R30 ;  /* 0x00000003ff1e7819 */ /* 0x000fc4000001161e */
[----:B------:R-:W-:Y:S02]  /*154b0*/  LOP3.LUT R24, R24, 0xff, RZ, 0xc0, !PT ;  /* 0x000000ff18187812 */ /* 0x000fe400078ec0ff */
[----:B------:R-:W-:Y:S02]  /*154c0*/  LOP3.LUT R3, R3, R30, RZ, 0x3c, !PT ;  /* 0x0000001e03037212 */ /* 0x000fe400078e3cff */
[----:B------:R-:W-:Y:S02]  /*154d0*/  LOP3.LUT R26, R27, 0xffffc000, RZ, 0xc0, !PT ;  /* 0xffffc0001b1a7812 */ /* 0x000fe400078ec0ff */
[----:B------:R-:W-:Y:S02]  /*154e0*/  LOP3.LUT R6, R21, 0xff, RZ, 0xc0, !PT ;  /* 0x000000ff15067812 */ /* 0x000fe400078ec0ff */
[----:B------:R-:W-:Y:S02]  /*154f0*/  LOP3.LUT R5, R5, 0xff, RZ, 0xc0, !PT ;  /* 0x000000ff05057812 */ /* 0x000fe400078ec0ff */
[----:B------:R-:W-:-:S02]  /*15500*/  PRMT R45, R24, 0x7604, R25 ;  /* 0x00007604182d7816 */ /* 0x000fc40000000019 */
[----:B------:R-:W-:Y:S02]  /*15510*/  SHF.R.U32.HI R24, RZ, 0x8, R41 ;  /* 0x00000008ff187819 */ /* 0x000fe40000011629 */
[----:B------:R-:W-:Y:S02]  /*15520*/  PRMT R31, R5, 0x7604, R6 ;  /* 0x00007604051f7816 */ /* 0x000fe40000000006 */
[----:B------:R-:W-:Y:S02]  /*15530*/  SHF.R.U32.HI R6, RZ, 0x8, R39 ;  /* 0x00000008ff067819 */ /* 0x000fe40000011627 */
[----:B------:R-:W-:Y:S02]  /*15540*/  LOP3.LUT R25, R41, 0xff, RZ, 0xc0, !PT ;  /* 0x000000ff29197812 */ /* 0x000fe400078ec0ff */
[----:B------:R-:W-:Y:S02]  /*15550*/  LOP3.LUT R27, R42, 0xff, RZ, 0xc0, !PT ;  /* 0x000000ff2a1b7812 */ /* 0x000fe400078ec0ff */
[----:B------:R-:W-:-:S02]  /*15560*/  LOP3.LUT R24, R24, 0xff, RZ, 0xc0, !PT ;  /* 0x000000ff18187812 */ /* 0x000fc400078ec0ff */
[----:B------:R-:W-:Y:S02]  /*15570*/  LOP3.LUT R5, R38, 0xff, RZ, 0xc0, !PT ;  /* 0x000000ff26057812 */ /* 0x000fe400078ec0ff */
[----:B------:R-:W-:Y:S02]  /*15580*/  LOP3.LUT R7, R39, 0xff, RZ, 0xc0, !PT ;  /* 0x000000ff27077812 */ /* 0x000fe400078ec0ff */
[----:B------:R-:W-:Y:S02]  /*15590*/  LOP3.LUT R6, R6, 0xff, RZ, 0xc0, !PT ;  /* 0x000000ff06067812 */ /* 0x000fe400078ec0ff */
[----:B------:R-:W-:Y:S02]  /*155a0*/  PRMT R47, R24, 0x7604, R25 ;  /* 0x00007604182f7816 */ /* 0x000fe40000000019 */
[----:B------:R-:W-:Y:S02]  /*155b0*/  PRMT R33, R4, 0x7604, R5 ;  /* 0x0000760404217816 */ /* 0x000fe40000000005 */
[----:B------:R-:W-:-:S02]  /*155c0*/  PRMT R35, R6, 0x7604, R7 ;  /* 0x0000760406237816 */ /* 0x000fc40000000007 */
[----:B------:R-:W-:Y:S02]  /*155d0*/  SHF.R.U32.HI R30, RZ, 0x10, R21 ;  /* 0x00000010ff1e7819 */ /* 0x000fe40000011615 */
[----:B------:R-:W-:Y:S02]  /*155e0*/  LOP3.LUT R49, R43, 0xff, RZ, 0xc0, !PT ;  /* 0x000000ff2b317812 */ /* 0x000fe400078ec0ff */
[----:B------:R-:W-:Y:S02]  /*155f0*/  SHF.R.U32.HI R32, RZ, 0x10, R38 ;  /* 0x00000010ff207819 */ /* 0x000fe40000011626 */
[----:B------:R-:W-:Y:S02]  /*15600*/  LOP3.LUT R30, R30, 0xff, RZ, 0xc0, !PT ;  /* 0x000000ff1e1e7812 */ /* 0x000fe400078ec0ff */
[----:B------:R-:W-:Y:S02]  /*15610*/  SHF.R.U32.HI R34, RZ, 0x10, R39 ;  /* 0x00000010ff227819 */ /* 0x000fe40000011627 */
[----:B------:R-:W-:-:S02]  /*15620*/  LOP3.LUT R32, R32, 0xff, RZ, 0xc0, !PT ;  /* 0x000000ff20207812 */ /* 0x000fc400078ec0ff */
[----:B------:R-:W-:Y:S02]  /*15630*/  PRMT R31, R30, 0x7054, R31 ;  /* 0x000070541e1f7816 */ /* 0x000fe4000000001f */
[----:B------:R-:W-:Y:S02]  /*15640*/  SHF.R.U32.HI R30, RZ, 0x10, R41 ;  /* 0x00000010ff1e7819 */ /* 0x000fe40000011629 */
[----:B------:R-:W-:Y:S02]  /*15650*/  LOP3.LUT R34, R34, 0xff, RZ, 0xc0, !PT ;  /* 0x000000ff22227812 */ /* 0x000fe400078ec0ff */
[----:B------:R-:W-:Y:S02]  /*15660*/  PRMT R33, R32, 0x7054, R33 ;  /* 0x0000705420217816 */ /* 0x000fe40000000021 */
[----:B------:R-:W-:Y:S02]  /*15670*/  SHF.R.U32.HI R32, RZ, 0x10, R42 ;  /* 0x00000010ff207819 */ /* 0x000fe4000001162a */
[----:B------:R-:W-:-:S02]  /*15680*/  LOP3.LUT R30, R30, 0xff, RZ, 0xc0, !PT ;  /* 0x000000ff1e1e7812 */ /* 0x000fc400078ec0ff */
[----:B------:R-:W-:Y:S02]  /*15690*/  PRMT R35, R34, 0x7054, R35 ;  /* 0x0000705422237816 */ /* 0x000fe40000000023 */
[----:B------:R-:W-:Y:S02]  /*156a0*/  SHF.R.U32.HI R34, RZ, 0x10, R43 ;  /* 0x00000010ff227819 */ /* 0x000fe4000001162b */
[----:B------:R-:W-:Y:S02]  /*156b0*/  LOP3.LUT R32, R32, 0xff, RZ, 0xc0, !PT ;  /* 0x000000ff20207812 */ /* 0x000fe400078ec0ff */
[----:B------:R-:W-:Y:S02]  /*156c0*/  LOP3.LUT R34, R34, 0xff, RZ, 0xc0, !PT ;  /* 0x000000ff22227812 */ /* 0x000fe400078ec0ff */
[----:B------:R-:W-:Y:S02]  /*156d0*/  LOP3.LUT R44, R31, 0xff000000, R21, 0xf8, !PT ;  /* 0xff0000001f2c7812 */ /* 0x000fe400078ef815 */
[----:B---3--:R-:W-:-:S02]  /*156e0*/  IADD3 R3, R3, R26, R28 ;  /* 0x0000001a03037210 */ /* 0x008fc40007ffe01c */
[----:B------:R-:W-:Y:S01]  /*156f0*/  SHF.R.U32.HI R26, RZ, 0x8, R42 ;  /* 0x00000008ff1a7819 */ /* 0x000fe2000001162a */
[----:B----4-:R-:W0:Y:S02]  /*15700*/  LDS.128 R4, [R60+0x20400] ;  /* 0x020400003c047984 */ /* 0x010e240000000c00 */
[----:B------:R-:W-:Y:S01]  /*15710*/  IMAD.IADD R3, R18, 0x1, R3 ;  /* 0x0000000112037824 */ /* 0x000fe200078e0203 */
[----:B------:R-:W-:Y:S02]  /*15720*/  LOP3.LUT R26, R26, 0xff, RZ, 0xc0, !PT ;  /* 0x000000ff1a1a7812 */ /* 0x000fe400078ec0ff */
[----:B------:R-:W-:Y:S02]  /*15730*/  SHF.R.U32.HI R28, RZ, 0x8, R43 ;  /* 0x00000008ff1c7819 */ /* 0x000fe4000001162b */
[----:B------:R-:W-:Y:S02]  /*15740*/  PRMT R51, R26, 0x7604, R27 ;  /* 0x000076041a337816 */ /* 0x000fe4000000001b */
[----:B------:R-:W1:Y:S01]  /*15750*/  LDS.128 R24, [R3+0x20400] ;  /* 0x0204000003187984 */ /* 0x000e620000000c00 */
[----:B------:R-:W-:-:S02]  /*15760*/  LOP3.LUT R28, R28, 0xff, RZ, 0xc0, !PT ;  /* 0x000000ff1c1c7812 */ /* 0x000fc400078ec0ff */
[----:B------:R-:W-:Y:S02]  /*15770*/  PRMT R51, R32, 0x7054, R51 ;  /* 0x0000705420337816 */ /* 0x000fe40000000033 */
[----:B------:R-:W-:Y:S02]  /*15780*/  PRMT R53, R28, 0x7604, R49 ;  /* 0x000076041c357816 */ /* 0x000fe40000000031 */
[----:B------:R-:W-:Y:S02]  /*15790*/  SHF.R.U32.HI R28, RZ, 0x10, R20 ;  /* 0x00000010ff1c7819 */ /* 0x000fe40000011614 */
[----:B------:R-:W-:Y:S02]  /*157a0*/  PRMT R49, R30, 0x7054, R47 ;  /* 0x000070541e317816 */ /* 0x000fe4000000002f */
[----:B------:R-:W-:Y:S02]  /*157b0*/  LOP3.LUT R28, R28, 0xff, RZ, 0xc0, !PT ;  /* 0x000000ff1c1c7812 */ /* 0x000fe400078ec0ff */
[----:B------:R-:W-:-:S02]  /*157c0*/  LOP3.LUT R49, R49, 0xff000000, R41, 0xf8, !PT ;  /* 0xff00000031317812 */ /* 0x000fc400078ef829 */
[----:B------:R-:W-:Y:S02]  /*157d0*/  PRMT R29, R28, 0x7054, R29 ;  /* 0x000070541c1d7816 */ /* 0x000fe4000000001d */
[----:B------:R-:W-:Y:S02]  /*157e0*/  SHF.R.U32.HI R28, RZ, 0x10, R40 ;  /* 0x00000010ff1c7819 */ /* 0x000fe40000011628 */
[----:B------:R-:W-:Y:S02]  /*157f0*/  PRMT R53, R34, 0x7054, R53 ;  /* 0x0000705422357816 */ /* 0x000fe40000000035 */
[----:B------:R-:W-:Y:S02]  /*15800*/  LOP3.LUT R28, R28, 0xff, RZ, 0xc0, !PT ;  /* 0x000000ff1c1c7812 */ /* 0x000fe400078ec0ff */
[----:B------:R-:W-:Y:S02]  /*15810*/  LOP3.LUT R21, R51, 0xff000000, R42, 0xf8, !PT ;  /* 0xff00000033157812 */ /* 0x000fe400078ef82a */
[----:B------:R-:W-:-:S02]  /*15820*/  PRMT R45, R28, 0x7054, R45 ;  /* 0x000070541c2d7816 */ /* 0x000fc4000000002d */
[----:B------:R-:W-:Y:S02]  /*15830*/  F2FP.F16.E4M3.UNPACK_B R51, R49 ;  /* 0x00000031ff33723e */ /* 0x000fe400020006ff */
[----:B------:R-:W-:Y:S02]  /*15840*/  LOP3.LUT R28, R29, 0xff000000, R20, 0xf8, !PT ;  /* 0xff0000001d1c7812 */ /* 0x000fe400078ef814 */
[----:B------:R-:W-:Y:S01]  /*15850*/  LOP3.LUT R20, R33, 0xff000000, R38, 0xf8, !PT ;  /* 0xff00000021147812 */ /* 0x000fe200078ef826 */
[--C-:B------:R-:W-:Y:S01]  /*15860*/  HADD2.F32 R52, -RZ, R51.reuse.H0_H0 ;  /* 0x20000033ff347230 */ /* 0x100fe20000004100 */
[----:B------:R-:W-:Y:S01]  /*15870*/  F2FP.F16.E4M3.UNPACK_B R38, R44 ;  /* 0x0000002cff26723e */ /* 0x000fe200020006ff */
[----:B------:R-:W-:Y:S01]  /*15880*/  HADD2.F32 R51, -RZ, R51.H1_H1 ;  /* 0x30000033ff337230 */ /* 0x000fe20000004100 */
[-C--:B0-----:R-:W-:Y:S02]  /*15890*/  F2FP.F16.E4M3.UNPACK_B R30, R5.reuse ;  /* 0x00000005ff1e723e */ /* 0x081fe400020006ff */
[----:B------:R-:W-:Y:S01]  /*158a0*/  F2FP.F16.E4M3.UNPACK_B R33, R5.H1 ;  /* 0x00000005ff21723e */ /* 0x000fe200030006ff */
[----:B------:R-:W-:Y:S01]  /*158b0*/  HADD2.F32 R50, -RZ, R38.H0_H0 ;  /* 0x20000026ff327230 */ /* 0x000fe20000004100 */
[----:B------:R-:W-:Y:S01]  /*158c0*/  LOP3.LUT R47, R35, 0xff000000, R39, 0xf8, !PT ;  /* 0xff000000232f7812 */ /* 0x000fe200078ef827 */
[--C-:B------:R-:W-:Y:S01]  /*158d0*/  HADD2.F32 R31, -RZ, R30.reuse.H0_H0 ;  /* 0x2000001eff1f7230 */ /* 0x100fe20000004100 */
[----:B-1----:R-:W-:Y:S01]  /*158e0*/  F2FP.F16.E4M3.UNPACK_B R34, R25 ;  /* 0x00000019ff22723e */ /* 0x002fe200020006ff */
[----:B------:R-:W-:Y:S01]  /*158f0*/  HADD2.F32 R30, -RZ, R30.H1_H1 ;  /* 0x3000001eff1e7230 */ /* 0x000fe20000004100 */
[----:B------:R-:W-:-:S02]  /*15900*/  LOP3.LUT R32, R45, 0xff000000, R40, 0xf8, !PT ;  /* 0xff0000002d207812 */ /* 0x000fc400078ef828 */
[-C--:B------:R-:W-:Y:S01]  /*15910*/  F2FP.F16.E4M3.UNPACK_B R39, R24.reuse ;  /* 0x00000018ff27723e */ /* 0x080fe200020006ff */
[--C-:B------:R-:W-:Y:S01]  /*15920*/  HADD2.F32 R5, -RZ, R34.reuse.H0_H0 ;  /* 0x20000022ff057230 */ /* 0x100fe20000004100 */
[----:B------:R-:W-:Y:S01]  /*15930*/  F2FP.F16.E4M3.UNPACK_B R45, R24.H1 ;  /* 0x00000018ff2d723e */ /* 0x000fe200030006ff */
[----:B------:R-:W-:Y:S01]  /*15940*/  HADD2.F32 R34, -RZ, R34.H1_H1 ;  /* 0x30000022ff227230 */ /* 0x000fe20000004100 */
[----:B------:R-:W-:Y:S02]  /*15950*/  F2FP.F16.E4M3.UNPACK_B R35, R25.H1 ;  /* 0x00000019ff23723e */ /* 0x000fe400030006ff */
[C---:B------:R-:W-:Y:S01]  /*15960*/  FMUL.FTZ R24, R5.reuse, R52 ;  /* 0x0000003405187220 */ /* 0x040fe20000410000 */
[----:B------:R-:W-:Y:S01]  /*15970*/  F2FP.F16.E4M3.UNPACK_B R49, R49.H1 ;  /* 0x00000031ff31723e */ /* 0x000fe200030006ff */
[----:B------:R-:W-:Y:S01]  /*15980*/  FMUL.FTZ R25, R5, R50 ;  /* 0x0000003205197220 */ /* 0x000fe20000410000 */
[----:B------:R-:W-:Y:S01]  /*15990*/  F2FP.F16.E4M3.UNPACK_B R44, R44.H1 ;  /* 0x0000002cff2c723e */ /* 0x000fe200030006ff */
[----:B------:R-:W-:Y:S01]  /*159a0*/  FFMA.FTZ R5, R31, R50, -R24 ;  /* 0x000000321f057223 */ /* 0x000fe20000010818 */
[----:B------:R-:W-:Y:S01]  /*159b0*/  LOP3.LUT R53, R53, 0xff000000, R43, 0xf8, !PT ;  /* 0xff00000035357812 */ /* 0x000fe200078ef82b */
[----:B------:R-:W-:-:S02]  /*159c0*/  HADD2.F32 R43, -RZ, R38.H1_H1 ;  /* 0x30000026ff2b7230 */ /* 0x000fc40000004100 */
[C---:B------:R-:W-:Y:S01]  /*159d0*/  FMUL.FTZ R55, R34.reuse, R51 ;  /* 0x0000003322377220 */ /* 0x040fe20000410000 */
[----:B------:R-:W-:Y:S02]  /*159e0*/  HADD2.F32 R50, -RZ, R49.H0_H0 ;  /* 0x20000031ff327230 */ /* 0x000fe40000004100 */
[----:B------:R-:W-:Y:S01]  /*159f0*/  FFMA.FTZ R25, R31, R52, R25 ;  /* 0x000000341f197223 */ /* 0x000fe20000010019 */
[----:B------:R-:W-:Y:S02]  /*15a00*/  HADD2.F32 R24, -RZ, R35.H0_H0 ;  /* 0x20000023ff187230 */ /* 0x000fe40000004100 */
[----:B------:R-:W-:Y:S01]  /*15a10*/  FMUL.FTZ R34, R34, R43 ;  /* 0x0000002b22227220 */ /* 0x000fe20000410000 */
[--C-:B------:R-:W-:Y:S01]  /*15a20*/  HADD2.F32 R38, -RZ, R44.reuse.H0_H0 ;  /* 0x2000002cff267230 */ /* 0x100fe20000004100 */
[-C--:B------:R-:W-:Y:S01]  /*15a30*/  F2FP.F16.E4M3.UNPACK_B R41, R7.reuse ;  /* 0x00000007ff29723e */ /* 0x080fe200020006ff */
[----:B------:R-:W-:Y:S01]  /*15a40*/  HADD2.F32 R31, -RZ, R33.H0_H0 ;  /* 0x20000021ff1f7230 */ /* 0x000fe20000004100 */
[----:B------:R-:W-:Y:S01]  /*15a50*/  F2FP.F16.E4M3.UNPACK_B R46, R7.H1 ;  /* 0x00000007ff2e723e */ /* 0x000fe200030006ff */
[C---:B------:R-:W-:Y:S01]  /*15a60*/  FMUL.FTZ R52, R24.reuse, R50 ;  /* 0x0000003218347220 */ /* 0x040fe20000410000 */
[----:B------:R-:W-:Y:S01]  /*15a70*/  F2FP.F16.E4M3.UNPACK_B R29, R4 ;  /* 0x00000004ff1d723e */ /* 0x000fe200020006ff */
[----:B------:R-:W-:Y:S01]  /*15a80*/  FMUL.FTZ R57, R24, R38 ;  /* 0x0000002618397220 */ /* 0x000fe20000410000 */
[----:B------:R-:W-:Y:S01]  /*15a90*/  F2FP.F16.E4M3.UNPACK_B R40, R4.H1 ;  /* 0x00000004ff28723e */ /* 0x000fe200030006ff */
[----:B------:R-:W-:Y:S01]  /*15aa0*/  FFMA.FTZ R24, R30, R51, R34 ;  /* 0x000000331e187223 */ /* 0x000fe20000010022 */
[-C--:B------:R-:W-:Y:S01]  /*15ab0*/  F2FP.F16.E4M3.UNPACK_B R4, R6.reuse ;  /* 0x00000006ff04723e */ /* 0x080fe200020006ff */
[----:B------:R-:W-:Y:S01]  /*15ac0*/  HADD2.F32 R35, -RZ, R35.H1_H1 ;  /* 0x30000023ff237230 */ /* 0x000fe20000004100 */
[----:B------:R-:W-:Y:S01]  /*15ad0*/  F2FP.F16.E4M3.UNPACK_B R7, R6.H1 ;  /* 0x00000006ff07723e */ /* 0x000fe200030006ff */
[----:B------:R-:W-:Y:S01]  /*15ae0*/  HADD2.F32 R44, -RZ, R44.H1_H1 ;  /* 0x3000002cff2c7230 */ /* 0x000fe20000004100 */
[-C--:B------:R-:W-:Y:S01]  /*15af0*/  F2FP.F16.E4M3.UNPACK_B R42, R27.reuse ;  /* 0x0000001bff2a723e */ /* 0x080fe200020006ff */
[--C-:B------:R-:W-:Y:S01]  /*15b00*/  HADD2.F32 R34, -RZ, R41.reuse.H0_H0 ;  /* 0x20000029ff227230 */ /* 0x100fe20000004100 */
[----:B------:R-:W-:Y:S01]  /*15b10*/  F2FP.F16.E4M3.UNPACK_B R48, R27.H1 ;  /* 0x0000001bff30723e */ /* 0x000fe200030006ff */
[----:B------:R-:W-:Y:S01]  /*15b20*/  HADD2.F32 R41, -RZ, R41.H1_H1 ;  /* 0x30000029ff297230 */ /* 0x000fe20000004100 */
[----:B------:R-:W-:-:S02]  /*15b30*/  F2FP.F16.E4M3.UNPACK_B R6, R26 ;  /* 0x0000001aff06723e */ /* 0x000fc400020006ff */
[----:B------:R-:W-:Y:S01]  /*15b40*/  F2FP.F16.E4M3.UNPACK_B R27, R26.H1 ;  /* 0x0000001aff1b723e */ /* 0x000fe200030006ff */
[----:B------:R-:W-:Y:S01]  /*15b50*/  FFMA.FTZ R26, R30, R43, -R55 ;  /* 0x0000002b1e1a7223 */ /* 0x000fe20000010837 */
[----:B------:R-:W-:Y:S01]  /*15b60*/  F2FP.F16.E4M3.UNPACK_B R51, R53 ;  /* 0x00000035ff33723e */ /* 0x000fe200020006ff */
[C---:B------:R-:W-:Y:S01]  /*15b70*/  FFMA.FTZ R30, R31.reuse, R38, -R52 ;  /* 0x000000261f1e7223 */ /* 0x040fe20000010834 */
[----:B------:R-:W-:Y:S01]  /*15b80*/  F2FP.F16.E4M3.UNPACK_B R43, R47 ;  /* 0x0000002fff2b723e */ /* 0x000fe200020006ff */
[----:B------:R-:W-:Y:S01]  /*15b90*/  FFMA.FTZ R31, R31, R50, R57 ;  /* 0x000000321f1f7223 */ /* 0x000fe20000010039 */
[----:B------:R-:W-:Y:S01]  /*15ba0*/  HADD2.F32 R50, -RZ, R49.H1_H1 ;  /* 0x30000031ff327230 */ /* 0x000fe20000004100 */
[----:B------:R-:W-:Y:S01]  /*15bb0*/  F2FP.F16.E4M3.UNPACK_B R54, R53.H1 ;  /* 0x00000035ff36723e */ /* 0x000fe200030006ff */
[----:B------:R-:W-:Y:S01]  /*15bc0*/  HADD2.F32 R38, -RZ, R33.H1_H1 ;  /* 0x30000021ff267230 */ /* 0x000fe20000004100 */
[----:B------:R-:W-:Y:S01]  /*15bd0*/  F2FP.F16.E4M3.UNPACK_B R47, R47.H1 ;  /* 0x0000002fff2f723e */ /* 0x000fe200030006ff */
[----:B------:R-:W-:-:S02]  /*15be0*/  HADD2.F32 R52, -RZ, R51.H0_H0 ;  /* 0x20000033ff347230 */ /* 0x000fc40000004100 */
[C---:B------:R-:W-:Y:S01]  /*15bf0*/  FMUL.FTZ R55, R35.reuse, R50 ;  /* 0x0000003223377220 */ /* 0x040fe20000410000 */
[--C-:B------:R-:W-:Y:S02]  /*15c00*/  HADD2.F32 R33, -RZ, R42.reuse.H0_H0 ;  /* 0x2000002aff217230 */ /* 0x100fe40000004100 */
[----:B------:R-:W-:Y:S01]  /*15c10*/  FMUL.FTZ R35, R35, R44 ;  /* 0x0000002c23237220 */ /* 0x000fe20000410000 */
[----:B------:R-:W-:Y:S02]  /*15c20*/  HADD2.F32 R49, -RZ, R43.H0_H0 ;  /* 0x2000002bff317230 */ /* 0x000fe40000004100 */
[----:B------:R-:W-:Y:S02]  /*15c30*/  HADD2.F32 R51, -RZ, R51.H1_H1 ;  /* 0x30000033ff337230 */ /* 0x000fe40000004100 */
[C---:B------:R-:W-:Y:S01]  /*15c40*/  FMUL.FTZ R57, R33.reuse, R52 ;  /* 0x0000003421397220 */ /* 0x040fe20000410000 */
[----:B------:R-:W-:Y:S02]  /*15c50*/  HADD2.F32 R42, -RZ, R42.H1_H1 ;  /* 0x3000002aff2a7230 */ /* 0x000fe40000004100 */
[-C--:B------:R-:W-:Y:S01]  /*15c60*/  FMUL.FTZ R59, R33, R49.reuse ;  /* 0x00000031213b7220 */ /* 0x080fe20000410000 */
[C---:B------:R-:W-:Y:S01]  /*15c70*/  FFMA.FTZ R33, R38.reuse, R44, -R55 ;  /* 0x0000002c26217223 */ /* 0x040fe20000010837 */
[----:B------:R-:W-:Y:S01]  /*15c80*/  FFMA.FTZ R38, R38, R50, R35 ;  /* 0x0000003226267223 */ /* 0x000fe20000010023 */
[C---:B------:R-:W-:Y:S01]  /*15c90*/  FFMA.FTZ R35, R34.reuse, R49, -R57 ;  /* 0x0000003122237223 */ /* 0x040fe20000010839 */
[----:B------:R-:W-:Y:S01]  /*15ca0*/  FFMA.FTZ R34, R34, R52, R59 ;  /* 0x0000003422227223 */ /* 0x000fe2000001003b */
[----:B------:R-:W-:-:S02]  /*15cb0*/  HADD2.F32 R49, -RZ, R43.H1_H1 ;  /* 0x3000002bff317230 */ /* 0x000fc40000004100 */
[C---:B------:R-:W-:Y:S01]  /*15cc0*/  FMUL.FTZ R56, R42.reuse, R51 ;  /* 0x000000332a387220 */ /* 0x040fe20000410000 */
[----:B------:R-:W-:Y:S01]  /*15cd0*/  HADD2.F32 R52, -RZ, R54.H0_H0 ;  /* 0x20000036ff347230 */ /* 0x000fe20000004100 */
[----:B------:R-:W-:Y:S01]  /*15ce0*/  F2FP.SATFINITE.E4M3.F32.PACK_AB_MERGE_C R30, R33, R30, RZ ;  /* 0x0000001e211e723e */ /* 0x000fe200048070ff */
[----:B------:R-:W-:Y:S02]  /*15cf0*/  HADD2.F32 R43, -RZ, R48.H0_H0 ;  /* 0x20000030ff2b7230 */ /* 0x000fe40000004100 */
[-C--:B------:R-:W-:Y:S01]  /*15d00*/  FMUL.FTZ R58, R42, R49.reuse ;  /* 0x000000312a3a7220 */ /* 0x080fe20000410000 */
[----:B------:R-:W-:Y:S02]  /*15d10*/  HADD2.F32 R50, -RZ, R47.H0_H0 ;  /* 0x2000002fff327230 */ /* 0x000fe40000004100 */
[----:B------:R-:W-:Y:S01]  /*15d20*/  FFMA.FTZ R42, R41, R49, -R56 ;  /* 0x00000031292a7223 */ /* 0x000fe20000010838 */
[----:B------:R-:W-:Y:S02]  /*15d30*/  HADD2.F32 R44, -RZ, R46.H0_H0 ;  /* 0x2000002eff2c7230 */ /* 0x000fe40000004100 */
[----:B------:R-:W-:Y:S01]  /*15d40*/  FMUL.FTZ R53, R43, R52 ;  /* 0x000000342b357220 */ /* 0x000fe20000410000 */
[----:B------:R-:W-:-:S02]  /*15d50*/  HADD2.F32 R54, -RZ, R54.H1_H1 ;  /* 0x30000036ff367230 */ /* 0x000fc40000004100 */
[-C--:B------:R-:W-:Y:S01]  /*15d60*/  FMUL.FTZ R55, R43, R50.reuse ;  /* 0x000000322b377220 */ /* 0x080fe20000410000 */
[----:B------:R-:W-:Y:S02]  /*15d70*/  HADD2.F32 R49, -RZ, R48.H1_H1 ;  /* 0x30000030ff317230 */ /* 0x000fe40000004100 */
[C---:B------:R-:W-:Y:S01]  /*15d80*/  FFMA.FTZ R43, R44.reuse, R50, -R53 ;  /* 0x000000322c2b7223 */ /* 0x040fe20000010835 */
[----:B------:R-:W-:Y:S01]  /*15d90*/  F2FP.F16.E4M3.UNPACK_B R53, R32.H1 ;  /* 0x00000020ff35723e */ /* 0x000fe200030006ff */
[----:B------:R-:W-:Y:S01]  /*15da0*/  FFMA.FTZ R44, R44, R52, R55 ;  /* 0x000000342c2c7223 */ /* 0x000fe20000010037 */
[----:B------:R-:W-:Y:S01]  /*15db0*/  F2FP.F16.E4M3.UNPACK_B R50, R28.H1 ;  /* 0x0000001cff32723e */ /* 0x000fe200030006ff */
[----:B------:R-:W-:Y:S02]  /*15dc0*/  HADD2.F32 R52, -RZ, R47.H1_H1 ;  /* 0x3000002fff347230 */ /* 0x000fe40000004100 */
[----:B------:R-:W-:Y:S01]  /*15dd0*/  FFMA.FTZ R41, R41, R51, R58 ;  /* 0x0000003329297223 */ /* 0x000fe2000001003a */
[----:B------:R-:W-:-:S02]  /*15de0*/  HADD2.F32 R55, -RZ, R53.H0_H0 ;  /* 0x20000035ff377230 */ /* 0x000fc40000004100 */
[C---:B------:R-:W-:Y:S01]  /*15df0*/  FMUL.FTZ R56, R49.reuse, R54 ;  /* 0x0000003631387220 */ /* 0x040fe20000410000 */
[----:B------:R-:W-:Y:S02]  /*15e00*/  HADD2.F32 R48, -RZ, R45.H0_H0 ;  /* 0x2000002dff307230 */ /* 0x000fe40000004100 */
[----:B------:R-:W-:Y:S01]  /*15e10*/  FMUL.FTZ R57, R49, R52 ;  /* 0x0000003431397220 */ /* 0x000fe20000410000 */
[----:B------:R-:W-:Y:S01]  /*15e20*/  HADD2.F32 R51, -RZ, R50.H0_H0 ;  /* 0x20000032ff337230 */ /* 0x000fe20000004100 */
[----:B------:R-:W-:Y:S01]  /*15e30*/  F2FP.SATFINITE.E4M3.F32.PACK_AB_MERGE_C R31, R38, R31, RZ ;  /* 0x0000001f261f723e */ /* 0x000fe200048070ff */
[----:B------:R-:W-:Y:S02]  /*15e40*/  HADD2.F32 R47, -RZ, R46.H1_H1 ;  /* 0x3000002eff2f7230 */ /* 0x000fe40000004100 */
[C---:B------:R-:W-:Y:S01]  /*15e50*/  FMUL.FTZ R49, R48.reuse, R55 ;  /* 0x0000003730317220 */ /* 0x040fe20000410000 */
[----:B------:R-:W-:Y:S02]  /*15e60*/  HADD2.F32 R46, -RZ, R40.H0_H0 ;  /* 0x20000028ff2e7230 */ /* 0x000fe40000004100 */
[----:B------:R-:W-:Y:S01]  /*15e70*/  FMUL.FTZ R48, R48, R51 ;  /* 0x0000003330307220 */ /* 0x000fe20000410000 */
[----:B------:R-:W-:-:S02]  /*15e80*/  HADD2.F32 R53, -RZ, R53.H1_H1 ;  /* 0x30000035ff357230 */ /* 0x000fc40000004100 */
[C---:B------:R-:W-:Y:S01]  /*15e90*/  FFMA.FTZ R58, R47.reuse, R52, -R56 ;  /* 0x000000342f3a7223 */ /* 0x040fe20000010838 */
[----:B------:R-:W-:Y:S01]  /*15ea0*/  FFMA.FTZ R59, R47, R54, R57 ;  /* 0x000000362f3b7223 */ /* 0x000fe20000010039 */
[C---:B------:R-:W-:Y:S01]  /*15eb0*/  FFMA.FTZ R52, R46.reuse, R51, -R49 ;  /* 0x000000332e347223 */ /* 0x040fe20000010831 */
[----:B------:R-:W-:Y:S01]  /*15ec0*/  FFMA.FTZ R55, R46, R55, R48 ;  /* 0x000000372e377223 */ /* 0x000fe20000010030 */
[----:B------:R-:W-:Y:S01]  /*15ed0*/  HADD2.F32 R45, -RZ, R45.H1_H1 ;  /* 0x3000002dff2d7230 */ /* 0x000fe20000004100 */
[----:B------:R-:W-:Y:S01]  /*15ee0*/  F2FP.F16.E4M3.UNPACK_B R47, R32 ;  /* 0x00000020ff2f723e */ /* 0x000fe200020006ff */
[----:B------:R-:W-:Y:S01]  /*15ef0*/  HADD2.F32 R50, -RZ, R50.H1_H1 ;  /* 0x30000032ff327230 */ /* 0x000fe20000004100 */
[----:B------:R-:W-:Y:S01]  /*15f00*/  F2FP.F16.E4M3.UNPACK_B R46, R28 ;  /* 0x0000001cff2e723e */ /* 0x000fe200020006ff */
[----:B------:R-:W-:Y:S02]  /*15f10*/  HADD2.F32 R40, -RZ, R40.H1_H1 ;  /* 0x30000028ff287230 */ /* 0x000fe40000004100 */
[----:B------:R-:W-:Y:S01]  /*15f20*/  FMUL.FTZ R51, R45, R53 ;  /* 0x000000352d337220 */ /* 0x000fe20000410000 */
[----:B------:R-:W-:-:S02]  /*15f30*/  HADD2.F32 R49, -RZ, R47.H0_H0 ;  /* 0x2000002fff317230 */ /* 0x000fc40000004100 */
[-C--:B------:R-:W-:Y:S01]  /*15f40*/  FMUL.FTZ R28, R45, R50.reuse ;  /* 0x000000322d1c7220 */ /* 0x080fe20000410000 */
[----:B------:R-:W-:Y:S02]  /*15f50*/  HADD2.F32 R32, -RZ, R39.H0_H0 ;  /* 0x20000027ff207230 */ /* 0x000fe40000004100 */
[C---:B------:R-:W-:Y:S01]  /*15f60*/  FFMA.FTZ R57, R40.reuse, R50, -R51 ;  /* 0x0000003228397223 */ /* 0x040fe20000010833 */
[----:B------:R-:W-:Y:S02]  /*15f70*/  HADD2.F32 R45, -RZ, R46.H0_H0 ;  /* 0x2000002eff2d7230 */ /* 0x000fe40000004100 */
[----:B------:R-:W-:Y:S01]  /*15f80*/  FFMA.FTZ R54, R40, R53, R28 ;  /* 0x0000003528367223 */ /* 0x000fe2000001001c */
[----:B------:R-:W-:Y:S02]  /*15f90*/  HADD2.F32 R28, -RZ, R29.H0_H0 ;  /* 0x2000001dff1c7230 */ /* 0x000fe40000004100 */
[----:B------:R-:W-:Y:S01]  /*15fa0*/  FMUL.FTZ R51, R32, R49 ;  /* 0x0000003120337220 */ /* 0x000fe20000410000 */
[----:B------:R-:W-:-:S02]  /*15fb0*/  HADD2.F32 R40, -RZ, R47.H1_H1 ;  /* 0x3000002fff287230 */ /* 0x000fc40000004100 */
[-C--:B------:R-:W-:Y:S01]  /*15fc0*/  FMUL.FTZ R47, R32, R45.reuse ;  /* 0x0000002d202f7220 */ /* 0x080fe20000410000 */
[----:B------:R-:W-:Y:S02]  /*15fd0*/  HADD2.F32 R39, -RZ, R39.H1_H1 ;  /* 0x30000027ff277230 */ /* 0x000fe40000004100 */
[C---:B------:R-:W-:Y:S01]  /*15fe0*/  FFMA.FTZ R51, R28.reuse, R45, -R51 ;  /* 0x0000002d1c337223 */ /* 0x040fe20000010833 */
[----:B------:R-:W-:Y:S02]  /*15ff0*/  HADD2.F32 R46, -RZ, R46.H1_H1 ;  /* 0x3000002eff2e7230 */ /* 0x000fe40000004100 */
[----:B------:R-:W-:Y:S01]  /*16000*/  FFMA.FTZ R47, R28, R49, R47 ;  /* 0x000000311c2f7223 */ /* 0x000fe2000001002f */
[----:B------:R-:W-:Y:S01]  /*16010*/  HADD2.F32 R29, -RZ, R29.H1_H1 ;  /* 0x3000001dff1d7230 */ /* 0x000fe20000004100 */
[----:B------:R-:W-:Y:S01]  /*16020*/  F2FP.F16.E4M3.UNPACK_B R45, R21.H1 ;  /* 0x00000015ff2d723e */ /* 0x000fe200030006ff */
[C---:B------:R-:W-:Y:S01]  /*16030*/  FMUL.FTZ R32, R39.reuse, R40 ;  /* 0x0000002827207220 */ /* 0x040fe20000410000 */
[----:B------:R-:W-:Y:S01]  /*16040*/  F2FP.F16.E4M3.UNPACK_B R28, R20.H1 ;  /* 0x00000014ff1c723e */ /* 0x000fe200030006ff */
[----:B------:R-:W-:Y:S01]  /*16050*/  FMUL.FTZ R49, R39, R46 ;  /* 0x0000002e27317220 */ /* 0x000fe20000410000 */
[----:B------:R-:W-:Y:S01]  /*16060*/  F2FP.F16.E4M3.UNPACK_B R20, R20 ;  /* 0x00000014ff14723e */ /* 0x000fe200020006ff */
[----:B------:R-:W-:Y:S01]  /*16070*/  FFMA.FTZ R48, R29, R46, -R32 ;  /* 0x0000002e1d307223 */ /* 0x000fe20000010820 */
[----:B------:R-:W-:-:S02]  /*16080*/  HADD2.F32 R39, -RZ, R45.H0_H0 ;  /* 0x2000002dff277230 */ /* 0x000fc40000004100 */
[----:B------:R-:W-:Y:S01]  /*16090*/  FFMA.FTZ R50, R29, R40, R49 ;  /* 0x000000281d327223 */ /* 0x000fe20000010031 */
[----:B------:R-:W-:Y:S01]  /*160a0*/  HADD2.F32 R32, -RZ, R27.H0_H0 ;  /* 0x2000001bff207230 */ /* 0x000fe20000004100 */
[----:B------:R-:W-:Y:S01]  /*160b0*/  F2FP.SATFINITE.E4M3.F32.PACK_AB_MERGE_C R54, R54, R55, RZ ;  /* 0x000000373636723e */ /* 0x000fe200048070ff */
[--C-:B------:R-:W-:Y:S01]  /*160c0*/  HADD2.F32 R29, -RZ, R28.reuse.H0_H0 ;  /* 0x2000001cff1d7230 */ /* 0x100fe20000004100 */
[----:B------:R-:W-:Y:S01]  /*160d0*/  F2FP.SATFINITE.E4M3.F32.PACK_AB_MERGE_C R5, R26, R5, R30 ;  /* 0x000000051a05723e */ /* 0x000fe2000480701e */
[----:B------:R-:W-:Y:S02]  /*160e0*/  HADD2.F32 R40, -RZ, R28.H1_H1 ;  /* 0x3000001cff287230 */ /* 0x000fe40000004100 */
[----:B------:R-:W-:Y:S01]  /*160f0*/  FMUL.FTZ R49, R32, R39 ;  /* 0x0000002720317220 */ /* 0x000fe20000410000 */
[----:B------:R-:W-:Y:S01]  /*16100*/  HADD2.F32 R28, -RZ, R7.H0_H0 ;  /* 0x20000007ff1c7230 */ /* 0x000fe20000004100 */
[----:B------:R-:W-:Y:S01]  /*16110*/  F2FP.SATFINITE.E4M3.F32.PACK_AB_MERGE_C R25, R24, R25, R31 ;  /* 0x000000191819723e */ /* 0x000fe2000480701f */
[----:B------:R-:W-:-:S02]  /*16120*/  HADD2.F32 R46, -RZ, R45.H1_H1 ;  /* 0x3000002dff2e7230 */ /* 0x000fc40000004100 */
[-C--:B------:R-:W-:Y:S01]  /*16130*/  FMUL.FTZ R45, R32, R29.reuse ;  /* 0x0000001d202d7220 */ /* 0x080fe20000410000 */
[----:B------:R-:W-:Y:S02]  /*16140*/  HADD2.F32 R27, -RZ, R27.H1_H1 ;  /* 0x3000001bff1b7230 */ /* 0x000fe40000004100 */
        /* <DEDUP_REMOVED lines=11> */
[----:B------:R-:W-:Y:S01]  /*16200*/  HADD2.F32 R29, -RZ, R28.H0_H0 ;  /* 0x2000001cff1d7230 */ /* 0x000fe20000004100 */
[----:B------:R-:W-:Y:S01]  /*16210*/  F2FP.SATFINITE.E4M3.F32.PACK_AB_MERGE_C R49, R56, R49, RZ ;  /* 0x000000313831723e */ /* 0x000fe200048070ff */
[----:B------:R-:W-:Y:S01]  /*16220*/  HADD2.F32 R7, -RZ, R6.H0_H0 ;  /* 0x20000006ff077230 */ /* 0x000fe20000004100 */
        /* <DEDUP_REMOVED lines=23> */
.L_x_2629:
[----:B------:R-:W-:Y:S05]  /*163a0*/  BSYNC B1 ;  /* 0x0000000000017941 */ /* 0x000fea0003800000 */
.L_x_2628:
[----:B------:R-:W-:Y:S05]  /*163b0*/  @P0 BRA `(.L_x_2613) ;  /* 0x0000000c00fc0947 */ /* 0x000fea0003800000 */
[----:B-123--:R-:W2:Y:S04]  /*163c0*/  LDL R24, [R1+0x6c] ;  /* 0x00006c0001187983 */ /* 0x00eea80000100800 */
[----:B------:R-:W3:Y:S01]  /*163d0*/  LDL R49, [R1+0x1a4] ;  /* 0x0001a40001317983 */ /* 0x000ee20000100800 */
[----:B0----5:R-:W-:Y:S01]  /*163e0*/  SHF.R.U32.HI R3, RZ, 0x8, R12 ;  /* 0x00000008ff037819 */ /* 0x021fe2000001160c */
[----:B------:R-:W-:Y:S01]  /*163f0*/  VIADD R25, R19, 0x60 ;  /* 0x0000006013197836 */ /* 0x000fe20000000000 */
[----:B------:R-:W-:Y:S02]  /*16400*/  LEA.HI R37, R37, R0, RZ, 0x1c ;  /* 0x0000000025257211 */ /* 0x000fe400078fe0ff */
[----:B------:R-:W-:Y:S01]  /*16410*/  LOP3.LUT R0, R12, 0xff, RZ, 0xc0, !PT ;  /* 0x000000ff0c007812 */ /* 0x000fe200078ec0ff */
[----:B------:R-:W-:Y:S01]  /*16420*/  IMAD.SHL.U32 R25, R25, 0x80, RZ ;  /* 0x0000008019197824 */ /* 0x000fe200078e00ff */
[----:B------:R-:W-:-:S02]  /*16430*/  SHF.R.U32.HI R7, RZ, 0x8, R14 ;  /* 0x00000008ff077819 */ /* 0x000fc4000001160e */
[----:B------:R-:W-:Y:S02]  /*16440*/  LOP3.LUT R3, R3, 0xff, RZ, 0xc0, !PT ;  /* 0x000000ff03037812 */ /* 0x000fe400078ec0ff */
[----:B------:R-:W-:Y:S02]  /*16450*/  LOP3.LUT R6, R14, 0xff, RZ, 0xc0, !PT ;  /* 0x000000ff0e067812 */ /* 0x000fe400078ec0ff */
[----:B------:R-:W-:Y:S02]  /*16460*/  LOP3.LUT R7, R7, 0xff, RZ, 0xc0, !PT ;  /* 0x000000ff07077812 */ /* 0x000fe400078ec0ff */
[----:B------:R-:W-:Y:S02]  /*16470*/  PRMT R21, R3, 0x7604, R0 ;  /* 0x0000760403157816 */ /* 0x000fe40000000000 */
[----:B------:R-:W-:Y:S02]  /*16480*/  SHF.R.S32.HI R0, RZ, 0x1f, R37 ;  /* 0x0000001fff007819 */ /* 0x000fe40000011425 */
[----:B------:R-:W-:-:S02]  /*16490*/  PRMT R29, R7, 0x7604, R6 ;  /* 0x00007604071d7816 */ /* 0x000fc40000000006 */
[----:B------:R-:W-:Y:S01]  /*164a0*/  LEA.HI R7, R0, R37, RZ, 0x3 ;  /* 0x0000002500077211 */ /* 0x000fe200078f18ff */
[----:B------:R-:W-:Y:S01]  /*164b0*/  IMAD.SHL.U32 R0, R37, 0x10, RZ ;  /* 0x0000001025007824 */ /* 0x000fe200078e00ff */
[----:B------:R-:W-:Y:S02]  /*164c0*/  LOP3.LUT R25, R25, 0x380, RZ, 0xc0, !PT ;  /* 0x0000038019197812 */ /* 0x000fe400078ec0ff */
[----:B------:R-:W-:Y:S01]  /*164d0*/  SHF.R.U32.HI R5, RZ, 0x8, R13 ;  /* 0x00000008ff057819 */ /* 0x000fe2000001160d */
[----:B------:R-:W-:Y:S01]  /*164e0*/  IMAD.SHL.U32 R7, R7, 0x800, RZ ;  /* 0x0000080007077824 */ /* 0x000fe200078e00ff */
[----:B------:R-:W-:Y:S01]  /*164f0*/  LOP3.LUT R0, R25, 0x70, R0, 0xf8, !PT ;  /* 0x0000007019007812 */ /* 0x000fe200078ef800 */
[----:B------:R-:W-:Y:S01]  /*16500*/  VIADD R25, R19, 0x60 ;  /* 0x0000006013197836 */ /* 0x000fe20000000000 */
[----:B------:R-:W-:Y:S02]  /*16510*/  LOP3.LUT R4, R13, 0xff, RZ, 0xc0, !PT ;  /* 0x000000ff0d047812 */ /* 0x000fe400078ec0ff */
[----:B------:R-:W-:Y:S01]  /*16520*/  LOP3.LUT R5, R5, 0xff, RZ, 0xc0, !PT ;  /* 0x000000ff05057812 */ /* 0x000fe200078ec0ff */
[----:B------:R-:W-:Y:S01]  /*16530*/  IMAD.SHL.U32 R25, R25, 0x80, RZ ;  /* 0x0000008019197824 */ /* 0x000fe200078e00ff */
[----:B------:R-:W-:-:S02]  /*16540*/  LOP3.LUT R3, R15, 0xff, RZ, 0xc0, !PT ;  /* 0x000000ff0f037812 */ /* 0x000fc400078ec0ff */
[----:B------:R-:W-:Y:S02]  /*16550*/  PRMT R20, R5, 0x7604, R4 ;  /* 0x0000760405147816 */ /* 0x000fe40000000004 */
[----:B------:R-:W-:Y:S02]  /*16560*/  LOP3.LUT R25, R25, 0x380, RZ, 0xc0, !PT ;  /* 0x0000038019197812 */ /* 0x000fe400078ec0ff */
[----:B------:R-:W-:Y:S02]  /*16570*/  SHF.R.U32.HI R4, RZ, 0x8, R15 ;  /* 0x00000008ff047819 */ /* 0x000fe4000001160f */
[----:B------:R-:W-:Y:S02]  /*16580*/  SHF.R.U32.HI R25, RZ, 0x3, R25 ;  /* 0x00000003ff197819 */ /* 0x000fe40000011619 */
[----:B------:R-:W-:Y:S02]  /*16590*/  LOP3.LUT R4, R4, 0xff, RZ, 0xc0, !PT ;  /* 0x000000ff04047812 */ /* 0x000fe400078ec0ff */
[----:B------:R-:W-:-:S02]  /*165a0*/  LOP3.LUT R0, R0, R25, RZ, 0x3c, !PT ;  /* 0x0000001900007212 */ /* 0x000fc400078e3cff */
[----:B------:R-:W-:Y:S02]  /*165b0*/  LOP3.LUT R25, R7, 0xffffc000, RZ, 0xc0, !PT ;  /* 0xffffc00007197812 */ /* 0x000fe400078ec0ff */
[----:B------:R-:W-:Y:S02]  /*165c0*/  PRMT R28, R4, 0x7604, R3 ;  /* 0x00007604041c7816 */ /* 0x000fe40000000003 */
[----:B------:R-:W-:Y:S02]  /*165d0*/  SHF.R.U32.HI R6, RZ, 0x8, R8 ;  /* 0x00000008ff067819 */ /* 0x000fe40000011608 */
[----:B------:R-:W-:Y:S02]  /*165e0*/  LOP3.LUT R5, R8, 0xff, RZ, 0xc0, !PT ;  /* 0x000000ff08057812 */ /* 0x000fe400078ec0ff */
[----:B------:R-:W-:Y:S02]  /*165f0*/  LOP3.LUT R6, R6, 0xff, RZ, 0xc0, !PT ;  /* 0x000000ff06067812 */ /* 0x000fe400078ec0ff */
[----:B------:R-:W-:-:S02]  /*16600*/  SHF.R.U32.HI R32, RZ, 0x8, R10 ;  /* 0x00000008ff207819 */ /* 0x000fc4000001160a */
[----:B------:R-:W-:Y:S02]  /*16610*/  PRMT R33, R6, 0x7604, R5 ;  /* 0x0000760406217816 */ /* 0x000fe40000000005 */
[----:B------:R-:W-:Y:S02]  /*16620*/  SHF.R.U32.HI R35, RZ, 0x8, R11 ;  /* 0x00000008ff237819 */ /* 0x000fe4000001160b */
[----:B------:R-:W-:Y:S02]  /*16630*/  LOP3.LUT R30, R9, 0xff, RZ, 0xc0, !PT ;  /* 0x000000ff091e7812 */ /* 0x000fe400078ec0ff */
[----:B------:R-:W-:Y:S02]  /*16640*/  LOP3.LUT R31, R10, 0xff, RZ, 0xc0, !PT ;  /* 0x000000ff0a1f7812 */ /* 0x000fe400078ec0ff */
[----:B------:R-:W-:Y:S02]  /*16650*/  LOP3.LUT R32, R32, 0xff, RZ, 0xc0, !PT ;  /* 0x000000ff20207812 */ /* 0x000fe400078ec0ff */
[----:B------:R-:W-:-:S02]  /*16660*/  LOP3.LUT R34, R11, 0xff, RZ, 0xc0, !PT ;  /* 0x000000ff0b227812 */ /* 0x000fc400078ec0ff */
[----:B------:R-:W-:Y:S02]  /*16670*/  LOP3.LUT R35, R35, 0xff, RZ, 0xc0, !PT ;  /* 0x000000ff23237812 */ /* 0x000fe400078ec0ff */
[----:B------:R-:W-:Y:S02]  /*16680*/  PRMT R37, R32, 0x7604, R31 ;  /* 0x0000760420257816 */ /* 0x000fe4000000001f */
[----:B------:R-:W-:Y:S02]  /*16690*/  PRMT R34, R35, 0x7604, R34 ;  /* 0x0000760423227816 */ /* 0x000fe40000000022 */
[----:B------:R-:W-:Y:S02]  /*166a0*/  SHF.R.U32.HI R31, RZ, 0x10, R15 ;  /* 0x00000010ff1f7819 */ /* 0x000fe4000001160f */
[----:B------:R-:W-:Y:S02]  /*166b0*/  SHF.R.U32.HI R35, RZ, 0x10, R9 ;  /* 0x00000010ff237819 */ /* 0x000fe40000011609 */
[----:B------:R-:W-:Y:S01]  /*166c0*/  SHF.R.U32.HI R39, RZ, 0x10, R11 ;  /* 0x00000010ff277819 */ /* 0x000fe2000001160b */
[----:B------:R-:W-:Y:S01]  /*166d0*/  IMAD.U32 R31, R31, 0x10000, RZ ;  /* 0x000100001f1f7824 */ /* 0x000fe200078e00ff */
[----:B------:R-:W-:Y:S01]  /*166e0*/  LOP3.LUT R29, R29, 0xff0000, R14, 0xf8, !PT ;  /* 0x00ff00001d1d7812 */ /* 0x000fe200078ef80e */
[----:B------:R-:W-:Y:S01]  /*166f0*/  IMAD.U32 R35, R35, 0x10000, RZ ;  /* 0x0001000023237824 */ /* 0x000fe200078e00ff */
[----:B------:R-:W-:Y:S01]  /*16700*/  LOP3.LUT R33, R33, 0xff0000, R8, 0xf8, !PT ;  /* 0x00ff000021217812 */ /* 0x000fe200078ef808 */
[----:B------:R-:W-:Y:S01]  /*16710*/  IMAD.U32 R39, R39, 0x10000, RZ ;  /* 0x0001000027277824 */ /* 0x000fe200078e00ff */
[----:B------:R-:W-:-:S02]  /*16720*/  LOP3.LUT R31, R28, 0xff0000, R31, 0xf8, !PT ;  /* 0x00ff00001c1f7812 */ /* 0x000fc400078ef81f */
[--C-:B------:R-:W-:Y:S02]  /*16730*/  LOP3.LUT R21, R21, 0xff0000, R12.reuse, 0xf8, !PT ;  /* 0x00ff000015157812 */ /* 0x100fe400078ef80c */
[----:B------:R-:W-:Y:S02]  /*16740*/  LOP3.LUT R39, R34, 0xff0000, R39, 0xf8, !PT ;  /* 0x00ff000022277812 */ /* 0x000fe400078ef827 */
[----:B------:R-:W-:Y:S02]  /*16750*/  LOP3.LUT R12, R21, 0xff000000, R12, 0xf8, !PT ;  /* 0xff000000150c7812 */ /* 0x000fe400078ef80c */
[----:B------:R-:W-:Y:S02]  /*16760*/  LOP3.LUT R42, R39, 0xff000000, R11, 0xf8, !PT ;  /* 0xff000000272a7812 */ /* 0x000fe400078ef80b */
[----:B--2---:R-:W-:Y:S02]  /*16770*/  IADD3 R3, R0, R25, R24 ;  /* 0x0000001900037210 */ /* 0x004fe40007ffe018 */
[----:B------:R-:W-:Y:S01]  /*16780*/  SHF.R.U32.HI R24, RZ, 0x8, R9 ;  /* 0x00000008ff187819 */ /* 0x000fe20000011609 */
[----:B---3--:R-:W0:Y:S02]  /*16790*/  LDS.128 R4, [R49+0x20400] ;  /* 0x0204000031047984 */ /* 0x008e240000000c00 */
[----:B------:R-:W-:Y:S01]  /*167a0*/  IMAD.IADD R0, R18, 0x1, R3 ;  /* 0x0000000112007824 */ /* 0x000fe200078e0203 */
[----:B------:R-:W-:-:S04]  /*167b0*/  LOP3.LUT R3, R24, 0xff, RZ, 0xc0, !PT ;  /* 0x000000ff18037812 */ /* 0x000fc800078ec0ff */
[----:B------:R-:W1:Y:S01]  /*167c0*/  LDS.128 R24, [R0+0x20400] ;  /* 0x0204000000187984 */ /* 0x000e620000000c00 */
[----:B------:R-:W-:Y:S02]  /*167d0*/  PRMT R30, R3, 0x7604, R30 ;  /* 0x00007604031e7816 */ /* 0x000fe4000000001e */
[----:B------:R-:W-:Y:S02]  /*167e0*/  SHF.R.U32.HI R3, RZ, 0x10, R13 ;  /* 0x00000010ff037819 */ /* 0x000fe4000001160d */
[----:B------:R-:W-:Y:S02]  /*167f0*/  LOP3.LUT R35, R30, 0xff0000, R35, 0xf8, !PT ;  /* 0x00ff00001e237812 */ /* 0x000fe400078ef823 */
[----:B------:R-:W-:-:S04]  /*16800*/  SHF.L.U32 R3, R3, 0x10, RZ ;  /* 0x0000001003037819 */ /* 0x000fc800000006ff */
[----:B------:R-:W-:-:S04]  /*16810*/  LOP3.LUT R3, R20, 0xff0000, R3, 0xf8, !PT ;  /* 0x00ff000014037812 */ /* 0x000fc800078ef803 */
[----:B------:R-:W-:Y:S02]  /*16820*/  LOP3.LUT R28, R3, 0xff000000, R13, 0xf8, !PT ;  /* 0xff000000031c7812 */ /* 0x000fe400078ef80d */
[----:B------:R-:W-:Y:S02]  /*16830*/  LOP3.LUT R13, R37, 0xff0000, R10, 0xf8, !PT ;  /* 0x00ff0000250d7812 */ /* 0x000fe400078ef80a */
[----:B------:R-:W-:Y:S02]  /*16840*/  LOP3.LUT R37, R31, 0xff000000, R15, 0xf8, !PT ;  /* 0xff0000001f257812 */ /* 0x000fe400078ef80f */
[----:B------:R-:W-:Y:S02]  /*16850*/  LOP3.LUT R15, R35, 0xff000000, R9, 0xf8, !PT ;  /* 0xff000000230f7812 */ /* 0x000fe400078ef809 */
[----:B------:R-:W-:Y:S02]  /*16860*/  LOP3.LUT R3, R29, 0xff000000, R14, 0xf8, !PT ;  /* 0xff0000001d037812 */ /* 0x000fe400078ef80e */
[----:B------:R-:W-:-:S02]  /*16870*/  F2FP.F16.E4M3.UNPACK_B R39, R15 ;  /* 0x0000000fff27723e */ /* 0x000fc400020006ff */
[----:B------:R-:W-:Y:S02]  /*16880*/  LOP3.LUT R29, R33, 0xff000000, R8, 0xf8, !PT ;  /* 0xff000000211d7812 */ /* 0x000fe400078ef808 */
[----:B------:R-:W-:Y:S01]  /*16890*/  LOP3.LUT R8, R13, 0xff000000, R10, 0xf8, !PT ;  /* 0xff0000000d087812 */ /* 0x000fe200078ef80a */
[--C-:B------:R-:W-:Y:S01]  /*168a0*/  HADD2.F32 R40, -RZ, R39.reuse.H0_H0 ;  /* 0x20000027ff287230 */ /* 0x100fe20000004100 */
[-C--:B------:R-:W-:Y:S01]  /*168b0*/  F2FP.F16.E4M3.UNPACK_B R14, R28.reuse ;  /* 0x0000001cff0e723e */ /* 0x080fe200020006ff */
[----:B------:R-:W-:Y:S01]  /*168c0*/  HADD2.F32 R39, -RZ, R39.H1_H1 ;  /* 0x30000027ff277230 */ /* 0x000fe20000004100 */
[----:B------:R-:W-:Y:S02]  /*168d0*/  F2FP.F16.E4M3.UNPACK_B R28, R28.H1 ;  /* 0x0000001cff1c723e */ /* 0x000fe400030006ff */
[-C--:B0-----:R-:W-:Y:S01]  /*168e0*/  F2FP.F16.E4M3.UNPACK_B R10, R5.reuse ;  /* 0x00000005ff0a723e */ /* 0x081fe200020006ff */
[----:B------:R-:W-:Y:S01]  /*168f0*/  HADD2.F32 R38, -RZ, R14.H0_H0 ;  /* 0x2000000eff267230 */ /* 0x000fe20000004100 */
[----:B------:R-:W-:-:S02]  /*16900*/  F2FP.F16.E4M3.UNPACK_B R20, R5.H1 ;  /* 0x00000005ff14723e */ /* 0x000fc400030006ff */
[----:B------:R-:W-:Y:S01]  /*16910*/  F2FP.F16.E4M3.UNPACK_B R30, R7 ;  /* 0x00000007ff1e723e */ /* 0x000fe200020006ff */
[--C-:B------:R-:W-:Y:S01]  /*16920*/  HADD2.F32 R9, -RZ, R10.reuse.H0_H0 ;  /* 0x2000000aff097230 */ /* 0x100fe20000004100 */
[-C--:B-1----:R-:W-:Y:S01]  /*16930*/  F2FP.F16.E4M3.UNPACK_B R11, R25.reuse ;  /* 0x00000019ff0b723e */ /* 0x082fe200020006ff */
[----:B------:R-:W-:Y:S01]  /*16940*/  HADD2.F32 R10, -RZ, R10.H1_H1 ;  /* 0x3000000aff0a7230 */ /* 0x000fe20000004100 */
[----:B------:R-:W-:Y:S02]  /*16950*/  F2FP.F16.E4M3.UNPACK_B R21, R25.H1 ;  /* 0x00000019ff15723e */ /* 0x000fe400030006ff */
[-C--:B------:R-:W-:Y:S01]  /*16960*/  F2FP.F16.E4M3.UNPACK_B R25, R24.reuse ;  /* 0x00000018ff19723e */ /* 0x080fe200020006ff */
[--C-:B------:R-:W-:Y:S01]  /*16970*/  HADD2.F32 R5, -RZ, R11.reuse.H0_H0 ;  /* 0x2000000bff057230 */ /* 0x100fe20000004100 */
[----:B------:R-:W-:Y:S01]  /*16980*/  F2FP.F16.E4M3.UNPACK_B R34, R24.H1 ;  /* 0x00000018ff22723e */ /* 0x000fe200030006ff */
[----:B------:R-:W-:Y:S01]  /*16990*/  HADD2.F32 R11, -RZ, R11.H1_H1 ;  /* 0x3000000bff0b7230 */ /* 0x000fe20000004100 */
[----:B------:R-:W-:-:S02]  /*169a0*/  F2FP.F16.E4M3.UNPACK_B R33, R27 ;  /* 0x0000001bff21723e */ /* 0x000fc400020006ff */
[C---:B------:R-:W-:Y:S01]  /*169b0*/  FMUL.FTZ R24, R5.reuse, R40 ;  /* 0x0000002805187220 */ /* 0x040fe20000410000 */
[----:B------:R-:W-:Y:S01]  /*169c0*/  F2FP.F16.E4M3.UNPACK_B R35, R27.H1 ;  /* 0x0000001bff23723e */ /* 0x000fe200030006ff */
[-C--:B------:R-:W-:Y:S01]  /*169d0*/  FMUL.FTZ R27, R5, R38.reuse ;  /* 0x00000026051b7220 */ /* 0x080fe20000410000 */
[----:B------:R-:W-:Y:S01]  /*169e0*/  FMUL.FTZ R41, R11, R39 ;  /* 0x000000270b297220 */ /* 0x000fe20000410000 */
[C---:B------:R-:W-:Y:S01]  /*169f0*/  FFMA.FTZ R5, R9.reuse, R38, -R24 ;  /* 0x0000002609057223 */ /* 0x040fe20000010818 */
[----:B------:R-:W-:Y:S01]  /*16a00*/  F2FP.F16.E4M3.UNPACK_B R38, R15.H1 ;  /* 0x0000000fff26723e */ /* 0x000fe200030006ff */
[----:B------:R-:W-:Y:S01]  /*16a10*/  FFMA.FTZ R9, R9, R40, R27 ;  /* 0x0000002809097223 */ /* 0x000fe2000001001b */
[----:B------:R-:W-:Y:S01]  /*16a20*/  HADD2.F32 R24, -RZ, R14.H1_H1 ;  /* 0x3000000eff187230 */ /* 0x000fe20000004100 */
[----:B------:R-:W-:Y:S01]  /*16a30*/  F2FP.F16.E4M3.UNPACK_B R32, R7.H1 ;  /* 0x00000007ff20723e */ /* 0x000fe200030006ff */
[----:B------:R-:W-:Y:S01]  /*16a40*/  HADD2.F32 R14, -RZ, R21.H0_H0 ;  /* 0x20000015ff0e7230 */ /* 0x000fe20000004100 */
[----:B------:R-:W-:Y:S01]  /*16a50*/  F2FP.F16.E4M3.UNPACK_B R31, R4.H1 ;  /* 0x00000004ff1f723e */ /* 0x000fe200030006ff */
[----:B------:R-:W-:-:S02]  /*16a60*/  HADD2.F32 R40, -RZ, R38.H0_H0 ;  /* 0x20000026ff287230 */ /* 0x000fc40000004100 */
[----:B------:R-:W-:Y:S01]  /*16a70*/  FMUL.FTZ R44, R11, R24 ;  /* 0x000000180b2c7220 */ /* 0x000fe20000410000 */
[----:B------:R-:W-:Y:S01]  /*16a80*/  HADD2.F32 R27, -RZ, R28.H0_H0 ;  /* 0x2000001cff1b7230 */ /* 0x000fe20000004100 */
[----:B------:R-:W-:Y:S01]  /*16a90*/  F2FP.F16.E4M3.UNPACK_B R13, R4 ;  /* 0x00000004ff0d723e */ /* 0x000fe200020006ff */
[----:B------:R-:W-:Y:S02]  /*16aa0*/  HADD2.F32 R15, -RZ, R20.H0_H0 ;  /* 0x20000014ff0f7230 */ /* 0x000fe40000004100 */
[C---:B------:R-:W-:Y:S01]  /*16ab0*/  FMUL.FTZ R46, R14.reuse, R40 ;  /* 0x000000280e2e7220 */ /* 0x040fe20000410000 */
[----:B------:R-:W-:Y:S01]  /*16ac0*/  F2FP.F16.E4M3.UNPACK_B R4, R6 ;  /* 0x00000006ff04723e */ /* 0x000fe200020006ff */
[-C--:B------:R-:W-:Y:S01]  /*16ad0*/  FMUL.FTZ R43, R14, R27.reuse ;  /* 0x0000001b0e2b7220 */ /* 0x080fe20000410000 */
[----:B------:R-:W-:Y:S01]  /*16ae0*/  FFMA.FTZ R14, R10, R24, -R41 ;  /* 0x000000180a0e7223 */ /* 0x000fe20000010829 */
[----:B------:R-:W-:Y:S01]  /*16af0*/  FFMA.FTZ R11, R15, R27, -R46 ;  /* 0x0000001b0f0b7223 */ /* 0x000fe2000001082e */
[----:B------:R-:W-:-:S02]  /*16b00*/  HADD2.F32 R41, -RZ, R38.H1_H1 ;  /* 0x30000026ff297230 */ /* 0x000fc40000004100 */
[----:B------:R-:W-:Y:S01]  /*16b10*/  FFMA.FTZ R15, R15, R40, R43 ;  /* 0x000000280f0f7223 */ /* 0x000fe2000001002b */
[-C--:B------:R-:W-:Y:S01]  /*16b20*/  F2FP.F16.E4M3.UNPACK_B R40, R42.reuse ;  /* 0x0000002aff28723e */ /* 0x080fe200020006ff */
[----:B------:R-:W-:Y:S01]  /*16b30*/  HADD2.F32 R27, -RZ, R28.H1_H1 ;  /* 0x3000001cff1b7230 */ /* 0x000fe20000004100 */
[----:B------:R-:W-:Y:S01]  /*16b40*/  F2FP.F16.E4M3.UNPACK_B R38, R37 ;  /* 0x00000025ff26723e */ /* 0x000fe200020006ff */
[----:B------:R-:W-:Y:S02]  /*16b50*/  HADD2.F32 R28, -RZ, R20.H1_H1 ;  /* 0x30000014ff1c7230 */ /* 0x000fe40000004100 */
[----:B------:R-:W-:Y:S01]  /*16b60*/  FFMA.FTZ R10, R10, R39, R44 ;  /* 0x000000270a0a7223 */ /* 0x000fe2000001002c */
[----:B------:R-:W-:Y:S01]  /*16b70*/  HADD2.F32 R20, -RZ, R21.H1_H1 ;  /* 0x30000015ff147230 */ /* 0x000fe20000004100 */
[----:B------:R-:W-:Y:S01]  /*16b80*/  F2FP.F16.E4M3.UNPACK_B R42, R42.H1 ;  /* 0x0000002aff2a723e */ /* 0x000fe200030006ff */
[----:B------:R-:W-:Y:S01]  /*16b90*/  HADD2.F32 R43, -RZ, R40.H0_H0 ;  /* 0x20000028ff2b7230 */ /* 0x000fe20000004100 */
[----:B------:R-:W-:Y:S01]  /*16ba0*/  F2FP.F16.E4M3.UNPACK_B R7, R6.H1 ;  /* 0x00000006ff07723e */ /* 0x000fe200030006ff */
[----:B------:R-:W-:-:S02]  /*16bb0*/  HADD2.F32 R24, -RZ, R33.H0_H0 ;  /* 0x20000021ff187230 */ /* 0x000fc40000004100 */
[C---:B------:R-:W-:Y:S01]  /*16bc0*/  FMUL.FTZ R45, R20.reuse, R41 ;  /* 0x00000029142d7220 */ /* 0x040fe20000410000 */
[----:B------:R-:W-:Y:S02]  /*16bd0*/  HADD2.F32 R39, -RZ, R38.H0_H0 ;  /* 0x20000026ff277230 */ /* 0x000fe40000004100 */
[----:B------:R-:W-:Y:S01]  /*16be0*/  FMUL.FTZ R44, R20, R27 ;  /* 0x0000001b142c7220 */ /* 0x000fe20000410000 */
[----:B------:R-:W-:Y:S02]  /*16bf0*/  HADD2.F32 R21, -RZ, R30.H0_H0 ;  /* 0x2000001eff157230 */ /* 0x000fe40000004100 */
[----:B------:R-:W-:Y:S01]  /*16c00*/  FMUL.FTZ R46, R24, R43 ;  /* 0x0000002b182e7220 */ /* 0x000fe20000410000 */
[----:B------:R-:W-:Y:S01]  /*16c10*/  FFMA.FTZ R20, R28, R27, -R45 ;  /* 0x0000001b1c147223 */ /* 0x000fe2000001082d */
[----:B------:R-:W-:Y:S01]  /*16c20*/  FMUL.FTZ R48, R24, R39 ;  /* 0x0000002718307220 */ /* 0x000fe20000410000 */
[----:B------:R-:W-:Y:S01]  /*16c30*/  FFMA.FTZ R28, R28, R41, R44 ;  /* 0x000000291c1c7223 */ /* 0x000fe2000001002c */
[----:B------:R-:W-:Y:S01]  /*16c40*/  FFMA.FTZ R24, R21, R39, -R46 ;  /* 0x0000002715187223 */ /* 0x000fe2000001082e */
[----:B------:R-:W-:Y:S01]  /*16c50*/  HADD2.F32 R39, -RZ, R38.H1_H1 ;  /* 0x30000026ff277230 */ /* 0x000fe20000004100 */
[----:B------:R-:W-:Y:S01]  /*16c60*/  F2FP.F16.E4M3.UNPACK_B R38, R37.H1 ;  /* 0x00000025ff26723e */ /* 0x000fe200030006ff */
[----:B------:R-:W-:-:S02]  /*16c70*/  HADD2.F32 R41, -RZ, R40.H1_H1 ;  /* 0x30000028ff297230 */ /* 0x000fc40000004100 */
[----:B------:R-:W-:Y:S01]  /*16c80*/  FFMA.FTZ R21, R21, R43, R48 ;  /* 0x0000002b15157223 */ /* 0x000fe20000010030 */
[----:B------:R-:W-:Y:S01]  /*16c90*/  HADD2.F32 R27, -RZ, R33.H1_H1 ;  /* 0x30000021ff1b7230 */ /* 0x000fe20000004100 */
[-C--:B------:R-:W-:Y:S01]  /*16ca0*/  F2FP.F16.E4M3.UNPACK_B R6, R26.reuse ;  /* 0x0000001aff06723e */ /* 0x080fe200020006ff */
[----:B------:R-:W-:Y:S01]  /*16cb0*/  HADD2.F32 R44, -RZ, R42.H0_H0 ;  /* 0x2000002aff2c7230 */ /* 0x000fe20000004100 */
[----:B------:R-:W-:Y:S01]  /*16cc0*/  F2FP.F16.E4M3.UNPACK_B R26, R26.H1 ;  /* 0x0000001aff1a723e */ /* 0x000fe200030006ff */
[----:B------:R-:W-:Y:S02]  /*16cd0*/  HADD2.F32 R37, -RZ, R35.H0_H0 ;  /* 0x20000023ff257230 */ /* 0x000fe40000004100 */
[C---:B------:R-:W-:Y:S01]  /*16ce0*/  FMUL.FTZ R43, R27.reuse, R41 ;  /* 0x000000291b2b7220 */ /* 0x040fe20000410000 */
[----:B------:R-:W-:Y:S02]  /*16cf0*/  HADD2.F32 R30, -RZ, R30.H1_H1 ;  /* 0x3000001eff1e7230 */ /* 0x000fe40000004100 */
[----:B------:R-:W-:Y:S01]  /*16d00*/  FMUL.FTZ R46, R27, R39 ;  /* 0x000000271b2e7220 */ /* 0x000fe20000410000 */
[----:B------:R-:W-:-:S02]  /*16d10*/  HADD2.F32 R40, -RZ, R38.H0_H0 ;  /* 0x20000026ff287230 */ /* 0x000fc40000004100 */
[C---:B------:R-:W-:Y:S01]  /*16d20*/  FMUL.FTZ R48, R37.reuse, R44 ;  /* 0x0000002c25307220 */ /* 0x040fe20000410000 */
[----:B------:R-:W-:Y:S02]  /*16d30*/  HADD2.F32 R33, -RZ, R32.H0_H0 ;  /* 0x20000020ff217230 */ /* 0x000fe40000004100 */
[C---:B------:R-:W-:Y:S01]  /*16d40*/  FFMA.FTZ R27, R30.reuse, R39, -R43 ;  /* 0x000000271e1b7223 */ /* 0x040fe2000001082b */
[----:B------:R-:W-:Y:S01]  /*16d50*/  FFMA.FTZ R30, R30, R41, R46 ;  /* 0x000000291e1e7223 */ /* 0x000fe2000001002e */
[-C--:B------:R-:W-:Y:S01]  /*16d60*/  FMUL.FTZ R37, R37, R40.reuse ;  /* 0x0000002825257220 */ /* 0x080fe20000410000 */
[----:B------:R-:W-:Y:S01]  /*16d70*/  F2FP.F16.E4M3.UNPACK_B R41, R29.H1 ;  /* 0x0000001dff29723e */ /* 0x000fe200030006ff */
[C---:B------:R-:W-:Y:S01]  /*16d80*/  FFMA.FTZ R48, R33.reuse, R40, -R48 ;  /* 0x0000002821307223 */ /* 0x040fe20000010830 */
[----:B------:R-:W-:Y:S01]  /*16d90*/  HADD2.F32 R40, -RZ, R38.H1_H1 ;  /* 0x30000026ff287230 */ /* 0x000fe20000004100 */
[----:B------:R-:W-:Y:S01]  /*16da0*/  F2FP.F16.E4M3.UNPACK_B R38, R12.H1 ;  /* 0x0000000cff26723e */ /* 0x000fe200030006ff */
        /* <DEDUP_REMOVED lines=17> */
[----:B------:R-:W-:Y:S02]  /*16ec0*/  HADD2.F32 R34, -RZ, R34.H1_H1 ;  /* 0x30000022ff227230 */ /* 0x000fe40000004100 */
[----:B------:R-:W-:Y:S01]  /*16ed0*/  FFMA.FTZ R50, R33, R44, R47 ;  /* 0x0000002c21327223 */ /* 0x000fe2000001002f */
        /* <DEDUP_REMOVED lines=8> */
[----:B------:R-:W-:Y:S01]  /*16f60*/  HADD2.F32 R34, -RZ, R33.H0_H0 ;  /* 0x20000021ff227230 */ /* 0x000fe20000004100 */
[----:B------:R-:W-:Y:S01]  /*16f70*/  F2FP.SATFINITE.E4M3.F32.PACK_AB_MERGE_C R43, R50, R43, RZ ;  /* 0x0000002b322b723e */ /* 0x000fe200048070ff */
[----:B------:R-:W-:-:S02]  /*16f80*/  HADD2.F32 R29, -RZ, R25.H0_H0 ;  /* 0x20000019ff1d7230 */ /* 0x000fc40000004100 */
[C---:B------:R-:W-:Y:S01]  /*16f90*/  FFMA.FTZ R44, R31.reuse, R38, -R12 ;  /* 0x000000261f2c7223 */ /* 0x040fe2000001080c */
[----:B------:R-:W-:Y:S01]  /*16fa0*/  FFMA.FTZ R41, R31, R41, R40 ;  /* 0x000000291f297223 */ /* 0x000fe20000010028 */
[----:B------:R-:W-:Y:S01]  /*16fb0*/  HADD2.F32 R31, -RZ, R32.H0_H0 ;  /* 0x20000020ff1f7230 */ /* 0x000fe20000004100 */
[----:B------:R-:W-:Y:S01]  /*16fc0*/  F2FP.SATFINITE.E4M3.F32.PACK_AB_MERGE_C R9, R10, R9, R15 ;  /* 0x000000090a09723e */ /* 0x000fe2000480700f */
        /* <DEDUP_REMOVED lines=11> */
[-C--:B------:R-:W-:Y:S01]  /*17080*/  F2FP.F16.E4M3.UNPACK_B R12, R3.reuse.H1 ;  /* 0x00000003ff0c723e */ /* 0x080fe200030006ff */
[-C--:B------:R-:W-:Y:S01]  /*17090*/  FMUL.FTZ R29, R25, R32.reuse ;  /* 0x00000020191d7220 */ /* 0x080fe20000410000 */
[----:B------:R-:W-:Y:S01]  /*170a0*/  FFMA.FTZ R40, R13, R32, -R40 ;  /* 0x000000200d287223 */ /* 0x000fe20000010828 */
[----:B------:R-:W-:Y:S01]  /*170b0*/  HADD2.F32 R32, -RZ, R31.H0_H0 ;  /* 0x2000001fff207230 */ /* 0x000fe20000004100 */
[----:B------:R-:W-:Y:S01]  /*170c0*/  F2FP.F16.E4M3.UNPACK_B R3, R3 ;  /* 0x00000003ff03723e */ /* 0x000fe200020006ff */
[----:B------:R-:W-:-:S02]  /*170d0*/  HADD2.F32 R25, -RZ, R26.H0_H0 ;  /* 0x2000001aff197230 */ /* 0x000fc40000004100 */
[----:B------:R-:W-:Y:S01]  /*170e0*/  FFMA.FTZ R33, R13, R38, R29 ;  /* 0x000000260d217223 */ /* 0x000fe2000001001d */
[--C-:B------:R-:W-:Y:S01]  /*170f0*/  HADD2.F32 R13, -RZ, R12.reuse.H0_H0 ;  /* 0x2000000cff0d7230 */ /* 0x100fe20000004100 */
[----:B------:R-:W-:Y:S01]  /*17100*/  F2FP.SATFINITE.E4M3.F32.PACK_AB_MERGE_C R11, R30, R21, R43 ;  /* 0x000000151e0b723e */ /* 0x000fe2000480702b */
[----:B------:R-:W-:Y:S02]  /*17110*/  HADD2.F32 R29, -RZ, R12.H1_H1 ;  /* 0x3000000cff1d7230 */ /* 0x000fe40000004100 */
[C---:B------:R-:W-:Y:S01]  /*17120*/  FMUL.FTZ R39, R25.reuse, R32 ;  /* 0x0000002019277220 */ /* 0x040fe20000410000 */
[----:B------:R-:W-:Y:S02]  /*17130*/  HADD2.F32 R12, -RZ, R7.H0_H0 ;  /* 0x20000007ff0c7230 */ /* 0x000fe40000004100 */
[----:B------:R-:W-:Y:S01]  /*17140*/  FMUL.FTZ R25, R25, R13 ;  /* 0x0000000d19197220 */ /* 0x000fe20000410000 */
[----:B------:R-:W-:Y:S02]  /*17150*/  HADD2.F32 R31, -RZ, R31.H1_H1 ;  /* 0x3000001fff1f7230 */ /* 0x000fe40000004100 */
[----:B------:R-:W-:-:S02]  /*17160*/  HADD2.F32 R26, -RZ, R26.H1_H1 ;  /* 0x3000001aff1a7230 */ /* 0x000fc40000004100 */
[C---:B------:R-:W-:Y:S01]  /*17170*/  FFMA.FTZ R39, R12.reuse, R13, -R39 ;  /* 0x0000000d0c277223 */ /* 0x040fe20000010827 */
[----:B------:R-:W-:Y:S02]  /*17180*/  HADD2.F32 R7, -RZ, R7.H1_H1 ;  /* 0x30000007ff077230 */ /* 0x000fe40000004100 */
[----:B------:R-:W-:Y:S01]  /*17190*/  FFMA.FTZ R38, R12, R32, R25 ;  /* 0x000000200c267223 */ /* 0x000fe20000010019 */
[----:B------:R-:W-:Y:S01]  /*171a0*/  F2FP.F16.E4M3.UNPACK_B R12, R8 ;  /* 0x00000008ff0c723e */ /* 0x000fe200020006ff */
[C---:B------:R-:W-:Y:S01]  /*171b0*/  FMUL.FTZ R46, R26.reuse, R31 ;  /* 0x0000001f1a2e7220 */ /* 0x040fe20000410000 */
        /* <DEDUP_REMOVED lines=31> */
.L_x_2613:
[----:B------:R-:W-:Y:S05]  /*173b0*/  BSYNC B0 ;  /* 0x0000000000007941 */ /* 0x000fea0003800000 */
.L_x_2585:
        /* <DEDUP_REMOVED lines=8> */
.L_x_2582:
[----:B----4-:R-:W-:-:S05]  /*17440*/  IMAD.U32 R0, RZ, RZ, UR46 ;  /* 0x0000002eff007e24 */ /* 0x010fca000f8e00ff */
[----:B------:R-:W-:-:S13]  /*17450*/  ISETP.NE.AND P1, PT, R0, 0x3, PT ;  /* 0x000000030000780c */ /* 0x000fda0003f25270 */
[----:B------:R-:W-:Y:S05]  /*17460*/  @!P1 BRA `(.L_x_2630) ;  /* 0x0000000000049947 */ /* 0x000fea0003800000 */
[----:B------:R-:W-:Y:S01]  /*17470*/  BPT.TRAP 0x1 ;  /* 0x000000040000795c */ /* 0x000fe20000300000 */
.L_x_2630:
[----:B-----5:R-:W-:Y:S01]  /*17480*/  IMAD R10, R234, 0x8, R18 ;  /* 0x00000008ea0a7824 */ /* 0x020fe200078e0212 */
[----:B0123--:R-:W-:-:S04]  /*17490*/  SHF.L.U32 R3, R235, 0x1f, RZ ;  /* 0x0000001feb037819 */ /* 0x00ffc800000006ff */
[----:B------:R0:W1:Y:S01]  /*174a0*/  SYNCS.PHASECHK.TRANS64.TRYWAIT P0, [R10+URZ+0x38830], R3 ;  /* 0x038830030a0075a7 */ /* 0x000062000800017f */
[----:B------:R-:W-:Y:S05]  /*174b0*/  @!P1 BRA `(.L_x_2631) ;  /* 0x0000000000049947 */ /* 0x000fea0003800000 */
[----:B------:R-:W-:Y:S01]  /*174c0*/  BPT.TRAP 0x1 ;  /* 0x000000040000795c */ /* 0x000fe20000300000 */
.L_x_2631:
[----:B------:R-:W2:Y:S02]  /*174d0*/  S2R R0, SR_TID.X ;  /* 0x0000000000007919 */ /* 0x000ea40000002100 */
[----:B--2---:R-:W-:-:S04]  /*174e0*/  LOP3.LUT R0, R0, 0x7f, RZ, 0xc0, !PT ;  /* 0x0000007f00007812 */ /* 0x004fc800078ec0ff */
[----:B------:R-:W-:Y:S01]  /*174f0*/  ISETP.NE.AND P2, PT, R0, RZ, PT ;  /* 0x000000ff0000720c */ /* 0x000fe20003f45270 */
[----:B-1----:R-:W-:-:S12]  /*17500*/  @P0 BRA `(.L_x_2632) ;  /* 0x0000000000080947 */ /* 0x002fd80003800000 */
[----:B------:R-:W1:Y:S02]  /*17510*/  SYNCS.PHASECHK.TRANS64.TRYWAIT P0, [R10+URZ+0x38830], R3 ;  /* 0x038830030a0075a7 */ /* 0x000e64000800017f */
[----:B-1----:R-:W-:Y:S05]  /*17520*/  @!P0 BRA `(.L_x_2633) ;  /* 0x000001a000908947 */ /* 0x002fea0003800000 */
.L_x_2632:
[----:B------:R-:W-:Y:S05]  /*17530*/  WARPSYNC.ALL ;  /* 0x0000000000007948 */ /* 0x000fea0003800000 */
[----:B------:R-:W-:Y:S01]  /*17540*/  VIADD R0, R18, 0x28400 ;  /* 0x0002840012007836 */ /* 0x000fe20000000000 */
[----:B------:R-:W-:Y:S01]  /*17550*/  LOP3.LUT R4, R36, 0x10000, RZ, 0xfc, !PT ;  /* 0x0001000024047812 */ /* 0x000fe200078efcff */
[----:B------:R-:W-:Y:S01]  /*17560*/  IMAD.MOV.U32 R5, RZ, RZ, 0x40000040 ;  /* 0x40000040ff057424 */ /* 0x000fe200078e00ff */
[----:B------:R-:W-:Y:S01]  /*17570*/  WARPGROUP.ARRIVE ;  /* 0x00000000000079c5 */ /* 0x000fe20000000000 */
[----:B------:R-:W-:Y:S01]  /*17580*/  IMAD.MOV.U32 R7, RZ, RZ, 0x40000040 ;  /* 0x40000040ff077424 */ /* 0x000fe200078e00ff */
[----:B------:R-:W-:Y:S01]  /*17590*/  SHF.R.U32.HI R0, RZ, 0x4, R0 ;  /* 0x00000004ff007819 */ /* 0x000fe20000011600 */
[C---:B------:R-:W-:Y:S01]  /*175a0*/  VIADD R96, R4.reuse, 0x2 ;  /* 0x0000000204607836 */ /* 0x040fe20000000000 */
[----:B------:R-:W-:Y:S01]  /*175b0*/  R2UR UR4, R4 ;  /* 0x00000000040472ca */ /* 0x000fe200000e0000 */
[----:B------:R-:W-:Y:S01]  /*175c0*/  IMAD.MOV.U32 R9, RZ, RZ, 0x40000040 ;  /* 0x40000040ff097424 */ /* 0x000fe200078e00ff */
[----:B------:R-:W-:Y:S01]  /*175d0*/  LOP3.LUT R0, R0, 0x3fff, RZ, 0xc0, !PT ;  /* 0x00003fff00007812 */ /* 0x000fe200078ec0ff */
[----:B------:R-:W-:Y:S01]  /*175e0*/  VIADD R94, R4, 0x4 ;  /* 0x00000004045e7836 */ /* 0x000fe20000000000 */
[----:B------:R-:W-:Y:S01]  /*175f0*/  R2UR UR5, R5 ;  /* 0x00000000050572ca */ /* 0x000fe200000e0000 */
[----:B------:R-:W-:Y:S01]  /*17600*/  IMAD.MOV.U32 R95, RZ, RZ, 0x40000040 ;  /* 0x40000040ff5f7424 */ /* 0x000fe200078e00ff */
[----:B01----:R-:W-:Y:S01]  /*17610*/  LOP3.LUT R3, R0, 0x10000, RZ, 0xfc, !PT ;  /* 0x0001000000037812 */ /* 0x003fe200078efcff */
[----:B------:R-:W-:Y:S01]  /*17620*/  VIADD R92, R4, 0x6 ;  /* 0x00000006045c7836 */ /* 0x000fe20000000000 */
[----:B------:R-:W-:Y:S01]  /*17630*/  R2UR UR7, R7 ;  /* 0x00000000070772ca */ /* 0x000fe200000e0000 */
[----:B------:R-:W-:Y:S01]  /*17640*/  IMAD.MOV.U32 R93, RZ, RZ, 0x40000040 ;  /* 0x40000040ff5d7424 */ /* 0x000fe200078e00ff */
[----:B------:R-:W-:Y:S01]  /*17650*/  MOV R97, 0x40000040 ;  /* 0x4000004000617802 */ /* 0x000fe20000000f00 */
[----:B------:R-:W-:Y:S01]  /*17660*/  IMAD R6, R234, 0x800, R3 ;  /* 0x00000800ea067824 */ /* 0x000fe200078e0203 */
[----:B------:R-:W-:Y:S01]  /*17670*/  MOV R13, 0x40000040 ;  /* 0x40000040000d7802 */ /* 0x000fe20000000f00 */
[----:B------:R-:W-:Y:S01]  /*17680*/  VIADD R12, R4, 0x400 ;  /* 0x00000400040c7836 */ /* 0x000fe20000000000 */
[----:B------:R-:W-:Y:S01]  /*17690*/  STL [R1+0x14], R3 ;  /* 0x0000140301007387 */ /* 0x000fe20000100800 */
[C---:B------:R-:W-:Y:S01]  /*176a0*/  VIADD R8, R6.reuse, 0x2 ;  /* 0x0000000206087836 */ /* 0x040fe20000000000 */
[----:B------:R-:W-:Y:S01]  /*176b0*/  R2UR UR6, R6 ;  /* 0x00000000060672ca */ /* 0x000fe200000e0000 */
[----:B------:R-:W-:Y:S01]  /*176c0*/  VIADD R88, R4, 0x402 ;  /* 0x0000040204587836 */ /* 0x000fe20000000000 */
[----:B------:R-:W-:Y:S01]  /*176d0*/  STL.64 [R1+0x30], R96 ;  /* 0x0000306001007387 */ /* 0x000fe20000100a00 */
[----:B------:R-:W-:-:S02]  /*176e0*/  IMAD.MOV.U32 R89, RZ, RZ, 0x40000040 ;  /* 0x40000040ff597424 */ /* 0x000fc400078e00ff */
[----:B------:R-:W-:Y:S01]  /*176f0*/  IMAD.MOV.U32 R15, RZ, RZ, 0x40000040 ;  /* 0x40000040ff0f7424 */ /* 0x000fe200078e00ff */
[----:B------:R-:W-:Y:S01]  /*17700*/  STL.64 [R1+0x28], R94 ;  /* 0x0000285e01007387 */ /* 0x000fe20000100a00 */
[C---:B------:R-:W-:Y:S01]  /*17710*/  VIADD R14, R4.reuse, 0x404 ;  /* 0x00000404040e7836 */ /* 0x040fe20000000000 */
[----:B------:R-:W-:Y:S01]  /*17720*/  MOV R21, 0x40000040 ;  /* 0x4000004000157802 */ /* 0x000fe20000000f00 */
[----:B------:R-:W-:Y:S01]  /*17730*/  VIADD R20, R4, 0x406 ;  /* 0x0000040604147836 */ /* 0x000fe20000000000 */
[----:B------:R0:W-:Y:S01]  /*17740*/  STL.64 [R1+0x20], R92 ;  /* 0x0000205c01007387 */ /* 0x0001e20000100a00 */
[----:B------:R-:W1:Y:S02]  /*17750*/  LDC R0, c[0x0][0x448] ;  /* 0x00011200ff007b82 */ /* 0x000e640000000800 */
[----:B------:R-:W-:Y:S01]  /*17760*/  QGMMA.64x128x32.F32.E4M3.E4M3 R24, gdesc[UR4], RZ, !UPT, gsb0 ;  /* 0x01e00000041879f3 */ /* 0x000fe2000c0008ff */
[----:B------:R-:W-:Y:S01]  /*17770*/  R2UR UR4, R96 ;  /* 0x00000000600472ca */ /* 0x000fe200000e0000 */
[----:B------:R2:W-:Y:S01]  /*17780*/  STL.64 [R1+0x18], R12 ;  /* 0x0000180c01007387 */ /* 0x0005e20000100a00 */
[----:B------:R-:W-:-:S02]  /*17790*/  R2UR UR5, R97 ;  /* 0x00000000610572ca */ /* 0x000fc400000e0000 */
        /* <DEDUP_REMOVED lines=17> */
[----:B------:R-:W-:Y:S01]  /*178b0*/  R2UR UR5, R93 ;  /* 0x000000005d0572ca */ /* 0x000fe200000e0000 */
[----:B0-----:R-:W3:Y:S01]  /*178c0*/  LDL R92, [R1+0x3c] ;  /* 0x00003c00015c7983 */ /* 0x001ee20000100800 */
        /* <DEDUP_REMOVED lines=9> */
[----:B--2---:R-:W3:Y:S01]  /*17960*/  LDL R12, [R1+0x80] ;  /* 0x00008000010c7983 */ /* 0x004ee20000100800 */
        /* <DEDUP_REMOVED lines=11> */
[----:B------:R0:W-:Y:S04]  /*17a20*/  STL.64 [R1+0x8], R88 ;  /* 0x0000085801007387 */ /* 0x0001e80000100a00 */
[----:B------:R-:W2:Y:S04]  /*17a30*/  LDL R11, [R1+0x64] ;  /* 0x00006400010b7983 */ /* 0x000ea80000100800 */
[----:B------:R-:W4:Y:S04]  /*17a40*/  LDL R90, [R1+0x40] ;  /* 0x00004000015a7983 */ /* 0x000f280000100800 */
[----:B0-----:R-:W5:Y:S01]  /*17a50*/  LDL R88, [R1+0x48] ;  /* 0x0000480001587983 */ /* 0x001f620000100800 */
        /* <DEDUP_REMOVED lines=17> */
[----:B------:R-:W-:Y:S02]  /*17b70*/  R2UR UR7, R7 ;  /* 0x00000000070772ca */ /* 0x000fe400000e0000 */
[----:B-1----:R-:W-:-:S13]  /*17b80*/  ISETP.NE.AND P0, PT, R0, 0x1, PT ;  /* 0x000000010000780c */ /* 0x002fda0003f05270 */
[----:B------:R-:W0:Y:S08]  /*17b90*/  @P0 LDC R3, c[0x0][0x44c] ;  /* 0x00011300ff030b82 */ /* 0x000e300000000800 */
[----:B------:R-:W1:Y:S01]  /*17ba0*/  @P0 LDC R7, c[0x0][0x450] ;  /* 0x00011400ff070b82 */ /* 0x000e620000000800 */
[----:B---3--:R-:W-:-:S04]  /*17bb0*/  IMAD.IADD R8, R12, 0x1, R92 ;  /* 0x000000010c087824 */ /* 0x008fc800078e025c */
[----:B0-----:R-:W-:-:S05]  /*17bc0*/  @P0 IMAD.HI.U32 R0, R8, R3, RZ ;  /* 0x0000000308000227 */ /* 0x001fca00078e00ff */
[----:B-1----:R-:W-:Y:S01]  /*17bd0*/  @P0 SHF.R.U32.HI R8, RZ, R7, R0 ;  /* 0x00000007ff080219 */ /* 0x002fe20000011600 */
[----:B------:R-:W-:Y:S02]  /*17be0*/  WARPGROUP.DEPBAR.LE gsb0, 0x0 ;  /* 0x00008000000079c5 */ /* 0x000fe40000010000 */
[----:B------:R-:W-:-:S06]  /*17bf0*/  WARPGROUP.ARRIVE ;  /* 0x00000000000079c5 */ /* 0x000fcc0000000000 */
[----:B------:R-:W-:Y:S01]  /*17c00*/  QGMMA.64x128x32.F32.E4M3.E4M3 R24, gdesc[UR4], R24, gsb0 ;  /* 0x01e00000041879f3 */ /* 0x000fe20008000818 */
[----:B------:R-:W0:Y:S01]  /*17c10*/  SHFL.IDX PT, R0, R8, 0x1, 0x1c1f ;  /* 0x003c1f0008007f89 */ /* 0x000e2200000e0000 */
[----:B------:R-:W-:-:S04]  /*17c20*/  IMAD.MOV.U32 R6, RZ, RZ, -0x80 ;  /* 0xffffff80ff067424 */ /* 0x000fc800078e00ff */
[----:B------:R-:W-:-:S05]  /*17c30*/  IMAD R6, R91, R6, 0x80 ;  /* 0x000000805b067424 */ /* 0x000fca00078e0206 */
[C-C-:B--2---:R-:W-:Y:S02]  /*17c40*/  IADD3 R3, -R11.reuse, 0x1, R6.reuse ;  /* 0x000000010b037810 */ /* 0x144fe40007ffe106 */
[----:B-----5:R-:W-:Y:S02]  /*17c50*/  IADD3 R6, -R11, R88, R6 ;  /* 0x000000580b067210 */ /* 0x020fe40007ffe106 */
[----:B----4-:R-:W-:-:S04]  /*17c60*/  IADD3 R3, -R90, R3, R88 ;  /* 0x000000035a037210 */ /* 0x010fc80007ffe158 */
[----:B0-----:R-:W-:-:S04]  /*17c70*/  VIADDMNMX R0, R0, R3, R6, PT ;  /* 0x0000000300007246 */ /* 0x001fc80003800106 */
[C---:B------:R-:W-:Y:S02]  /*17c80*/  ISETP.GT.AND P4, PT, R0.reuse, RZ, PT ;  /* 0x000000ff0000720c */ /* 0x040fe40003f84270 */
[C---:B------:R-:W-:Y:S02]  /*17c90*/  ISETP.GT.AND P5, PT, R0.reuse, 0x1, PT ;  /* 0x000000010000780c */ /* 0x040fe40003fa4270 */
[----:B------:R-:W-:Y:S01]  /*17ca0*/  ISETP.GT.AND P3, PT, R0, 0x8, PT ;  /* 0x000000080000780c */ /* 0x000fe20003f64270 */
[----:B------:R0:W-:Y:S01]  /*17cb0*/  STL.64 [R1], R14 ;  /* 0x0000000e01007387 */ /* 0x0001e20000100a00 */
[----:B------:R-:W-:Y:S02]  /*17cc0*/  WARPGROUP.DEPBAR.LE gsb0, 0x0 ;  /* 0x00008000000079c5 */ /* 0x000fe40000010000 */
[----:B------:R-:W-:Y:S02]  /*17cd0*/  FSEL R7, R26, -INF , P4 ;  /* 0xff8000001a077808 */ /* 0x000fe40002000000 */
[----:B------:R-:W-:-:S02]  /*17ce0*/  FSEL R27, R27, -INF , P5 ;  /* 0xff8000001b1b7808 */ /* 0x000fc40002800000 */
[----:B------:R-:W-:Y:S02]  /*17cf0*/  ISETP.GT.AND P4, PT, R0, 0x9, PT ;  /* 0x000000090000780c */ /* 0x000fe40003f84270 */
[----:B------:R-:W-:Y:S02]  /*17d00*/  FSEL R9, R30, -INF , P3 ;  /* 0xff8000001e097808 */ /* 0x000fe40001800000 */
[----:B------:R-:W-:Y:S02]  /*17d10*/  FMNMX.FTZ R12, R7, R27, !PT ;  /* 0x0000001b070c7209 */ /* 0x000fe40007810000 */
        /* <DEDUP_REMOVED lines=16> */
[----:B0-----:R-:W-:Y:S02]  /*17e20*/  FSEL R15, R42, -INF , P3 ;  /* 0xff8000002a0f7808 */ /* 0x001fe40001800000 */
        /* <DEDUP_REMOVED lines=67> */
[----:B------:R-:W-:Y:S02]  /*18260*/  FSEL R87, R87, -INF , P4 ;  /* 0xff80000057577808 */ /* 0x000fe40002000000 */
[----:B------:R-:W-:-:S04]  /*18270*/  FMNMX.FTZ R12, R83, R12, !PT ;  /* 0x0000000c530c7209 */ /* 0x000fc80007810000 */
[----:B------:R-:W-:-:S05]  /*18280*/  FMNMX.FTZ R12, R87, R12, !PT ;  /* 0x0000000c570c7209 */ /* 0x000fca0007810000 */
[----:B------:R-:W0:Y:S04]  /*18290*/  SHFL.BFLY PT, R113, R12, 0x2, 0x1f ;  /* 0x0c401f000c717f89 */ /* 0x000e2800000e0000 */
[----:B------:R-:W1:Y:S01]  /*182a0*/  SHFL.IDX PT, R8, R8, RZ, 0x1c1f ;  /* 0x001c1fff08087589 */ /* 0x000e6200000e0000 */
[----:B0-----:R-:W-:-:S05]  /*182b0*/  FMNMX.FTZ R14, R12, R113, !PT ;  /* 0x000000710c0e7209 */ /* 0x001fca0007810000 */
[----:B------:R-:W0:Y:S01]  /*182c0*/  SHFL.BFLY PT, R113, R14, 0x1, 0x1f ;  /* 0x0c201f000e717f89 */ /* 0x000e2200000e0000 */
[----:B-1----:R-:W-:-:S04]  /*182d0*/  VIADDMNMX R3, R8, R3, R6, PT ;  /* 0x0000000308037246 */ /* 0x002fc80003800106 */
[C---:B------:R-:W-:Y:S02]  /*182e0*/  ISETP.GT.AND P4, PT, R3.reuse, RZ, PT ;  /* 0x000000ff0300720c */ /* 0x040fe40003f84270 */
[----:B------:R-:W-:Y:S02]  /*182f0*/  ISETP.GT.AND P5, PT, R3, 0x1, PT ;  /* 0x000000010300780c */ /* 0x000fe40003fa4270 */
[----:B0-----:R-:W-:-:S04]  /*18300*/  FMNMX.FTZ R0, R14, R113, !PT ;  /* 0x000000710e007209 */ /* 0x001fc80007810000 */
[----:B------:R-:W-:Y:S01]  /*18310*/  FSETP.NEU.FTZ.AND P3, PT, R0, -INF , PT ;  /* 0xff8000000000780b */ /* 0x000fe20003f7d000 */
[----:B------:R-:W-:-:S05]  /*18320*/  FFMA.FTZ R113, R2, R0, -8 ;  /* 0xc100000002717423 */ /* 0x000fca0000010000 */
[----:B------:R-:W-:Y:S02]  /*18330*/  FSEL R113, R113, RZ, P3 ;  /* 0x000000ff71717208 */ /* 0x000fe40001800000 */
[----:B------:R-:W-:Y:S02]  /*18340*/  ISETP.GT.AND P3, PT, R3, 0x8, PT ;  /* 0x000000080300780c */ /* 0x000fe40003f64270 */
[----:B------:R-:W-:Y:S01]  /*18350*/  FSEL R25, R25, -INF , P5 ;  /* 0xff80000019197808 */ /* 0x000fe20002800000 */
[----:B------:R-:W-:-:S01]  /*18360*/  FFMA.FTZ R229, R2, R7, -R113 ;  /* 0x0000000702e57223 */ /* 0x000fc20000010871 */
[----:B------:R-:W-:Y:S01]  /*18370*/  FSEL R7, R24, -INF , P4 ;  /* 0xff80000018077808 */ /* 0x000fe20002000000 */
[----:B------:R-:W-:-:S01]  /*18380*/  FFMA.FTZ R8, R2, R9, -R113 ;  /* 0x0000000902087223 */ /* 0x000fc20000010871 */
[----:B------:R-:W-:Y:S02]  /*18390*/  ISETP.GT.AND P4, PT, R3, 0x9, PT ;  /* 0x000000090300780c */ /* 0x000fe40003f84270 */
[----:B------:R-:W-:-:S02]  /*183a0*/  FSEL R9, R28, -INF , P3 ;  /* 0xff8000001c097808 */ /* 0x000fc40001800000 */
[----:B------:R-:W-:Y:S02]  /*183b0*/  FMNMX.FTZ R12, R7, R25, !PT ;  /* 0x00000019070c7209 */ /* 0x000fe40007810000 */
[----:B------:R-:W-:Y:S02]  /*183c0*/  ISETP.GT.AND P3, PT, R3, 0x10, PT ;  /* 0x000000100300780c */ /* 0x000fe40003f64270 */
[----:B------:R-:W-:Y:S02]  /*183d0*/  FSEL R29, R29, -INF , P4 ;  /* 0xff8000001d1d7808 */ /* 0x000fe40002000000 */
[----:B------:R-:W-:Y:S01]  /*183e0*/  FMNMX.FTZ R12, R9, R12, !PT ;  /* 0x0000000c090c7209 */ /* 0x000fe20007810000 */
[C-C-:B------:R-:W-:Y:S01]  /*183f0*/  FFMA.FTZ R14, R2.reuse, R31, -R113.reuse ;  /* 0x0000001f020e7223 */ /* 0x140fe20000010871 */
[----:B------:R-:W-:Y:S01]  /*18400*/  ISETP.GT.AND P4, PT, R3, 0x11, PT ;  /* 0x000000110300780c */ /* 0x000fe20003f84270 */
[----:B------:R-:W-:Y:S01]  /*18410*/  FFMA.FTZ R27, R2, R27, -R113 ;  /* 0x0000001b021b7223 */ /* 0x000fe20000010871 */
[----:B------:R-:W-:-:S02]  /*18420*/  FSEL R31, R32, -INF , P3 ;  /* 0xff800000201f7808 */ /* 0x000fc40001800000 */
[----:B------:R-:W-:Y:S02]  /*18430*/  FMNMX.FTZ R12, R29, R12, !PT ;  /* 0x0000000c1d0c7209 */ /* 0x000fe40007810000 */
[----:B------:R-:W-:Y:S02]  /*18440*/  ISETP.GT.AND P3, PT, R3, 0x18, PT ;  /* 0x000000180300780c */ /* 0x000fe40003f64270 */
[----:B------:R-:W-:Y:S02]  /*18450*/  FSEL R33, R33, -INF , P4 ;  /* 0xff80000021217808 */ /* 0x000fe40002000000 */
[----:B------:R-:W-:Y:S01]  /*18460*/  FMNMX.FTZ R12, R31, R12, !PT ;  /* 0x0000000c1f0c7209 */ /* 0x000fe20007810000 */
[----:B------:R-:W-:Y:S01]  /*18470*/  MUFU.EX2 R6, R27 ;  /* 0x0000001b00067308 */ /* 0x000fe20000000800 */
[----:B------:R-:W-:-:S01]  /*18480*/  FFMA.FTZ R231, R2, R11, -R113 ;  /* 0x0000000b02e77223 */ /* 0x000fc20000010871 */
[----:B------:R-:W-:Y:S02]  /*18490*/  ISETP.GT.AND P4, PT, R3, 0x19, PT ;  /* 0x000000190300780c */ /* 0x000fe40003f84270 */
[----:B------:R-:W-:-:S04]  /*184a0*/  FSEL R11, R36, -INF , P3 ;  /* 0xff800000240b7808 */ /* 0x000fc80001800000 */
[----:B------:R0:W-:Y:S01]  /*184b0*/  MUFU.EX2 R27, R14 ;  /* 0x0000000e001b7308 */ /* 0x0001e20000000800 */
[----:B------:R-:W-:Y:S02]  /*184c0*/  ISETP.GT.AND P3, PT, R3, 0x20, PT ;  /* 0x000000200300780c */ /* 0x000fe40003f64270 */
[----:B------:R-:W-:Y:S02]  /*184d0*/  FSEL R37, R37, -INF , P4 ;  /* 0xff80000025257808 */ /* 0x000fe40002000000 */
[----:B0-----:R-:W-:Y:S01]  /*184e0*/  FMNMX.FTZ R14, R33, R12, !PT ;  /* 0x0000000c210e7209 */ /* 0x001fe20007810000 */
[----:B------:R-:W-:-:S03]  /*184f0*/  FFMA.FTZ R24, R2, R35, -R113 ;  /* 0x0000002302187223 */ /* 0x000fc60000010871 */
[----:B------:R-:W-:Y:S02]  /*18500*/  FMNMX.FTZ R14, R11, R14, !PT ;  /* 0x0000000e0b0e7209 */ /* 0x000fe40007810000 */
[----:B------:R-:W-:Y:S02]  /*18510*/  ISETP.GT.AND P4, PT, R3, 0x21, PT ;  /* 0x000000210300780c */ /* 0x000fe40003f84270 */
[----:B------:R-:W-:Y:S02]  /*18520*/  FSEL R35, R40, -INF , P3 ;  /* 0xff80000028237808 */ /* 0x000fe40001800000 */
[----:B------:R-:W-:Y:S02]  /*18530*/  FMNMX.FTZ R14, R37, R14, !PT ;  /* 0x0000000e250e7209 */ /* 0x000fe40007810000 */
[----:B------:R-:W-:Y:S02]  /*18540*/  ISETP.GT.AND P3, PT, R3, 0x28, PT ;  /* 0x000000280300780c */ /* 0x000fe40003f64270 */
[----:B------:R-:W-:-:S02]  /*18550*/  FSEL R41, R41, -INF , P4 ;  /* 0xff80000029297808 */ /* 0x000fc40002000000 */
[----:B------:R-:W-:Y:S01]  /*18560*/  FMNMX.FTZ R14, R35, R14, !PT ;  /* 0x0000000e230e7209 */ /* 0x000fe20007810000 */
[----:B------:R0:W-:Y:S01]  /*18570*/  MUFU.EX2 R12, R24 ;  /* 0x00000018000c7308 */ /* 0x0001e20000000800 */
[C---:B------:R-:W-:Y:S02]  /*18580*/  ISETP.GT.AND P4, PT, R3.reuse, 0x29, PT ;  /* 0x000000290300780c */ /* 0x040fe40003f84270 */
[----:B------:R-:W-:Y:S02]  /*18590*/  FSEL R115, R44, -INF , P3 ;  /* 0xff8000002c737808 */ /* 0x000fe40001800000 */
[----:B------:R-:W-:Y:S02]  /*185a0*/  ISETP.GT.AND P3, PT, R3, 0x30, PT ;  /* 0x000000300300780c */ /* 0x000fe40003f64270 */
[----:B0-----:R-:W-:Y:S02]  /*185b0*/  FMNMX.FTZ R24, R41, R14, !PT ;  /* 0x0000000e29187209 */ /* 0x001fe40007810000 */
[----:B------:R-:W-:-:S02]  /*185c0*/  FSEL R45, R45, -INF , P4 ;  /* 0xff8000002d2d7808 */ /* 0x000fc40002000000 */
[----:B------:R-:W-:Y:S01]  /*185d0*/  FMNMX.FTZ R24, R115, R24, !PT ;  /* 0x0000001873187209 */ /* 0x000fe20007810000 */
[----:B------:R-:W-:-:S01]  /*185e0*/  FFMA.FTZ R26, R2, R39, -R113 ;  /* 0x00000027021a7223 */ /* 0x000fc20000010871 */
[----:B------:R-:W-:Y:S02]  /*185f0*/  ISETP.GT.AND P4, PT, R3, 0x31, PT ;  /* 0x000000310300780c */ /* 0x000fe40003f84270 */
[----:B------:R-:W-:Y:S02]  /*18600*/  FSEL R39, R48, -INF , P3 ;  /* 0xff80000030277808 */ /* 0x000fe40001800000 */
[----:B------:R-:W-:Y:S02]  /*18610*/  FMNMX.FTZ R24, R45, R24, !PT ;  /* 0x000000182d187209 */ /* 0x000fe40007810000 */
[----:B------:R-:W-:Y:S02]  /*18620*/  ISETP.GT.AND P3, PT, R3, 0x38, PT ;  /* 0x000000380300780c */ /* 0x000fe40003f64270 */
[----:B------:R-:W-:-:S02]  /*18630*/  FSEL R49, R49, -INF , P4 ;  /* 0xff80000031317808 */ /* 0x000fc40002000000 */
[----:B------:R-:W-:Y:S01]  /*18640*/  FMNMX.FTZ R24, R39, R24, !PT ;  /* 0x0000001827187209 */ /* 0x000fe20007810000 */
[----:B------:R0:W-:Y:S01]  /*18650*/  MUFU.EX2 R14, R26 ;  /* 0x0000001a000e7308 */ /* 0x0001e20000000800 */
[----:B------:R-:W-:-:S01]  /*18660*/  FFMA.FTZ R225, R2, R15, -R113 ;  /* 0x0000000f02e17223 */ /* 0x000fc20000010871 */
[----:B------:R-:W-:Y:S02]  /*18670*/  ISETP.GT.AND P4, PT, R3, 0x39, PT ;  /* 0x000000390300780c */ /* 0x000fe40003f84270 */
[----:B------:R-:W-:Y:S02]  /*18680*/  FSEL R15, R52, -INF , P3 ;  /* 0xff800000340f7808 */ /* 0x000fe40001800000 */
[----:B0-----:R-:W-:Y:S02]  /*18690*/  FMNMX.FTZ R26, R49, R24, !PT ;  /* 0x00000018311a7209 */ /* 0x001fe40007810000 */
[----:B------:R-:W-:Y:S02]  /*186a0*/  ISETP.GT.AND P3, PT, R3, 0x40, PT ;  /* 0x000000400300780c */ /* 0x000fe40003f64270 */
[----:B------:R-:W-:-:S02]  /*186b0*/  FSEL R53, R53, -INF , P4 ;  /* 0xff80000035357808 */ /* 0x000fc40002000000 */
[----:B------:R-:W-:Y:S01]  /*186c0*/  FMNMX.FTZ R26, R15, R26, !PT ;  /* 0x0000001a0f1a7209 */ /* 0x000fe20007810000 */
[----:B------:R-:W-:Y:S01]  /*186d0*/  FFMA.FTZ R30, R2, R43, -R113 ;  /* 0x0000002b021e7223 */ /* 0x000fe20000010871 */
[----:B------:R-:W-:Y:S02]  /*186e0*/  ISETP.GT.AND P4, PT, R3, 0x41, PT ;  /* 0x000000410300780c */ /* 0x000fe40003f84270 */
[----:B------:R-:W-:Y:S02]  /*186f0*/  FSEL R43, R56, -INF , P3 ;  /* 0xff800000382b7808 */ /* 0x000fe40001800000 */
[----:B------:R-:W-:Y:S02]  /*18700*/  FMNMX.FTZ R28, R53, R26, !PT ;  /* 0x0000001a351c7209 */ /* 0x000fe40007810000 */
[----:B------:R-:W-:Y:S02]  /*18710*/  ISETP.GT.AND P3, PT, R3, 0x48, PT ;  /* 0x000000480300780c */ /* 0x000fe40003f64270 */
        /* <DEDUP_REMOVED lines=48> */
[----:B------:R-:W-:Y:S02]  /*18a20*/  FSEL R121, R85, -INF , P4 ;  /* 0xff80000055797808 */ /* 0x000fe40002000000 */
[----:B------:R-:W-:-:S04]  /*18a30*/  FMNMX.FTZ R32, R97, R32, !PT ;  /* 0x0000002061207209 */ /* 0x000fc80007810000 */
[----:B------:R-:W-:-:S05]  /*18a40*/  FMNMX.FTZ R32, R121, R32, !PT ;  /* 0x0000002079207209 */ /* 0x000fca0007810000 */
[----:B------:R-:W0:Y:S02]  /*18a50*/  SHFL.BFLY PT, R3, R32, 0x2, 0x1f ;  /* 0x0c401f0020037f89 */ /* 0x000e2400000e0000 */
[----:B0-----:R-:W-:-:S05]  /*18a60*/  FMNMX.FTZ R42, R32, R3, !PT ;  /* 0x00000003202a7209 */ /* 0x001fca0007810000 */
[----:B------:R-:W0:Y:S01]  /*18a70*/  SHFL.BFLY PT, R3, R42, 0x1, 0x1f ;  /* 0x0c201f002a037f89 */ /* 0x000e2200000e0000 */
[----:B------:R-:W1:Y:S01]  /*18a80*/  MUFU.EX2 R229, R229 ;  /* 0x000000e500e57308 */ /* 0x000e620000000800 */
[----:B0-----:R-:W-:-:S04]  /*18a90*/  FMNMX.FTZ R3, R42, R3, !PT ;  /* 0x000000032a037209 */ /* 0x001fc80007810000 */
[----:B------:R-:W-:Y:S01]  /*18aa0*/  FSETP.NEU.FTZ.AND P3, PT, R3, -INF , PT ;  /* 0xff8000000300780b */ /* 0x000fe20003f7d000 */
[----:B------:R-:W-:-:S05]  /*18ab0*/  FFMA.FTZ R48, R2, R3, -8 ;  /* 0xc100000002307423 */ /* 0x000fca0000010003 */
[----:B------:R-:W-:Y:S01]  /*18ac0*/  FSEL R48, R48, RZ, P3 ;  /* 0x000000ff30307208 */ /* 0x000fe20001800000 */
[----:B------:R-:W0:Y:S04]  /*18ad0*/  MUFU.EX2 R8, R8 ;  /* 0x0000000800087308 */ /* 0x000e280000000800 */
[----:B------:R-:W-:-:S01]  /*18ae0*/  FFMA.FTZ R228, R2, R7, -R48 ;  /* 0x0000000702e47223 */ /* 0x000fc20000010830 */
[C-C-:B------:R-:W-:Y:S01]  /*18af0*/  FFMA.FTZ R7, R2.reuse, R25, -R48.reuse ;  /* 0x0000001902077223 */ /* 0x140fe20000010830 */
[----:B------:R-:W-:-:S01]  /*18b00*/  FFMA.FTZ R50, R2, R9, -R48 ;  /* 0x0000000902327223 */ /* 0x000fc20000010830 */
[----:B------:R-:W-:-:S03]  /*18b10*/  FFMA.FTZ R29, R2, R29, -R48 ;  /* 0x0000001d021d7223 */ /* 0x000fc60000010830 */
[----:B------:R-:W-:Y:S01]  /*18b20*/  MUFU.EX2 R228, R228 ;  /* 0x000000e400e47308 */ /* 0x000fe20000000800 */
[----:B------:R-:W-:-:S07]  /*18b30*/  FFMA.FTZ R230, R2, R31, -R48 ;  /* 0x0000001f02e67223 */ /* 0x000fce0000010830 */
[----:B------:R-:W2:Y:S01]  /*18b40*/  MUFU.EX2 R7, R7 ;  /* 0x0000000700077308 */ /* 0x000ea20000000800 */
[----:B------:R-:W-:-:S01]  /*18b50*/  FFMA.FTZ R13, R2, R13, -R113 ;  /* 0x0000000d020d7223 */ /* 0x000fc20000010871 */
[----:B------:R-:W-:-:S06]  /*18b60*/  FFMA.FTZ R226, R2, R39, -R48 ;  /* 0x0000002702e27223 */ /* 0x000fcc0000010830 */
[----:B------:R-:W3:Y:S01]  /*18b70*/  MUFU.EX2 R50, R50 ;  /* 0x0000003200327308 */ /* 0x000ee20000000800 */
[----:B-1----:R-:W-:-:S07]  /*18b80*/  FADD.FTZ R39, R229, R6 ;  /* 0x00000006e5277221 */ /* 0x002fce0000010000 */
[----:B------:R-:W1:Y:S01]  /*18b90*/  MUFU.EX2 R231, R231 ;  /* 0x000000e700e77308 */ /* 0x000e620000000800 */
[----:B0-----:R-:W-:-:S07]  /*18ba0*/  FADD.FTZ R58, R8, R39 ;  /* 0x00000027083a7221 */ /* 0x001fce0000010000 */
[----:B------:R-:W0:Y:S01]  /*18bb0*/  MUFU.EX2 R29, R29 ;  /* 0x0000001d001d7308 */ /* 0x000e220000000800 */
[----:B------:R-:W-:-:S01]  /*18bc0*/  FFMA.FTZ R220, R2, R43, -R48 ;  /* 0x0000002b02dc7223 */ /* 0x000fc20000010830 */
[----:B------:R-:W-:Y:S01]  /*18bd0*/  FFMA.FTZ R9, R2, R33, -R48 ;  /* 0x0000002102097223 */ /* 0x000fe20000010830 */
[----:B--2---:R-:W-:-:S05]  /*18be0*/  FADD.FTZ R43, R228, R7 ;  /* 0x00000007e42b7221 */ /* 0x004fca0000010000 */
[----:B------:R-:W2:Y:S01]  /*18bf0*/  MUFU.EX2 R230, R230 ;  /* 0x000000e600e67308 */ /* 0x000ea20000000800 */
[----:B------:R-:W-:-:S07]  /*18c00*/  FADD.FTZ R58, R27, R58 ;  /* 0x0000003a1b3a7221 */ /* 0x000fce0000010000 */
[----:B------:R-:W4:Y:S01]  /*18c10*/  MUFU.EX2 R13, R13 ;  /* 0x0000000d000d7308 */ /* 0x000f220000000800 */
[----:B------:R-:W-:-:S01]  /*18c20*/  FFMA.FTZ R31, R2, R11, -R48 ;  /* 0x0000000b021f7223 */ /* 0x000fc20000010830 */
[----:B------:R-:W-:Y:S01]  /*18c30*/  FFMA.FTZ R54, R2, R45, -R48 ;  /* 0x0000002d02367223 */ /* 0x000fe20000010830 */
[----:B---3--:R-:W-:-:S01]  /*18c40*/  FADD.FTZ R60, R50, R43 ;  /* 0x0000002b323c7221 */ /* 0x008fc20000010000 */
[----:B-1----:R-:W-:-:S04]  /*18c50*/  FADD.FTZ R45, R231, R58 ;  /* 0x0000003ae72d7221 */ /* 0x002fc80000010000 */
[----:B------:R-:W1:Y:S01]  /*18c60*/  MUFU.EX2 R225, R225 ;  /* 0x000000e100e17308 */ /* 0x000e620000000800 */
[----:B------:R-:W-:-:S01]  /*18c70*/  FFMA.FTZ R52, R2, R37, -R48 ;  /* 0x0000002502347223 */ /* 0x000fc20000010830 */
[----:B0-----:R-:W-:Y:S01]  /*18c80*/  FADD.FTZ R43, R29, R60 ;  /* 0x0000003c1d2b7221 */ /* 0x001fe20000010000 */
[----:B------:R-:W-:-:S01]  /*18c90*/  FADD.FTZ R62, R12, R45 ;  /* 0x0000002d0c3e7221 */ /* 0x000fc20000010000 */
[----:B------:R-:W-:-:S04]  /*18ca0*/  FFMA.FTZ R47, R2, R47, -R113 ;  /* 0x0000002f022f7223 */ /* 0x000fc80000010871 */
[----:B------:R-:W0:Y:S01]  /*18cb0*/  MUFU.EX2 R9, R9 ;  /* 0x0000000900097308 */ /* 0x000e220000000800 */
[----:B------:R-:W-:-:S01]  /*18cc0*/  FFMA.FTZ R224, R2, R35, -R48 ;  /* 0x0000002302e07223 */ /* 0x000fc20000010830 */
[----:B--2---:R-:W-:Y:S01]  /*18cd0*/  FADD.FTZ R60, R230, R43 ;  /* 0x0000002be63c7221 */ /* 0x004fe20000010000 */
[----:B----4-:R-:W-:-:S05]  /*18ce0*/  FADD.FTZ R43, R13, R62 ;  /* 0x0000003e0d2b7221 */ /* 0x010fca0000010000 */
[----:B------:R-:W2:Y:S01]  /*18cf0*/  MUFU.EX2 R31, R31 ;  /* 0x0000001f001f7308 */ /* 0x000ea20000000800 */
[----:B------:R-:W-:-:S07]  /*18d00*/  FADD.FTZ R62, R14, R43 ;  /* 0x0000002b0e3e7221 */ /* 0x000fce0000010000 */
[----:B------:R-:W3:Y:S01]  /*18d10*/  MUFU.EX2 R52, R52 ;  /* 0x0000003400347308 */ /* 0x000ee20000000800 */
[----:B-1----:R-:W-:-:S07]  /*18d20*/  FADD.FTZ R45, R225, R62 ;  /* 0x0000003ee12d7221 */ /* 0x002fce0000010000 */
[----:B------:R-:W1:Y:S01]  /*18d30*/  MUFU.EX2 R47, R47 ;  /* 0x0000002f002f7308 */ /* 0x000e620000000800 */
[----:B0-----:R-:W-:-:S07]  /*18d40*/  FADD.FTZ R60, R9, R60 ;  /* 0x0000003c093c7221 */ /* 0x001fce0000010000 */
[----:B------:R-:W0:Y:S01]  /*18d50*/  MUFU.EX2 R224, R224 ;  /* 0x000000e000e07308 */ /* 0x000e220000000800 */
[----:B------:R-:W-:-:S01]  /*18d60*/  FADD.FTZ R45, R24, R45 ;  /* 0x0000002d182d7221 */ /* 0x000fc20000010000 */
[----:B------:R-:W-:-:S06]  /*18d70*/  FFMA.FTZ R55, R2, R55, -R113 ;  /* 0x0000003702377223 */ /* 0x000fcc0000010871 */
[----:B------:R-:W4:Y:S01]  /*18d80*/  MUFU.EX2 R227, R227 ;  /* 0x000000e300e37308 */ /* 0x000f220000000800 */
[----:B--2---:R-:W-:-:S01]  /*18d90*/  FADD.FTZ R43, R31, R60 ;  /* 0x0000003c1f2b7221 */ /* 0x004fc20000010000 */
[----:B------:R-:W-:-:S06]  /*18da0*/  FADD.FTZ R62, R26, R45 ;  /* 0x0000002d1a3e7221 */ /* 0x000fcc0000010000 */
[----:B------:R-:W2:Y:S01]  /*18db0*/  MUFU.EX2 R28, R34 ;  /* 0x00000022001c7308 */ /* 0x000ea20000000800 */
[----:B------:R-:W-:-:S01]  /*18dc0*/  FFMA.FTZ R11, R2, R41, -R48 ;  /* 0x00000029020b7223 */ /* 0x000fc20000010830 */
[----:B---3--:R-:W-:Y:S01]  /*18dd0*/  FADD.FTZ R43, R52, R43 ;  /* 0x0000002b342b7221 */ /* 0x008fe20000010000 */
[----:B-1----:R-:W-:-:S05]  /*18de0*/  FADD.FTZ R62, R47, R62 ;  /* 0x0000003e2f3e7221 */ /* 0x002fca0000010000 */
[----:B------:R1:W3:Y:S01]  /*18df0*/  MUFU.EX2 R30, R36 ;  /* 0x00000024001e7308 */ /* 0x0002e20000000800 */
[----:B------:R-:W-:-:S01]  /*18e00*/  FFMA.FTZ R38, R2, R59, -R113 ;  /* 0x0000003b02267223 */ /* 0x000fc20000010871 */
[----:B------:R-:W-:Y:S01]  /*18e10*/  FFMA.FTZ R33, R2, R115, -R48 ;  /* 0x0000007302217223 */ /* 0x000fe20000010830 */
[----:B0-----:R-:W-:-:S01]  /*18e20*/  FADD.FTZ R60, R224, R43 ;  /* 0x0000002be03c7221 */ /* 0x001fc20000010000 */
[----:B------:R-:W-:-:S04]  /*18e30*/  F2FP.SATFINITE.E4M3.F32.PACK_AB_MERGE_C R43, R27, R8, RZ ;  /* 0x000000081b2b723e */ /* 0x000fc800048070ff */
[----:B------:R-:W0:Y:S01]  /*18e40*/  MUFU.EX2 R55, R55 ;  /* 0x0000003700377308 */ /* 0x000e220000000800 */
[----:B----4-:R-:W-:-:S01]  /*18e50*/  FADD.FTZ R27, R227, R62 ;  /* 0x0000003ee31b7221 */ /* 0x010fc20000010000 */
[----:B------:R-:W-:-:S06]  /*18e60*/  FFMA.FTZ R40, R2, R99, -R113 ;  /* 0x0000006302287223 */ /* 0x000fcc0000010871 */
[----:B------:R-:W-:Y:S01]  /*18e70*/  MUFU.EX2 R221, R221 ;  /* 0x000000dd00dd7308 */ /* 0x000fe20000000800 */
[----:B--2---:R-:W-:-:S01]  /*18e80*/  FADD.FTZ R27, R28, R27 ;  /* 0x0000001b1c1b7221 */ /* 0x004fc20000010000 */
[----:B------:R-:W-:-:S06]  /*18e90*/  FFMA.FTZ R85, R2, R63, -R113 ;  /* 0x0000003f02557223 */ /* 0x000fcc0000010871 */
[----:B------:R-:W2:Y:S01]  /*18ea0*/  MUFU.EX2 R11, R11 ;  /* 0x0000000b000b7308 */ /* 0x000ea20000000800 */
[----:B------:R-:W-:Y:S01]  /*18eb0*/  F2FP.SATFINITE.E4M3.F32.PACK_AB_MERGE_C R45, R14, R13, RZ ;  /* 0x0000000d0e2d723e */ /* 0x000fe200048070ff */
[C-C-:B------:R-:W-:Y:S01]  /*18ec0*/  FFMA.FTZ R63, R2.reuse, R103, -R113.reuse ;  /* 0x00000067023f7223 */ /* 0x140fe20000010871 */
[----:B-1----:R-:W-:-:S05]  /*18ed0*/  FFMA.FTZ R36, R2, R71, -R113 ;  /* 0x0000004702247223 */ /* 0x002fca0000010871 */
[----:B------:R-:W-:Y:S01]  /*18ee0*/  MUFU.EX2 R38, R38 ;  /* 0x0000002600267308 */ /* 0x000fe20000000800 */
[----:B---3--:R-:W-:-:S01]  /*18ef0*/  FADD.FTZ R14, R30, R27 ;  /* 0x0000001b1e0e7221 */ /* 0x008fc20000010000 */
[----:B------:R-:W-:-:S06]  /*18f00*/  FFMA.FTZ R25, R2, R49, -R48 ;  /* 0x0000003102197223 */ /* 0x000fcc0000010830 */
[----:B------:R-:W1:Y:S01]  /*18f10*/  MUFU.EX2 R33, R33 ;  /* 0x0000002100217308 */ /* 0x000e620000000800 */
[----:B------:R-:W-:-:S01]  /*18f20*/  FFMA.FTZ R44, R2, R101, -R113 ;  /* 0x00000065022c7223 */ /* 0x000fc20000010871 */
[----:B------:R-:W-:Y:S01]  /*18f30*/  FFMA.FTZ R67, R2, R67, -R113 ;  /* 0x0000004302437223 */ /* 0x000fe20000010871 */
[----:B0-----:R-:W-:-:S05]  /*18f40*/  FADD.FTZ R14, R55, R14 ;  /* 0x0000000e370e7221 */ /* 0x001fca0000010000 */
[----:B------:R-:W-:Y:S01]  /*18f50*/  MUFU.EX2 R40, R40 ;  /* 0x0000002800287308 */ /* 0x000fe20000000800 */
[----:B------:R-:W-:-:S07]  /*18f60*/  FFMA.FTZ R35, R2, R15, -R48 ;  /* 0x0000000f02237223 */ /* 0x000fce0000010830 */
[----:B------:R-:W0:Y:S01]  /*18f70*/  MUFU.EX2 R54, R54 ;  /* 0x0000003600367308 */ /* 0x000e220000000800 */
[----:B------:R-:W-:Y:S01]  /*18f80*/  F2FP.SATFINITE.E4M3.F32.PACK_AB_MERGE_C R50, R29, R50, RZ ;  /* 0x000000321d32723e */ /* 0x000fe200048070ff */
[----:B--2---:R-:W-:Y:S01]  /*18f90*/  FADD.FTZ R60, R11, R60 ;  /* 0x0000003c0b3c7221 */ /* 0x004fe20000010000 */
[----:B------:R-:W-:-:S05]  /*18fa0*/  FADD.FTZ R29, R221, R14 ;  /* 0x0000000edd1d7221 */ /* 0x000fca0000010000 */
[----:B------:R-:W-:Y:S01]  /*18fb0*/  MUFU.EX2 R85, R85 ;  /* 0x0000005500557308 */ /* 0x000fe20000000800 */
[----:B------:R-:W-:-:S07]  /*18fc0*/  FFMA.FTZ R56, R2, R53, -R48 ;  /* 0x0000003502387223 */ /* 0x000fce0000010830 */
[----:B------:R-:W2:Y:S01]  /*18fd0*/  MUFU.EX2 R226, R226 ;  /* 0x000000e200e27308 */ /* 0x000ea20000000800 */
[----:B-1----:R-:W-:-:S01]  /*18fe0*/  FADD.FTZ R13, R33, R60 ;  /* 0x0000003c210d7221 */ /* 0x002fc20000010000 */
[----:B------:R-:W-:-:S06]  /*18ff0*/  FADD.FTZ R29, R38, R29 ;  /* 0x0000001d261d7221 */ /* 0x000fcc0000010000 */
[----:B------:R-:W-:Y:S08]  /*19000*/  MUFU.EX2 R63, R63 ;  /* 0x0000003f003f7308 */ /* 0x000ff00000000800 */
[----:B------:R-:W1:Y:S08]  /*19010*/  MUFU.EX2 R36, R36 ;  /* 0x0000002400247308 */ /* 0x000e700000000800 */
[----:B------:R-:W3:Y:S01]  /*19020*/  MUFU.EX2 R25, R25 ;  /* 0x0000001900197308 */ /* 0x000ee20000000800 */
[----:B------:R-:W-:Y:S01]  /*19030*/  F2FP.SATFINITE.E4M3.F32.PACK_AB_MERGE_C R231, R12, R231, R45 ;  /* 0x000000e70ce7723e */ /* 0x000fe2000480702d */
[----:B0-----:R-:W-:-:S06]  /*19040*/  FADD.FTZ R13, R54, R13 ;  /* 0x0000000d360d7221 */ /* 0x001fcc0000010000 */
[----:B------:R-:W-:Y:S01]  /*19050*/  MUFU.EX2 R44, R44 ;  /* 0x0000002c002c7308 */ /* 0x000fe20000000800 */
[----:B------:R-:W-:-:S07]  /*19060*/  FADD.FTZ R12, R40, R29 ;  /* 0x0000001d280c7221 */ /* 0x000fce0000010000 */
[----:B------:R-:W0:Y:S01]  /*19070*/  MUFU.EX2 R67, R67 ;  /* 0x0000004300437308 */ /* 0x000e220000000800 */
[----:B------:R-:W-:-:S01]  /*19080*/  FFMA.FTZ R15, R2, R57, -R48 ;  /* 0x00000039020f7223 */ /* 0x000fc20000010830 */
[----:B------:R-:W-:-:S06]  /*19090*/  @!P2 VIADD R37, R10, 0x38840 ;  /* 0x000388400a25a836 */ /* 0x000fcc0000000000 */
[----:B------:R-:W4:Y:S01]  /*190a0*/  MUFU.EX2 R35, R35 ;  /* 0x0000002300237308 */ /* 0x000f220000000800 */
[----:B------:R-:W-:-:S01]  /*190b0*/  FFMA.FTZ R59, R2, R107, -R113 ;  /* 0x0000006b023b7223 */ /* 0x000fc20000010871 */
[----:B------:R-:W-:Y:S01]  /*190c0*/  FFMA.FTZ R32, R2, R79, -R113 ;  /* 0x0000004f02207223 */ /* 0x000fe20000010871 */
[----:B--2---:R-:W-:-:S01]  /*190d0*/  FADD.FTZ R8, R226, R13 ;  /* 0x0000000de2087221 */ /* 0x004fc20000010000 */
[C-C-:B------:R-:W-:Y:S01]  /*190e0*/  FFMA.FTZ R217, R2.reuse, R105, -R113.reuse ;  /* 0x0000006902d97223 */ /* 0x140fe20000010871 */
[----:B------:R-:W-:-:S01]  /*190f0*/  FFMA.FTZ R34, R2, R75, -R113 ;  /* 0x0000004b02227223 */ /* 0x000fc20000010871 */
[C-C-:B------:R-:W-:Y:S01]  /*19100*/  FFMA.FTZ R89, R2.reuse, R89, -R48.reuse ;  /* 0x0000005902597223 */ /* 0x140fe20000010830 */
[----:B------:R-:W-:-:S01]  /*19110*/  FFMA.FTZ R61, R2, R61, -R48 ;  /* 0x0000003d023d7223 */ /* 0x000fc20000010830 */
[----:B------:R-:W2:Y:S01]  /*19120*/  MUFU.EX2 R56, R56 ;  /* 0x0000003800387308 */ /* 0x000ea20000000800 */
[C---:B------:R-:W-:Y:S01]  /*19130*/  F2FP.SATFINITE.E4M3.F32.PACK_AB_MERGE_C R40, R85.reuse, R40, RZ ;  /* 0x000000285528723e */ /* 0x040fe200048070ff */
[----:B------:R-:W-:Y:S01]  /*19140*/  FADD.FTZ R85, R85, R12 ;  /* 0x0000000c55557221 */ /* 0x000fe20000010000 */
[----:B------:R-:W-:Y:S01]  /*19150*/  @!P2 PRMT R37, RZ, 0x654, R37 ;  /* 0x00000654ff25a816 */ /* 0x000fe20000000025 */
[----:B------:R-:W5:Y:S04]  /*19160*/  @P0 LDC R12, c[0x0][0x44c] ;  /* 0x00011300ff0c0b82 */ /* 0x000f680000000800 */
[----:B------:R-:W5:Y:S01]  /*19170*/  MUFU.EX2 R220, R220 ;  /* 0x000000dc00dc7308 */ /* 0x000f620000000800 */
[----:B-1----:R-:W-:Y:S01]  /*19180*/  F2FP.SATFINITE.E4M3.F32.PACK_AB_MERGE_C R223, R36, R63, RZ ;  /* 0x0000003f24df723e */ /* 0x002fe200048070ff */
[----:B---3--:R-:W-:Y:S01]  /*19190*/  FADD.FTZ R8, R25, R8 ;  /* 0x0000000819087221 */ /* 0x008fe20000010000 */
[----:B------:R1:W-:Y:S05]  /*191a0*/  @!P2 SYNCS.ARRIVE.TRANS64.RED.A1T0 RZ, [R37+URZ], RZ ;  /* 0x000000ff25ffa9a7 */ /* 0x0003ea000810043f */
[----:B------:R-:W3:Y:S01]  /*191b0*/  MUFU.EX2 R15, R15 ;  /* 0x0000000f000f7308 */ /* 0x000ee20000000800 */
[----:B0-----:R-:W-:Y:S01]  /*191c0*/  F2FP.SATFINITE.E4M3.F32.PACK_AB_MERGE_C R223, R67, R44, R223 ;  /* 0x0000002c43df723e */ /* 0x001fe200048070df */
[----:B----4-:R-:W-:Y:S01]  /*191d0*/  FADD.FTZ R27, R35, R8 ;  /* 0x00000008231b7221 */ /* 0x010fe20000010000 */
[----:B------:R-:W-:-:S01]  /*191e0*/  FADD.FTZ R44, R44, R85 ;  /* 0x000000552c2c7221 */ /* 0x000fc20000010000 */
[----:B------:R-:W0:Y:S04]  /*191f0*/  @P0 LDC R14, c[0x0][0x450] ;  /* 0x00011400ff0e0b82 */ /* 0x000e280000000800 */
[----:B------:R-:W-:Y:S08]  /*19200*/  MUFU.EX2 R59, R59 ;  /* 0x0000003b003b7308 */ /* 0x000ff00000000800 */
[----:B------:R-:W4:Y:S01]  /*19210*/  MUFU.EX2 R32, R32 ;  /* 0x0000002000207308 */ /* 0x000f220000000800 */
[----:B--2---:R-:W-:-:S01]  /*19220*/  FADD.FTZ R27, R56, R27 ;  /* 0x0000001b381b7221 */ /* 0x004fc20000010000 */
[----:B------:R-:W-:-:S06]  /*19230*/  FADD.FTZ R44, R67, R44 ;  /* 0x0000002c432c7221 */ /* 0x000fcc0000010000 */
[----:B------:R-:W-:Y:S08]  /*19240*/  MUFU.EX2 R217, R217 ;  /* 0x000000d900d97308 */ /* 0x000ff00000000800 */
[----:B------:R-:W2:Y:S08]  /*19250*/  MUFU.EX2 R10, R89 ;  /* 0x00000059000a7308 */ /* 0x000eb00000000800 */
[----:B------:R-:W0:Y:S08]  /*19260*/  MUFU.EX2 R34, R34 ;  /* 0x0000002200227308 */ /* 0x000e300000000800 */
[----:B-1----:R-:W1:Y:S01]  /*19270*/  MUFU.EX2 R37, R61 ;  /* 0x0000003d00257308 */ /* 0x002e620000000800 */
[----:B------:R-:W-:Y:S01]  /*19280*/  F2FP.SATFINITE.E4M3.F32.PACK_AB_MERGE_C R33, R54, R33, RZ ;  /* 0x000000213621723e */ /* 0x000fe200048070ff */
[----:B-----5:R-:W-:Y:S01]  /*19290*/  FADD.FTZ R8, R220, R27 ;  /* 0x0000001bdc087221 */ /* 0x020fe20000010000 */
[----:B------:R-:W-:-:S01]  /*192a0*/  FADD.FTZ R63, R63, R44 ;  /* 0x0000002c3f3f7221 */ /* 0x000fc20000010000 */
[----:B------:R-:W-:-:S02]  /*192b0*/  F2FP.SATFINITE.E4M3.F32.PACK_AB_MERGE_C R31, R52, R31, RZ ;  /* 0x0000001f341f723e */ /* 0x000fc400048070ff */
[----:B---3--:R-:W-:-:S01]  /*192c0*/  FADD.FTZ R27, R15, R8 ;  /* 0x000000080f1b7221 */ /* 0x008fc20000010000 */
[----:B------:R-:W-:Y:S01]  /*192d0*/  F2FP.SATFINITE.E4M3.F32.PACK_AB_MERGE_C R224, R11, R224, R33 ;  /* 0x000000e00be0723e */ /* 0x000fe20004807021 */
[----:B------:R-:W-:-:S01]  /*192e0*/  FADD.FTZ R36, R36, R63 ;  /* 0x0000003f24247221 */ /* 0x000fc20000010000 */
[----:B----4-:R-:W-:Y:S01]  /*192f0*/  F2FP.SATFINITE.E4M3.F32.PACK_AB_MERGE_C R11, R32, R59, RZ ;  /* 0x0000003b200b723e */ /* 0x010fe200048070ff */
[----:B--2---:R-:W-:-:S01]  /*19300*/  FADD.FTZ R8, R10, R27 ;  /* 0x0000001b0a087221 */ /* 0x004fc20000010000 */
[----:B------:R-:W-:Y:S01]  /*19310*/  F2FP.SATFINITE.E4M3.F32.PACK_AB_MERGE_C R230, R9, R230, R31 ;  /* 0x000000e609e6723e */ /* 0x000fe2000480701f */
[----:B------:R-:W-:-:S01]  /*19320*/  FADD.FTZ R9, R217, R36 ;  /* 0x00000024d9097221 */ /* 0x000fc20000010000 */
[----:B0-----:R-:W-:Y:S01]  /*19330*/  F2FP.SATFINITE.E4M3.F32.PACK_AB_MERGE_C R217, R34, R217, R11 ;  /* 0x000000d922d9723e */ /* 0x001fe2000480700b */
[----:B------:R-:W-:Y:S01]  /*19340*/  @P0 IMAD.HI.U32 R11, R92, R12, RZ ;  /* 0x0000000c5c0b0227 */ /* 0x000fe200078e00ff */
[----:B-1----:R-:W-:-:S04]  /*19350*/  F2FP.SATFINITE.E4M3.F32.PACK_AB_MERGE_C R10, R37, R10, RZ ;  /* 0x0000000a250a723e */ /* 0x002fc800048070ff */
[----:B------:R-:W-:Y:S01]  /*19360*/  F2FP.SATFINITE.E4M3.F32.PACK_AB_MERGE_C R220, R15, R220, R10 ;  /* 0x000000dc0fdc723e */ /* 0x000fe2000480700a */
[----:B------:R-:W-:Y:S01]  /*19370*/  IMAD.MOV.U32 R10, RZ, RZ, R92 ;  /* 0x000000ffff0a7224 */ /* 0x000fe200078e005c */
[----:B------:R-:W-:Y:S02]  /*19380*/  @P0 SHF.R.U32.HI R10, RZ, R14, R11 ;  /* 0x0000000eff0a0219 */ /* 0x000fe4000001160b */
[----:B------:R-:W2:Y:S01]  /*19390*/  LDL R11, [R1+0x44] ;  /* 0x00004400010b7983 */ /* 0x000ea20000100800 */
[----:B------:R-:W-:-:S01]  /*193a0*/  FFMA.FTZ R222, R2, R117, -R48 ;  /* 0x0000007502de7223 */ /* 0x000fc20000010830 */
[C-C-:B------:R-:W-:Y:S01]  /*193b0*/  FFMA.FTZ R39, R2.reuse, R65, -R48.reuse ;  /* 0x0000004102277223 */ /* 0x140fe20000010830 */
[----:B------:R-:W-:-:S04]  /*193c0*/  FFMA.FTZ R41, R2, R93, -R48 ;  /* 0x0000005d02297223 */ /* 0x000fc80000010830 */
[----:B------:R-:W0:Y:S01]  /*193d0*/  MUFU.EX2 R222, R222 ;  /* 0x000000de00de7308 */ /* 0x000e220000000800 */
[----:B------:R-:W-:-:S01]  /*193e0*/  FFMA.FTZ R58, R2, R69, -R48 ;  /* 0x00000045023a7223 */ /* 0x000fc20000010830 */
[----:B------:R-:W-:-:S06]  /*193f0*/  FFMA.FTZ R216, R2, R51, -R48 ;  /* 0x0000003302d87223 */ /* 0x000fcc0000010830 */
[----:B------:R-:W1:Y:S01]  /*19400*/  MUFU.EX2 R39, R39 ;  /* 0x0000002700277308 */ /* 0x000e620000000800 */
[----:B------:R-:W-:-:S07]  /*19410*/  FADD.FTZ R37, R37, R8 ;  /* 0x0000000825257221 */ /* 0x000fce0000010000 */
[----:B------:R-:W3:Y:S01]  /*19420*/  MUFU.EX2 R41, R41 ;  /* 0x0000002900297308 */ /* 0x000ee20000000800 */
[----:B------:R-:W-:-:S01]  /*19430*/  FFMA.FTZ R73, R2, R73, -R48 ;  /* 0x0000004902497223 */ /* 0x000fc20000010830 */
[----:B------:R-:W-:Y:S01]  /*19440*/  FFMA.FTZ R95, R2, R95, -R48 ;  /* 0x0000005f025f7223 */ /* 0x000fe20000010830 */
[----:B0-----:R-:W-:-:S05]  /*19450*/  FADD.FTZ R8, R222, R37 ;  /* 0x00000025de087221 */ /* 0x001fca0000010000 */
[----:B------:R-:W0:Y:S01]  /*19460*/  MUFU.EX2 R58, R58 ;  /* 0x0000003a003a7308 */ /* 0x000e220000000800 */
[----:B------:R-:W-:-:S01]  /*19470*/  FFMA.FTZ R219, R2, R109, -R113 ;  /* 0x0000006d02db7223 */ /* 0x000fc20000010871 */
[----:B------:R-:W-:Y:S01]  /*19480*/  FFMA.FTZ R77, R2, R77, -R48 ;  /* 0x0000004d024d7223 */ /* 0x000fe20000010830 */
[----:B-1----:R-:W-:-:S05]  /*19490*/  FADD.FTZ R8, R39, R8 ;  /* 0x0000000827087221 */ /* 0x002fca0000010000 */
[----:B------:R-:W1:Y:S01]  /*194a0*/  MUFU.EX2 R216, R216 ;  /* 0x000000d800d87308 */ /* 0x000e620000000800 */
[----:B------:R-:W-:-:S01]  /*194b0*/  FFMA.FTZ R46, R2, R83, -R113 ;  /* 0x00000053022e7223 */ /* 0x000fc20000010871 */
[----:B------:R-:W-:Y:S01]  /*194c0*/  FFMA.FTZ R71, R2, R87, -R113 ;  /* 0x0000005702477223 */ /* 0x000fe20000010871 */
[----:B------:R-:W-:-:S05]  /*194d0*/  F2FP.SATFINITE.E4M3.F32.PACK_AB_MERGE_C R229, R6, R229, R43 ;  /* 0x000000e506e5723e */ /* 0x000fca000480702b */
[----:B------:R-:W4:Y:S01]  /*194e0*/  MUFU.EX2 R13, R73 ;  /* 0x00000049000d7308 */ /* 0x000f220000000800 */
[----:B------:R-:W-:Y:S01]  /*194f0*/  F2FP.SATFINITE.E4M3.F32.PACK_AB_MERGE_C R228, R7, R228, R50 ;  /* 0x000000e407e4723e */ /* 0x000fe20004807032 */
[----:B------:R-:W-:Y:S01]  /*19500*/  FFMA.FTZ R111, R2, R111, -R113 ;  /* 0x0000006f026f7223 */ /* 0x000fe20000010871 */
[----:B---3--:R-:W-:-:S01]  /*19510*/  FADD.FTZ R7, R41, R8 ;  /* 0x0000000829077221 */ /* 0x008fc20000010000 */
[C-C-:B------:R-:W-:Y:S01]  /*19520*/  FFMA.FTZ R119, R2.reuse, R119, -R48.reuse ;  /* 0x0000007702777223 */ /* 0x140fe20000010830 */
[----:B------:R-:W-:-:S03]  /*19530*/  FFMA.FTZ R81, R2, R81, -R48 ;  /* 0x0000005102517223 */ /* 0x000fc60000010830 */
[----:B------:R-:W-:Y:S01]  /*19540*/  MUFU.EX2 R95, R95 ;  /* 0x0000005f005f7308 */ /* 0x000fe20000000800 */
[----:B------:R-:W-:-:S01]  /*19550*/  FFMA.FTZ R97, R2, R97, -R48 ;  /* 0x0000006102617223 */ /* 0x000fc20000010830 */
[----:B------:R-:W-:-:S06]  /*19560*/  FFMA.FTZ R48, R2, R121, -R48 ;  /* 0x0000007902307223 */ /* 0x000fcc0000010830 */
[----:B------:R-:W3:Y:S01]  /*19570*/  MUFU.EX2 R6, R77 ;  /* 0x0000004d00067308 */ /* 0x000ee20000000800 */
[----:B0-----:R-:W-:-:S01]  /*19580*/  FADD.FTZ R7, R58, R7 ;  /* 0x000000073a077221 */ /* 0x001fc20000010000 */
[----:B------:R-:W-:-:S06]  /*19590*/  FADD.FTZ R34, R34, R9 ;  /* 0x0000000922227221 */ /* 0x000fcc0000010000 */
[----:B------:R-:W0:Y:S01]  /*195a0*/  MUFU.EX2 R219, R219 ;  /* 0x000000db00db7308 */ /* 0x000e220000000800 */
[----:B-1----:R-:W-:-:S01]  /*195b0*/  FADD.FTZ R8, R216, R7 ;  /* 0x00000007d8087221 */ /* 0x002fc20000010000 */
[----:B------:R-:W-:-:S06]  /*195c0*/  FADD.FTZ R59, R59, R34 ;  /* 0x000000223b3b7221 */ /* 0x000fcc0000010000 */
[----:B------:R-:W-:Y:S08]  /*195d0*/  MUFU.EX2 R46, R46 ;  /* 0x0000002e002e7308 */ /* 0x000ff00000000800 */
[----:B------:R-:W1:Y:S08]  /*195e0*/  MUFU.EX2 R71, R71 ;  /* 0x0000004700477308 */ /* 0x000e700000000800 */
[----:B------:R-:W5:Y:S01]  /*195f0*/  MUFU.EX2 R42, R111 ;  /* 0x0000006f002a7308 */ /* 0x000f620000000800 */
[----:B----4-:R-:W-:-:S01]  /*19600*/  FADD.FTZ R8, R13, R8 ;  /* 0x000000080d087221 */ /* 0x010fc20000010000 */
[----:B------:R-:W-:-:S06]  /*19610*/  FADD.FTZ R32, R32, R59 ;  /* 0x0000003b20207221 */ /* 0x000fcc0000010000 */
[----:B------:R-:W4:Y:S01]  /*19620*/  MUFU.EX2 R119, R119 ;  /* 0x0000007700777308 */ /* 0x000f220000000800 */
[----:B---3--:R-:W-:-:S07]  /*19630*/  F2FP.SATFINITE.E4M3.F32.PACK_AB_MERGE_C R7, R6, R95, RZ ;  /* 0x0000005f0607723e */ /* 0x008fce00048070ff */
[----:B------:R-:W-:Y:S08]  /*19640*/  MUFU.EX2 R97, R97 ;  /* 0x0000006100617308 */ /* 0x000ff00000000800 */
[----:B------:R-:W3:Y:S01]  /*19650*/  MUFU.EX2 R48, R48 ;  /* 0x0000003000307308 */ /* 0x000ee20000000800 */
[----:B------:R-:W-:-:S01]  /*19660*/  FADD.FTZ R95, R95, R8 ;  /* 0x000000085f5f7221 */ /* 0x000fc20000010000 */
[----:B0-----:R-:W-:-:S06]  /*19670*/  FADD.FTZ R9, R219, R32 ;  /* 0x00000020db097221 */ /* 0x001fcc0000010000 */
[----:B------:R-:W0:Y:S01]  /*19680*/  MUFU.EX2 R218, R81 ;  /* 0x0000005100da7308 */ /* 0x000e220000000800 */
[----:B------:R-:W-:-:S01]  /*19690*/  FADD.FTZ R6, R6, R95 ;  /* 0x0000005f06067221 */ /* 0x000fc20000010000 */
[----:B-1----:R-:W-:Y:S01]  /*196a0*/  F2FP.SATFINITE.E4M3.F32.PACK_AB_MERGE_C R8, R71, R46, RZ ;  /* 0x0000002e4708723e */ /* 0x002fe200048070ff */
[----:B-----5:R-:W-:-:S01]  /*196b0*/  FADD.FTZ R9, R42, R9 ;  /* 0x000000092a097221 */ /* 0x020fc20000010000 */
[----:B------:R-:W-:Y:S02]  /*196c0*/  IADD3 R10, R10, R88, -R90 ;  /* 0x000000580a0a7210 */ /* 0x000fe40007ffe85a */
[----:B------:R-:W-:Y:S01]  /*196d0*/  F2FP.SATFINITE.E4M3.F32.PACK_AB_MERGE_C R216, R13, R216, R7 ;  /* 0x000000d80dd8723e */ /* 0x000fe20004807007 */
[----:B----4-:R-:W-:Y:S01]  /*196e0*/  FADD.FTZ R7, R119, R6 ;  /* 0x0000000677077221 */ /* 0x010fe20000010000 */
[----:B------:R-:W-:Y:S01]  /*196f0*/  F2FP.SATFINITE.E4M3.F32.PACK_AB_MERGE_C R219, R42, R219, R8 ;  /* 0x000000db2adb723e */ /* 0x000fe20004807008 */
[----:B------:R-:W-:Y:S01]  /*19700*/  FADD.FTZ R46, R46, R9 ;  /* 0x000000092e2e7221 */ /* 0x000fe20000010000 */
[----:B---3--:R-:W-:-:S02]  /*19710*/  F2FP.SATFINITE.E4M3.F32.PACK_AB_MERGE_C R8, R48, R97, RZ ;  /* 0x000000613008723e */ /* 0x008fc400048070ff */
[----:B------:R-:W-:Y:S01]  /*19720*/  SHF.R.S32.HI R9, RZ, 0x1f, R10 ;  /* 0x0000001fff097819 */ /* 0x000fe2000001140a */
[----:B0-----:R-:W-:-:S01]  /*19730*/  FADD.FTZ R6, R218, R7 ;  /* 0x00000007da067221 */ /* 0x001fc20000010000 */
[----:B------:R-:W-:Y:S02]  /*19740*/  F2FP.SATFINITE.E4M3.F32.PACK_AB_MERGE_C R218, R218, R119, R8 ;  /* 0x00000077dada723e */ /* 0x000fe40004807008 */
[----:B------:R-:W-:-:S04]  /*19750*/  LEA.HI R8, R9, R10, RZ, 0x7 ;  /* 0x0000000a09087211 */ /* 0x000fc800078f38ff */
[----:B------:R-:W-:Y:S01]  /*19760*/  SHF.R.S32.HI R8, RZ, 0x7, R8 ;  /* 0x00000007ff087819 */ /* 0x000fe20000011408 */
[----:B------:R-:W-:Y:S01]  /*19770*/  VIADD R12, R91, 0xfffffffe ;  /* 0xfffffffe5b0c7836 */ /* 0x000fe20000000000 */
[----:B------:R-:W-:Y:S01]  /*19780*/  F2FP.SATFINITE.E4M3.F32.PACK_AB_MERGE_C R26, R47, R26, RZ ;  /* 0x0000001a2f1a723e */ /* 0x000fe200048070ff */
[----:B------:R-:W-:-:S01]  /*19790*/  FADD.FTZ R7, R97, R6 ;  /* 0x0000000661077221 */ /* 0x000fc20000010000 */
[----:B------:R-:W-:Y:S02]  /*197a0*/  F2FP.SATFINITE.E4M3.F32.PACK_AB_MERGE_C R30, R55, R30, RZ ;  /* 0x0000001e371e723e */ /* 0x000fe400048070ff */
[----:B------:R-:W-:Y:S02]  /*197b0*/  F2FP.SATFINITE.E4M3.F32.PACK_AB_MERGE_C R35, R56, R35, RZ ;  /* 0x000000233823723e */ /* 0x000fe400048070ff */
[----:B------:R-:W-:Y:S01]  /*197c0*/  F2FP.SATFINITE.E4M3.F32.PACK_AB_MERGE_C R41, R58, R41, RZ ;  /* 0x000000293a29723e */ /* 0x000fe200048070ff */
[----:B------:R-:W-:-:S01]  /*197d0*/  FADD.FTZ R6, R71, R46 ;  /* 0x0000002e47067221 */ /* 0x000fc20000010000 */
[----:B------:R-:W-:Y:S01]  /*197e0*/  F2FP.SATFINITE.E4M3.F32.PACK_AB_MERGE_C R225, R24, R225, R26 ;  /* 0x000000e118e1723e */ /* 0x000fe2000480701a */
[----:B------:R-:W-:-:S01]  /*197f0*/  FADD.FTZ R7, R48, R7 ;  /* 0x0000000730077221 */ /* 0x000fc20000010000 */
[----:B------:R-:W-:-:S02]  /*19800*/  F2FP.SATFINITE.E4M3.F32.PACK_AB_MERGE_C R227, R28, R227, R30 ;  /* 0x000000e31ce3723e */ /* 0x000fc4000480701e */
[----:B------:R-:W-:Y:S02]  /*19810*/  CS2R R26, SRZ ;  /* 0x00000000001a7805 */ /* 0x000fe4000001ff00 */
[----:B------:R-:W-:Y:S02]  /*19820*/  F2FP.SATFINITE.E4M3.F32.PACK_AB_MERGE_C R221, R38, R221, R40 ;  /* 0x000000dd26dd723e */ /* 0x000fe40004807028 */
[----:B------:R-:W-:Y:S02]  /*19830*/  CS2R R28, SRZ ;  /* 0x00000000001c7805 */ /* 0x000fe4000001ff00 */
[----:B------:R-:W-:Y:S02]  /*19840*/  F2FP.SATFINITE.E4M3.F32.PACK_AB_MERGE_C R226, R25, R226, R35 ;  /* 0x000000e219e2723e */ /* 0x000fe40004807023 */
[----:B------:R-:W-:Y:S02]  /*19850*/  CS2R R24, SRZ ;  /* 0x0000000000187805 */ /* 0x000fe4000001ff00 */
[----:B------:R-:W-:-:S02]  /*19860*/  F2FP.SATFINITE.E4M3.F32.PACK_AB_MERGE_C R222, R39, R222, R41 ;  /* 0x000000de27de723e */ /* 0x000fc40004807029 */
        /* <DEDUP_REMOVED lines=61> */
[----:B--2---:R-:W-:-:S05]  /*19c40*/  VIMNMX R11, R11, R8, !PT ;  /* 0x000000080b0b7248 */ /* 0x004fca0007fe0100 */
[----:B------:R0:W-:Y:S01]  /*19c50*/  STL [R1+0x38], R11 ;  /* 0x0000380b01007387 */ /* 0x0001e20000100800 */
[----:B------:R-:W-:-:S13]  /*19c60*/  ISETP.GE.AND P2, PT, R12, R11, PT ;  /* 0x0000000b0c00720c */ /* 0x000fda0003f46270 */
[----:B0-----:R-:W-:Y:S05]  /*19c70*/  @!P2 BRA `(.L_x_2634) ;  /* 0x00000034005ca947 */ /* 0x001fea0003800000 */
        /* <DEDUP_REMOVED lines=68> */
.L_x_2645:
        /* <DEDUP_REMOVED lines=8> */
.L_x_2636:
[----:B------:R-:W-:Y:S01]  /*1a140*/  VIADD R0, R234, 0x1 ;  /* 0x00000001ea007836 */ /* 0x000fe20000000000 */
[----:B------:R-:W-:-:S04]  /*1a150*/  SHF.L.U32 R3, R235, 0x1f, RZ ;  /* 0x0000001feb037819 */ /* 0x000fc800000006ff */
[----:B------:R-:W-:-:S04]  /*1a160*/  ISETP.NE.AND P3, PT, R0, 0x2, PT ;  /* 0x000000020000780c */ /* 0x000fc80003f65270 */
[----:B------:R-:W-:-:S04]  /*1a170*/  SEL R0, R0, RZ, P3 ;  /* 0x000000ff00007207 */ /* 0x000fc80001800000 */
[----:B------:R-:W-:-:S04]  /*1a180*/  LEA R0, R0, R18, 0x3 ;  /* 0x0000001200007211 */ /* 0x000fc800078e18ff */
[----:B------:R0:W1:Y:S01]  /*1a190*/  SYNCS.PHASECHK.TRANS64.TRYWAIT P3, [R0+URZ+0x38830], R3 ;  /* 0x03883003000075a7 */ /* 0x000062000806017f */
[----:B------:R-:W-:Y:S05]  /*1a1a0*/  @!P1 BRA `(.L_x_2637) ;  /* 0x0000000000049947 */ /* 0x000fea0003800000 */
[----:B------:R-:W-:Y:S01]  /*1a1b0*/  BPT.TRAP 0x1 ;  /* 0x000000040000795c */ /* 0x000fe20000300000 */
.L_x_2637:
[----:B------:R-:W-:Y:S04]  /*1a1c0*/  BSSY B0, `(.L_x_2635) ;  /* 0x0000004000007945 */ /* 0x000fe80003800000 */
[----:B-1----:R-:W-:Y:S05]  /*1a1d0*/  @P3 BRA `(.L_x_2638) ;  /* 0x0000000000083947 */ /* 0x002fea0003800000 */
[----:B------:R-:W1:Y:S02]  /*1a1e0*/  SYNCS.PHASECHK.TRANS64.TRYWAIT P3, [R0+URZ+0x38830], R3 ;  /* 0x03883003000075a7 */ /* 0x000e64000806017f */
[----:B-1----:R-:W-:Y:S05]  /*1a1f0*/  @!P3 BRA `(.L_x_2639) ;  /* 0x000001740070b947 */ /* 0x002fea0003800000 */
.L_x_2638:
[----:B------:R-:W-:Y:S05]  /*1a200*/  BSYNC B0 ;  /* 0x0000000000007941 */ /* 0x000fea0003800000 */
.L_x_2635:
[----:B01----:R-:W2:Y:S01]  /*1a210*/  LDL R3, [R1+0x14] ;  /* 0x0000140001037983 */ /* 0x003ea20000100800 */
[----:B------:R-:W-:-:S03]  /*1a220*/  VIADD R15, R234, 0x1 ;  /* 0x00000001ea0f7836 */ /* 0x000fc60000000000 */
[----:B------:R0:W-:Y:S02]  /*1a230*/  STL.64 [R1+0x1d8], R16 ;  /* 0x0001d81001007387 */ /* 0x0001e40000100a00 */
[C---:B------:R-:W-:Y:S02]  /*1a240*/  ISETP.NE.AND P3, PT, R15.reuse, 0x2, PT ;  /* 0x000000020f00780c */ /* 0x040fe40003f65270 */
[----:B------:R1:W-:Y:S02]  /*1a250*/  STL.64 [R1+0x1d0], R10 ;  /* 0x0001d00a01007387 */ /* 0x0003e40000100a00 */
[----:B------:R-:W-:Y:S02]  /*1a260*/  SEL R15, R15, RZ, P3 ;  /* 0x000000ff0f0f7207 */ /* 0x000fe40001800000 */
[----:B------:R3:W-:Y:S04]  /*1a270*/  STL [R1+0x1c8], R8 ;  /* 0x0001c80801007387 */ /* 0x0007e80000100800 */
[----:B------:R4:W-:Y:S04]  /*1a280*/  STL.64 [R1+0x1c0], R6 ;  /* 0x0001c00601007387 */ /* 0x0009e80000100a00 */
[----:B------:R2:W-:Y:S04]  /*1a290*/  STL [R1+0x1b8], R2 ;  /* 0x0001b80201007387 */ /* 0x0005e80000100800 */
[----:B0-----:R-:W2:Y:S04]  /*1a2a0*/  LDL.64 R16, [R1+0x30] ;  /* 0x0000300001107983 */ /* 0x001ea80000100a00 */
[----:B-1----:R-:W2:Y:S01]  /*1a2b0*/  LDL.64 R10, [R1+0x28] ;  /* 0x00002800010a7983 */ /* 0x002ea20000100a00 */
[----:B------:R-:W0:Y:S01]  /*1a2c0*/  S2R R0, SR_TID.X ;  /* 0x0000000000007919 */ /* 0x000e220000002100 */
[----:B------:R-:W-:Y:S05]  /*1a2d0*/  WARPSYNC.ALL ;  /* 0x0000000000007948 */ /* 0x000fea0003800000 */
[----:B------:R-:W-:Y:S01]  /*1a2e0*/  IMAD.MOV.U32 R13, RZ, RZ, 0x40000040 ;  /* 0x40000040ff0d7424 */ /* 0x000fe200078e00ff */
[----:B---3--:R-:W3:Y:S01]  /*1a2f0*/  LDL.64 R8, [R1+0x20] ;  /* 0x0000200001087983 */ /* 0x008ee20000100a00 */
[----:B------:R-:W-:-:S02]  /*1a300*/  IMAD.MOV.U32 R155, RZ, RZ, 0x40000040 ;  /* 0x40000040ff9b7424 */ /* 0x000fc400078e00ff */
[----:B------:R-:W-:Y:S01]  /*1a310*/  IMAD.MOV.U32 R153, RZ, RZ, 0x40000040 ;  /* 0x40000040ff997424 */ /* 0x000fe200078e00ff */
[----:B----4-:R-:W4:Y:S01]  /*1a320*/  LDL.64 R6, [R1+0x18] ;  /* 0x0000180001067983 */ /* 0x010f220000100a00 */
[----:B0-----:R-:W-:-:S05]  /*1a330*/  SHF.R.U32.HI R0, RZ, 0x7, R0 ;  /* 0x00000007ff007819 */ /* 0x001fca0000011600 */
[----:B------:R-:W-:Y:S01]  /*1a340*/  VIADD R0, R0, 0x8 ;  /* 0x0000000800007836 */ /* 0x000fe20000000000 */
[----:B------:R-:W-:Y:S01]  /*1a350*/  R2UR UR7, R13 ;  /* 0x000000000d0772ca */ /* 0x000fe200000e0000 */
[----:B------:R-:W-:Y:S01]  /*1a360*/  IMAD.MOV.U32 R157, RZ, RZ, 0x40000040 ;  /* 0x40000040ff9d7424 */ /* 0x000fe200078e00ff */
        /* <DEDUP_REMOVED lines=11> */
[C---:B------:R-:W-:Y:S02]  /*1a420*/  VIADD R154, R12.reuse, 0x2 ;  /* 0x000000020c9a7836 */ /* 0x040fe40000000000 */
[----:B------:R-:W-:-:S03]  /*1a430*/  VIADD R152, R12, 0x4 ;  /* 0x000000040c987836 */ /* 0x000fc60000000000 */
[----:B------:R-:W-:Y:S01]  /*1a440*/  R2UR UR10, R154 ;  /* 0x000000009a0a72ca */ /* 0x000fe200000e0000 */
[C---:B------:R-:W-:Y:S01]  /*1a450*/  VIADD R154, R12.reuse, 0x6 ;  /* 0x000000060c9a7836 */ /* 0x040fe20000000000 */
[----:B------:R-:W-:Y:S02]  /*1a460*/  R2UR UR6, R12 ;  /* 0x000000000c0672ca */ /* 0x000fe400000e0000 */
[----:B------:R-:W-:Y:S01]  /*1a470*/  R2UR UR14, R152 ;  /* 0x00000000980e72ca */ /* 0x000fe200000e0000 */
[----:B------:R-:W-:Y:S01]  /*1a480*/  VIADD R152, R12, 0x400 ;  /* 0x000004000c987836 */ /* 0x000fe20000000000 */
[----:B------:R-:W-:Y:S01]  /*1a490*/  R2UR UR18, R154 ;  /* 0x000000009a1272ca */ /* 0x000fe200000e0000 */
[C---:B------:R-:W-:Y:S01]  /*1a4a0*/  VIADD R154, R12.reuse, 0x402 ;  /* 0x000004020c9a7836 */ /* 0x040fe20000000000 */
[----:B------:R-:W-:Y:S02]  /*1a4b0*/  IADD3 R156, R12, 0x404, RZ ;  /* 0x000004040c9c7810 */ /* 0x000fe40007ffe0ff */
[----:B------:R-:W-:-:S02]  /*1a4c0*/  R2UR UR22, R152 ;  /* 0x00000000981672ca */ /* 0x000fc400000e0000 */
[----:B------:R-:W-:Y:S02]  /*1a4d0*/  R2UR UR26, R154 ;  /* 0x000000009a1a72ca */ /* 0x000fe400000e0000 */
[----:B------:R-:W-:Y:S02]  /*1a4e0*/  R2UR UR30, R156 ;  /* 0x000000009c1e72ca */ /* 0x000fe400000e0000 */
[----:B------:R-:W-:-:S06]  /*1a4f0*/  WARPGROUP.ARRIVE ;  /* 0x00000000000079c5 */ /* 0x000fcc0000000000 */
[----:B------:R-:W-:Y:S01]  /*1a500*/  QGMMA.64x128x32.F32.E4M3.E4M3 R152, gdesc[UR4], RZ, !UPT, gsb0 ;  /* 0x01e00000049879f3 */ /* 0x000fe2000c0008ff */
[----:B------:R-:W-:Y:S02]  /*1a510*/  R2UR UR8, R16 ;  /* 0x00000000100872ca */ /* 0x000fe400000e0000 */
[----:B------:R-:W-:Y:S02]  /*1a520*/  R2UR UR9, R17 ;  /* 0x00000000110972ca */ /* 0x000fe400000e0000 */
[----:B------:R-:W-:Y:S02]  /*1a530*/  R2UR UR12, R10 ;  /* 0x000000000a0c72ca */ /* 0x000fe400000e0000 */
[----:B------:R-:W-:Y:S01]  /*1a540*/  R2UR UR13, R11 ;  /* 0x000000000b0d72ca */ /* 0x000fe200000e0000 */
[----:B------:R-:W-:Y:S02]  /*1a550*/  WARPGROUP.DEPBAR.LE gsb0, 0x0 ;  /* 0x00008000000079c5 */ /* 0x000fe40000010000 */
[----:B------:R-:W-:-:S06]  /*1a560*/  WARPGROUP.ARRIVE ;  /* 0x00000000000079c5 */ /* 0x000fcc0000000000 */
[----:B------:R-:W-:Y:S01]  /*1a570*/  QGMMA.64x128x32.F32.E4M3.E4M3 R152, gdesc[UR8], R152, gsb0 ;  /* 0x01e00000089879f3 */ /* 0x000fe20008000898 */
[----:B---3--:R-:W-:Y:S02]  /*1a580*/  R2UR UR16, R8 ;  /* 0x00000000081072ca */ /* 0x008fe400000e0000 */
[----:B------:R-:W-:Y:S01]  /*1a590*/  R2UR UR17, R9 ;  /* 0x00000000091172ca */ /* 0x000fe200000e0000 */
[----:B------:R-:W-:Y:S02]  /*1a5a0*/  WARPGROUP.DEPBAR.LE gsb0, 0x0 ;  /* 0x00008000000079c5 */ /* 0x000fe40000010000 */
[----:B------:R-:W-:-:S06]  /*1a5b0*/  WARPGROUP.ARRIVE ;  /* 0x00000000000079c5 */ /* 0x000fcc0000000000 */
[----:B------:R-:W-:Y:S01]  /*1a5c0*/  QGMMA.64x128x32.F32.E4M3.E4M3 R152, gdesc[UR12], R152, gsb0 ;  /* 0x01e000000c9879f3 */ /* 0x000fe20008000898 */
[----:B------:R-:W-:Y:S01]  /*1a5d0*/  VIADD R12, R12, 0x406 ;  /* 0x000004060c0c7836 */ /* 0x000fe20000000000 */
[----:B------:R-:W-:-:S04]  /*1a5e0*/  R2UR UR35, R13 ;  /* 0x000000000d2372ca */ /* 0x000fc800000e0000 */
[----:B------:R-:W-:Y:S02]  /*1a5f0*/  R2UR UR34, R12 ;  /* 0x000000000c2272ca */ /* 0x000fe400000e0000 */
[----:B------:R-:W3:Y:S01]  /*1a600*/  LDL.64 R12, [R1] ;  /* 0x00000000010c7983 */ /* 0x000ee20000100a00 */
[----:B----4-:R-:W-:Y:S02]  /*1a610*/  R2UR UR20, R6 ;  /* 0x00000000061472ca */ /* 0x010fe400000e0000 */
[----:B------:R-:W-:Y:S01]  /*1a620*/  R2UR UR21, R7 ;  /* 0x00000000071572ca */ /* 0x000fe200000e0000 */
[----:B------:R0:W5:Y:S01]  /*1a630*/  LDL.LU.64 R16, [R1+0x1d8] ;  /* 0x0001d80001107983 */ /* 0x0001620000300a00 */
[----:B--2---:R-:W-:Y:S02]  /*1a640*/  R2UR UR24, R2 ;  /* 0x00000000021872ca */ /* 0x004fe400000e0000 */
[----:B------:R-:W-:Y:S01]  /*1a650*/  R2UR UR25, R3 ;  /* 0x00000000031972ca */ /* 0x000fe200000e0000 */
[----:B------:R0:W5:Y:S04]  /*1a660*/  LDL.LU.64 R10, [R1+0x1d0] ;  /* 0x0001d000010a7983 */ /* 0x0001680000300a00 */
[----:B------:R0:W5:Y:S04]  /*1a670*/  LDL.LU R8, [R1+0x1c8] ;  /* 0x0001c80001087983 */ /* 0x0001680000300800 */
[----:B------:R0:W5:Y:S04]  /*1a680*/  LDL.LU.64 R6, [R1+0x1c0] ;  /* 0x0001c00001067983 */ /* 0x0001680000300a00 */
[----:B------:R0:W5:Y:S01]  /*1a690*/  LDL.LU R2, [R1+0x1b8] ;  /* 0x0001b80001027983 */ /* 0x0001620000300800 */
[----:B------:R-:W-:-:S02]  /*1a6a0*/  WARPGROUP.DEPBAR.LE gsb0, 0x0 ;  /* 0x00008000000079c5 */ /* 0x000fc40000010000 */
[----:B------:R-:W-:-:S06]  /*1a6b0*/  WARPGROUP.ARRIVE ;  /* 0x00000000000079c5 */ /* 0x000fcc0000000000 */
[----:B------:R-:W-:Y:S03]  /*1a6c0*/  QGMMA.64x128x32.F32.E4M3.E4M3 R152, gdesc[UR16], R152, gsb0 ;  /* 0x01e00000109879f3 */ /* 0x000fe60008000898 */
[----:B------:R-:W-:Y:S02]  /*1a6d0*/  WARPGROUP.DEPBAR.LE gsb0, 0x0 ;  /* 0x00008000000079c5 */ /* 0x000fe40000010000 */
[----:B------:R-:W-:-:S07]  /*1a6e0*/  WARPGROUP.ARRIVE ;  /* 0x00000000000079c5 */ /* 0x000fce0000000000 */
[----:B------:R-:W-:Y:S01]  /*1a6f0*/  QGMMA.64x128x32.F32.E4M3.E4M3 R152, gdesc[UR20], R152, gsb0 ;  /* 0x01e00000149879f3 */ /* 0x000fe20008000898 */
[----:B---3--:R-:W-:Y:S02]  /*1a700*/  R2UR UR28, R12 ;  /* 0x000000000c1c72ca */ /* 0x008fe400000e0000 */
[----:B------:R-:W-:Y:S02]  /*1a710*/  WARPGROUP.DEPBAR.LE gsb0, 0x0 ;  /* 0x00008000000079c5 */ /* 0x000fe40000010000 */
[----:B------:R-:W-:-:S07]  /*1a720*/  WARPGROUP.ARRIVE ;  /* 0x00000000000079c5 */ /* 0x000fce0000000000 */
[----:B------:R-:W-:Y:S01]  /*1a730*/  QGMMA.64x128x32.F32.E4M3.E4M3 R152, gdesc[UR24], R152, gsb0 ;  /* 0x01e00000189879f3 */ /* 0x000fe20008000898 */
[----:B------:R-:W-:Y:S02]  /*1a740*/  R2UR UR29, R13 ;  /* 0x000000000d1d72ca */ /* 0x000fe400000e0000 */
        /* <DEDUP_REMOVED lines=12> */
.L_x_2641:
[----:B-----5:R-:W-:Y:S01]  /*1a810*/  SHF.L.U32 R0, R8, 0x1f, RZ ;  /* 0x0000001f08007819 */ /* 0x020fe200000006ff */
[----:B------:R-:W-:-:S04]  /*1a820*/  IMAD R3, R234, 0x8, R18 ;  /* 0x00000008ea037824 */ /* 0x000fc800078e0212 */
[----:B------:R0:W1:Y:S01]  /*1a830*/  SYNCS.PHASECHK.TRANS64.TRYWAIT P2, [R3+URZ+0x38850], R0 ;  /* 0x03885000030075a7 */ /* 0x000062000804017f */
[----:B------:R-:W-:Y:S05]  /*1a840*/  @!P1 BRA `(.L_x_2642) ;  /* 0x0000000000049947 */ /* 0x000fea0003800000 */
[----:B------:R-:W-:Y:S01]  /*1a850*/  BPT.TRAP 0x1 ;  /* 0x000000040000795c */ /* 0x000fe20000300000 */
.L_x_2642:
[----:B-1----:R-:W-:Y:S05]  /*1a860*/  @P2 BRA `(.L_x_2640) ;  /* 0x0000000000082947 */ /* 0x002fea0003800000 */
[----:B------:R-:W1:Y:S02]  /*1a870*/  SYNCS.PHASECHK.TRANS64.TRYWAIT P2, [R3+URZ+0x38850], R0 ;  /* 0x03885000030075a7 */ /* 0x000e64000804017f */
[----:B-1----:R-:W-:Y:S05]  /*1a880*/  @!P2 BRA `(.L_x_2643) ;  /* 0x0000016c00e0a947 */ /* 0x002fea0003800000 */
.L_x_2640:
[----:B-----5:R-:W-:Y:S01]  /*1a890*/  VIADD R8, R18, 0x400 ;  /* 0x0000040012087836 */ /* 0x020fe20000000000 */
[----:B------:R-:W-:Y:S05]  /*1a8a0*/  WARPSYNC.ALL ;  /* 0x0000000000007948 */ /* 0x000fea0003800000 */
[----:B------:R-:W-:Y:S01]  /*1a8b0*/  SHF.R.U32.HI R8, RZ, 0x4, R8 ;  /* 0x00000004ff087819 */ /* 0x000fe20000011608 */
[----:B------:R-:W-:Y:S01]  /*1a8c0*/  IMAD.MOV.U32 R9, RZ, RZ, 0x40000040 ;  /* 0x40000040ff097424 */ /* 0x000fe200078e00ff */
[----:B01----:R-:W2:Y:S01]  /*1a8d0*/  LDL R0, [R1+0x80] ;  /* 0x0000800001007983 */ /* 0x003ea20000100800 */
[----:B------:R-:W-:Y:S01]  /*1a8e0*/  WARPGROUP.ARRIVE ;  /* 0x00000000000079c5 */ /* 0x000fe20000000000 */
[----:B------:R-:W-:Y:S01]  /*1a8f0*/  LOP3.LUT R8, R8, 0x3fff, RZ, 0xc0, !PT ;  /* 0x00003fff08087812 */ /* 0x000fe200078ec0ff */
[----:B------:R-:W-:Y:S01]  /*1a900*/  IMAD.MOV.U32 R13, RZ, RZ, 0x40000040 ;  /* 0x40000040ff0d7424 */ /* 0x000fe200078e00ff */
[----:B------:R-:W-:Y:S01]  /*1a910*/  R2UR UR7, R9 ;  /* 0x00000000090772ca */ /* 0x000fe200000e0000 */
[----:B------:R-:W0:Y:S01]  /*1a920*/  @P0 LDC R3, c[0x0][0x44c] ;  /* 0x00011300ff030b82 */ /* 0x000e220000000800 */
[----:B------:R-:W-:-:S05]  /*1a930*/  LOP3.LUT R8, R8, 0x10000, RZ, 0xfc, !PT ;  /* 0x0001000008087812 */ /* 0x000fca00078efcff */
[----:B------:R-:W-:Y:S02]  /*1a940*/  IMAD R8, R234, 0x800, R8 ;  /* 0x00000800ea087824 */ /* 0x000fe400078e0208 */
[----:B------:R-:W1:Y:S03]  /*1a950*/  @P0 LDC R9, c[0x0][0x450] ;  /* 0x00011400ff090b82 */ /* 0x000e660000000800 */
[----:B------:R-:W-:-:S13]  /*1a960*/  R2UR UR6, R8 ;  /* 0x00000000080672ca */ /* 0x000fda00000e0000 */
[----:B------:R-:W-:Y:S01]  /*1a970*/  QGMMA.64x256x32.F32.E4M3.E4M3 R24, R228, gdesc[UR4], R24, gsb0 ;  /* 0x03e00004e4187df3 */ /* 0x000fe20008000818 */
[----:B------:R-:W-:Y:S01]  /*1a980*/  VIADD R12, R8, 0x2 ;  /* 0x00000002080c7836 */ /* 0x000fe20000000000 */
[----:B------:R-:W-:-:S04]  /*1a990*/  R2UR UR7, R13 ;  /* 0x000000000d0772ca */ /* 0x000fc800000e0000 */
[----:B------:R-:W-:Y:S01]  /*1a9a0*/  R2UR UR6, R12 ;  /* 0x000000000c0672ca */ /* 0x000fe200000e0000 */
[----:B------:R-:W-:Y:S02]  /*1a9b0*/  WARPGROUP.DEPBAR.LE gsb0, 0x0 ;  /* 0x00008000000079c5 */ /* 0x000fe40000010000 */
[----:B------:R-:W2:Y:S04]  /*1a9c0*/  LDL R228, [R1+0x3c] ;  /* 0x00003c0001e47983 */ /* 0x000ea80000100800 */
[----:B------:R-:W3:Y:S04]  /*1a9d0*/  LDL R229, [R1+0x64] ;  /* 0x0000640001e57983 */ /* 0x000ee80000100800 */
[----:B------:R-:W3:Y:S04]  /*1a9e0*/  LDL R230, [R1+0x48] ;  /* 0x0000480001e67983 */ /* 0x000ee80000100800 */
[----:B------:R-:W4:Y:S01]  /*1a9f0*/  LDL R231, [R1+0x40] ;  /* 0x0000400001e77983 */ /* 0x000f220000100800 */
[----:B------:R-:W-:Y:S01]  /*1aa00*/  WARPGROUP.ARRIVE ;  /* 0x00000000000079c5 */ /* 0x000fe20000000000 */
[----:B------:R-:W-:-:S02]  /*1aa10*/  VIADD R12, R8, 0x4 ;  /* 0x00000004080c7836 */ /* 0x000fc40000000000 */
[----:B------:R-:W-:Y:S02]  /*1aa20*/  IMAD.MOV.U32 R13, RZ, RZ, 0x40000040 ;  /* 0x40000040ff0d7424 */ /* 0x000fe400078e00ff */
[----:B------:R-:W-:Y:S01]  /*1aa30*/  VIADD R8, R8, 0x6 ;  /* 0x0000000608087836 */ /* 0x000fe20000000000 */
[----:B------:R-:W-:Y:S01]  /*1aa40*/  QGMMA.64x256x32.F32.E4M3.E4M3 R24, R224, gdesc[UR4], R24, gsb0 ;  /* 0x03e00004e0187df3 */ /* 0x000fe20008000818 */
[----:B------:R-:W-:Y:S02]  /*1aa50*/  R2UR UR6, R12 ;  /* 0x000000000c0672ca */ /* 0x000fe400000e0000 */
[----:B------:R-:W-:Y:S01]  /*1aa60*/  R2UR UR7, R13 ;  /* 0x000000000d0772ca */ /* 0x000fe200000e0000 */
[----:B------:R-:W-:Y:S02]  /*1aa70*/  WARPGROUP.DEPBAR.LE gsb0, 0x0 ;  /* 0x00008000000079c5 */ /* 0x000fe40000010000 */
[----:B------:R-:W-:-:S15]  /*1aa80*/  WARPGROUP.ARRIVE ;  /* 0x00000000000079c5 */ /* 0x000fde0000000000 */
[----:B------:R-:W-:-:S07]  /*1aa90*/  NOP ;  /* 0x0000000000007918 */ /* 0x000fce0000000000 */
[----:B------:R-:W-:Y:S01]  /*1aaa0*/  QGMMA.64x256x32.F32.E4M3.E4M3 R24, R220, gdesc[UR4], R24, gsb0 ;  /* 0x03e00004dc187df3 */ /* 0x000fe20008000818 */
[----:B------:R-:W-:Y:S01]  /*1aab0*/  R2UR UR6, R8 ;  /* 0x00000000080672ca */ /* 0x000fe200000e0000 */
[----:B--2---:R-:W-:-:S04]  /*1aac0*/  IMAD.IADD R0, R0, 0x1, R228 ;  /* 0x0000000100007824 */ /* 0x004fc800078e02e4 */
[----:B0-----:R-:W-:-:S05]  /*1aad0*/  @P0 IMAD.HI.U32 R3, R0, R3, RZ ;  /* 0x0000000300030227 */ /* 0x001fca00078e00ff */
[----:B-1----:R-:W-:Y:S02]  /*1aae0*/  @P0 SHF.R.U32.HI R0, RZ, R9, R3 ;  /* 0x00000009ff000219 */ /* 0x002fe40000011603 */
[----:B------:R-:W-:-:S03]  /*1aaf0*/  MOV R3, 0xffffff80 ;  /* 0xffffff8000037802 */ /* 0x000fc60000000f00 */
[----:B------:R-:W0:Y:S02]  /*1ab00*/  SHFL.IDX PT, R9, R0, RZ, 0x1c1f ;  /* 0x001c1fff00097589 */ /* 0x000e2400000e0000 */
[----:B------:R-:W-:Y:S02]  /*1ab10*/  IMAD R3, R10, R3, 0x1 ;  /* 0x000000010a037424 */ /* 0x000fe400078e0203 */
[----:B------:R-:W1:Y:S03]  /*1ab20*/  SHFL.IDX PT, R0, R0, 0x1, 0x1c1f ;  /* 0x003c1f0000007f89 */ /* 0x000e6600000e0000 */
[----:B---3--:R-:W-:-:S05]  /*1ab30*/  IADD3 R3, R230, R3, -R229 ;  /* 0x00000003e6037210 */ /* 0x008fca0007ffe8e5 */
[----:B----4-:R-:W-:Y:S02]  /*1ab40*/  IMAD.IADD R3, R3, 0x1, -R231 ;  /* 0x0000000103037824 */ /* 0x010fe400078e0ae7 */
[----:B------:R-:W2:Y:S02]  /*1ab50*/  S2R R231, SR_TID.X ;  /* 0x0000000000e77919 */ /* 0x000ea40000002100 */
[C---:B0-----:R-:W-:Y:S02]  /*1ab60*/  IMAD.IADD R9, R3.reuse, 0x1, R9 ;  /* 0x0000000103097824 */ /* 0x041fe400078e0209 */
[----:B-1----:R-:W-:-:S03]  /*1ab70*/  IMAD.IADD R0, R3, 0x1, R0 ;  /* 0x0000000103007824 */ /* 0x002fc600078e0200 */
[C---:B------:R-:W-:Y:S02]  /*1ab80*/  ISETP.GT.AND P2, PT, R9.reuse, RZ, PT ;  /* 0x000000ff0900720c */ /* 0x040fe40003f44270 */
[C---:B------:R-:W-:Y:S02]  /*1ab90*/  ISETP.GT.AND P3, PT, R9.reuse, 0x1, PT ;  /* 0x000000010900780c */ /* 0x040fe40003f64270 */
[----:B------:R-:W-:Y:S02]  /*1aba0*/  FSEL R152, R152, -INF , P2 ;  /* 0xff80000098987808 */ /* 0x000fe40001000000 */
[----:B------:R-:W-:Y:S02]  /*1abb0*/  ISETP.GT.AND P2, PT, R9, 0x8, PT ;  /* 0x000000080900780c */ /* 0x000fe40003f44270 */
[----:B------:R-:W-:Y:S02]  /*1abc0*/  FSEL R153, R153, -INF , P3 ;  /* 0xff80000099997808 */ /* 0x000fe40001800000 */
[----:B------:R-:W-:-:S02]  /*1abd0*/  FMNMX.FTZ R12, R152, R11, !PT ;  /* 0x0000000b980c7209 */ /* 0x000fc40007810000 */
[----:B------:R-:W-:Y:S02]  /*1abe0*/  FSEL R156, R156, -INF , P2 ;  /* 0xff8000009c9c7808 */ /* 0x000fe40001000000 */
[C---:B------:R-:W-:Y:S02]  /*1abf0*/  ISETP.GT.AND P2, PT, R9.reuse, 0x10, PT ;  /* 0x000000100900780c */ /* 0x040fe40003f44270 */
[----:B------:R-:W-:Y:S02]  /*1ac00*/  ISETP.GT.AND P3, PT, R9, 0x9, PT ;  /* 0x000000090900780c */ /* 0x000fe40003f64270 */
[----:B------:R-:W-:Y:S02]  /*1ac10*/  FMNMX.FTZ R12, R153, R12, !PT ;  /* 0x0000000c990c7209 */ /* 0x000fe40007810000 */
[----:B------:R-:W-:Y:S02]  /*1ac20*/  FSEL R160, R160, -INF , P2 ;  /* 0xff800000a0a07808 */ /* 0x000fe40001000000 */
[----:B------:R-:W-:-:S02]  /*1ac30*/  ISETP.GT.AND P2, PT, R9, 0x18, PT ;  /* 0x000000180900780c */ /* 0x000fc40003f44270 */
[----:B------:R-:W-:Y:S02]  /*1ac40*/  FSEL R157, R157, -INF , P3 ;  /* 0xff8000009d9d7808 */ /* 0x000fe40001800000 */
[----:B------:R-:W-:Y:S02]  /*1ac50*/  FMNMX.FTZ R12, R156, R12, !PT ;  /* 0x0000000c9c0c7209 */ /* 0x000fe40007810000 */
[----:B------:R-:W-:Y:S02]  /*1ac60*/  FSEL R164, R164, -INF , P2 ;  /* 0xff800000a4a47808 */ /* 0x000fe40001000000 */
[C---:B------:R-:W-:Y:S02]  /*1ac70*/  ISETP.GT.AND P2, PT, R9.reuse, 0x20, PT ;  /* 0x000000200900780c */ /* 0x040fe40003f44270 */
[----:B------:R-:W-:Y:S02]  /*1ac80*/  ISETP.GT.AND P3, PT, R9, 0x11, PT ;  /* 0x000000110900780c */ /* 0x000fe40003f64270 */
[----:B------:R-:W-:-:S02]  /*1ac90*/  FMNMX.FTZ R12, R157, R12, !PT ;  /* 0x0000000c9d0c7209 */ /* 0x000fc40007810000 */
[----:B------:R-:W-:Y:S02]  /*1aca0*/  FSEL R168, R168, -INF , P2 ;  /* 0xff800000a8a87808 */ /* 0x000fe40001000000 */
[----:B------:R-:W-:Y:S02]  /*1acb0*/  FSEL R161, R161, -INF , P3 ;  /* 0xff800000a1a17808 */ /* 0x000fe40001800000 */
[----:B------:R-:W-:Y:S02]  /*1acc0*/  FMNMX.FTZ R12, R160, R12, !PT ;  /* 0x0000000ca00c7209 */ /* 0x000fe40007810000 */
[C---:B------:R-:W-:Y:S02]  /*1acd0*/  ISETP.GT.AND P2, PT, R9.reuse, 0x28, PT ;  /* 0x000000280900780c */ /* 0x040fe40003f44270 */
[----:B------:R-:W-:Y:S02]  /*1ace0*/  ISETP.GT.AND P3, PT, R9, 0x19, PT ;  /* 0x000000190900780c */ /* 0x000fe40003f64270 */
[----:B------:R-:W-:-:S02]  /*1acf0*/  FMNMX.FTZ R12, R161, R12, !PT ;  /* 0x0000000ca10c7209 */ /* 0x000fc40007810000 */
[----:B------:R-:W-:Y:S02]  /*1ad00*/  FSEL R172, R172, -INF , P2 ;  /* 0xff800000acac7808 */ /* 0x000fe40001000000 */
[----:B------:R-:W-:Y:S02]  /*1ad10*/  ISETP.GT.AND P2, PT, R9, 0x30, PT ;  /* 0x000000300900780c */ /* 0x000fe40003f44270 */
[----:B------:R-:W-:Y:S02]  /*1ad20*/  FSEL R165, R165, -INF , P3 ;  /* 0xff800000a5a57808 */ /* 0x000fe40001800000 */
[----:B------:R-:W-:Y:S02]  /*1ad30*/  FMNMX.FTZ R12, R164, R12, !PT ;  /* 0x0000000ca40c7209 */ /* 0x000fe40007810000 */
[----:B------:R-:W-:Y:S02]  /*1ad40*/  FSEL R176, R176, -INF , P2 ;  /* 0xff800000b0b07808 */ /* 0x000fe40001000000 */
[----:B------:R-:W-:-:S02]  /*1ad50*/  ISETP.GT.AND P2, PT, R9, 0x38, PT ;  /* 0x000000380900780c */ /* 0x000fc40003f44270 */
[----:B------:R-:W-:Y:S02]  /*1ad60*/  ISETP.GT.AND P3, PT, R9, 0x21, PT ;  /* 0x000000210900780c */ /* 0x000fe40003f64270 */
[----:B------:R-:W-:Y:S02]  /*1ad70*/  FMNMX.FTZ R12, R165, R12, !PT ;  /* 0x0000000ca50c7209 */ /* 0x000fe40007810000 */
[----:B------:R-:W-:Y:S02]  /*1ad80*/  FSEL R180, R180, -INF , P2 ;  /* 0xff800000b4b47808 */ /* 0x000fe40001000000 */
[----:B------:R-:W-:Y:S02]  /*1ad90*/  ISETP.GT.AND P2, PT, R9, 0x40, PT ;  /* 0x000000400900780c */ /* 0x000fe40003f44270 */
[----:B------:R-:W-:Y:S02]  /*1ada0*/  FSEL R169, R169, -INF , P3 ;  /* 0xff800000a9a97808 */ /* 0x000fe40001800000 */
[----:B------:R-:W-:-:S02]  /*1adb0*/  FMNMX.FTZ R12, R168, R12, !PT ;  /* 0x0000000ca80c7209 */ /* 0x000fc40007810000 */
[----:B------:R-:W-:Y:S02]  /*1adc0*/  FSEL R184, R184, -INF , P2 ;  /* 0xff800000b8b87808 */ /* 0x000fe40001000000 */
[----:B------:R-:W-:Y:S02]  /*1add0*/  ISETP.GT.AND P3, PT, R9, 0x29, PT ;  /* 0x000000290900780c */ /* 0x000fe40003f64270 */
[----:B------:R-:W-:Y:S02]  /*1ade0*/  FMNMX.FTZ R12, R169, R12, !PT ;  /* 0x0000000ca90c7209 */ /* 0x000fe40007810000 */
        /* <DEDUP_REMOVED lines=9> */
[----:B------:R-:W-:Y:S02]  /*1ae80*/  ISETP.GT.AND P4, PT, R9, 0x69, PT ;  /* 0x000000690900780c */ /* 0x000fe40003f84270 */
[----:B------:R-:W-:Y:S02]  /*1ae90*/  FSEL R177, R177, -INF , P3 ;  /* 0xff800000b1b17808 */ /* 0x000fe40001800000 */
[----:B------:R-:W-:Y:S02]  /*1aea0*/  FMNMX.FTZ R12, R176, R12, !PT ;  /* 0x0000000cb00c7209 */ /* 0x000fe40007810000 */
        /* <DEDUP_REMOVED lines=21> */
[----:B------:R-:W-:Y:S02]  /*1b000*/  ISETP.GT.AND P3, PT, R9, 0x49, PT ;  /* 0x000000490900780c */ /* 0x000fe40003f64270 */
[C---:B------:R-:W-:Y:S02]  /*1b010*/  ISETP.GT.AND P5, PT, R0.reuse, 0x8, PT ;  /* 0x000000080000780c */ /* 0x040fe40003fa4270 */
[C---:B------:R-:W-:Y:S02]  /*1b020*/  ISETP.GT.AND P2, PT, R0.reuse, 0x9, PT ;  /* 0x000000090000780c */ /* 0x040fe40003f44270 */
[----:B------:R-:W-:Y:S02]  /*1b030*/  ISETP.GT.AND P4, PT, R0, 0x11, PT ;  /* 0x000000110000780c */ /* 0x000fe40003f84270 */
[----:B------:R-:W-:Y:S02]  /*1b040*/  FMNMX.FTZ R12, R184, R12, !PT ;  /* 0x0000000cb80c7209 */ /* 0x000fe40007810000 */
[----:B------:R-:W-:-:S02]  /*1b050*/  FSEL R189, R189, -INF , P3 ;  /* 0xff800000bdbd7808 */ /* 0x000fc40001800000 */
[----:B------:R-:W-:Y:S02]  /*1b060*/  FSEL R158, R158, -INF , P5 ;  /* 0xff8000009e9e7808 */ /* 0x000fe40002800000 */
[----:B------:R-:W-:Y:S02]  /*1b070*/  FSEL R159, R159, -INF , P2 ;  /* 0xff8000009f9f7808 */ /* 0x000fe40001000000 */
[----:B------:R-:W-:Y:S02]  /*1b080*/  FSEL R163, R163, -INF , P4 ;  /* 0xff800000a3a37808 */ /* 0x000fe40002000000 */
[----:B------:R-:W-:Y:S02]  /*1b090*/  ISETP.GT.AND P3, PT, R9, 0x51, PT ;  /* 0x000000510900780c */ /* 0x000fe40003f64270 */
        /* <DEDUP_REMOVED lines=17> */
[----:B------:R-:W-:Y:S02]  /*1b1b0*/  FMNMX.FTZ R12, R189, R12, !PT ;  /* 0x0000000cbd0c7209 */ /* 0x000fe40007810000 */
        /* <DEDUP_REMOVED lines=12> */
[----:B------:R-:W-:Y:S01]  /*1b280*/  ISETP.GT.AND P4, PT, R0, 0x49, PT ;  /* 0x000000490000780c */ /* 0x000fe20003f84270 */
[----:B------:R-:W-:Y:S02]  /*1b290*/  WARPGROUP.DEPBAR.LE gsb0, 0x0 ;  /* 0x00008000000079c5 */ /* 0x000fe40000010000 */
[----:B------:R-:W-:Y:S01]  /*1b2a0*/  FMNMX.FTZ R12, R193, R12, !PT ;  /* 0x0000000cc10c7209 */ /* 0x000fe20007810000 */
[----:B------:R-:W-:Y:S01]  /*1b2b0*/  WARPGROUP.ARRIVE ;  /* 0x00000000000079c5 */ /* 0x000fe20000000000 */
[----:B------:R-:W-:-:S02]  /*1b2c0*/  FSEL R209, R209, -INF , P3 ;  /* 0xff800000d1d17808 */ /* 0x000fc40001800000 */
[----:B------:R-:W-:Y:S02]  /*1b2d0*/  FSEL R187, R187, -INF , P5 ;  /* 0xff800000bbbb7808 */ /* 0x000fe40002800000 */
[----:B------:R-:W-:Y:S02]  /*1b2e0*/  FSEL R190, R190, -INF , P2 ;  /* 0xff800000bebe7808 */ /* 0x000fe40001000000 */
[----:B------:R-:W-:Y:S02]  /*1b2f0*/  FSEL R191, R191, -INF , P4 ;  /* 0xff800000bfbf7808 */ /* 0x000fe40002000000 */
[C---:B------:R-:W-:Y:S02]  /*1b300*/  ISETP.GT.AND P3, PT, R0.reuse, RZ, PT ;  /* 0x000000ff0000720c */ /* 0x040fe40003f64270 */
        /* <DEDUP_REMOVED lines=18> */
[C---:B------:R-:W-:Y:S02]  /*1b430*/  ISETP.GT.AND P3, PT, R0.reuse, 0x20, PT ;  /* 0x000000200000780c */ /* 0x040fe40003f64270 */
        /* <DEDUP_REMOVED lines=8> */
[C---:B------:R-:W-:Y:S02]  /*1b4c0*/  ISETP.GT.AND P3, PT, R0.reuse, 0x30, PT ;  /* 0x000000300000780c */ /* 0x040fe40003f64270 */
[C---:B------:R-:W-:Y:S02]  /*1b4d0*/  ISETP.GT.AND P5, PT, R0.reuse, 0x71, PT ;  /* 0x000000710000780c */ /* 0x040fe40003fa4270 */
[C---:B------:R-:W-:Y:S02]  /*1b4e0*/  ISETP.GT.AND P2, PT, R0.reuse, 0x78, PT ;  /* 0x000000780000780c */ /* 0x040fe40003f44270 */
[----:B------:R-:W-:Y:S02]  /*1b4f0*/  ISETP.GT.AND P4, PT, R0, 0x79, PT ;  /* 0x000000790000780c */ /* 0x000fe40003f84270 */
        /* <DEDUP_REMOVED lines=13> */
[----:B------:R-:W-:Y:S01]  /*1b5d0*/  FSEL R178, R178, -INF , P3 ;  /* 0xff800000b2b27808 */ /* 0x000fe20001800000 */
[----:B------:R-:W0:Y:S01]  /*1b5e0*/  SHFL.BFLY PT, R9, R12, 0x2, 0x1f ;  /* 0x0c401f000c097f89 */ /* 0x000e2200000e0000 */
[----:B------:R-:W-:Y:S02]  /*1b5f0*/  FMNMX.FTZ R0, R167, R0, !PT ;  /* 0x00000000a7007209 */ /* 0x000fe40007810000 */
[----:B------:R-:W-:Y:S02]  /*1b600*/  FSEL R211, R211, -INF , P5 ;  /* 0xff800000d3d37808 */ /* 0x000fe40002800000 */
[----:B------:R-:W-:Y:S02]  /*1b610*/  FMNMX.FTZ R0, R170, R0, !PT ;  /* 0x00000000aa007209 */ /* 0x000fe40007810000 */
[----:B------:R-:W-:Y:S02]  /*1b620*/  FSEL R214, R214, -INF , P2 ;  /* 0xff800000d6d67808 */ /* 0x000fe40001000000 */
[----:B------:R-:W-:-:S02]  /*1b630*/  FMNMX.FTZ R0, R171, R0, !PT ;  /* 0x00000000ab007209 */ /* 0x000fc40007810000 */
[----:B------:R-:W-:Y:S02]  /*1b640*/  FSEL R215, R215, -INF , P4 ;  /* 0xff800000d7d77808 */ /* 0x000fe40002000000 */
[----:B------:R-:W-:Y:S02]  /*1b650*/  FMNMX.FTZ R0, R174, R0, !PT ;  /* 0x00000000ae007209 */ /* 0x000fe40007810000 */
[----:B--2---:R-:W-:Y:S02]  /*1b660*/  LOP3.LUT R220, R231, 0x7f, RZ, 0xc0, !PT ;  /* 0x0000007fe7dc7812 */ /* 0x004fe400078ec0ff */
[----:B------:R-:W-:Y:S01]  /*1b670*/  FMNMX.FTZ R0, R175, R0, !PT ;  /* 0x00000000af007209 */ /* 0x000fe20007810000 */
[----:B------:R-:W1:Y:S01]  /*1b680*/  S2R R231, SR_TID.X ;  /* 0x0000000000e77919 */ /* 0x000e620000002100 */
[----:B------:R-:W-:Y:S02]  /*1b690*/  ISETP.NE.AND P4, PT, R220, RZ, PT ;  /* 0x000000ffdc00720c */ /* 0x000fe40003f85270 */
[----:B------:R-:W-:-:S02]  /*1b6a0*/  FMNMX.FTZ R0, R178, R0, !PT ;  /* 0x00000000b2007209 */ /* 0x000fc40007810000 */
[----:B0-----:R-:W-:Y:S01]  /*1b6b0*/  FMNMX.FTZ R12, R12, R9, !PT ;  /* 0x000000090c0c7209 */ /* 0x001fe20007810000 */
[----:B------:R-:W-:Y:S01]  /*1b6c0*/  IMAD.MOV.U32 R9, RZ, RZ, 0x40000040 ;  /* 0x40000040ff097424 */ /* 0x000fe200078e00ff */
[----:B------:R-:W-:-:S03]  /*1b6d0*/  FMNMX.FTZ R0, R179, R0, !PT ;  /* 0x00000000b3007209 */ /* 0x000fc60007810000 */
[----:B------:R-:W0:Y:S01]  /*1b6e0*/  SHFL.BFLY PT, R13, R12, 0x1, 0x1f ;  /* 0x0c201f000c0d7f89 */ /* 0x000e2200000e0000 */
[----:B------:R-:W-:Y:S02]  /*1b6f0*/  FMNMX.FTZ R0, R182, R0, !PT ;  /* 0x00000000b6007209 */ /* 0x000fe40007810000 */
[----:B------:R-:W-:Y:S02]  /*1b700*/  R2UR UR7, R9 ;  /* 0x00000000090772ca */ /* 0x000fe400000e0000 */
[----:B------:R-:W-:-:S04]  /*1b710*/  FMNMX.FTZ R0, R183, R0, !PT ;  /* 0x00000000b7007209 */ /* 0x000fc80007810000 */
[----:B------:R-:W-:-:S04]  /*1b720*/  FMNMX.FTZ R0, R186, R0, !PT ;  /* 0x00000000ba007209 */ /* 0x000fc80007810000 */
[----:B------:R-:W-:-:S03]  /*1b730*/  FMNMX.FTZ R0, R187, R0, !PT ;  /* 0x00000000bb007209 */ /* 0x000fc60007810000 */
[----:B------:R-:W-:Y:S01]  /*1b740*/  QGMMA.64x256x32.F32.E4M3.E4M3 R24, R216, gdesc[UR4], R24, gsb0 ;  /* 0x03e00004d8187df3 */ /* 0x000fe20008000818 */
[----:B------:R-:W-:-:S04]  /*1b750*/  FMNMX.FTZ R0, R190, R0, !PT ;  /* 0x00000000be007209 */ /* 0x000fc80007810000 */
[----:B------:R-:W-:Y:S02]  /*1b760*/  FMNMX.FTZ R0, R191, R0, !PT ;  /* 0x00000000bf007209 */ /* 0x000fe40007810000 */
[----:B-1----:R-:W-:Y:S02]  /*1b770*/  SHF.R.U32.HI R220, RZ, 0x7, R231 ;  /* 0x00000007ffdc7819 */ /* 0x002fe400000116e7 */
[----:B------:R-:W-:Y:S02]  /*1b780*/  FMNMX.FTZ R0, R194, R0, !PT ;  /* 0x00000000c2007209 */ /* 0x000fe40007810000 */
[----:B0-----:R-:W-:Y:S02]  /*1b790*/  FMNMX.FTZ R3, R12, R13, !PT ;  /* 0x0000000d0c037209 */ /* 0x001fe40007810000 */
[----:B------:R-:W-:Y:S02]  /*1b7a0*/  FMNMX.FTZ R0, R195, R0, !PT ;  /* 0x00000000c3007209 */ /* 0x000fe40007810000 */
[----:B------:R-:W-:Y:S01]  /*1b7b0*/  FSETP.NEU.FTZ.AND P3, PT, R3, -INF , PT ;  /* 0xff8000000300780b */ /* 0x000fe20003f7d000 */
[----:B------:R-:W-:-:S01]  /*1b7c0*/  FFMA.FTZ R9, R2, R3, -8 ;  /* 0xc100000002097423 */ /* 0x000fc20000010003 */
[----:B------:R-:W-:-:S04]  /*1b7d0*/  FMNMX.FTZ R0, R198, R0, !PT ;  /* 0x00000000c6007209 */ /* 0x000fc80007810000 */
[----:B------:R-:W-:Y:S02]  /*1b7e0*/  FMNMX.FTZ R0, R199, R0, !PT ;  /* 0x00000000c7007209 */ /* 0x000fe40007810000 */
[----:B------:R-:W-:Y:S02]  /*1b7f0*/  FSEL R9, R9, RZ, P3 ;  /* 0x000000ff09097208 */ /* 0x000fe40001800000 */
[----:B------:R-:W-:-:S03]  /*1b800*/  FMNMX.FTZ R0, R202, R0, !PT ;  /* 0x00000000ca007209 */ /* 0x000fc60007810000 */
[C-C-:B------:R-:W-:Y:S01]  /*1b810*/  FFMA.FTZ R12, R2.reuse, R153, -R9.reuse ;  /* 0x00000099020c7223 */ /* 0x140fe20000010809 */
[----:B------:R-:W-:Y:S01]  /*1b820*/  FMNMX.FTZ R0, R203, R0, !PT ;  /* 0x00000000cb007209 */ /* 0x000fe20007810000 */
[C-C-:B------:R-:W-:Y:S01]  /*1b830*/  FFMA.FTZ R153, R2.reuse, R160, -R9.reuse ;  /* 0x000000a002997223 */ /* 0x140fe20000010809 */
[----:B------:R-:W-:-:S01]  /*1b840*/  FFMA.FTZ R160, R2, R165, -R9 ;  /* 0x000000a502a07223 */ /* 0x000fc20000010809 */
[--C-:B------:R-:W-:Y:S01]  /*1b850*/  FFMA.FTZ R165, R2, R172, -R9.reuse ;  /* 0x000000ac02a57223 */ /* 0x100fe20000010809 */
[----:B------:R-:W-:Y:S01]  /*1b860*/  FMNMX.FTZ R0, R206, R0, !PT ;  /* 0x00000000ce007209 */ /* 0x000fe20007810000 */
[C-C-:B------:R-:W-:Y:S01]  /*1b870*/  FFMA.FTZ R172, R2.reuse, R177, -R9.reuse ;  /* 0x000000b102ac7223 */ /* 0x140fe20000010809 */
[----:B------:R-:W-:-:S01]  /*1b880*/  FFMA.FTZ R177, R2, R184, -R9 ;  /* 0x000000b802b17223 */ /* 0x000fc20000010809 */
        /* <DEDUP_REMOVED lines=22> */
[----:B------:R-:W0:Y:S01]  /*1b9f0*/  SHFL.BFLY PT, R189, R0, 0x2, 0x1f ;  /* 0x0c401f0000bd7f89 */ /* 0x000e2200000e0000 */
[----:B------:R-:W-:-:S01]  /*1ba00*/  FFMA.FTZ R188, R2, R193, -R9 ;  /* 0x000000c102bc7223 */ /* 0x000fc20000010809 */
[C-C-:B------:R-:W-:Y:S01]  /*1ba10*/  FFMA.FTZ R193, R2.reuse, R197, -R9.reuse ;  /* 0x000000c502c17223 */ /* 0x140fe20000010809 */
[----:B------:R-:W-:-:S01]  /*1ba20*/  FFMA.FTZ R197, R2, R204, -R9 ;  /* 0x000000cc02c57223 */ /* 0x000fc20000010809 */
[--C-:B------:R-:W-:Y:S01]  /*1ba30*/  FFMA.FTZ R204, R2, R208, -R9.reuse ;  /* 0x000000d002cc7223 */ /* 0x100fe20000010809 */
[----:B------:R-:W-:Y:S08]  /*1ba40*/  MUFU.EX2 R8, R8 ;  /* 0x0000000800087308 */ /* 0x000ff00000000800 */
[----:B------:R-:W-:Y:S08]  /*1ba50*/  MUFU.EX2 R12, R12 ;  /* 0x0000000c000c7308 */ /* 0x000ff00000000800 */
[----:B------:R-:W-:Y:S01]  /*1ba60*/  MUFU.EX2 R13, R13 ;  /* 0x0000000d000d7308 */ /* 0x000fe20000000800 */
[----:B0-----:R-:W-:Y:S01]  /*1ba70*/  FMNMX.FTZ R0, R0, R189, !PT ;  /* 0x000000bd00007209 */ /* 0x001fe20007810000 */
[C-C-:B------:R-:W-:Y:S01]  /*1ba80*/  FFMA.FTZ R189, R2.reuse, R201, -R9.reuse ;  /* 0x000000c902bd7223 */ /* 0x140fe20000010809 */
[----:B------:R-:W-:-:S01]  /*1ba90*/  FFMA.FTZ R201, R2, R205, -R9 ;  /* 0x000000cd02c97223 */ /* 0x000fc20000010809 */
[----:B------:R-:W-:-:S02]  /*1baa0*/  FFMA.FTZ R205, R2, R209, -R9 ;  /* 0x000000d102cd7223 */ /* 0x000fc40000010809 */
[----:B------:R-:W0:Y:S02]  /*1bab0*/  SHFL.BFLY PT, R200, R0, 0x1, 0x1f ;  /* 0x0c201f0000c87f89 */ /* 0x000e2400000e0000 */
[----:B------:R-:W-:Y:S08]  /*1bac0*/  MUFU.EX2 R152, R152 ;  /* 0x0000009800987308 */ /* 0x000ff00000000800 */
[----:B------:R-:W-:Y:S08]  /*1bad0*/  MUFU.EX2 R153, R153 ;  /* 0x0000009900997308 */ /* 0x000ff00000000800 */
[----:B------:R-:W-:Y:S01]  /*1bae0*/  MUFU.EX2 R156, R156 ;  /* 0x0000009c009c7308 */ /* 0x000fe20000000800 */
[----:B0-----:R-:W-:Y:S01]  /*1baf0*/  FMNMX.FTZ R0, R0, R200, !PT ;  /* 0x000000c800007209 */ /* 0x001fe20007810000 */
[----:B------:R-:W-:-:S06]  /*1bb00*/  FFMA.FTZ R200, R2, R212, -R9 ;  /* 0x000000d402c87223 */ /* 0x000fcc0000010809 */
[----:B------:R-:W-:Y:S01]  /*1bb10*/  MUFU.EX2 R157, R157 ;  /* 0x0000009d009d7308 */ /* 0x000fe20000000800 */
[----:B------:R-:W-:-:S01]  /*1bb20*/  FFMA.FTZ R9, R2, R213, -R9 ;  /* 0x000000d502097223 */ /* 0x000fc20000010809 */
[----:B------:R-:W-:Y:S01]  /*1bb30*/  FSETP.NEU.FTZ.AND P2, PT, R0, -INF , PT ;  /* 0xff8000000000780b */ /* 0x000fe20003f5d000 */
[----:B------:R-:W-:-:S03]  /*1bb40*/  FFMA.FTZ R209, R2, R0, -8 ;  /* 0xc100000002d17423 */ /* 0x000fc60000010000 */
[----:B------:R-:W-:Y:S02]  /*1bb50*/  FSEL R208, R0, RZ, P2 ;  /* 0x000000ff00d07208 */ /* 0x000fe40001000000 */
[----:B------:R-:W-:Y:S01]  /*1bb60*/  FSEL R209, R209, RZ, P2 ;  /* 0x000000ffd1d17208 */ /* 0x000fe20001000000 */
[----:B------:R-:W-:Y:S02]  /*1bb70*/  MUFU.EX2 R160, R160 ;  /* 0x000000a000a07308 */ /* 0x000fe40000000800 */
[----:B------:R-:W-:-:S01]  /*1bb80*/  FADD.FTZ R208, -R208, R14 ;  /* 0x0000000ed0d07221 */ /* 0x000fc20000010100 */
[----:B------:R-:W-:Y:S02]  /*1bb90*/  @!P4 IMAD R14, R15, 0x8, R18 ;  /* 0x000000080f0ec824 */ /* 0x000fe400078e0212 */
[----:B------:R-:W-:-:S01]  /*1bba0*/  FFMA.FTZ R212, R2, R182, -R209 ;  /* 0x000000b602d47223 */ /* 0x000fc200000108d1 */
[----:B------:R-:W-:Y:S01]  /*1bbb0*/  FSEL R182, R3, RZ, P3 ;  /* 0x000000ff03b67208 */ /* 0x000fe20001800000 */
[----:B------:R-:W-:-:S01]  /*1bbc0*/  FFMA.FTZ R154, R2, R154, -R209 ;  /* 0x0000009a029a7223 */ /* 0x000fc200000108d1 */
[C---:B------:R-:W-:Y:S01]  /*1bbd0*/  FMUL.FTZ R208, R2.reuse, R208 ;  /* 0x000000d002d07220 */ /* 0x040fe20000410000 */
[----:B------:R-:W-:-:S01]  /*1bbe0*/  FFMA.FTZ R155, R2, R155, -R209 ;  /* 0x0000009b029b7223 */ /* 0x000fc200000108d1 */
[----:B------:R-:W-:Y:S01]  /*1bbf0*/  FFMA.FTZ R158, R2, R158, -R209 ;  /* 0x0000009e029e7223 */ /* 0x000fe200000108d1 */
[----:B------:R-:W-:-:S01]  /*1bc00*/  FADD.FTZ R182, -R182, R11 ;  /* 0x0000000bb6b67221 */ /* 0x000fc20000010100 */
[C-C-:B------:R-:W-:Y:S01]  /*1bc10*/  FFMA.FTZ R159, R2.reuse, R159, -R209.reuse ;  /* 0x0000009f029f7223 */ /* 0x140fe200000108d1 */
[----:B------:R-:W-:Y:S01]  /*1bc20*/  MUFU.EX2 R154, R154 ;  /* 0x0000009a009a7308 */ /* 0x000fe20000000800 */
[----:B------:R-:W-:-:S01]  /*1bc30*/  FFMA.FTZ R162, R2, R162, -R209 ;  /* 0x000000a202a27223 */ /* 0x000fc200000108d1 */
[----:B------:R-:W-:Y:S01]  /*1bc40*/  FMUL.FTZ R182, R2, R182 ;  /* 0x000000b602b67220 */ /* 0x000fe20000410000 */
[----:B------:R-:W-:-:S02]  /*1bc50*/  @!P4 VIADD R14, R14, 0x38840 ;  /* 0x000388400e0ec836 */ /* 0x000fc40000000000 */
[C-C-:B------:R-:W-:Y:S01]  /*1bc60*/  FFMA.FTZ R11, R2.reuse, R183, -R209.reuse ;  /* 0x000000b7020b7223 */ /* 0x140fe200000108d1 */
[----:B------:R-:W-:-:S01]  /*1bc70*/  FFMA.FTZ R163, R2, R163, -R209 ;  /* 0x000000a302a37223 */ /* 0x000fc200000108d1 */
[----:B------:R-:W-:Y:S01]  /*1bc80*/  IADD3 R183, -R220, 0xb, RZ ;  /* 0x0000000bdcb77810 */ /* 0x000fe20007ffe1ff */
[----:B------:R-:W-:-:S01]  /*1bc90*/  FFMA.FTZ R166, R2, R166, -R209 ;  /* 0x000000a602a67223 */ /* 0x000fc200000108d1 */
[----:B------:R-:W0:Y:S01]  /*1bca0*/  MUFU.EX2 R182, R182 ;  /* 0x000000b600b67308 */ /* 0x000e220000000800 */
[----:B------:R-:W-:Y:S01]  /*1bcb0*/  @!P4 PRMT R14, RZ, 0x654, R14 ;  /* 0x00000654ff0ec816 */ /* 0x000fe2000000000e */
        /* <DEDUP_REMOVED lines=18> */
[----:B------:R-:W-:Y:S01]  /*1bde0*/  FFMA.FTZ R202, R2, R202, -R209 ;  /* 0x000000ca02ca7223 */ /* 0x000fe200000108d1 */
[----:B------:R-:W-:-:S01]  /*1bdf0*/  FADD.FTZ R7, R12, R7 ;  /* 0x000000070c077221 */ /* 0x000fc20000010000 */
[C-C-:B------:R-:W-:Y:S01]  /*1be00*/  FFMA.FTZ R203, R2.reuse, R203, -R209.reuse ;  /* 0x000000cb02cb7223 */ /* 0x140fe200000108d1 */
[----:B------:R-:W-:-:S01]  /*1be10*/  FFMA.FTZ R206, R2, R206, -R209 ;  /* 0x000000ce02ce7223 */ /* 0x000fc200000108d1 */
[----:B------:R-:W0:Y:S01]  /*1be20*/  MUFU.EX2 R158, R158 ;  /* 0x0000009e009e7308 */ /* 0x000e220000000800 */
[----:B-1----:R-:W-:-:S01]  /*1be30*/  FFMA.FTZ R6, R208, R6, R154 ;  /* 0x00000006d0067223 */ /* 0x002fc2000001009a */
[C-C-:B------:R-:W-:Y:S01]  /*1be40*/  FFMA.FTZ R207, R2.reuse, R207, -R209.reuse ;  /* 0x000000cf02cf7223 */ /* 0x140fe200000108d1 */
[----:B------:R-:W-:-:S01]  /*1be50*/  FFMA.FTZ R210, R2, R210, -R209 ;  /* 0x000000d202d27223 */ /* 0x000fc200000108d1 */
[C-C-:B------:R-:W-:Y:S01]  /*1be60*/  FFMA.FTZ R211, R2.reuse, R211, -R209.reuse ;  /* 0x000000d302d37223 */ /* 0x140fe200000108d1 */
[----:B------:R-:W-:-:S01]  /*1be70*/  FFMA.FTZ R214, R2, R214, -R209 ;  /* 0x000000d602d67223 */ /* 0x000fc200000108d1 */
[----:B------:R-:W-:-:S02]  /*1be80*/  FFMA.FTZ R209, R2, R215, -R209 ;  /* 0x000000d702d17223 */ /* 0x000fc400000108d1 */
[----:B------:R-:W1:Y:S08]  /*1be90*/  MUFU.EX2 R159, R159 ;  /* 0x0000009f009f7308 */ /* 0x000e700000000800 */
[----:B------:R-:W3:Y:S08]  /*1bea0*/  MUFU.EX2 R162, R162 ;  /* 0x000000a200a27308 */ /* 0x000ef00000000800 */
[----:B------:R-:W4:Y:S08]  /*1beb0*/  MUFU.EX2 R163, R163 ;  /* 0x000000a300a37308 */ /* 0x000f300000000800 */
        /* <DEDUP_REMOVED lines=8> */
[----:B------:R-:W4:Y:S01]  /*1bf40*/  MUFU.EX2 R168, R168 ;  /* 0x000000a800a87308 */ /* 0x000f220000000800 */
[----:B------:R-:W-:-:S02]  /*1bf50*/  WARPGROUP.DEPBAR.LE gsb0, 0x0 ;  /* 0x00008000000079c5 */ /* 0x000fc40000010000 */
[----:B------:R0:W-:Y:S06]  /*1bf60*/  BAR.ARV R183, 0x100 ;  /* 0x000400b70000751d */ /* 0x0001ec0000002000 */
[----:B------:R2:W-:Y:S01]  /*1bf70*/  @!P4 SYNCS.ARRIVE.TRANS64.RED.A1T0 RZ, [R14+URZ], RZ ;  /* 0x000000ff0effc9a7 */ /* 0x0005e2000810043f */
[----:B------:R-:W4:Y:S01]  /*1bf80*/  MUFU.EX2 R175, R175 ;  /* 0x000000af00af7308 */ /* 0x000f220000000800 */
[----:B--2---:R-:W-:-:S01]  /*1bf90*/  FADD.FTZ R14, R155, R6 ;  /* 0x000000069b0e7221 */ /* 0x004fc20000010000 */
[----:B------:R-:W-:-:S06]  /*1bfa0*/  FADD.FTZ R6, R13, R7 ;  /* 0x000000070d067221 */ /* 0x000fcc0000010000 */
[----:B------:R-:W2:Y:S01]  /*1bfb0*/  MUFU.EX2 R169, R169 ;  /* 0x000000a900a97308 */ /* 0x000ea20000000800 */
[----:B0-----:R-:W-:-:S01]  /*1bfc0*/  FADD.FTZ R7, R158, R14 ;  /* 0x0000000e9e077221 */ /* 0x001fc20000010000 */
[----:B------:R-:W-:-:S03]  /*1bfd0*/  FADD.FTZ R6, R152, R6 ;  /* 0x0000000698067221 */ /* 0x000fc60000010000 */
[----:B-1----:R-:W-:Y:S01]  /*1bfe0*/  FADD.FTZ R7, R159, R7 ;  /* 0x000000079f077221 */ /* 0x002fe20000010000 */
[----:B------:R-:W-:-:S02]  /*1bff0*/  FADD.FTZ R6, R153, R6 ;  /* 0x0000000699067221 */ /* 0x000fc40000010000 */
[----:B------:R-:W0:Y:S01]  /*1c000*/  MUFU.EX2 R178, R178 ;  /* 0x000000b200b27308 */ /* 0x000e220000000800 */
[----:B---3--:R-:W-:-:S01]  /*1c010*/  FADD.FTZ R7, R162, R7 ;  /* 0x00000007a2077221 */ /* 0x008fc20000010000 */
[----:B------:R-:W-:-:S03]  /*1c020*/  FADD.FTZ R6, R156, R6 ;  /* 0x000000069c067221 */ /* 0x000fc60000010000 */
[----:B----4-:R-:W-:Y:S01]  /*1c030*/  FADD.FTZ R7, R163, R7 ;  /* 0x00000007a3077221 */ /* 0x010fe20000010000 */
[----:B------:R-:W-:-:S02]  /*1c040*/  FADD.FTZ R6, R157, R6 ;  /* 0x000000069d067221 */ /* 0x000fc40000010000 */
[----:B------:R-:W1:Y:S01]  /*1c050*/  MUFU.EX2 R172, R172 ;  /* 0x000000ac00ac7308 */ /* 0x000e620000000800 */
[----:B------:R-:W-:-:S01]  /*1c060*/  FADD.FTZ R7, R166, R7 ;  /* 0x00000007a6077221 */ /* 0x000fc20000010000 */
[----:B------:R-:W-:-:S03]  /*1c070*/  FADD.FTZ R6, R160, R6 ;  /* 0x00000006a0067221 */ /* 0x000fc60000010000 */
[----:B------:R-:W-:Y:S01]  /*1c080*/  FADD.FTZ R7, R167, R7 ;  /* 0x00000007a7077221 */ /* 0x000fe20000010000 */
[----:B------:R-:W-:-:S02]  /*1c090*/  FADD.FTZ R6, R161, R6 ;  /* 0x00000006a1067221 */ /* 0x000fc40000010000 */
[----:B------:R-:W3:Y:S01]  /*1c0a0*/  MUFU.EX2 R179, R179 ;  /* 0x000000b300b37308 */ /* 0x000ee20000000800 */
[----:B------:R-:W-:-:S01]  /*1c0b0*/  FADD.FTZ R7, R170, R7 ;  /* 0x00000007aa077221 */ /* 0x000fc20000010000 */
[----:B------:R-:W-:-:S03]  /*1c0c0*/  FADD.FTZ R6, R164, R6 ;  /* 0x00000006a4067221 */ /* 0x000fc60000010000 */
[----:B------:R-:W-:Y:S01]  /*1c0d0*/  FADD.FTZ R7, R171, R7 ;  /* 0x00000007ab077221 */ /* 0x000fe20000010000 */
[----:B------:R-:W-:-:S02]  /*1c0e0*/  FADD.FTZ R6, R165, R6 ;  /* 0x00000006a5067221 */ /* 0x000fc40000010000 */
[----:B------:R-:W4:Y:S01]  /*1c0f0*/  MUFU.EX2 R173, R173 ;  /* 0x000000ad00ad7308 */ /* 0x000f220000000800 */
[----:B------:R-:W-:-:S01]  /*1c100*/  FADD.FTZ R7, R174, R7 ;  /* 0x00000007ae077221 */ /* 0x000fc20000010000 */
[----:B------:R-:W-:-:S03]  /*1c110*/  FADD.FTZ R6, R168, R6 ;  /* 0x00000006a8067221 */ /* 0x000fc60000010000 */
[----:B------:R-:W-:Y:S01]  /*1c120*/  FADD.FTZ R7, R175, R7 ;  /* 0x00000007af077221 */ /* 0x000fe20000010000 */
[----:B--2---:R-:W-:-:S02]  /*1c130*/  FADD.FTZ R6, R169, R6 ;  /* 0x00000006a9067221 */ /* 0x004fc40000010000 */
[----:B------:R-:W2:Y:S01]  /*1c140*/  MUFU.EX2 R212, R212 ;  /* 0x000000d400d47308 */ /* 0x000ea20000000800 */
[----:B0-----:R-:W-:-:S01]  /*1c150*/  FADD.FTZ R7, R178, R7 ;  /* 0x00000007b2077221 */ /* 0x001fc20000010000 */
[----:B-1----:R-:W-:-:S03]  /*1c160*/  FADD.FTZ R6, R172, R6 ;  /* 0x00000006ac067221 */ /* 0x002fc60000010000 */
[----:B---3--:R-:W-:-:S03]  /*1c170*/  FADD.FTZ R7, R179, R7 ;  /* 0x00000007b3077221 */ /* 0x008fc60000010000 */
[----:B------:R-:W0:Y:S01]  /*1c180*/  MUFU.EX2 R176, R176 ;  /* 0x000000b000b07308 */ /* 0x000e220000000800 */
[----:B----4-:R-:W-:-:S07]  /*1c190*/  FADD.FTZ R6, R173, R6 ;  /* 0x00000006ad067221 */ /* 0x010fce0000010000 */
        /* <DEDUP_REMOVED lines=66> */
[----:B--2---:R-:W-:-:S03]  /*1c5c0*/  FADD.FTZ R7, R9, R6 ;  /* 0x0000000609077221 */ /* 0x004fc60000010000 */
[----:B0-----:R-:W-:Y:S01]  /*1c5d0*/  FADD.FTZ R6, R209, R14 ;  /* 0x0000000ed1067221 */ /* 0x001fe20000010000 */
[----:B------:R-:W-:Y:S06]  /*1c5e0*/  @!P1 BRA `(.L_x_2644) ;  /* 0x0000000000049947 */ /* 0x000fec0003800000 */
[----:B------:R-:W-:Y:S01]  /*1c5f0*/  BPT.TRAP 0x1 ;  /* 0x000000040000795c */ /* 0x000fe20000300000 */
.L_x_2644:
[----:B------:R-:W2:Y:S01]  /*1c600*/  LDL R213, [R1+0x38] ;  /* 0x0000380001d57983 */ /* 0x000ea20000100800 */
[----:B------:R-:W-:Y:S01]  /*1c610*/  IMAD R14, R234, 0x8, R18 ;  /* 0x00000008ea0e7824 */ /* 0x000fe200078e0212 */
[----:B------:R-:W-:Y:S01]  /*1c620*/  F2FP.SATFINITE.E4M3.F32.PACK_AB_MERGE_C R13, R152, R13, RZ ;  /* 0x0000000d980d723e */ /* 0x000fe200048070ff */
[----:B------:R-:W-:Y:S01]  /*1c630*/  IMAD.U32 R183, RZ, RZ, UR36 ;  /* 0x00000024ffb77e24 */ /* 0x000fe2000f8e00ff */
[----:B------:R-:W-:Y:S01]  /*1c640*/  F2FP.SATFINITE.E4M3.F32.PACK_AB_MERGE_C R158, R159, R158, RZ ;  /* 0x0000009e9f9e723e */ /* 0x000fe200048070ff */
[----:B------:R-:W-:Y:S01]  /*1c650*/  VIADD R14, R14, 0x38860 ;  /* 0x000388600e0e7836 */ /* 0x000fe20000000000 */
        /* <DEDUP_REMOVED lines=160> */
[----:B0-----:R-:W-:Y:S01]  /*1d060*/  MOV R14, R0 ;  /* 0x00000000000e7202 */ /* 0x001fe20000000f00 */
        /* <DEDUP_REMOVED lines=18> */
[----:B------:R-:W-:Y:S01]  /*1d190*/  IMAD.MOV.U32 R219, RZ, RZ, R209 ;  /* 0x000000ffffdb7224 */ /* 0x000fe200078e00d1 */
[C---:B--2---:R-:W-:Y:S01]  /*1d1a0*/  ISETP.GT.AND P2, PT, R10.reuse, R213, PT ;  /* 0x000000d50a00720c */ /* 0x044fe20003f44270 */
[----:B------:R-:W-:-:S12]  /*1d1b0*/  VIADD R10, R10, 0xffffffff ;  /* 0xffffffff0a0a7836 */ /* 0x000fd80000000000 */
[----:B------:R-:W-:Y:S05]  /*1d1c0*/  @P2 BRA `(.L_x_2645) ;  /* 0xffffffcc00bc2947 */ /* 0x000fea000383ffff */
[----:B------:R-:W-:Y:S02]  /*1d1d0*/  IMAD.MOV.U32 R234, RZ, RZ, R15 ;  /* 0x000000ffffea7224 */ /* 0x000fe400078e000f */
[----:B------:R-:W-:-:S07]  /*1d1e0*/  IMAD.MOV.U32 R12, RZ, RZ, R10 ;  /* 0x000000ffff0c7224 */ /* 0x000fce00078e000a */
.L_x_2634:
[----:B------:R-:W2:Y:S02]  /*1d1f0*/  LDL R8, [R1+0x44] ;  /* 0x0000440001087983 */ /* 0x000ea40000100800 */
[----:B--2---:R-:W-:-:S13]  /*1d200*/  ISETP.GE.AND P0, PT, R12, R8, PT ;  /* 0x000000080c00720c */ /* 0x004fda0003f06270 */
[----:B------:R-:W-:Y:S05]  /*1d210*/  @!P0 BRA `(.L_x_2646) ;  /* 0x0000002400e08947 */ /* 0x000fea0003800000 */
[----:B------:R-:W-:Y:S01]  /*1d220*/  IMAD.MOV.U32 R13, RZ, RZ, R0 ;  /* 0x000000ffff0d7224 */ /* 0x000fe200078e0000 */
[----:B------:R-:W-:Y:S01]  /*1d230*/  MOV R8, R235 ;  /* 0x000000eb00087202 */ /* 0x000fe20000000f00 */
[----:B------:R-:W-:Y:S02]  /*1d240*/  IMAD.MOV.U32 R14, RZ, RZ, R3 ;  /* 0x000000ffff0e7224 */ /* 0x000fe400078e0003 */
[----:B------:R-:W-:-:S07]  /*1d250*/  IMAD.MOV.U32 R15, RZ, RZ, R234 ;  /* 0x000000ffff0f7224 */ /* 0x000fce00078e00ea */
.L_x_2657:
[----:B------:R-:W-:Y:S01]  /*1d260*/  ISETP.NE.AND P2, PT, R237, RZ, PT ;  /* 0x000000ffed00720c */ /* 0x000fe20003f45270 */
[----:B------:R-:W-:Y:S01]  /*1d270*/  VIADD R234, R15, 0x1 ;  /* 0x000000010fea7836 */ /* 0x000fe20000000000 */
[----:B------:R-:W-:Y:S05]  /*1d280*/  YIELD ;  /* 0x0000000000007946 */ /* 0x000fea0003800000 */
[----:B------:R-:W-:-:S04]  /*1d290*/  ISETP.NE.AND P0, PT, R234, 0x2, PT ;  /* 0x00000002ea00780c */ /* 0x000fc80003f05270 */
[----:B------:R-:W-:Y:S02]  /*1d2a0*/  SEL R235, RZ, 0x1, P0 ;  /* 0x00000001ffeb7807 */ /* 0x000fe40000000000 */
[----:B------:R-:W-:Y:S02]  /*1d2b0*/  SEL R234, R234, RZ, P0 ;  /* 0x000000ffeaea7207 */ /* 0x000fe40000000000 */
[----:B------:R-:W-:Y:S01]  /*1d2c0*/  LOP3.LUT R235, R8, R235, RZ, 0x3c, !PT ;  /* 0x000000eb08eb7212 */ /* 0x000fe200078e3cff */
[----:B------:R-:W-:Y:S06]  /*1d2d0*/  @P2 BRA `(.L_x_2647) ;  /* 0x0000000000302947 */ /* 0x000fec0003800000 */
[----:B------:R-:W-:Y:S05]  /*1d2e0*/  @!P1 BRA `(.L_x_2648) ;  /* 0x0000000000049947 */ /* 0x000fea0003800000 */
[----:B------:R-:W-:Y:S01]  /*1d2f0*/  BPT.TRAP 0x1 ;  /* 0x000000040000795c */ /* 0x000fe20000300000 */
.L_x_2648:
[----:B------:R-:W-:Y:S01]  /*1d300*/  IMAD R0, R234, 0x8, R18 ;  /* 0x00000008ea007824 */ /* 0x000fe200078e0212 */
[----:B------:R-:W-:-:S04]  /*1d310*/  SHF.L.U32 R3, R235, 0x1f, RZ ;  /* 0x0000001feb037819 */ /* 0x000fc800000006ff */
[----:B------:R0:W1:Y:S01]  /*1d320*/  SYNCS.PHASECHK.TRANS64.TRYWAIT P0, [R0+URZ+0x38830], R3 ;  /* 0x03883003000075a7 */ /* 0x000062000800017f */
[----:B------:R-:W-:Y:S05]  /*1d330*/  @!P1 BRA `(.L_x_2649) ;  /* 0x0000000000049947 */ /* 0x000fea0003800000 */
[----:B------:R-:W-:Y:S01]  /*1d340*/  BPT.TRAP 0x1 ;  /* 0x000000040000795c */ /* 0x000fe20000300000 */
.L_x_2649:
[----:B------:R-:W-:Y:S04]  /*1d350*/  BSSY B0, `(.L_x_2647) ;  /* 0x0000004000007945 */ /* 0x000fe80003800000 */
[----:B-1----:R-:W-:Y:S05]  /*1d360*/  @P0 BRA `(.L_x_2650) ;  /* 0x0000000000080947 */ /* 0x002fea0003800000 */
[----:B------:R-:W1:Y:S02]  /*1d370*/  SYNCS.PHASECHK.TRANS64.TRYWAIT P0, [R0+URZ+0x38830], R3 ;  /* 0x03883003000075a7 */ /* 0x000e64000800017f */
[----:B-1----:R-:W-:Y:S05]  /*1d380*/  @!P0 BRA `(.L_x_2651) ;  /* 0x0000014400348947 */ /* 0x002fea0003800000 */
.L_x_2650:
[----:B------:R-:W-:Y:S05]  /*1d390*/  BSYNC B0 ;  /* 0x0000000000007941 */ /* 0x000fea0003800000 */
.L_x_2647:
[----:B01----:R-:W2:Y:S04]  /*1d3a0*/  LDL R3, [R1+0x14] ;  /* 0x0000140001037983 */ /* 0x003ea80000100800 */
[----:B------:R0:W-:Y:S04]  /*1d3b0*/  STL.64 [R1+0x1d8], R14 ;  /* 0x0001d80e01007387 */ /* 0x0001e80000100a00 */
[----:B------:R1:W-:Y:S04]  /*1d3c0*/  STL.64 [R1+0x1d0], R12 ;  /* 0x0001d00c01007387 */ /* 0x0003e80000100a00 */
        /* <DEDUP_REMOVED lines=31> */
[C---:B------:R-:W-:Y:S01]  /*1d5c0*/  R2UR UR6, R10.reuse ;  /* 0x000000000a0672ca */ /* 0x040fe200000e0000 */
[----:B------:R-:W-:Y:S01]  /*1d5d0*/  VIADD R156, R10, 0x404 ;  /* 0x000004040a9c7836 */ /* 0x000fe20000000000 */
[----:B------:R-:W-:Y:S02]  /*1d5e0*/  R2UR UR14, R152 ;  /* 0x00000000980e72ca */ /* 0x000fe400000e0000 */
        /* <DEDUP_REMOVED lines=56> */
.L_x_2653:
[----:B-----5:R-:W-:Y:S01]  /*1d970*/  SHF.L.U32 R0, R8, 0x1f, RZ ;  /* 0x0000001f08007819 */ /* 0x020fe200000006ff */
[----:B------:R-:W-:-:S04]  /*1d980*/  IMAD R3, R15, 0x8, R18 ;  /* 0x000000080f037824 */ /* 0x000fc800078e0212 */
[----:B------:R0:W1:Y:S01]  /*1d990*/  SYNCS.PHASECHK.TRANS64.TRYWAIT P0, [R3+URZ+0x38850], R0 ;  /* 0x03885000030075a7 */ /* 0x000062000800017f */
[----:B------:R-:W-:Y:S05]  /*1d9a0*/  @!P1 BRA `(.L_x_2654) ;  /* 0x0000000000049947 */ /* 0x000fea0003800000 */
[----:B------:R-:W-:Y:S01]  /*1d9b0*/  BPT.TRAP 0x1 ;  /* 0x000000040000795c */ /* 0x000fe20000300000 */
.L_x_2654:
[----:B-1----:R-:W-:Y:S05]  /*1d9c0*/  @P0 BRA `(.L_x_2652) ;  /* 0x0000000000080947 */ /* 0x002fea0003800000 */
[----:B------:R-:W1:Y:S02]  /*1d9d0*/  SYNCS.PHASECHK.TRANS64.TRYWAIT P0, [R3+URZ+0x38850], R0 ;  /* 0x03885000030075a7 */ /* 0x000e64000800017f */
[----:B-1----:R-:W-:Y:S05]  /*1d9e0*/  @!P0 BRA `(.L_x_2655) ;  /* 0x0000013c00b08947 */ /* 0x002fea0003800000 */
.L_x_2652:
[----:B-----5:R-:W-:Y:S01]  /*1d9f0*/  VIADD R8, R18, 0x400 ;  /* 0x0000040012087836 */ /* 0x020fe20000000000 */
[----:B------:R-:W-:Y:S05]  /*1da00*/  WARPSYNC.ALL ;  /* 0x0000000000007948 */ /* 0x000fea0003800000 */
[----:B------:R-:W-:Y:S01]  /*1da10*/  SHF.R.U32.HI R8, RZ, 0x4, R8 ;  /* 0x00000004ff087819 */ /* 0x000fe20000011608 */
[----:B------:R-:W-:Y:S01]  /*1da20*/  IMAD.MOV.U32 R9, RZ, RZ, 0x40000040 ;  /* 0x40000040ff097424 */ /* 0x000fe200078e00ff */
[----:B------:R-:W-:Y:S01]  /*1da30*/  WARPGROUP.ARRIVE ;  /* 0x00000000000079c5 */ /* 0x000fe20000000000 */
[----:B------:R-:W-:Y:S01]  /*1da40*/  IMAD.MOV.U32 R11, RZ, RZ, 0x40000040 ;  /* 0x40000040ff0b7424 */ /* 0x000fe200078e00ff */
[----:B------:R-:W-:-:S02]  /*1da50*/  LOP3.LUT R8, R8, 0x3fff, RZ, 0xc0, !PT ;  /* 0x00003fff08087812 */ /* 0x000fc400078ec0ff */
[----:B------:R-:W-:Y:S02]  /*1da60*/  R2UR UR7, R9 ;  /* 0x00000000090772ca */ /* 0x000fe400000e0000 */
[----:B------:R-:W-:Y:S02]  /*1da70*/  LOP3.LUT R8, R8, 0x10000, RZ, 0xfc, !PT ;  /* 0x0001000008087812 */ /* 0x000fe400078efcff */
[----:B01----:R-:W-:Y:S02]  /*1da80*/  FMNMX.FTZ R3, R152, R14, !PT ;  /* 0x0000000e98037209 */ /* 0x003fe40007810000 */
[----:B------:R-:W-:Y:S01]  /*1da90*/  FMNMX.FTZ R0, R154, R13, !PT ;  /* 0x0000000d9a007209 */ /* 0x000fe20007810000 */
[----:B------:R-:W-:Y:S01]  /*1daa0*/  IMAD R8, R15, 0x800, R8 ;  /* 0x000008000f087824 */ /* 0x000fe200078e0208 */
[----:B------:R-:W-:Y:S02]  /*1dab0*/  FMNMX.FTZ R3, R153, R3, !PT ;  /* 0x0000000399037209 */ /* 0x000fe40007810000 */
[----:B------:R-:W-:Y:S01]  /*1dac0*/  FMNMX.FTZ R0, R155, R0, !PT ;  /* 0x000000009b007209 */ /* 0x000fe20007810000 */
[C---:B------:R-:W-:Y:S01]  /*1dad0*/  VIADD R10, R8.reuse, 0x2 ;  /* 0x00000002080a7836 */ /* 0x040fe20000000000 */
[----:B------:R-:W-:-:S02]  /*1dae0*/  R2UR UR6, R8 ;  /* 0x00000000080672ca */ /* 0x000fc400000e0000 */
[----:B------:R-:W-:Y:S02]  /*1daf0*/  FMNMX.FTZ R3, R156, R3, !PT ;  /* 0x000000039c037209 */ /* 0x000fe40007810000 */
[----:B------:R-:W-:Y:S02]  /*1db00*/  FMNMX.FTZ R0, R158, R0, !PT ;  /* 0x000000009e007209 */ /* 0x000fe40007810000 */
[----:B------:R-:W-:Y:S02]  /*1db10*/  FMNMX.FTZ R3, R157, R3, !PT ;  /* 0x000000039d037209 */ /* 0x000fe40007810000 */
[----:B------:R-:W-:Y:S02]  /*1db20*/  FMNMX.FTZ R0, R159, R0, !PT ;  /* 0x000000009f007209 */ /* 0x000fe40007810000 */
[----:B------:R-:W-:Y:S02]  /*1db30*/  FMNMX.FTZ R3, R160, R3, !PT ;  /* 0x00000003a0037209 */ /* 0x000fe40007810000 */
[----:B------:R-:W-:Y:S01]  /*1db40*/  FMNMX.FTZ R0, R162, R0, !PT ;  /* 0x00000000a2007209 */ /* 0x000fe20007810000 */
[----:B------:R-:W-:Y:S01]  /*1db50*/  QGMMA.64x256x32.F32.E4M3.E4M3 R24, R228, gdesc[UR4], R24, gsb0 ;  /* 0x03e00004e4187df3 */ /* 0x000fe20008000818 */
[----:B------:R-:W-:Y:S01]  /*1db60*/  R2UR UR6, R10 ;  /* 0x000000000a0672ca */ /* 0x000fe200000e0000 */
[C---:B------:R-:W-:Y:S01]  /*1db70*/  VIADD R10, R8.reuse, 0x4 ;  /* 0x00000004080a7836 */ /* 0x040fe20000000000 */
[----:B------:R-:W-:Y:S01]  /*1db80*/  R2UR UR7, R11 ;  /* 0x000000000b0772ca */ /* 0x000fe200000e0000 */
[----:B------:R-:W-:Y:S01]  /*1db90*/  VIADD R8, R8, 0x6 ;  /* 0x0000000608087836 */ /* 0x000fe20000000000 */
[----:B------:R-:W-:-:S02]  /*1dba0*/  MOV R11, 0x40000040 ;  /* 0x40000040000b7802 */ /* 0x000fc40000000f00 */
        /* <DEDUP_REMOVED lines=54> */
[----:B------:R-:W0:Y:S02]  /*1df10*/  SHFL.BFLY PT, R9, R3, 0x2, 0x1f ;  /* 0x0c401f0003097f89 */ /* 0x000e2400000e0000 */
[----:B0-----:R-:W-:Y:S01]  /*1df20*/  FMNMX.FTZ R3, R3, R9, !PT ;  /* 0x0000000903037209 */ /* 0x001fe20007810000 */
[----:B------:R-:W-:Y:S01]  /*1df30*/  IMAD.MOV.U32 R9, RZ, RZ, 0x40000040 ;  /* 0x40000040ff097424 */ /* 0x000fe200078e00ff */
[----:B------:R-:W-:Y:S02]  /*1df40*/  WARPGROUP.DEPBAR.LE gsb0, 0x0 ;  /* 0x00008000000079c5 */ /* 0x000fe40000010000 */
[----:B------:R-:W-:-:S06]  /*1df50*/  WARPGROUP.ARRIVE ;  /* 0x00000000000079c5 */ /* 0x000fcc0000000000 */
[----:B------:R-:W0:Y:S01]  /*1df60*/  S2R R231, SR_TID.X ;  /* 0x0000000000e77919 */ /* 0x000e220000002100 */
[----:B------:R-:W-:Y:S01]  /*1df70*/  QGMMA.64x256x32.F32.E4M3.E4M3 R24, R224, gdesc[UR4], R24, gsb0 ;  /* 0x03e00004e0187df3 */ /* 0x000fe20008000818 */
[----:B------:R-:W-:Y:S02]  /*1df80*/  R2UR UR6, R10 ;  /* 0x000000000a0672ca */ /* 0x000fe400000e0000 */
[----:B------:R-:W-:Y:S01]  /*1df90*/  R2UR UR7, R11 ;  /* 0x000000000b0772ca */ /* 0x000fe200000e0000 */
[----:B------:R-:W1:Y:S01]  /*1dfa0*/  SHFL.BFLY PT, R10, R0, 0x2, 0x1f ;  /* 0x0c401f00000a7f89 */ /* 0x000e6200000e0000 */
[----:B0-----:R-:W-:Y:S02]  /*1dfb0*/  LOP3.LUT R231, R231, 0x7f, RZ, 0xc0, !PT ;  /* 0x0000007fe7e77812 */ /* 0x001fe400078ec0ff */
[----:B-1----:R-:W-:Y:S02]  /*1dfc0*/  FMNMX.FTZ R0, R0, R10, !PT ;  /* 0x0000000a00007209 */ /* 0x002fe40007810000 */
[----:B------:R-:W-:-:S02]  /*1dfd0*/  ISETP.NE.AND P0, PT, R231, RZ, PT ;  /* 0x000000ffe700720c */ /* 0x000fc40003f05270 */
[----:B------:R-:W0:Y:S02]  /*1dfe0*/  S2R R231, SR_TID.X ;  /* 0x0000000000e77919 */ /* 0x000e240000002100 */
[----:B0-----:R-:W-:Y:S01]  /*1dff0*/  SHF.R.U32.HI R231, RZ, 0x7, R231 ;  /* 0x00000007ffe77819 */ /* 0x001fe200000116e7 */
[----:B------:R-:W-:Y:S02]  /*1e000*/  WARPGROUP.DEPBAR.LE gsb0, 0x0 ;  /* 0x00008000000079c5 */ /* 0x000fe40000010000 */
[----:B------:R-:W-:-:S12]  /*1e010*/  WARPGROUP.ARRIVE ;  /* 0x00000000000079c5 */ /* 0x000fd80000000000 */
[----:B------:R-:W-:Y:S01]  /*1e020*/  QGMMA.64x256x32.F32.E4M3.E4M3 R24, R220, gdesc[UR4], R24, gsb0 ;  /* 0x03e00004dc187df3 */ /* 0x000fe20008000818 */
[----:B------:R-:W-:Y:S02]  /*1e030*/  R2UR UR6, R8 ;  /* 0x00000000080672ca */ /* 0x000fe400000e0000 */
[----:B------:R-:W-:Y:S01]  /*1e040*/  R2UR UR7, R9 ;  /* 0x00000000090772ca */ /* 0x000fe200000e0000 */
[----:B------:R-:W0:Y:S04]  /*1e050*/  SHFL.BFLY PT, R8, R0, 0x1, 0x1f ;  /* 0x0c201f0000087f89 */ /* 0x000e2800000e0000 */
[----:B------:R-:W1:Y:S01]  /*1e060*/  SHFL.BFLY PT, R9, R3, 0x1, 0x1f ;  /* 0x0c201f0003097f89 */ /* 0x000e6200000e0000 */
[----:B0-----:R-:W-:Y:S02]  /*1e070*/  FMNMX.FTZ R0, R0, R8, !PT ;  /* 0x0000000800007209 */ /* 0x001fe40007810000 */
[----:B-1----:R-:W-:-:S03]  /*1e080*/  FMNMX.FTZ R3, R3, R9, !PT ;  /* 0x0000000903037209 */ /* 0x002fc60007810000 */
[----:B------:R-:W-:Y:S02]  /*1e090*/  FADD.FTZ R8, -R0, R13 ;  /* 0x0000000d00087221 */ /* 0x000fe40000010100 */
[----:B------:R-:W-:-:S01]  /*1e0a0*/  FFMA.FTZ R11, R2, R3, -8 ;  /* 0xc1000000020b7423 */ /* 0x000fc20000010003 */
[----:B------:R-:W-:Y:S01]  /*1e0b0*/  FADD.FTZ R9, -R3, R14 ;  /* 0x0000000e03097221 */ /* 0x000fe20000010100 */
[C---:B------:R-:W-:Y:S02]  /*1e0c0*/  FMUL.FTZ R8, R2.reuse, R8 ;  /* 0x0000000802087220 */ /* 0x040fe40000410000 */
        /* <DEDUP_REMOVED lines=10> */
[C---:B------:R-:W-:Y:S01]  /*1e170*/  FFMA.FTZ R209, R2.reuse, R0, -8 ;  /* 0xc100000002d17423 */ /* 0x040fe20000010000 */
[C---:B------:R-:W-:Y:S01]  /*1e180*/  FMUL.FTZ R9, R2.reuse, R9 ;  /* 0x0000000902097220 */ /* 0x040fe20000410000 */
[C-C-:B------:R-:W-:Y:S01]  /*1e190*/  FFMA.FTZ R10, R2.reuse, R152, -R11.reuse ;  /* 0x00000098020a7223 */ /* 0x140fe2000001080b */
[----:B------:R-:W-:-:S01]  /*1e1a0*/  FFMA.FTZ R13, R2, R153, -R11 ;  /* 0x00000099020d7223 */ /* 0x000fc2000001080b */
[C---:B------:R-:W-:Y:S01]  /*1e1b0*/  FFMA.FTZ R154, R2.reuse, R154, -R209 ;  /* 0x0000009a029a7223 */ /* 0x040fe200000108d1 */
[----:B------:R-:W-:-:S01]  /*1e1c0*/  FFMA.FTZ R153, R2, R160, -R11 ;  /* 0x000000a002997223 */ /* 0x000fc2000001080b */
[C---:B------:R-:W-:Y:S01]  /*1e1d0*/  FFMA.FTZ R155, R2.reuse, R155, -R209 ;  /* 0x0000009b029b7223 */ /* 0x040fe200000108d1 */
[----:B------:R-:W-:Y:S01]  /*1e1e0*/  MUFU.EX2 R9, R9 ;  /* 0x0000000900097308 */ /* 0x000fe20000000800 */
[----:B------:R-:W-:-:S01]  /*1e1f0*/  FFMA.FTZ R160, R2, R165, -R11 ;  /* 0x000000a502a07223 */ /* 0x000fc2000001080b */
[C-C-:B------:R-:W-:Y:S01]  /*1e200*/  FFMA.FTZ R165, R2.reuse, R172, -R11.reuse ;  /* 0x000000ac02a57223 */ /* 0x140fe2000001080b */
        /* <DEDUP_REMOVED lines=11> */
[C---:B------:R-:W-:Y:S01]  /*1e2c0*/  FFMA.FTZ R159, R2.reuse, R159, -R209 ;  /* 0x0000009f029f7223 */ /* 0x040fe200000108d1 */
[----:B------:R-:W-:-:S01]  /*1e2d0*/  FFMA.FTZ R169, R2, R176, -R11 ;  /* 0x000000b002a97223 */ /* 0x000fc2000001080b */
[----:B------:R-:W-:Y:S01]  /*1e2e0*/  MUFU.EX2 R8, R8 ;  /* 0x0000000800087308 */ /* 0x000fe20000000800 */
[----:B------:R-:W-:-:S02]  /*1e2f0*/  @!P0 IMAD R208, R234, 0x8, R18 ;  /* 0x00000008ead08824 */ /* 0x000fc400078e0212 */
[C-C-:B------:R-:W-:Y:S01]  /*1e300*/  FFMA.FTZ R176, R2.reuse, R181, -R11.reuse ;  /* 0x000000b502b07223 */ /* 0x140fe2000001080b */
[----:B------:R-:W-:-:S01]  /*1e310*/  FFMA.FTZ R181, R2, R188, -R11 ;  /* 0x000000bc02b57223 */ /* 0x000fc2000001080b */
[C---:B------:R-:W-:Y:S01]  /*1e320*/  FFMA.FTZ R188, R2.reuse, R193, -R11 ;  /* 0x000000c102bc7223 */ /* 0x040fe2000001080b */
[----:B------:R-:W-:-:S01]  /*1e330*/  FFMA.FTZ R162, R2, R162, -R209 ;  /* 0x000000a202a27223 */ /* 0x000fc200000108d1 */
[--C-:B------:R-:W-:Y:S01]  /*1e340*/  FFMA.FTZ R193, R2, R200, -R11.reuse ;  /* 0x000000c802c17223 */ /* 0x100fe2000001080b */
[----:B------:R-:W-:Y:S01]  /*1e350*/  @!P0 VIADD R208, R208, 0x38840 ;  /* 0x00038840d0d08836 */ /* 0x000fe20000000000 */
[----:B------:R-:W1:Y:S01]  /*1e360*/  MUFU.EX2 R154, R154 ;  /* 0x0000009a009a7308 */ /* 0x000e620000000800 */
[----:B------:R-:W-:-:S01]  /*1e370*/  FFMA.FTZ R200, R2, R205, -R11 ;  /* 0x000000cd02c87223 */ /* 0x000fc2000001080b */
[C---:B------:R-:W-:Y:S01]  /*1e380*/  FFMA.FTZ R205, R2.reuse, R212, -R11 ;  /* 0x000000d402cd7223 */ /* 0x040fe2000001080b */
[----:B------:R-:W-:-:S01]  /*1e390*/  FFMA.FTZ R163, R2, R163, -R209 ;  /* 0x000000a302a37223 */ /* 0x000fc200000108d1 */
[----:B------:R-:W-:Y:S01]  /*1e3a0*/  IADD3 R212, -R231, 0xb, RZ ;  /* 0x0000000be7d47810 */ /* 0x000fe20007ffe1ff */
[----:B0-----:R-:W-:-:S01]  /*1e3b0*/  FFMA.FTZ R7, R9, R7, R10 ;  /* 0x0000000709077223 */ /* 0x001fc2000001000a */
[----:B------:R-:W-:Y:S01]  /*1e3c0*/  @!P0 PRMT R208, RZ, 0x654, R208 ;  /* 0x00000654ffd08816 */ /* 0x000fe200000000d0 */
        /* <DEDUP_REMOVED lines=10> */
[----:B-1----:R-:W-:-:S01]  /*1e470*/  FFMA.FTZ R6, R8, R6, R154 ;  /* 0x0000000608067223 */ /* 0x002fc2000001009a */
[C-C-:B------:R-:W-:Y:S01]  /*1e480*/  FFMA.FTZ R182, R2.reuse, R182, -R209.reuse ;  /* 0x000000b602b67223 */ /* 0x140fe200000108d1 */
[----:B------:R-:W-:-:S01]  /*1e490*/  FFMA.FTZ R183, R2, R183, -R209 ;  /* 0x000000b702b77223 */ /* 0x000fc200000108d1 */
[C-C-:B------:R-:W-:Y:S01]  /*1e4a0*/  FFMA.FTZ R186, R2.reuse, R186, -R209.reuse ;  /* 0x000000ba02ba7223 */ /* 0x140fe200000108d1 */
[----:B------:R-:W-:-:S01]  /*1e4b0*/  FFMA.FTZ R187, R2, R187, -R209 ;  /* 0x000000bb02bb7223 */ /* 0x000fc200000108d1 */
[C-C-:B------:R-:W-:Y:S01]  /*1e4c0*/  FFMA.FTZ R190, R2.reuse, R190, -R209.reuse ;  /* 0x000000be02be7223 */ /* 0x140fe200000108d1 */
[----:B------:R-:W-:-:S01]  /*1e4d0*/  FFMA.FTZ R191, R2, R191, -R209 ;  /* 0x000000bf02bf7223 */ /* 0x000fc200000108d1 */
[----:B------:R-:W1:Y:S01]  /*1e4e0*/  MUFU.EX2 R14, R14 ;  /* 0x0000000e000e7308 */ /* 0x000e620000000800 */
[----:B0-----:R-:W-:-:S01]  /*1e4f0*/  FADD.FTZ R7, R13, R7 ;  /* 0x000000070d077221 */ /* 0x001fc20000010000 */
        /* <DEDUP_REMOVED lines=34> */
[----:B------:R-:W-:-:S05]  /*1e720*/  WARPGROUP.ARRIVE ;  /* 0x00000000000079c5 */ /* 0x000fca0000000000 */
[----:B------:R-:W4:Y:S01]  /*1e730*/  MUFU.EX2 R178, R178 ;  /* 0x000000b200b27308 */ /* 0x000f220000000800 */
[----:B------:R-:W-:Y:S07]  /*1e740*/  QGMMA.64x256x32.F32.E4M3.E4M3 R24, R216, gdesc[UR4], R24, gsb0 ;  /* 0x03e00004d8187df3 */ /* 0x000fee0008000818 */
        /* <DEDUP_REMOVED lines=39> */
[----:B-1----:R-:W-:-:S06]  /*1e9c0*/  FADD.FTZ R6, R14, R7 ;  /* 0x000000070e067221 */ /* 0x002fcc0000010000 */
[----:B------:R-:W1:Y:S01]  /*1e9d0*/  MUFU.EX2 R214, R214 ;  /* 0x000000d600d67308 */ /* 0x000e620000000800 */
[----:B0-----:R-:W-:-:S01]  /*1e9e0*/  FADD.FTZ R7, R158, R208 ;  /* 0x000000d09e077221 */ /* 0x001fc20000010000 */
[----:B---3--:R-:W-:-:S03]  /*1e9f0*/  FADD.FTZ R6, R152, R6 ;  /* 0x0000000698067221 */ /* 0x008fc60000010000 */
[----:B----4-:R-:W-:Y:S01]  /*1ea00*/  FADD.FTZ R7, R159, R7 ;  /* 0x000000079f077221 */ /* 0x010fe20000010000 */
[----:B------:R-:W-:-:S02]  /*1ea10*/  FADD.FTZ R6, R153, R6 ;  /* 0x0000000699067221 */ /* 0x000fc40000010000 */
[----:B------:R-:W0:Y:S01]  /*1ea20*/  MUFU.EX2 R11, R11 ;  /* 0x0000000b000b7308 */ /* 0x000e220000000800 */
[----:B------:R-:W-:-:S01]  /*1ea30*/  FADD.FTZ R7, R162, R7 ;  /* 0x00000007a2077221 */ /* 0x000fc20000010000 */
[----:B------:R-:W-:-:S03]  /*1ea40*/  FADD.FTZ R6, R156, R6 ;  /* 0x000000069c067221 */ /* 0x000fc60000010000 */
[----:B------:R-:W-:Y:S01]  /*1ea50*/  FADD.FTZ R7, R163, R7 ;  /* 0x00000007a3077221 */ /* 0x000fe20000010000 */
[----:B------:R-:W-:-:S02]  /*1ea60*/  FADD.FTZ R6, R157, R6 ;  /* 0x000000069d067221 */ /* 0x000fc40000010000 */
[----:B------:R-:W2:Y:S01]  /*1ea70*/  MUFU.EX2 R209, R209 ;  /* 0x000000d100d17308 */ /* 0x000ea20000000800 */
        /* <DEDUP_REMOVED lines=48> */
[----:B-1----:R-:W-:Y:S01]  /*1ed80*/  FADD.FTZ R208, R214, R7 ;  /* 0x00000007d6d07221 */ /* 0x002fe20000010000 */
[----:B0-----:R-:W-:-:S03]  /*1ed90*/  FADD.FTZ R7, R11, R6 ;  /* 0x000000060b077221 */ /* 0x001fc60000010000 */
[----:B--2---:R-:W-:Y:S01]  /*1eda0*/  FADD.FTZ R6, R209, R208 ;  /* 0x000000d0d1067221 */ /* 0x004fe20000010000 */
[----:B------:R-:W-:Y:S06]  /*1edb0*/  @!P1 BRA `(.L_x_2656) ;  /* 0x0000000000049947 */ /* 0x000fec0003800000 */
[----:B------:R-:W-:Y:S01]  /*1edc0*/  BPT.TRAP 0x1 ;  /* 0x000000040000795c */ /* 0x000fe20000300000 */
.L_x_2656:
        /* <DEDUP_REMOVED lines=186> */
[C---:B--2---:R-:W-:Y:S01]  /*1f970*/  ISETP.GT.AND P0, PT, R12.reuse, R212, PT ;  /* 0x000000d40c00720c */ /* 0x044fe20003f04270 */
[----:B------:R-:W-:-:S12]  /*1f980*/  VIADD R12, R12, 0xffffffff ;  /* 0xffffffff0c0c7836 */ /* 0x000fd80000000000 */
[----:B------:R-:W-:Y:S05]  /*1f990*/  @P0 BRA `(.L_x_2657) ;  /* 0xffffffd800300947 */ /* 0x000fea000383ffff */
.L_x_2646:
[----:B------:R-:W-:Y:S05]  /*1f9a0*/  WARPSYNC.ALL ;  /* 0x0000000000007948 */ /* 0x000fea0003800000 */
[----:B------:R-:W-:Y:S06]  /*1f9b0*/  BAR.ARV 0x8, 0x180 ;  /* 0x0206000000007b1d */ /* 0x000fec0000002000 */
[----:B------:R-:W-:Y:S05]  /*1f9c0*/  @!P1 BRA `(.L_x_2658) ;  /* 0x0000000000049947 */ /* 0x000fea0003800000 */
[----:B------:R-:W-:Y:S01]  /*1f9d0*/  BPT.TRAP 0x1 ;  /* 0x000000040000795c */ /* 0x000fe20000300000 */
.L_x_2658:
[----:B------:R-:W-:Y:S01]  /*1f9e0*/  IMAD R12, R234, 0x8, R18 ;  /* 0x00000008ea0c7824 */ /* 0x000fe200078e0212 */
[----:B------:R-:W-:-:S04]  /*1f9f0*/  SHF.L.U32 R4, R235, 0x1f, RZ ;  /* 0x0000001feb047819 */ /* 0x000fc800000006ff */
[----:B------:R0:W1:Y:S01]  /*1fa00*/  SYNCS.PHASECHK.TRANS64.TRYWAIT P0, [R12+URZ+0x38850], R4 ;  /* 0x038850040c0075a7 */ /* 0x000062000800017f */
[----:B------:R-:W-:Y:S05]  /*1fa10*/  @!P1 BRA `(.L_x_2659) ;  /* 0x0000000000049947 */ /* 0x000fea0003800000 */
[----:B------:R-:W-:Y:S01]  /*1fa20*/  BPT.TRAP 0x1 ;  /* 0x000000040000795c */ /* 0x000fe20000300000 */
.L_x_2659:
[----:B-1----:R-:W-:Y:S05]  /*1fa30*/  @P0 BRA `(.L_x_2660) ;  /* 0x0000000000080947 */ /* 0x002fea0003800000 */
[----:B------:R-:W1:Y:S02]  /*1fa40*/  SYNCS.PHASECHK.TRANS64.TRYWAIT P0, [R12+URZ+0x38850], R4 ;  /* 0x038850040c0075a7 */ /* 0x000e64000800017f */
[----:B-1----:R-:W-:Y:S05]  /*1fa50*/  @!P0 BRA `(.L_x_2661) ;  /* 0x0000011c00a88947 */ /* 0x002fea0003800000 */
.L_x_2660:
[----:B------:R-:W-:Y:S01]  /*1fa60*/  VIADD R18, R18, 0x400 ;  /* 0x0000040012127836 */ /* 0x000fe20000000000 */
[----:B------:R-:W2:Y:S04]  /*1fa70*/  LDL R15, [R1+0x98] ;  /* 0x00009800010f7983 */ /* 0x000ea80000100800 */
[----:B------:R-:W-:Y:S01]  /*1fa80*/  SHF.R.U32.HI R18, RZ, 0x4, R18 ;  /* 0x00000004ff127819 */ /* 0x000fe20000011612 */
[----:B------:R-:W3:Y:S03]  /*1fa90*/  LDL R14, [R1+0x88] ;  /* 0x00008800010e7983 */ /* 0x000ee60000100800 */
[----:B------:R-:W-:Y:S01]  /*1faa0*/  LOP3.LUT R18, R18, 0x3fff, RZ, 0xc0, !PT ;  /* 0x00003fff12127812 */ /* 0x000fe200078ec0ff */
[----:B------:R-:W4:Y:S01]  /*1fab0*/  LDL R13, [R1+0x68] ;  /* 0x00006800010d7983 */ /* 0x000f220000100800 */
[----:B------:R-:W-:Y:S01]  /*1fac0*/  IMAD.MOV.U32 R5, RZ, RZ, 0x40000040 ;  /* 0x40000040ff057424 */ /* 0x000fe200078e00ff */
[----:B------:R-:W-:Y:S05]  /*1fad0*/  WARPSYNC.ALL ;  /* 0x0000000000007948 */ /* 0x000fea0003800000 */
[----:B------:R-:W-:Y:S01]  /*1fae0*/  LOP3.LUT R18, R18, 0x10000, RZ, 0xfc, !PT ;  /* 0x0001000012127812 */ /* 0x000fe200078efcff */
[----:B------:R-:W-:Y:S01]  /*1faf0*/  WARPGROUP.ARRIVE ;  /* 0x00000000000079c5 */ /* 0x000fe20000000000 */
[----:B------:R-:W-:Y:S01]  /*1fb00*/  R2UR UR7, R5 ;  /* 0x00000000050772ca */ /* 0x000fe200000e0000 */
[----:B------:R-:W-:Y:S01]  /*1fb10*/  IMAD.MOV.U32 R9, RZ, RZ, 0x40000040 ;  /* 0x40000040ff097424 */ /* 0x000fe200078e00ff */
[----:B------:R-:W-:Y:S01]  /*1fb20*/  ULDC.64 UR4, c[0x0][0x9a0] ;  /* 0x0002680000047ab9 */ /* 0x000fe20000000a00 */
[----:B01----:R-:W-:Y:S01]  /*1fb30*/  IMAD R4, R234, 0x800, R18 ;  /* 0x00000800ea047824 */ /* 0x003fe200078e0212 */
[----:B------:R-:W-:-:S03]  /*1fb40*/  ISETP.NE.U32.AND P0, PT, RZ, UR4, PT ;  /* 0x00000004ff007c0c */ /* 0x000fc6000bf05070 */
[C---:B------:R-:W-:Y:S01]  /*1fb50*/  VIADD R8, R4.reuse, 0x2 ;  /* 0x0000000204087836 */ /* 0x040fe20000000000 */
[----:B------:R-:W-:Y:S02]  /*1fb60*/  R2UR UR6, R4 ;  /* 0x00000000040672ca */ /* 0x000fe400000e0000 */
        /* <DEDUP_REMOVED lines=20> */
[----:B------:R-:W-:-:S04]  /*1fcb0*/  @P0 LEA R10, P2, R8, UR4, 0x2 ;  /* 0x00000004080a0c11 */ /* 0x000fc8000f8410ff */
[----:B------:R-:W-:Y:S01]  /*1fcc0*/  @P0 LEA.HI.X R11, R8, UR5, R11, 0x2, P2 ;  /* 0x00000005080b0c11 */ /* 0x000fe200090f140b */
[----:B------:R-:W-:-:S06]  /*1fcd0*/  IMAD.MOV.U32 R8, RZ, RZ, 0x3f800000 ;  /* 0x3f800000ff087424 */ /* 0x000fcc00078e00ff */
[----:B------:R-:W2:Y:S01]  /*1fce0*/  @P0 LDG.E R8, desc[UR40][R10.64] ;  /* 0x000000280a080981 */ /* 0x000ea2000c1e1900 */
[----:B------:R-:W-:Y:S02]  /*1fcf0*/  VIADD R4, R4, 0x6 ;  /* 0x0000000604047836 */ /* 0x000fe40000000000 */
[----:B------:R-:W-:Y:S01]  /*1fd00*/  IMAD.MOV.U32 R5, RZ, RZ, 0x40000040 ;  /* 0x40000040ff057424 */ /* 0x000fe200078e00ff */
[----:B------:R-:W-:Y:S02]  /*1fd10*/  WARPGROUP.DEPBAR.LE gsb0, 0x0 ;  /* 0x00008000000079c5 */ /* 0x000fe40000010000 */
[----:B------:R-:W-:-:S06]  /*1fd20*/  WARPGROUP.ARRIVE ;  /* 0x00000000000079c5 */ /* 0x000fcc0000000000 */
[----:B------:R-:W-:Y:S01]  /*1fd30*/  QGMMA.64x256x32.F32.E4M3.E4M3 R24, R220, gdesc[UR4], R24, gsb0 ;  /* 0x03e00004dc187df3 */ /* 0x000fe20008000818 */
[----:B------:R-:W-:Y:S02]  /*1fd40*/  R2UR UR6, R4 ;  /* 0x00000000040672ca */ /* 0x000fe400000e0000 */
[----:B------:R-:W-:Y:S02]  /*1fd50*/  R2UR UR7, R5 ;  /* 0x00000000050772ca */ /* 0x000fe400000e0000 */
[----:B------:R-:W0:Y:S04]  /*1fd60*/  SHFL.BFLY PT, R5, R7, 0x2, 0x1f ;  /* 0x0c401f0007057f89 */ /* 0x000e2800000e0000 */
[----:B------:R-:W1:Y:S01]  /*1fd70*/  SHFL.BFLY PT, R4, R6, 0x2, 0x1f ;  /* 0x0c401f0006047f89 */ /* 0x000e6200000e0000 */
[----:B0-----:R-:W-:-:S05]  /*1fd80*/  FADD.FTZ R7, R5, R7 ;  /* 0x0000000705077221 */ /* 0x001fca0000010000 */
[----:B------:R-:W0:Y:S01]  /*1fd90*/  SHFL.BFLY PT, R5, R7, 0x1, 0x1f ;  /* 0x0c201f0007057f89 */ /* 0x000e2200000e0000 */
[----:B-1----:R-:W-:-:S05]  /*1fda0*/  FADD.FTZ R6, R4, R6 ;  /* 0x0000000604067221 */ /* 0x002fca0000010000 */
[----:B------:R-:W1:Y:S01]  /*1fdb0*/  SHFL.BFLY PT, R4, R6, 0x1, 0x1f ;  /* 0x0c201f0006047f89 */ /* 0x000e6200000e0000 */
[----:B0-----:R-:W-:-:S05]  /*1fdc0*/  FADD.FTZ R7, R7, R5 ;  /* 0x0000000507077221 */ /* 0x001fca0000010000 */
[C---:B------:R-:W-:Y:S01]  /*1fdd0*/  FSETP.NE.FTZ.AND P0, PT, R7.reuse, RZ, PT ;  /* 0x000000ff0700720b */ /* 0x040fe20003f15000 */
[----:B------:R-:W-:Y:S02]  /*1fde0*/  IMAD.MOV.U32 R5, RZ, RZ, RZ ;  /* 0x000000ffff057224 */ /* 0x000fe400078e00ff */
[----:B------:R-:W-:-:S10]  /*1fdf0*/  FMUL.FTZ R9, R7, 0.00390625 ;  /* 0x3b80000007097820 */ /* 0x000fd40000410000 */
[----:B------:R1:W-:Y:S01]  /*1fe00*/  @P0 MUFU.RCP R5, R7 ;  /* 0x0000000700050308 */ /* 0x0003e20000001000 */
[----:B------:R-:W-:Y:S01]  /*1fe10*/  FSETP.NE.FTZ.AND P0, PT, R9, RZ, PT ;  /* 0x000000ff0900720b */ /* 0x000fe20003f15000 */
[----:B-1----:R-:W-:-:S04]  /*1fe20*/  FADD.FTZ R7, R6, R4 ;  /* 0x0000000406077221 */ /* 0x002fc80000010000 */
[----:B------:R-:W-:-:S05]  /*1fe30*/  FMUL.FTZ R6, R7, 0.00390625 ;  /* 0x3b80000007067820 */ /* 0x000fca0000410000 */
[----:B------:R-:W-:Y:S02]  /*1fe40*/  FSETP.NE.FTZ.AND P3, PT, R6, RZ, PT ;  /* 0x000000ff0600720b */ /* 0x000fe40003f75000 */
[----:B------:R-:W-:Y:S01]  /*1fe50*/  FSETP.NE.FTZ.AND P2, PT, R7, RZ, PT ;  /* 0x000000ff0700720b */ /* 0x000fe20003f55000 */
[----:B------:R-:W0:Y:S01]  /*1fe60*/  @P0 MUFU.LG2 R9, R9 ;  /* 0x0000000900090308 */ /* 0x000e220000000c00 */
[----:B------:R-:W-:-:S09]  /*1fe70*/  IMAD.MOV.U32 R4, RZ, RZ, RZ ;  /* 0x000000ffff047224 */ /* 0x000fd200078e00ff */
[----:B------:R-:W1:Y:S08]  /*1fe80*/  @P3 MUFU.LG2 R6, R6 ;  /* 0x0000000600063308 */ /* 0x000e700000000c00 */
[----:B------:R0:W3:Y:S01]  /*1fe90*/  @P2 MUFU.RCP R4, R7 ;  /* 0x0000000700042308 */ /* 0x0000e20000001000 */
[----:B------:R-:W-:Y:S02]  /*1fea0*/  WARPGROUP.DEPBAR.LE gsb0, 0x0 ;  /* 0x00008000000079c5 */ /* 0x000fe40000010000 */
[----:B------:R-:W-:-:S06]  /*1feb0*/  WARPGROUP.ARRIVE ;  /* 0x00000000000079c5 */ /* 0x000fcc0000000000 */
[----:B------:R-:W-:Y:S01]  /*1fec0*/  QGMMA.64x256x32.F32.E4M3.E4M3 R24, R216, gdesc[UR4], R24, gsb0 ;  /* 0x03e00004d8187df3 */ /* 0x000fe20008000818 */
[----:B0-----:R-:W-:Y:S01]  /*1fed0*/  @P0 FMUL.FTZ R7, R9, 0.69314718246459960938 ;  /* 0x3f31721809070820 */ /* 0x001fe20000410000 */
[C---:B------:R-:W-:Y:S01]  /*1fee0*/  @P0 FMUL.FTZ R9, R2.reuse, 0.69314718246459960938 ;  /* 0x3f31721802090820 */ /* 0x040fe20000410000 */
        /* <DEDUP_REMOVED lines=9> */
[----:B------:R-:W-:Y:S05]  /*1ff80*/  @!P1 BRA `(.L_x_2662) ;  /* 0x0000000000049947 */ /* 0x000fea0003800000 */
[----:B------:R-:W-:Y:S01]  /*1ff90*/  BPT.TRAP 0x1 ;  /* 0x000000040000795c */ /* 0x000fe20000300000 */
.L_x_2662:
        /* <DEDUP_REMOVED lines=139> */
.L_x_2574:
[----:B------:R-:W-:Y:S05]  /*20850*/  WARPSYNC.ALL ;  /* 0x0000000000007948 */ /* 0x000fea0003800000 */
[----:B------:R-:W2:Y:S01]  /*20860*/  LDL R223, [R1+0x8c] ;  /* 0x00008c0001df7983 */ /* 0x000ea20000100800 */
[----:B------:R-:W0:Y:S01]  /*20870*/  S2UR UR36, SR_CgaCtaId ;  /* 0x00000000002479c3 */ /* 0x000e220000008800 */
[----:B------:R-:W-:Y:S01]  /*20880*/  UMOV UR4, 0x400 ;  /* 0x0000040000047882 */ /* 0x000fe20000000000 */
[----:B------:R-:W-:Y:S01]  /*20890*/  BSSY B0, `(.L_x_2663) ;  /* 0x0000789000007945 */ /* 0x000fe20003800000 */
[----:B0-----:R-:W-:-:S06]  /*208a0*/  ULEA UR4, UR36, UR4, 0x18 ;  /* 0x0000000424047291 */ /* 0x001fcc000f8ec03f */
[----:B------:R-:W-:Y:S01]  /*208b0*/  MOV R18, UR4 ;  /* 0x0000000400127c02 */ /* 0x000fe20008000f00 */
        /* <DEDUP_REMOVED lines=24> */
[----:B------:R-:W-:Y:S02]  /*20a40*/  IADD3 R46, P3, R2, 0xc020, RZ ;  /* 0x0000c020022e7810 */ /* 0x000fe40007f7e0ff */
[----:B------:R-:W-:Y:S02]  /*20a50*/  LOP3.LUT R35, R34, 0x380, RZ, 0xc0, !PT ;  /* 0x0000038022237812 */ /* 0x000fe400078ec0ff */
[----:B------:R-:W-:Y:S02]  /*20a60*/  IADD3 R30, P5, R2, 0x4040, RZ ;  /* 0x00004040021e7810 */ /* 0x000fe40007fbe0ff */
[----:B------:R-:W-:-:S02]  /*20a70*/  LOP3.LUT R54, R4, R54, RZ, 0x3c, !PT ;  /* 0x0000003604367212 */ /* 0x000fc400078e3cff */
[----:B------:R-:W-:Y:S01]  /*20a80*/  LOP3.LUT R47, R46, 0x380, RZ, 0xc0, !PT ;  /* 0x000003802e2f7812 */ /* 0x000fe200078ec0ff */
[--C-:B------:R-:W-:Y:S01]  /*20a90*/  IMAD.X R31, RZ, RZ, R3.reuse, P5 ;  /* 0x000000ffff1f7224 */ /* 0x100fe200028e0603 */
[----:B------:R-:W-:Y:S02]  /*20aa0*/  SHF.R.U64 R35, R35, 0x3, RZ ;  /* 0x0000000323237819 */ /* 0x000fe400000012ff */
[----:B------:R-:W-:Y:S02]  /*20ab0*/  IADD3 R42, P2, R2, 0x8040, RZ ;  /* 0x00008040022a7810 */ /* 0x000fe40007f5e0ff */
[----:B------:R-:W-:Y:S02]  /*20ac0*/  LOP3.LUT R4, R30, 0x380, RZ, 0xc0, !PT ;  /* 0x000003801e047812 */ /* 0x000fe400078ec0ff */
[----:B------:R-:W-:Y:S02]  /*20ad0*/  SHF.R.U64 R47, R47, 0x3, RZ ;  /* 0x000000032f2f7819 */ /* 0x000fe400000012ff */
[----:B------:R-:W-:Y:S01]  /*20ae0*/  LOP3.LUT R34, R35, R34, RZ, 0x3c, !PT ;  /* 0x0000002223227212 */ /* 0x000fe200078e3cff */
[----:B------:R-:W-:Y:S01]  /*20af0*/  IMAD.X R35, RZ, RZ, R3, P4 ;  /* 0x000000ffff237224 */ /* 0x000fe200020e0603 */
[----:B------:R-:W-:-:S02]  /*20b00*/  IADD3 R58, P0, R2, 0xc040, RZ ;  /* 0x0000c040023a7810 */ /* 0x000fc40007f1e0ff */
[----:B------:R-:W-:Y:S02]  /*20b10*/  LOP3.LUT R43, R42, 0x380, RZ, 0xc0, !PT ;  /* 0x000003802a2b7812 */ /* 0x000fe400078ec0ff */
[----:B------:R-:W-:Y:S02]  /*20b20*/  SHF.R.U64 R4, R4, 0x3, RZ ;  /* 0x0000000304047819 */ /* 0x000fe400000012ff */
[----:B------:R-:W-:Y:S02]  /*20b30*/  MOV R222, R54 ;  /* 0x0000003600de7202 */ /* 0x000fe40000000f00 */
[----:B------:R-:W-:Y:S02]  /*20b40*/  IADD3 R54, P4, R2, 0x4020, RZ ;  /* 0x0000402002367810 */ /* 0x000fe40007f9e0ff */
[----:B------:R-:W-:Y:S01]  /*20b50*/  LOP3.LUT R46, R47, R46, RZ, 0x3c, !PT ;  /* 0x0000002e2f2e7212 */ /* 0x000fe200078e3cff */
[--C-:B------:R-:W-:Y:S01]  /*20b60*/  IMAD.X R47, RZ, RZ, R3.reuse, P3 ;  /* 0x000000ffff2f7224 */ /* 0x100fe200018e0603 */
[----:B------:R-:W-:Y:S01]  /*20b70*/  LOP3.LUT R59, R58, 0x380, RZ, 0xc0, !PT ;  /* 0x000003803a3b7812 */ /* 0x000fe200078ec0ff */
[----:B------:R-:W-:Y:S01]  /*20b80*/  IMAD.X R55, RZ, RZ, R3, P4 ;  /* 0x000000ffff377224 */ /* 0x000fe200020e0603 */
[----:B------:R-:W-:-:S02]  /*20b90*/  SHF.R.U64 R43, R43, 0x3, RZ ;  /* 0x000000032b2b7819 */ /* 0x000fc400000012ff */
[----:B------:R-:W-:Y:S02]  /*20ba0*/  LOP3.LUT R30, R4, R30, RZ, 0x3c, !PT ;  /* 0x0000001e041e7212 */ /* 0x000fe400078e3cff */
[----:B------:R-:W-:Y:S02]  /*20bb0*/  IADD3 R14, P1, R2, 0x8020, RZ ;  /* 0x00008020020e7810 */ /* 0x000fe40007f3e0ff */
[----:B------:R-:W-:Y:S02]  /*20bc0*/  LOP3.LUT R4, R54, 0x380, RZ, 0xc0, !PT ;  /* 0x0000038036047812 */ /* 0x000fe400078ec0ff */
[----:B------:R-:W-:Y:S02]  /*20bd0*/  SHF.R.U64 R59, R59, 0x3, RZ ;  /* 0x000000033b3b7819 */ /* 0x000fe400000012ff */
[----:B------:R-:W-:Y:S01]  /*20be0*/  LOP3.LUT R42, R43, R42, RZ, 0x3c, !PT ;  /* 0x0000002a2b2a7212 */ /* 0x000fe200078e3cff */
[----:B------:R-:W-:Y:S01]  /*20bf0*/  IMAD.X R43, RZ, RZ, R3, P2 ;  /* 0x000000ffff2b7224 */ /* 0x000fe200010e0603 */
[----:B------:R-:W-:-:S02]  /*20c00*/  LOP3.LUT R15, R14, 0x380, RZ, 0xc0, !PT ;  /* 0x000003800e0f7812 */ /* 0x000fc400078ec0ff */
[----:B------:R-:W-:Y:S02]  /*20c10*/  SHF.R.U64 R4, R4, 0x3, RZ ;  /* 0x0000000304047819 */ /* 0x000fe400000012ff */
[----:B------:R-:W-:Y:S02]  /*20c20*/  MOV R220, R46 ;  /* 0x0000002e00dc7202 */ /* 0x000fe40000000f00 */
[----:B------:R-:W-:Y:S02]  /*20c30*/  IADD3 R46, P2, R2, 0x4000, RZ ;  /* 0x00004000022e7810 */ /* 0x000fe40007f5e0ff */
[----:B------:R-:W-:Y:S01]  /*20c40*/  LOP3.LUT R58, R59, R58, RZ, 0x3c, !PT ;  /* 0x0000003a3b3a7212 */ /* 0x000fe200078e3cff */
[----:B------:R-:W-:Y:S01]  /*20c50*/  IMAD.X R59, RZ, RZ, R3, P0 ;  /* 0x000000ffff3b7224 */ /* 0x000fe200000e0603 */
[----:B------:R-:W-:Y:S02]  /*20c60*/  SHF.R.U64 R15, R15, 0x3, RZ ;  /* 0x000000030f0f7819 */ /* 0x000fe400000012ff */
[----:B------:R-:W-:-:S02]  /*20c70*/  LOP3.LUT R54, R4, R54, RZ, 0x3c, !PT ;  /* 0x0000003604367212 */ /* 0x000fc400078e3cff */
[----:B------:R-:W-:Y:S02]  /*20c80*/  IADD3 R20, P0, R2, 0x8000, RZ ;  /* 0x0000800002147810 */ /* 0x000fe40007f1e0ff */
[----:B------:R-:W-:Y:S02]  /*20c90*/  LOP3.LUT R4, R46, 0x380, RZ, 0xc0, !PT ;  /* 0x000003802e047812 */ /* 0x000fe400078ec0ff */
[----:B------:R-:W-:Y:S01]  /*20ca0*/  LOP3.LUT R14, R15, R14, RZ, 0x3c, !PT ;  /* 0x0000000e0f0e7212 */ /* 0x000fe200078e3cff */
[----:B------:R-:W-:Y:S01]  /*20cb0*/  IMAD.X R15, RZ, RZ, R3, P1 ;  /* 0x000000ffff0f7224 */ /* 0x000fe200008e0603 */
[----:B------:R-:W-:Y:S02]  /*20cc0*/  LOP3.LUT R21, R20, 0x380, RZ, 0xc0, !PT ;  /* 0x0000038014157812 */ /* 0x000fe400078ec0ff */
[----:B------:R-:W-:Y:S02]  /*20cd0*/  SHF.R.U64 R4, R4, 0x3, RZ ;  /* 0x0000000304047819 */ /* 0x000fe400000012ff */
[----:B------:R-:W-:-:S02]  /*20ce0*/  MOV R218, R34 ;  /* 0x0000002200da7202 */ /* 0x000fc40000000f00 */
[----:B------:R-:W-:Y:S02]  /*20cf0*/  IADD3 R34, P1, R2, 0x60, RZ ;  /* 0x0000006002227810 */ /* 0x000fe40007f3e0ff */
[----:B------:R-:W-:Y:S02]  /*20d00*/  SHF.R.U64 R21, R21, 0x3, RZ ;  /* 0x0000000315157819 */ /* 0x000fe400000012ff */
[----:B------:R-:W-:Y:S01]  /*20d10*/  LOP3.LUT R46, R4, R46, RZ, 0x3c, !PT ;  /* 0x0000002e042e7212 */ /* 0x000fe200078e3cff */
[--C-:B------:R-:W-:Y:S01]  /*20d20*/  IMAD.X R35, RZ, RZ, R3.reuse, P1 ;  /* 0x000000ffff237224 */ /* 0x100fe200008e0603 */
[----:B------:R-:W-:Y:S02]  /*20d30*/  LOP3.LUT R4, R34, 0x380, RZ, 0xc0, !PT ;  /* 0x0000038022047812 */ /* 0x000fe400078ec0ff */
[----:B------:R-:W-:Y:S01]  /*20d40*/  LOP3.LUT R20, R21, R20, RZ, 0x3c, !PT ;  /* 0x0000001415147212 */ /* 0x000fe200078e3cff */
[----:B------:R-:W-:Y:S01]  /*20d50*/  IMAD.X R21, RZ, RZ, R3, P0 ;  /* 0x000000ffff157224 */ /* 0x000fe200000e0603 */
[----:B------:R-:W-:-:S02]  /*20d60*/  SHF.R.U64 R4, R4, 0x3, RZ ;  /* 0x0000000304047819 */ /* 0x000fc400000012ff */
[----:B------:R-:W-:Y:S02]  /*20d70*/  MOV R216, R14 ;  /* 0x0000000e00d87202 */ /* 0x000fe40000000f00 */
[----:B------:R-:W-:Y:S02]  /*20d80*/  IADD3 R14, P0, R2, 0x40, RZ ;  /* 0x00000040020e7810 */ /* 0x000fe40007f1e0ff */
[----:B------:R-:W-:Y:S02]  /*20d90*/  LOP3.LUT R34, R4, R34, RZ, 0x3c, !PT ;  /* 0x0000002204227212 */ /* 0x000fe400078e3cff */
[----:B------:R-:W-:Y:S01]  /*20da0*/  LOP3.LUT R4, R14, 0x380, RZ, 0xc0, !PT ;  /* 0x000003800e047812 */ /* 0x000fe200078ec0ff */
[----:B------:R-:W-:Y:S01]  /*20db0*/  IMAD.X R15, RZ, RZ, R3, P0 ;  /* 0x000000ffff0f7224 */ /* 0x000fe200000e0603 */
[----:B------:R-:W-:Y:S02]  /*20dc0*/  IADD3 R26, P3, R2, 0x4060, RZ ;  /* 0x00004060021a7810 */ /* 0x000fe40007f7e0ff */
[----:B------:R-:W-:-:S02]  /*20dd0*/  SHF.R.U64 R4, R4, 0x3, RZ ;  /* 0x0000000304047819 */ /* 0x000fc400000012ff */
[----:B------:R-:W-:Y:S02]  /*20de0*/  LOP3.LUT R27, R26, 0x380, RZ, 0xc0, !PT ;  /* 0x000003801a1b7812 */ /* 0x000fe400078ec0ff */
[----:B------:R-:W-:Y:S02]  /*20df0*/  LOP3.LUT R14, R4, R14, RZ, 0x3c, !PT ;  /* 0x0000000e040e7212 */ /* 0x000fe400078e3cff */
[----:B------:R-:W-:Y:S02]  /*20e00*/  SHF.R.U64 R27, R27, 0x3, RZ ;  /* 0x000000031b1b7819 */ /* 0x000fe400000012ff */
[----:B------:R-:W-:Y:S02]  /*20e10*/  MOV R209, R14 ;  /* 0x0000000e00d17202 */ /* 0x000fe40000000f00 */
[----:B------:R-:W-:Y:S02]  /*20e20*/  IADD3 R14, P0, R2, 0x20, RZ ;  /* 0x00000020020e7810 */ /* 0x000fe40007f1e0ff */
[----:B------:R-:W-:Y:S01]  /*20e30*/  LOP3.LUT R26, R27, R26, RZ, 0x3c, !PT ;  /* 0x0000001a1b1a7212 */ /* 0x000fe200078e3cff */
[--C-:B------:R-:W-:Y:S01]  /*20e40*/  IMAD.X R27, RZ, RZ, R3.reuse, P3 ;  /* 0x000000ffff1b7224 */ /* 0x100fe200018e0603 */
[----:B------:R-:W-:Y:S01]  /*20e50*/  LOP3.LUT R4, R14, 0x380, RZ, 0xc0, !PT ;  /* 0x000003800e047812 */ /* 0x000fe200078ec0ff */
[----:B------:R-:W-:Y:S01]  /*20e60*/  IMAD.X R15, RZ, RZ, R3, P0 ;  /* 0x000000ffff0f7224 */ /* 0x000fe200000e0603 */
[----:B------:R-:W-:-:S02]  /*20e70*/  IADD3.X R47, RZ, R3, RZ, P2, !PT ;  /* 0x00000003ff2f7210 */ /* 0x000fc400017fe4ff */
[----:B------:R-:W-:Y:S02]  /*20e80*/  SHF.R.U64 R4, R4, 0x3, RZ ;  /* 0x0000000304047819 */ /* 0x000fe400000012ff */
[----:B------:R-:W-:Y:S02]  /*20e90*/  MOV R221, R58 ;  /* 0x0000003a00dd7202 */ /* 0x000fe40000000f00 */
[----:B------:R-:W-:Y:S02]  /*20ea0*/  LOP3.LUT R14, R4, R14, RZ, 0x3c, !PT ;  /* 0x0000000e040e7212 */ /* 0x000fe400078e3cff */
[----:B------:R-:W-:Y:S02]  /*20eb0*/  LOP3.LUT R4, R2, 0x380, RZ, 0xc0, !PT ;  /* 0x0000038002047812 */ /* 0x000fe400078ec0ff */
[----:B------:R-:W-:Y:S02]  /*20ec0*/  MOV R208, R14 ;  /* 0x0000000e00d07202 */ /* 0x000fe40000000f00 */
[----:B------:R-:W-:-:S02]  /*20ed0*/  SHF.R.U64 R4, R4, 0x3, RZ ;  /* 0x0000000304047819 */ /* 0x000fc400000012ff */
[----:B------:R-:W-:Y:S02]  /*20ee0*/  MOV R219, R50 ;  /* 0x0000003200db7202 */ /* 0x000fe40000000f00 */
[----:B------:R-:W-:Y:S02]  /*20ef0*/  LOP3.LUT R2, R4, R2, RZ, 0x3c, !PT ;  /* 0x0000000204027212 */ /* 0x000fe400078e3cff */
[----:B------:R-:W-:Y:S02]  /*20f00*/  MOV R217, R42 ;  /* 0x0000002a00d97202 */ /* 0x000fe40000000f00 */
[----:B------:R-:W-:Y:S02]  /*20f10*/  MOV R207, R2 ;  /* 0x0000000200cf7202 */ /* 0x000fe40000000f00 */
[----:B---3--:R-:W-:Y:S02]  /*20f20*/  LOP3.LUT P0, R2, R224, 0x3, RZ, 0xc0, !PT ;  /* 0x00000003e0027812 */ /* 0x008fe4000780c0ff */
[----:B------:R-:W-:-:S02]  /*20f30*/  MOV R215, R20 ;  /* 0x0000001400d77202 */ /* 0x000fc40000000f00 */
[----:B------:R-:W-:Y:S01]  /*20f40*/  ISETP.EQ.OR P0, PT, R2, 0x3, !P0 ;  /* 0x000000030200780c */ /* 0x000fe20004702670 */
[----:B------:R-:W-:Y:S01]  /*20f50*/  IMAD.SHL.U32 R2, R224, 0x4, RZ ;  /* 0x00000004e0027824 */ /* 0x000fe200078e00ff */
[----:B------:R-:W-:Y:S02]  /*20f60*/  MOV R214, R26 ;  /* 0x0000001a00d67202 */ /* 0x000fe40000000f00 */
[----:B------:R-:W-:Y:S02]  /*20f70*/  SEL R14, R0, R6, P0 ;  /* 0x00000006000e7207 */ /* 0x000fe40000000000 */
[----:B------:R-:W-:Y:S02]  /*20f80*/  LOP3.LUT R2, R2, 0xc, RZ, 0xc0, !PT ;  /* 0x0000000c02027812 */ /* 0x000fe400078ec0ff */
[----:B------:R-:W-:Y:S02]  /*20f90*/  SEL R6, R6, R0, P0 ;  /* 0x0000000006067207 */ /* 0x000fe40000000000 */
[----:B------:R-:W-:-:S02]  /*20fa0*/  IADD3 R2, P1, R2, UR4, RZ ;  /* 0x0000000402027c10 */ /* 0x000fc4000ff3e0ff */
[----:B------:R-:W-:Y:S01]  /*20fb0*/  SEL R4, R5, R25, P0 ;  /* 0x0000001905047207 */ /* 0x000fe20000000000 */
[----:B------:R-:W-:Y:S01]  /*20fc0*/  UMOV UR4, 0xffffffff ;  /* 0xffffffff00047882 */ /* 0x000fe20000000000 */
[----:B------:R-:W-:Y:S01]  /*20fd0*/  MOV R213, R30 ;  /* 0x0000001e00d57202 */ /* 0x000fe20000000f00 */
[----:B------:R-:W-:Y:S01]  /*20fe0*/  IMAD.X R3, RZ, RZ, UR5, P1 ;  /* 0x00000005ff037e24 */ /* 0x000fe200088e06ff */
[----:B------:R-:W-:Y:S02]  /*20ff0*/  MOV R212, R54 ;  /* 0x0000003600d47202 */ /* 0x000fe40000000f00 */
[----:B------:R-:W-:Y:S02]  /*21000*/  MOV R211, R46 ;  /* 0x0000002e00d37202 */ /* 0x000fe40000000f00 */
[----:B------:R1:W5:Y:S01]  /*21010*/  LDG.E.CONSTANT R0, desc[UR40][R2.64] ;  /* 0x0000002802007981 */ /* 0x000362000c1e9900 */
[----:B------:R-:W-:Y:S02]  /*21020*/  MOV R210, R34 ;  /* 0x0000002200d27202 */ /* 0x000fe40000000f00 */
[----:B------:R-:W-:Y:S01]  /*21030*/  SEL R5, R25, R5, P0 ;  /* 0x0000000519057207 */ /* 0x000fe20000000000 */
[----:B------:R-:W-:Y:S06]  /*21040*/  BRA.DIV UR4, `(.L_x_2665) ;  /* 0x0000010a04407947 */ /* 0x000fec000b800000 */
[----:B------:R-:W-:Y:S01]  /*21050*/  SEL R91, R62, R63, P0 ;  /* 0x0000003f3e5b7207 */ /* 0x000fe20000000000 */
[----:B-----5:R-:W-:Y:S01]  /*21060*/  SHFL.IDX PT, R4, R4, R0, 0x1c1f ;  /* 0x001c1f0004047589 */ /* 0x020fe200000e0000 */
[----:B------:R-:W-:Y:S02]  /*21070*/  SEL R63, R63, R62, P0 ;  /* 0x0000003e3f3f7207 */ /* 0x000fe40000000000 */
[----:B------:R-:W-:Y:S01]  /*21080*/  SEL R62, R66, R67, P0 ;  /* 0x00000043423e7207 */ /* 0x000fe20000000000 */
[----:B-1----:R-:W-:Y:S01]  /*21090*/  SHFL.IDX PT, R3, R14, R0, 0x1c1f ;  /* 0x001c1f000e037589 */ /* 0x002fe200000e0000 */
        /* <DEDUP_REMOVED lines=30> */
[----:B------:R-:W-:-:S02]  /*21280*/  LOP3.LUT R2, R0, 0x2, RZ, 0x3c, !PT ;  /* 0x0000000200027812 */ /* 0x000fc400078e3cff */
[----:B------:R-:W-:Y:S02]  /*21290*/  SEL R45, R68, R69, P0 ;  /* 0x00000045442d7207 */ /* 0x000fe40000000000 */
[----:B------:R-:W-:Y:S01]  /*212a0*/  SEL R27, R80, R81, P0 ;  /* 0x00000051501b7207 */ /* 0x000fe20000000000 */
[----:B------:R-:W1:Y:S01]  /*212b0*/  SHFL.IDX PT, R60, R60, R2, 0x1c1f ;  /* 0x001c1f023c3c7589 */ /* 0x000e6200000e0000 */
        /* <DEDUP_REMOVED lines=142> */
[----:B-1----:R-:W-:Y:S01]  /*21ba0*/  SEL R185, R46, R60, P0 ;  /* 0x0000003c2eb97207 */ /* 0x002fe20000000000 */
[----:B------:R-:W-:Y:S01]  /*21bb0*/  SHFL.IDX PT, R115, R122, R2, 0x1c1f ;  /* 0x001c1f027a737589 */ /* 0x000fe200000e0000 */
[----:B------:R-:W-:Y:S02]  /*21bc0*/  SEL R186, R60, R46, P0 ;  /* 0x0000002e3cba7207 */ /* 0x000fe40000000000 */
[----:B------:R-:W-:Y:S01]  /*21bd0*/  SEL R103, R150, R151, P0 ;  /* 0x0000009796677207 */ /* 0x000fe20000000000 */
[----:B------:R-:W1:Y:S01]  /*21be0*/  SHFL.IDX PT, R52, R52, R2, 0x1c1f ;  /* 0x001c1f0234347589 */ /* 0x000e6200000e0000 */
[----:B------:R-:W-:Y:S02]  /*21bf0*/  SEL R205, R166, R147, P0 ;  /* 0x00000093a6cd7207 */ /* 0x000fe40000000000 */
[----:B--2---:R-:W-:Y:S01]  /*21c00*/  SEL R60, R91, R63, P0 ;  /* 0x0000003f5b3c7207 */ /* 0x004fe20000000000 */
[----:B------:R-:W-:Y:S01]  /*21c10*/  SHFL.IDX PT, R27, R27, R0, 0x1c1f ;  /* 0x001c1f001b1b7589 */ /* 0x000fe200000e0000 */
[----:B------:R-:W-:-:S02]  /*21c20*/  SEL R150, R151, R150, P0 ;  /* 0x0000009697967207 */ /* 0x000fc40000000000 */
[----:B------:R-:W-:Y:S01]  /*21c30*/  SEL R206, R147, R166, P0 ;  /* 0x000000a693ce7207 */ /* 0x000fe20000000000 */
[----:B------:R-:W2:Y:S01]  /*21c40*/  SHFL.IDX PT, R26, R26, R2, 0x1c1f ;  /* 0x001c1f021a1a7589 */ /* 0x000ea200000e0000 */
[----:B---3--:R-:W-:Y:S02]  /*21c50*/  SEL R182, R45, R68, P0 ;  /* 0x000000442db67207 */ /* 0x008fe40000000000 */
[----:B------:R-:W-:Y:S01]  /*21c60*/  SEL R181, R68, R45, P0 ;  /* 0x0000002d44b57207 */ /* 0x000fe20000000000 */
[----:B------:R-:W-:Y:S01]  /*21c70*/  SHFL.IDX PT, R122, R119, R0, 0x1c1f ;  /* 0x001c1f00777a7589 */ /* 0x000fe200000e0000 */
[----:B----4-:R-:W-:Y:S02]  /*21c80*/  SEL R172, R42, R88, P0 ;  /* 0x000000582aac7207 */ /* 0x010fe40000000000 */
[----:B------:R-:W-:Y:S01]  /*21c90*/  SEL R171, R88, R42, P0 ;  /* 0x0000002a58ab7207 */ /* 0x000fe20000000000 */
[----:B------:R-:W-:Y:S01]  /*21ca0*/  SHFL.IDX PT, R54, R54, R0, 0x1c1f ;  /* 0x001c1f0036367589 */ /* 0x000fe200000e0000 */
[----:B------:R-:W-:-:S02]  /*21cb0*/  SEL R63, R63, R91, P0 ;  /* 0x0000005b3f3f7207 */ /* 0x000fc40000000000 */
[----:B------:R-:W-:Y:S01]  /*21cc0*/  SEL R68, R62, R67, P0 ;  /* 0x000000433e447207 */ /* 0x000fe20000000000 */
[----:B------:R-:W3:Y:S01]  /*21cd0*/  SHFL.IDX PT, R112, R112, R2, 0x1c1f ;  /* 0x001c1f0270707589 */ /* 0x000ee200000e0000 */
[----:B0-----:R-:W-:Y:S02]  /*21ce0*/  SEL R88, R82, R94, P0 ;  /* 0x0000005e52587207 */ /* 0x001fe40000000000 */
[----:B------:R-:W-:Y:S01]  /*21cf0*/  SEL R91, R83, R98, P0 ;  /* 0x00000062535b7207 */ /* 0x000fe20000000000 */
[----:B------:R-:W0:Y:S01]  /*21d00*/  SHFL.IDX PT, R116, R116, R2, 0x1c1f ;  /* 0x001c1f0274747589 */ /* 0x000e2200000e0000 */
        /* <DEDUP_REMOVED lines=70> */
[----:B---3--:R-:W-:Y:S01]  /*22170*/  SEL R6, R54, R112, P0 ;  /* 0x0000007036067207 */ /* 0x008fe20000000000 */
[----:B------:R-:W-:Y:S01]  /*22180*/  SHFL.IDX PT, R81, R81, R0, 0x1c1f ;  /* 0x001c1f0051517589 */ /* 0x000fe200000e0000 */
[----:B0-----:R-:W-:Y:S02]  /*22190*/  SEL R7, R55, R116, P0 ;  /* 0x0000007437077207 */ /* 0x001fe40000000000 */
[----:B----4-:R-:W-:Y:S01]  /*221a0*/  SEL R8, R57, R120, P0 ;  /* 0x0000007839087207 */ /* 0x010fe20000000000 */
[----:B------:R-:W0:Y:S01]  /*221b0*/  SHFL.IDX PT, R154, R154, R2, 0x1c1f ;  /* 0x001c1f029a9a7589 */ /* 0x000e2200000e0000 */
        /* <DEDUP_REMOVED lines=10> */
[----:B-1----:R-:W-:Y:S01]  /*22260*/  SEL R27, R77, R158, P0 ;  /* 0x0000009e4d1b7207 */ /* 0x002fe20000000000 */
[----:B------:R-:W1:Y:S01]  /*22270*/  SHFL.IDX PT, R156, R156, R2, 0x1c1f ;  /* 0x001c1f029c9c7589 */ /* 0x000e6200000e0000 */
[----:B--2---:R-:W-:Y:S02]  /*22280*/  SEL R36, R80, R146, P0 ;  /* 0x0000009250247207 */ /* 0x004fe40000000000 */
[----:B------:R-:W-:Y:S01]  /*22290*/  SEL R42, R56, R160, P0 ;  /* 0x000000a0382a7207 */ /* 0x000fe20000000000 */
[----:B------:R-:W-:Y:S01]  /*222a0*/  SHFL.IDX PT, R89, R89, R0, 0x1c1f ;  /* 0x001c1f0059597589 */ /* 0x000fe200000e0000 */
[----:B------:R-:W-:Y:S02]  /*222b0*/  SEL R43, R73, R152, P0 ;  /* 0x00000098492b7207 */ /* 0x000fe40000000000 */
[----:B------:R-:W-:Y:S01]  /*222c0*/  SEL R100, R114, R115, P0 ;  /* 0x0000007372647207 */ /* 0x000fe20000000000 */
[----:B------:R-:W2:Y:S01]  /*222d0*/  SHFL.IDX PT, R157, R157, R2, 0x1c1f ;  /* 0x001c1f029d9d7589 */ /* 0x000ea200000e0000 */
[----:B0-----:R-:W-:-:S02]  /*222e0*/  SEL R45, R81, R154, P0 ;  /* 0x0000009a512d7207 */ /* 0x001fc40000000000 */
[----:B------:R-:W-:Y:S01]  /*222f0*/  SEL R54, R112, R54, P0 ;  /* 0x0000003670367207 */ /* 0x000fe20000000000 */
[----:B------:R-:W-:Y:S01]  /*22300*/  SHFL.IDX PT, R113, R70, R0, 0x1c1f ;  /* 0x001c1f0046717589 */ /* 0x000fe200000e0000 */
[----:B------:R-:W-:Y:S02]  /*22310*/  SEL R55, R116, R55, P0 ;  /* 0x0000003774377207 */ /* 0x000fe40000000000 */
[----:B------:R-:W-:Y:S01]  /*22320*/  SEL R57, R120, R57, P0 ;  /* 0x0000003978397207 */ /* 0x000fe20000000000 */
[----:B------:R-:W0:Y:S01]  /*22330*/  SHFL.IDX PT, R75, R75, R2, 0x1c1f ;  /* 0x001c1f024b4b7589 */ /* 0x000e2200000e0000 */
[----:B---3--:R-:W-:Y:S02]  /*22340*/  SEL R46, R109, R155, P0 ;  /* 0x0000009b6d2e7207 */ /* 0x008fe40000000000 */
[----:B------:R-:W-:Y:S01]  /*22350*/  SEL R58, R124, R58, P0 ;  /* 0x0000003a7c3a7207 */ /* 0x000fe20000000000 */
[----:B------:R-:W-:Y:S01]  /*22360*/  SHFL.IDX PT, R117, R117, R0, 0x1c1f ;  /* 0x001c1f0075757589 */ /* 0x000fe200000e0000 */
[----:B------:R-:W-:-:S02]  /*22370*/  SEL R59, R128, R59, P0 ;  /* 0x0000003b803b7207 */ /* 0x000fc40000000000 */
[----:B------:R-:W-:Y:S01]  /*22380*/  SEL R61, R132, R61, P0 ;  /* 0x0000003d843d7207 */ /* 0x000fe20000000000 */
[----:B------:R-:W3:Y:S01]  /*22390*/  SHFL.IDX PT, R121, R121, R2, 0x1c1f ;  /* 0x001c1f0279797589 */ /* 0x000ee200000e0000 */
[----:B-1----:R-:W-:Y:S02]  /*223a0*/  SEL R48, R85, R156, P0 ;  /* 0x0000009c55307207 */ /* 0x002fe40000000000 */
        /* <DEDUP_REMOVED lines=11> */
[----:B0-----:R-:W-:Y:S02]  /*22460*/  SEL R71, R113, R75, P0 ;  /* 0x0000004b71477207 */ /* 0x001fe40000000000 */
[----:B------:R-:W-:Y:S01]  /*22470*/  SEL R56, R160, R56, P0 ;  /* 0x00000038a0387207 */ /* 0x000fe20000000000 */
[----:B------:R-:W-:Y:S01]  /*22480*/  SHFL.IDX PT, R95, R95, R0, 0x1c1f ;  /* 0x001c1f005f5f7589 */ /* 0x000fe200000e0000 */
[----:B------:R-:W-:-:S02]  /*22490*/  SEL R73, R152, R73, P0 ;  /* 0x0000004998497207 */ /* 0x000fc40000000000 */
[----:B------:R-:W-:Y:S01]  /*224a0*/  SEL R81, R154, R81, P0 ;  /* 0x000000519a517207 */ /* 0x000fe20000000000 */
[----:B------:R-:W0:Y:S01]  /*224b0*/  SHFL.IDX PT, R118, R118, R2, 0x1c1f ;  /* 0x001c1f0276767589 */ /* 0x000e2200000e0000 */
[----:B---3--:R-:W-:Y:S02]  /*224c0*/  SEL R78, R117, R121, P0 ;  /* 0x00000079754e7207 */ /* 0x008fe40000000000 */
[----:B------:R-:W-:Y:S01]  /*224d0*/  SEL R109, R155, R109, P0 ;  /* 0x0000006d9b6d7207 */ /* 0x000fe20000000000 */
[----:B------:R-:W-:Y:S01]  /*224e0*/  SHFL.IDX PT, R97, R97, R0, 0x1c1f ;  /* 0x001c1f0061617589 */ /* 0x000fe200000e0000 */
[----:B------:R-:W-:Y:S02]  /*224f0*/  SEL R85, R156, R85, P0 ;  /* 0x000000559c557207 */ /* 0x000fe40000000000 */
[----:B------:R-:W-:Y:S01]  /*22500*/  SEL R89, R157, R89, P0 ;  /* 0x000000599d597207 */ /* 0x000fe20000000000 */
[----:B------:R-:W3:Y:S01]  /*22510*/  SHFL.IDX PT, R126, R126, R2, 0x1c1f ;  /* 0x001c1f027e7e7589 */ /* 0x000ee200000e0000 */
[----:B-1----:R-:W-:-:S02]  /*22520*/  SEL R86, R129, R125, P0 ;  /* 0x0000007d81567207 */ /* 0x002fc40000000000 */
[----:B------:R-:W-:Y:S01]  /*22530*/  SEL R75, R75, R113, P0 ;  /* 0x000000714b4b7207 */ /* 0x000fe20000000000 */
[----:B------:R-:W1:Y:S01]  /*22540*/  SHFL.IDX PT, R119, R130, R2, 0x1c1f ;  /* 0x001c1f0282777589 */ /* 0x000e6200000e0000 */
[----:B------:R-:W-:Y:S02]  /*22550*/  SEL R117, R121, R117, P0 ;  /* 0x0000007579757207 */ /* 0x000fe40000000000 */
[----:B------:R-:W-:Y:S01]  /*22560*/  SEL R125, R125, R129, P0 ;  /* 0x000000817d7d7207 */ /* 0x000fe20000000000 */
[----:B------:R-:W-:Y:S01]  /*22570*/  SHFL.IDX PT, R99, R99, R0, 0x1c1f ;  /* 0x001c1f0063637589 */ /* 0x000fe200000e0000 */
[----:B--2---:R-:W-:Y:S02]  /*22580*/  SEL R96, R90, R110, P0 ;  /* 0x0000006e5a607207 */ /* 0x004fe40000000000 */
[----:B------:R-:W-:Y:S01]  /*22590*/  SEL R90, R110, R90, P0 ;  /* 0x0000005a6e5a7207 */ /* 0x000fe20000000000 */
[----:B------:R-:W2:Y:S01]  /*225a0*/  SHFL.IDX PT, R134, R134, R2, 0x1c1f ;  /* 0x001c1f0286867589 */ /* 0x000ea200000e0000 */
[----:B------:R-:W-:-:S03]  /*225b0*/  SEL R114, R115, R114, P0 ;  /* 0x0000007273727207 */ /* 0x000fc60000000000 */
[----:B------:R-:W-:Y:S01]  /*225c0*/  SHFL.IDX PT, R123, R123, R0, 0x1c1f ;  /* 0x001c1f007b7b7589 */ /* 0x000fe200000e0000 */
[----:B0-----:R-:W-:Y:S02]  /*225d0*/  SEL R93, R95, R118, P0 ;  /* 0x000000765f5d7207 */ /* 0x001fe40000000000 */
[----:B------:R-:W-:Y:S01]  /*225e0*/  SEL R95, R118, R95, P0 ;  /* 0x0000005f765f7207 */ /* 0x000fe20000000000 */
[----:B------:R-:W0:Y:S04]  /*225f0*/  SHFL.IDX PT, R127, R138, R2, 0x1c1f ;  /* 0x001c1f028a7f7589 */ /* 0x000e2800000e0000 */
[----:B------:R-:W-:Y:S01]  /*22600*/  SHFL.IDX PT, R101, R101, R0, 0x1c1f ;  /* 0x001c1f0065657589 */ /* 0x000fe200000e0000 */
[----:B---3--:R-:W-:Y:S02]  /*22610*/  SEL R102, R97, R126, P0 ;  /* 0x0000007e61667207 */ /* 0x008fe40000000000 */
[----:B------:R-:W-:Y:S01]  /*22620*/  SEL R97, R126, R97, P0 ;  /* 0x000000617e617207 */ /* 0x000fe20000000000 */
[----:B------:R-:W3:Y:S01]  /*22630*/  SHFL.IDX PT, R142, R142, R2, 0x1c1f ;  /* 0x001c1f028e8e7589 */ /* 0x000ee200000e0000 */
[----:B-1----:R-:W-:-:S02]  /*22640*/  SEL R104, R122, R119, P0 ;  /* 0x000000777a687207 */ /* 0x002fc40000000000 */
[----:B------:R-:W-:Y:S01]  /*22650*/  SEL R119, R119, R122, P0 ;  /* 0x0000007a77777207 */ /* 0x000fe20000000000 */
[----:B------:R-:W1:Y:S04]  /*22660*/  SHFL.IDX PT, R34, R34, R2, 0x1c1f ;  /* 0x001c1f0222227589 */ /* 0x000e6800000e0000 */
[----:B------:R-:W4:Y:S01]  /*22670*/  SHFL.IDX PT, R32, R32, R2, 0x1c1f ;  /* 0x001c1f0220207589 */ /* 0x000f2200000e0000 */
[----:B--2---:R-:W-:Y:S02]  /*22680*/  SEL R105, R99, R134, P0 ;  /* 0x0000008663697207 */ /* 0x004fe40000000000 */
[----:B------:R-:W-:Y:S01]  /*22690*/  SEL R99, R134, R99, P0 ;  /* 0x0000006386637207 */ /* 0x000fe20000000000 */
[----:B------:R-:W-:Y:S04]  /*226a0*/  SHFL.IDX PT, R31, R31, R0, 0x1c1f ;  /* 0x001c1f001f1f7589 */ /* 0x000fe800000e0000 */
[----:B------:R-:W2:Y:S01]  /*226b0*/  SHFL.IDX PT, R30, R30, R2, 0x1c1f ;  /* 0x001c1f021e1e7589 */ /* 0x000ea200000e0000 */
[----:B0-----:R-:W-:-:S02]  /*226c0*/  SEL R107, R123, R127, P0 ;  /* 0x0000007f7b6b7207 */ /* 0x001fc40000000000 */
[----:B------:R-:W-:Y:S01]  /*226d0*/  SEL R123, R127, R123, P0 ;  /* 0x0000007b7f7b7207 */ /* 0x000fe20000000000 */
[----:B------:R-:W-:Y:S04]  /*226e0*/  SHFL.IDX PT, R29, R29, R0, 0x1c1f ;  /* 0x001c1f001d1d7589 */ /* 0x000fe800000e0000 */
[----:B------:R-:W0:Y:S01]  /*226f0*/  SHFL.IDX PT, R28, R28, R2, 0x1c1f ;  /* 0x001c1f021c1c7589 */ /* 0x000e2200000e0000 */
[----:B---3--:R-:W-:Y:S02]  /*22700*/  SEL R108, R101, R142, P0 ;  /* 0x0000008e656c7207 */ /* 0x008fe40000000000 */
[----:B------:R-:W-:Y:S01]  /*22710*/  SEL R101, R142, R101, P0 ;  /* 0x000000658e657207 */ /* 0x000fe20000000000 */
[----:B------:R-:W3:Y:S01]  /*22720*/  SHFL.IDX PT, R70, R205, R0, 0x1c1f ;  /* 0x001c1f00cd467589 */ /* 0x000ee200000e0000 */
[----:B-1----:R-:W-:-:S02]  /*22730*/  SEL R191, R35, R34, P0 ;  /* 0x0000002223bf7207 */ /* 0x002fc40000000000 */
[----:B------:R-:W-:Y:S01]  /*22740*/  SEL R192, R34, R35, P0 ;  /* 0x0000002322c07207 */ /* 0x000fe20000000000 */
[----:B------:R-:W1:Y:S01]  /*22750*/  SHFL.IDX PT, R103, R103, R0, 0x1c1f ;  /* 0x001c1f0067677589 */ /* 0x000e6200000e0000 */
[----:B----4-:R-:W-:Y:S02]  /*22760*/  SEL R187, R33, R32, P0 ;  /* 0x0000002021bb7207 */ /* 0x010fe40000000000 */
[----:B------:R-:W-:Y:S01]  /*22770*/  SEL R188, R32, R33, P0 ;  /* 0x0000002120bc7207 */ /* 0x000fe20000000000 */
[----:B------:R-:W4:Y:S04]  /*22780*/  SHFL.IDX PT, R0, R206, R2, 0x1c1f ;  /* 0x001c1f02ce007589 */ /* 0x000f2800000e0000 */
[----:B------:R3:W1:Y:S01]  /*22790*/  SHFL.IDX PT, R150, R150, R2, 0x1c1f ;  /* 0x001c1f0296967589 */ /* 0x00066200000e0000 */
[----:B--2---:R-:W-:-:S02]  /*227a0*/  SEL R184, R31, R30, P0 ;  /* 0x0000001e1fb87207 */ /* 0x004fc40000000000 */
[----:B------:R-:W-:Y:S02]  /*227b0*/  SEL R183, R30, R31, P0 ;  /* 0x0000001f1eb77207 */ /* 0x000fe40000000000 */
[----:B0-----:R-:W-:Y:S02]  /*227c0*/  SEL R180, R29, R28, P0 ;  /* 0x0000001c1db47207 */ /* 0x001fe40000000000 */
[----:B------:R-:W-:Y:S01]  /*227d0*/  SEL R179, R28, R29, P0 ;  /* 0x0000001d1cb37207 */ /* 0x000fe20000000000 */
[----:B---3--:R-:W-:-:S07]  /*227e0*/  IMAD.MOV.U32 R2, RZ, RZ, RZ ;  /* 0x000000ffff027224 */ /* 0x008fce00078e00ff */
.L_x_3016:
[----:B------:R-:W2:Y:S01]  /*227f0*/  LDL.LU R110, [R1+0x90] ;  /* 0x00009000016e7983 */ /* 0x000ea20000300800 */
[----:B------:R-:W-:Y:S05]  /*22800*/  WARPSYNC.ALL ;  /* 0x0000000000007948 */ /* 0x000fea0003800000 */
[----:B------:R-:W3:Y:S01]  /*22810*/  LDL.LU R11, [R1+0x94] ;  /* 0x00009400010b7983 */ /* 0x000ee20000300800 */
        /* <DEDUP_REMOVED lines=19> */
[----:B----4-:R-:W-:-:S02]  /*22950*/  F2FP.BF16.F32.PACK_AB R12, R189, R191 ;  /* 0x000000bfbd0c723e */ /* 0x010fc400000010ff */
        /* <DEDUP_REMOVED lines=8> */
[----:B0-----:R-:W-:Y:S02]  /*229e0*/  F2FP.BF16.F32.PACK_AB R32, R182, R184 ;  /* 0x000000b8b620723e */ /* 0x001fe400000010ff */
        /* <DEDUP_REMOVED lines=19> */
[----:B0-----:R-:W-:-:S03]  /*22b20*/  F2FP.BF16.F32.PACK_AB R12, R3, R147 ;  /* 0x00000093030c723e */ /* 0x001fc600000010ff */
        /* <DEDUP_REMOVED lines=43> */
[----:B---3--:R-:W-:-:S07]  /*22de0*/  IADD3.X R13, R11, UR5, RZ, P1, !PT ;  /* 0x000000050b0d7c10 */ /* 0x008fce0008ffe4ff */
[----:B------:R-:W5:Y:S01]  /*22df0*/  @P0 LDG.E R2, desc[UR40][R12.64] ;  /* 0x000000280c020981 */ /* 0x000f62000c1e1900 */
[----:B------:R-:W-:-:S04]  /*22e00*/  ISETP.NE.U32.AND P3, PT, RZ, UR6, PT ;  /* 0x00000006ff007c0c */ /* 0x000fc8000bf65070 */
[----:B------:R-:W-:Y:S02]  /*22e10*/  ISETP.NE.AND.EX P3, PT, RZ, UR7, PT, P3 ;  /* 0x00000007ff007c0c */ /* 0x000fe4000bf65330 */
[----:B------:R-:W-:-:S11]  /*22e20*/  ISETP.GT.AND P2, PT, R223, 0x1, PT ;  /* 0x00000001df00780c */ /* 0x000fd60003f44270 */
[----:B------:R-:W-:Y:S01]  /*22e30*/  @P3 IADD3 R14, P1, R110, UR6, RZ ;  /* 0x000000066e0e3c10 */ /* 0x000fe2000ff3e0ff */
[----:B------:R-:W-:Y:S01]  /*22e40*/  ULDC UR6, c[0x0][0xa88] ;  /* 0x0002a20000067ab9 */ /* 0x000fe20000000800 */
[----:B------:R-:W-:Y:S02]  /*22e50*/  IMAD.MOV.U32 R110, RZ, RZ, 0x9b8 ;  /* 0x000009b8ff6e7424 */ /* 0x000fe400078e00ff */
[----:B------:R-:W-:Y:S01]  /*22e60*/  IMAD.U32 R0, RZ, RZ, UR6 ;  /* 0x00000006ff007e24 */ /* 0x000fe2000f8e00ff */
[----:B------:R-:W-:Y:S02]  /*22e70*/  @P3 IADD3.X R15, R11, UR7, RZ, P1, !PT ;  /* 0x000000070b0f3c10 */ /* 0x000fe40008ffe4ff */
[----:B------:R-:W-:-:S03]  /*22e80*/  SEL R110, R110, 0x978, P2 ;  /* 0x000009786e6e7807 */ /* 0x000fc60001000000 */
[----:B------:R0:W5:Y:S01]  /*22e90*/  @P3 LDG.E R0, desc[UR40][R14.64] ;  /* 0x000000280e003981 */ /* 0x000162000c1e1900 */
[----:B------:R1:W2:Y:S01]  /*22ea0*/  LDC.64 R34, c[0x0][R110+0x218] ;  /* 0x000086006e227b82 */ /* 0x0002a20000000a00 */
[----:B------:R-:W-:-:S07]  /*22eb0*/  ISETP.NE.AND P1, PT, R120, 0x1, PT ;  /* 0x000000017800780c */ /* 0x000fce0003f25270 */
[----:B------:R1:W3:Y:S08]  /*22ec0*/  LDC.64 R32, c[0x0][R110+0x228] ;  /* 0x00008a006e207b82 */ /* 0x0002f00000000a00 */
[----:B0-----:R1:W0:Y:S08]  /*22ed0*/  LDC.64 R14, c[0x0][R110+0x220] ;  /* 0x000088006e0e7b82 */ /* 0x0012300000000a00 */
[----:B------:R-:W4:Y:S08]  /*22ee0*/  @P1 LDC R103, c[0x0][0xbec] ;  /* 0x0002fb00ff671b82 */ /* 0x000f300000000800 */
[----:B------:R-:W0:Y:S01]  /*22ef0*/  @P1 LDC R11, c[0x0][0xbf0] ;  /* 0x0002fc00ff0b1b82 */ /* 0x000e220000000800 */
[----:B-1----:R-:W-:Y:S05]  /*22f00*/  @P3 BRA `(.L_x_2666) ;  /* 0x0000000000103947 */ /* 0x002fea0003800000 */
[----:B------:R-:W-:Y:S05]  /*22f10*/  @!P0 BRA `(.L_x_2666) ;  /* 0x00000000000c8947 */ /* 0x000fea0003800000 */
[----:B-----5:R-:W2:Y:S04]  /*22f20*/  LDG.E R0, desc[UR40][R12.64] ;  /* 0x000000280c007981 */ /* 0x020ea8000c1e1900 */
[----:B------:R-:W2:Y:S02]  /*22f30*/  LDG.E R12, desc[UR40][R12.64+0x4] ;  /* 0x000004280c0c7981 */ /* 0x000ea4000c1e1900 */
[----:B--2---:R-:W-:-:S07]  /*22f40*/  IMAD.IADD R0, R12, 0x1, -R0 ;  /* 0x000000010c007824 */ /* 0x004fce00078e0a00 */
.L_x_2666:
        /* <DEDUP_REMOVED lines=11> */
[----:B--2---:R-:W-:-:S04]  /*23000*/  IMAD.IADD R70, R12, 0x1, R124 ;  /* 0x000000010c467824 */ /* 0x004fc800078e027c */
[----:B----4-:R-:W-:-:S04]  /*23010*/  @P1 IMAD.HI.U32 R12, R70, R103, RZ ;  /* 0x00000067460c1227 */ /* 0x010fc800078e00ff */
[----:B------:R-:W-:Y:S01]  /*23020*/  IMAD.MOV.U32 R103, RZ, RZ, R70 ;  /* 0x000000ffff677224 */ /* 0x000fe200078e0046 */
[----:B0-----:R-:W-:Y:S02]  /*23030*/  @P1 SHF.R.U32.HI R103, RZ, R11, R12 ;  /* 0x0000000bff671219 */ /* 0x001fe4000001160c */
[----:B---3--:R-:W-:Y:S02]  /*23040*/  SEL R11, R13, RZ, !P0 ;  /* 0x000000ff0d0b7207 */ /* 0x008fe40004000000 */
[----:B------:R0:W1:Y:S02]  /*23050*/  LDC.64 R12, c[0x0][R110+0x210] ;  /* 0x000084006e0c7b82 */ /* 0x0000640000000a00 */
[----:B0-----:R-:W-:-:S06]  /*23060*/  SEL R110, R112, RZ, !P0 ;  /* 0x000000ff706e7207 */ /* 0x001fcc0004000000 */
[----:B------:R-:W0:Y:S01]  /*23070*/  LDC.64 R112, c[0x0][0xba8] ;  /* 0x0002ea00ff707b82 */ /* 0x000e220000000a00 */
[-C--:B------:R-:W-:Y:S01]  /*23080*/  IMAD R15, R15, R11.reuse, RZ ;  /* 0x0000000b0f0f7224 */ /* 0x080fe200078e02ff */
[----:B------:R-:W-:Y:S01]  /*23090*/  SEL R118, R121, RZ, P2 ;  /* 0x000000ff79767207 */ /* 0x000fe20001000000 */
[----:B------:R-:W-:Y:S02]  /*230a0*/  IMAD R115, R35, R122, RZ ;  /* 0x0000007a23737224 */ /* 0x000fe400078e02ff */
[C---:B------:R-:W-:Y:S02]  /*230b0*/  IMAD R110, R14.reuse, R110, R15 ;  /* 0x0000006e0e6e7224 */ /* 0x040fe400078e020f */
[----:B------:R-:W-:-:S04]  /*230c0*/  IMAD.WIDE.U32 R14, R14, R11, RZ ;  /* 0x0000000b0e0e7225 */ /* 0x000fc800078e00ff */
[----:B------:R-:W-:Y:S01]  /*230d0*/  IMAD.WIDE.U32 R34, R34, R122, RZ ;  /* 0x0000007a22227225 */ /* 0x000fe200078e00ff */
[----:B------:R-:W-:-:S03]  /*230e0*/  IADD3 R110, R15, R110, RZ ;  /* 0x0000006e0f6e7210 */ /* 0x000fc60007ffe0ff */
[----:B------:R-:W-:Y:S01]  /*230f0*/  IMAD R116, R33, R118, RZ ;  /* 0x0000007621747224 */ /* 0x000fe200078e02ff */
[----:B------:R-:W-:Y:S01]  /*23100*/  IADD3 R14, P0, P3, R14, R34, R2 ;  /* 0x000000220e0e7210 */ /* 0x000fe20007b1e002 */
[----:B------:R-:W-:-:S04]  /*23110*/  IMAD.WIDE.U32 R32, R32, R118, RZ ;  /* 0x0000007620207225 */ /* 0x000fc800078e00ff */
[----:B------:R-:W-:Y:S01]  /*23120*/  IMAD.IADD R115, R35, 0x1, R115 ;  /* 0x0000000123737824 */ /* 0x000fe200078e0273 */
[----:B------:R-:W-:Y:S01]  /*23130*/  SHF.R.S32.HI R35, RZ, 0x1f, R2 ;  /* 0x0000001fff237819 */ /* 0x000fe20000011402 */
[----:B------:R-:W-:Y:S01]  /*23140*/  IMAD.IADD R116, R33, 0x1, R116 ;  /* 0x0000000121747824 */ /* 0x000fe200078e0274 */
[----:B------:R-:W-:Y:S01]  /*23150*/  IADD3 R32, P4, P5, R103, R14, R32 ;  /* 0x0000000e67207210 */ /* 0x000fe20007d9e020 */
[----:B0-----:R-:W0:Y:S01]  /*23160*/  @!P2 LDC R112, c[0x0][0xb50] ;  /* 0x0002d400ff70ab82 */ /* 0x001e220000000800 */
[----:B------:R-:W-:Y:S02]  /*23170*/  IADD3.X R110, R110, R115, R35, P0, P3 ;  /* 0x000000736e6e7210 */ /* 0x000fe400007e6423 */
[----:B------:R-:W-:-:S04]  /*23180*/  SHF.R.S32.HI R14, RZ, 0x1f, R103 ;  /* 0x0000001fff0e7819 */ /* 0x000fc80000011467 */
[----:B------:R-:W-:Y:S01]  /*23190*/  IADD3.X R33, R14, R110, R116, P4, P5 ;  /* 0x0000006e0e217210 */ /* 0x000fe200027ea474 */
[----:B------:R-:W2:Y:S01]  /*231a0*/  @!P2 LDC R113, c[0x0][0xb54] ;  /* 0x0002d500ff71ab82 */ /* 0x000ea20000000800 */
[----:B------:R-:W-:-:S04]  /*231b0*/  IMAD.MOV R14, RZ, RZ, -R103 ;  /* 0x000000ffff0e7224 */ /* 0x000fc800078e0a67 */
[----:B------:R-:W-:-:S04]  /*231c0*/  IMAD R14, R120, R14, R70 ;  /* 0x0000000e780e7224 */ /* 0x000fc800078e0246 */
[-C--:B-1----:R-:W-:Y:S01]  /*231d0*/  IMAD R13, R13, R14.reuse, RZ ;  /* 0x0000000e0d0d7224 */ /* 0x082fe200078e02ff */
[----:B------:R-:W-:Y:S01]  /*231e0*/  SHF.R.S32.HI R15, RZ, 0x1f, R14 ;  /* 0x0000001fff0f7819 */ /* 0x000fe2000001140e */
[----:B------:R-:W-:-:S04]  /*231f0*/  IMAD.WIDE.U32 R32, R12, R14, R32 ;  /* 0x0000000e0c207225 */ /* 0x000fc800078e0020 */
[----:B------:R-:W-:Y:S01]  /*23200*/  IMAD R13, R12, R15, R13 ;  /* 0x0000000f0c0d7224 */ /* 0x000fe200078e020d */
[----:B0-----:R-:W-:-:S03]  /*23210*/  LEA R112, P0, R32, R112, 0x2 ;  /* 0x0000007020707211 */ /* 0x001fc600078010ff */
[----:B------:R-:W-:-:S05]  /*23220*/  IMAD.IADD R13, R33, 0x1, R13 ;  /* 0x00000001210d7824 */ /* 0x000fca00078e020d */
[----:B--2---:R-:W-:Y:S01]  /*23230*/  LEA.HI.X R113, R32, R113, R13, 0x2, P0 ;  /* 0x0000007120717211 */ /* 0x004fe200000f140d */
[----:B------:R-:W-:Y:S01]  /*23240*/  SHFL.IDX PT, R12, R112, RZ, 0x1c1f ;  /* 0x001c1fff700c7589 */ /* 0x000fe200000e0000 */
[----:B------:R-:W-:-:S03]  /*23250*/  IMAD.IADD R32, R127, 0x1, R124 ;  /* 0x000000017f207824 */ /* 0x000fc600078e027c */
        /* <DEDUP_REMOVED lines=11> */
[----:B------:R-:W1:Y:S01]  /*23310*/  @P1 LDC R9, c[0x0][0xbec] ;  /* 0x0002fb00ff091b82 */ /* 0x000e620000000800 */
[----:B------:R-:W-:-:S03]  /*23320*/  ULDC.64 UR4, c[0x0][0xaa0] ;  /* 0x0002a80000047ab9 */ /* 0x000fc60000000a00 */
[----:B------:R-:W-:-:S04]  /*23330*/  SHF.R.S32.HI R3, RZ, 0x1f, R8 ;  /* 0x0000001fff037819 */ /* 0x000fc80000011408 */
[----:B------:R-:W-:Y:S01]  /*23340*/  LEA.HI R3, R3, R8, RZ, 0x3 ;  /* 0x0000000803037211 */ /* 0x000fe200078f18ff */
[----:B0-----:R-:W0:Y:S03]  /*23350*/  @P1 LDC R15, c[0x0][0xbf0] ;  /* 0x0002fc00ff0f1b82 */ /* 0x001e260000000800 */
        /* <DEDUP_REMOVED lines=23> */
[----:B------:R-:W-:Y:S01]  /*234d0*/  IMAD.X R25, RZ, RZ, R5, P0 ;  /* 0x000000ffff197224 */ /* 0x000fe200000e0605 */
[----:B------:R-:W-:-:S02]  /*234e0*/  LOP3.LUT R28, R28, R29, RZ, 0x3c, !PT ;  /* 0x0000001d1c1c7212 */ /* 0x000fc400078e3cff */
[----:B------:R-:W-:Y:S01]  /*234f0*/  LOP3.LUT R40, R40, R41, RZ, 0x3c, !PT ;  /* 0x0000002928287212 */ /* 0x000fe200078e3cff */
[--C-:B------:R-:W-:Y:S01]  /*23500*/  IMAD.X R41, RZ, RZ, R5.reuse, P3 ;  /* 0x000000ffff297224 */ /* 0x100fe200018e0605 */
[----:B------:R-:W-:Y:S01]  /*23510*/  LOP3.LUT R44, R44, R45, RZ, 0x3c, !PT ;  /* 0x0000002d2c2c7212 */ /* 0x000fe200078e3cff */
[----:B------:R-:W-:Y:S01]  /*23520*/  IMAD.X R45, RZ, RZ, R5, P4 ;  /* 0x000000ffff2d7224 */ /* 0x000fe200020e0605 */
[----:B------:R-:W-:Y:S01]  /*23530*/  IADD3 R69, P5, R4, 0xa000, RZ ;  /* 0x0000a00004457810 */ /* 0x000fe20007fbe0ff */
[----:B------:R-:W-:Y:S01]  /*23540*/  IMAD R35, R35, UR4, RZ ;  /* 0x0000000423237c24 */ /* 0x000fe2000f8e02ff */
[----:B------:R-:W-:Y:S01]  /*23550*/  IADD3.X R29, RZ, R5, RZ, P2, !PT ;  /* 0x00000005ff1d7210 */ /* 0x000fe200017fe4ff */
[----:B------:R-:W-:Y:S01]  /*23560*/  IMAD R8, R8, 0x20, R19 ;  /* 0x0000002008087824 */ /* 0x000fe200078e0213 */
        /* <DEDUP_REMOVED lines=8> */
[----:B------:R-:W-:Y:S01]  /*235f0*/  IMAD R35, R2, UR5, R35 ;  /* 0x0000000502237c24 */ /* 0x000fe2000f8e0223 */
[----:B------:R-:W-:Y:S01]  /*23600*/  LOP3.LUT R52, R53, 0x380, RZ, 0xc0, !PT ;  /* 0x0000038035347812 */ /* 0x000fe200078ec0ff */
[----:B------:R-:W5:Y:S01]  /*23610*/  LD.E.128 R28, desc[UR40][R28.64] ;  /* 0x000000281c1c7980 */ /* 0x000f62000c101d00 */
[----:B------:R-:W-:-:S02]  /*23620*/  LOP3.LUT R56, R57, 0x380, RZ, 0xc0, !PT ;  /* 0x0000038039387812 */ /* 0x000fc400078ec0ff */
[----:B------:R-:W-:Y:S01]  /*23630*/  LOP3.LUT R60, R61, 0x380, RZ, 0xc0, !PT ;  /* 0x000003803d3c7812 */ /* 0x000fe200078ec0ff */
[----:B------:R-:W5:Y:S01]  /*23640*/  LD.E.128 R44, desc[UR40][R44.64] ;  /* 0x000000282c2c7980 */ /* 0x000f62000c101d00 */
[----:B------:R-:W-:Y:S02]  /*23650*/  LOP3.LUT R64, R65, 0x380, RZ, 0xc0, !PT ;  /* 0x0000038041407812 */ /* 0x000fe400078ec0ff */
[----:B------:R-:W-:Y:S01]  /*23660*/  SHF.R.U64 R68, R68, 0x3, RZ ;  /* 0x0000000344447819 */ /* 0x000fe200000012ff */
[----:B------:R-:W5:Y:S01]  /*23670*/  LD.E.128 R48, desc[UR40][R48.64] ;  /* 0x0000002830307980 */ /* 0x000f62000c101d00 */
[----:B------:R-:W-:Y:S02]  /*23680*/  SHF.R.U64 R52, R52, 0x3, RZ ;  /* 0x0000000334347819 */ /* 0x000fe400000012ff */
[----:B------:R-:W-:Y:S02]  /*23690*/  SHF.R.U64 R56, R56, 0x3, RZ ;  /* 0x0000000338387819 */ /* 0x000fe400000012ff */
[----:B------:R-:W-:-:S02]  /*236a0*/  SHF.R.U64 R60, R60, 0x3, RZ ;  /* 0x000000033c3c7819 */ /* 0x000fc400000012ff */
        /* <DEDUP_REMOVED lines=11> */
[----:B------:R-:W-:Y:S01]  /*23760*/  IADD3 R6, P5, R4, 0xf000, RZ ;  /* 0x0000f00004067810 */ /* 0x000fe20007fbe0ff */
[----:B------:R-:W-:Y:S01]  /*23770*/  IMAD.IADD R12, R124, 0x1, R8 ;  /* 0x000000017c0c7824 */ /* 0x000fe200078e0208 */
[C---:B------:R-:W-:Y:S01]  /*23780*/  IADD3 R73, P0, R4.reuse, 0xb000, RZ ;  /* 0x0000b00004497810 */ /* 0x040fe20007f1e0ff */
[----:B------:R-:W5:Y:S01]  /*23790*/  LD.E.128 R52, desc[UR40][R52.64] ;  /* 0x0000002834347980 */ /* 0x000f62000c101d00 */
[C---:B------:R-:W-:Y:S01]  /*237a0*/  IADD3 R77, P2, R4.reuse, 0xc000, RZ ;  /* 0x0000c000044d7810 */ /* 0x040fe20007f5e0ff */
[----:B------:R-:W-:Y:S01]  /*237b0*/  IMAD.X R89, RZ, RZ, R5, P5 ;  /* 0x000000ffff597224 */ /* 0x000fe200028e0605 */
        /* <DEDUP_REMOVED lines=11> */
[----:B------:R-:W-:-:S02]  /*23870*/  SHF.R.U64 R3, R3, 0x3, RZ ;  /* 0x0000000303037819 */ /* 0x000fc400000012ff */
[----:B------:R-:W-:Y:S02]  /*23880*/  SHF.R.U64 R72, R72, 0x3, RZ ;  /* 0x0000000348487819 */ /* 0x000fe400000012ff */
[----:B------:R-:W-:Y:S02]  /*23890*/  SHF.R.U64 R76, R76, 0x3, RZ ;  /* 0x000000034c4c7819 */ /* 0x000fe400000012ff */
[----:B------:R-:W-:Y:S02]  /*238a0*/  SHF.R.U64 R80, R80, 0x3, RZ ;  /* 0x0000000350507819 */ /* 0x000fe400000012ff */
[----:B------:R-:W-:Y:S02]  /*238b0*/  SHF.R.U64 R84, R84, 0x3, RZ ;  /* 0x0000000354547819 */ /* 0x000fe400000012ff */
[----:B------:R-:W-:Y:S02]  /*238c0*/  SHF.R.U64 R7, R7, 0x3, RZ ;  /* 0x0000000307077819 */ /* 0x000fe400000012ff */
[----:B------:R-:W-:Y:S01]  /*238d0*/  LOP3.LUT R88, R3, R6, RZ, 0x3c, !PT ;  /* 0x0000000603587212 */ /* 0x000fe200078e3cff */
        /* <DEDUP_REMOVED lines=13> */
[----:B-1----:R-:W-:Y:S01]  /*239b0*/  @P1 IMAD.HI.U32 R8, R12, R9, RZ ;  /* 0x000000090c081227 */ /* 0x002fe200078e00ff */
        /* <DEDUP_REMOVED lines=14> */
[----:B-1----:R-:W1:Y:S01]  /*23aa0*/  FENCE.VIEW.ASYNC.S ;  /* 0x00000000000073c6 */ /* 0x002e620000000000 */
[----:B------:R-:W-:Y:S01]  /*23ab0*/  IMAD.MOV.U32 R9, RZ, RZ, R12 ;  /* 0x000000ffff097224 */ /* 0x000fe200078e000c */
[----:B0-----:R-:W-:Y:S01]  /*23ac0*/  @P1 SHF.R.U32.HI R9, RZ, R15, R8 ;  /* 0x0000000fff091219 */ /* 0x001fe20000011608 */
[----:B------:R-:W-:-:S02]  /*23ad0*/  IMAD R10, R10, UR4, RZ ;  /* 0x000000040a0a7c24 */ /* 0x000fc4000f8e02ff */
[----:B------:R-:W-:Y:S01]  /*23ae0*/  IMAD.WIDE.U32 R2, R11, UR4, R2 ;  /* 0x000000040b027c25 */ /* 0x000fe2000f8e0002 */
[----:B------:R-:W-:-:S03]  /*23af0*/  SHF.R.S32.HI R8, RZ, 0x1f, R9 ;  /* 0x0000001fff087819 */ /* 0x000fc60000011409 */
        /* <DEDUP_REMOVED lines=26> */
.L_x_3019:
        /* <DEDUP_REMOVED lines=19> */
[-C--:B------:R-:W-:Y:S02]  /*23dd0*/  @!P1 LEA R10, P5, R35, R14.reuse, 0x1 ;  /* 0x0000000e230a9211 */ /* 0x080fe400078a08ff */
[----:B------:R-:W-:Y:S02]  /*23de0*/  @!P0 LEA R12, P4, R15, R14, 0x1 ;  /* 0x0000000e0f0c8211 */ /* 0x000fe400078808ff */
[-C--:B------:R-:W-:Y:S02]  /*23df0*/  @!P1 LEA.HI.X R11, R35, R20.reuse, R36, 0x1, P5 ;  /* 0x00000014230b9211 */ /* 0x080fe400028f0c24 */
[----:B------:R-:W-:-:S03]  /*23e00*/  @!P0 LEA.HI.X R13, R15, R20, R34, 0x1, P4 ;  /* 0x000000140f0d8211 */ /* 0x000fc600020f0c22 */
[----:B------:R1:W-:Y:S04]  /*23e10*/  @!P1 ST.E.128 desc[UR40][R10.64], R60 ;  /* 0x0000003c0a009985 */ /* 0x0003e8000c101d28 */
[----:B------:R1:W-:Y:S02]  /*23e20*/  @!P0 ST.E.128 desc[UR40][R12.64], R76 ;  /* 0x0000004c0c008985 */ /* 0x0003e4000c101d28 */
.L_x_2670:
[----:B------:R-:W-:Y:S05]  /*23e30*/  BSYNC B1 ;  /* 0x0000000000017941 */ /* 0x000fea0003800000 */
.L_x_2669:
[----:B------:R-:W-:-:S03]  /*23e40*/  UMOV UR4, 0xffffffff ;  /* 0xffffffff00047882 */ /* 0x000fc60000000000 */
[----:B------:R-:W-:Y:S05]  /*23e50*/  BRA.DIV UR4, `(.L_x_2671) ;  /* 0x0000011604e47947 */ /* 0x000fea000b800000 */
[----:B-1----:R1:W3:Y:S04]  /*23e60*/  SHFL.IDX PT, R9, R32, 0x1, 0x181f ;  /* 0x00381f0020097f89 */ /* 0x0022e800000e0000 */
[----:B--2---:R1:W2:Y:S02]  /*23e70*/  SHFL.IDX PT, R14, R21, 0x1, 0x181f ;  /* 0x00381f00150e7f89 */ /* 0x0042a400000e0000 */
.L_x_3023:
[----:B------:R-:W-:Y:S01]  /*23e80*/  IADD3 R3, R33, 0x20, RZ ;  /* 0x0000002021037810 */ /* 0x000fe20007ffe0ff */
[----:B------:R-:W-:Y:S03]  /*23e90*/  BSSY B1, `(.L_x_2672) ;  /* 0x0000019000017945 */ /* 0x000fe60003800000 */
        /* <DEDUP_REMOVED lines=24> */
.L_x_2673:
[----:B------:R-:W-:Y:S05]  /*24020*/  BSYNC B1 ;  /* 0x0000000000017941 */ /* 0x000fea0003800000 */
.L_x_2672:
[----:B------:R-:W-:Y:S01]  /*24030*/  UMOV UR4, 0xffffffff ;  /* 0xffffffff00047882 */ /* 0x000fe20000000000 */
[----:B------:R-:W-:Y:S02]  /*24040*/  SHF.R.S32.HI R10, RZ, 0x1f, R233 ;  /* 0x0000001fff0a7819 */ /* 0x000fe400000114e9 */
[----:B------:R-:W-:Y:S05]  /*24050*/  BRA.DIV UR4, `(.L_x_2674) ;  /* 0x0000011604ac7947 */ /* 0x000fea000b800000 */
[----:B--23--:R2:W3:Y:S04]  /*24060*/  SHFL.IDX PT, R9, R32, 0x2, 0x181f ;  /* 0x00581f0020097f89 */ /* 0x00c4e800000e0000 */
[----:B------:R2:W4:Y:S02]  /*24070*/  SHFL.IDX PT, R14, R21, 0x2, 0x181f ;  /* 0x00581f00150e7f89 */ /* 0x00052400000e0000 */
.L_x_3027:
        /* <DEDUP_REMOVED lines=25> */
.L_x_2676:
[----:B------:R-:W-:Y:S05]  /*24210*/  BSYNC B1 ;  /* 0x0000000000017941 */ /* 0x000fea0003800000 */
.L_x_2675:
[----:B------:R-:W-:-:S03]  /*24220*/  UMOV UR4, 0xffffffff ;  /* 0xffffffff00047882 */ /* 0x000fc60000000000 */
[----:B------:R-:W-:Y:S05]  /*24230*/  BRA.DIV UR4, `(.L_x_2677) ;  /* 0x00000116047c7947 */ /* 0x000fea000b800000 */
[----:B---3--:R3:W0:Y:S04]  /*24240*/  SHFL.IDX PT, R8, R32, 0x3, 0x181f ;  /* 0x00781f0020087f89 */ /* 0x00862800000e0000 */
[----:B----4-:R3:W4:Y:S02]  /*24250*/  SHFL.IDX PT, R14, R21, 0x3, 0x181f ;  /* 0x00781f00150e7f89 */ /* 0x01072400000e0000 */
.L_x_3031:
        /* <DEDUP_REMOVED lines=26> */
.L_x_2667:
        /* <DEDUP_REMOVED lines=31> */
[----:B------:R-:W-:Y:S01]  /*245f0*/  IMAD.IADD R13, R13, 0x1, R11 ;  /* 0x000000010d0d7824 */ /* 0x000fe200078e020b */
        /* <DEDUP_REMOVED lines=14> */
.L_x_3034:
        /* <DEDUP_REMOVED lines=24> */
[----:B-1----:R-:W-:Y:S02]  /*24860*/  @!P0 IMAD.MOV.U32 R13, RZ, RZ, R41 ;  /* 0x000000ffff0d8224 */ /* 0x002fe400078e0029 */
[----:B------:R-:W-:Y:S02]  /*24870*/  @!P0 IMAD.MOV.U32 R15, RZ, RZ, R201 ;  /* 0x000000ffff0f8224 */ /* 0x000fe400078e00c9 */
[----:B------:R-:W-:Y:S01]  /*24880*/  @!P0 IMAD.WIDE R12, R14, 0x4, R12 ;  /* 0x000000040e0c8825 */ /* 0x000fe200078e020c */
[----:B------:R-:W-:-:S05]  /*24890*/  @!P0 MOV R14, R203 ;  /* 0x000000cb000e8202 */ /* 0x000fca0000000f00 */
        /* <DEDUP_REMOVED lines=16> */
[----:B------:R1:W-:Y:S01]  /*249a0*/  @!P0 ST.E.64 desc[UR40][R12.64], R14 ;  /* 0x0000000e0c008985 */ /* 0x0003e2000c101b28 */
[----:B------:R-:W-:-:S03]  /*249b0*/  ISETP.GE.AND P0, PT, R103, UR4, PT ;  /* 0x0000000467007c0c */ /* 0x000fc6000bf06270 */
[----:B------:R-:W5:Y:S01]  /*249c0*/  LDL R118, [R1+0x188] ;  /* 0x0001880001767983 */ /* 0x000f620000100800 */
[----:B-1----:R-:W-:-:S04]  /*249d0*/  @!P1 LEA R12, P2, R2, R11, 0x2 ;  /* 0x0000000b020c9211 */ /* 0x002fc800078410ff */
[----:B------:R-:W-:Y:S02]  /*249e0*/  @!P1 LEA.HI.X R13, R2, R41, R115, 0x2, P2 ;  /* 0x00000029020d9211 */ /* 0x000fe400010f1473 */
[----:B------:R-:W3:Y:S01]  /*249f0*/  LDL R2, [R1+0x100] ;  /* 0x0001000001027983 */ /* 0x000ee20000100800 */
[----:B------:R-:W-:Y:S02]  /*24a00*/  @!P1 IMAD.MOV.U32 R14, RZ, RZ, R200 ;  /* 0x000000ffff0e9224 */ /* 0x000fe400078e00c8 */
[----:B------:R-:W-:Y:S01]  /*24a10*/  @!P1 IMAD.MOV.U32 R15, RZ, RZ, R198 ;  /* 0x000000ffff0f9224 */ /* 0x000fe200078e00c6 */
[----:B------:R-:W3:Y:S04]  /*24a20*/  LDL R115, [R1+0x184] ;  /* 0x0001840001737983 */ /* 0x000ee80000100800 */
[----:B------:R1:W-:Y:S02]  /*24a30*/  @!P1 ST.E.64 desc[UR40][R12.64], R14 ;  /* 0x0000000e0c009985 */ /* 0x0003e4000c101b28 */
[----:B-1----:R-:W-:-:S04]  /*24a40*/  @!P0 LEA R12, P2, R103, R11, 0x2 ;  /* 0x0000000b670c8211 */ /* 0x002fc800078410ff */
[----:B------:R-:W-:Y:S02]  /*24a50*/  @!P0 LEA.HI.X R13, R103, R41, R113, 0x2, P2 ;  /* 0x00000029670d8211 */ /* 0x000fe400010f1471 */
[----:B------:R-:W3:Y:S01]  /*24a60*/  LDL R113, [R1+0x180] ;  /* 0x0001800001717983 */ /* 0x000ee20000100800 */
[----:B------:R-:W-:Y:S01]  /*24a70*/  ISETP.GE.AND P1, PT, R33, UR4, PT ;  /* 0x0000000421007c0c */ /* 0x000fe2000bf26270 */
[----:B------:R-:W-:Y:S02]  /*24a80*/  @!P0 IMAD.MOV.U32 R14, RZ, RZ, R195 ;  /* 0x000000ffff0e8224 */ /* 0x000fe400078e00c3 */
[----:B------:R-:W-:Y:S01]  /*24a90*/  @!P0 IMAD.MOV.U32 R15, RZ, RZ, R193 ;  /* 0x000000ffff0f8224 */ /* 0x000fe200078e00c1 */
[----:B------:R-:W3:Y:S04]  /*24aa0*/  LDL R103, [R1+0xf8] ;  /* 0x0000f80001677983 */ /* 0x000ee80000100800 */
[----:B------:R1:W-:Y:S01]  /*24ab0*/  @!P0 ST.E.64 desc[UR40][R12.64], R14 ;  /* 0x0000000e0c008985 */ /* 0x0003e2000c101b28 */
[----:B------:R-:W-:-:S04]  /*24ac0*/  ISETP.GE.AND P0, PT, R112, UR4, PT ;  /* 0x0000000470007c0c */ /* 0x000fc8000bf06270 */
[C---:B-1----:R-:W-:Y:S01]  /*24ad0*/  @!P1 LEA R12, P2, R33.reuse, R11, 0x2 ;  /* 0x0000000b210c9211 */ /* 0x042fe200078410ff */
[----:B------:R-:W-:Y:S02]  /*24ae0*/  @!P1 IMAD.MOV.U32 R14, RZ, RZ, R196 ;  /* 0x000000ffff0e9224 */ /* 0x000fe400078e00c4 */
[----:B------:R-:W-:Y:S01]  /*24af0*/  @!P1 IMAD.MOV.U32 R15, RZ, RZ, R194 ;  /* 0x000000ffff0f9224 */ /* 0x000fe200078e00c2 */
[----:B------:R-:W-:Y:S02]  /*24b00*/  @!P1 LEA.HI.X R13, R33, R41, R70, 0x2, P2 ;  /* 0x00000029210d9211 */ /* 0x000fe400010f1446 */
[----:B------:R-:W3:Y:S04]  /*24b10*/  LDL R33, [R1+0x17c] ;  /* 0x00017c0001217983 */ /* 0x000ee80000100800 */
[----:B------:R1:W-:Y:S04]  /*24b20*/  @!P1 ST.E.64 desc[UR40][R12.64], R14 ;  /* 0x0000000e0c009985 */ /* 0x0003e8000c101b28 */
[----:B------:R-:W3:Y:S01]  /*24b30*/  LDL R70, [R1+0xf0] ;  /* 0x0000f00001467983 */ /* 0x000ee20000100800 */
[----:B-1----:R-:W-:Y:S01]  /*24b40*/  @!P0 LEA R12, P2, R112, R11, 0x2 ;  /* 0x0000000b700c8211 */ /* 0x002fe200078410ff */
[----:B------:R-:W-:Y:S01]  /*24b50*/  @!P0 IMAD.MOV.U32 R15, RZ, RZ, R189 ;  /* 0x000000ffff0f8224 */ /* 0x000fe200078e00bd */
[----:B------:R-:W-:-:S02]  /*24b60*/  @!P0 MOV R14, R191 ;  /* 0x000000bf000e8202 */ /* 0x000fc40000000f00 */
[----:B------:R-:W-:Y:S02]  /*24b70*/  @!P0 LEA.HI.X R13, R112, R41, R121, 0x2, P2 ;  /* 0x00000029700d8211 */ /* 0x000fe400010f1479 */
[----:B------:R-:W3:Y:S04]  /*24b80*/  LDL R112, [R1+0x178] ;  /* 0x0001780001707983 */ /* 0x000ee80000100800 */
[----:B------:R1:W-:Y:S04]  /*24b90*/  @!P0 ST.E.64 desc[UR40][R12.64], R14 ;  /* 0x0000000e0c008985 */ /* 0x0003e8000c101b28 */
[----:B------:R-:W3:Y:S01]  /*24ba0*/  LDL R121, [R1+0xec] ;  /* 0x0000ec0001797983 */ /* 0x000ee20000100800 */
[----:B--2---:R-:W-:-:S13]  /*24bb0*/  ISETP.GE.AND P1, PT, R116, UR4, PT ;  /* 0x0000000474007c0c */ /* 0x004fda000bf26270 */
[----:B-1----:R-:W-:Y:S01]  /*24bc0*/  @!P1 LEA R12, P2, R116, R11, 0x2 ;  /* 0x0000000b740c9211 */ /* 0x002fe200078410ff */
[----:B------:R-:W-:Y:S02]  /*24bd0*/  @!P1 IMAD.MOV.U32 R14, RZ, RZ, R192 ;  /* 0x000000ffff0e9224 */ /* 0x000fe400078e00c0 */
[----:B------:R-:W-:Y:S01]  /*24be0*/  @!P1 IMAD.MOV.U32 R15, RZ, RZ, R190 ;  /* 0x000000ffff0f9224 */ /* 0x000fe200078e00be */
[----:B----4-:R-:W-:Y:S02]  /*24bf0*/  ISETP.GE.AND P0, PT, R110, UR4, PT ;  /* 0x000000046e007c0c */ /* 0x010fe4000bf06270 */
[----:B-----5:R-:W-:Y:S02]  /*24c00*/  @!P1 LEA.HI.X R13, R116, R41, R118, 0x2, P2 ;  /* 0x00000029740d9211 */ /* 0x020fe400010f1476 */
[----:B------:R-:W2:Y:S04]  /*24c10*/  LDL R116, [R1+0xe8] ;  /* 0x0000e80001747983 */ /* 0x000ea80000100800 */
[----:B------:R1:W-:Y:S04]  /*24c20*/  @!P1 ST.E.64 desc[UR40][R12.64], R14 ;  /* 0x0000000e0c009985 */ /* 0x0003e8000c101b28 */
[----:B------:R-:W4:Y:S01]  /*24c30*/  LDL R118, [R1+0x168] ;  /* 0x0001680001767983 */ /* 0x000f220000100800 */
[----:B---3--:R-:W-:-:S02]  /*24c40*/  ISETP.GE.AND P2, PT, R2, UR4, PT ;  /* 0x0000000402007c0c */ /* 0x008fc4000bf46270 */
[C---:B-1----:R-:W-:Y:S01]  /*24c50*/  @!P0 LEA R12, P1, R110.reuse, R11, 0x2 ;  /* 0x0000000b6e0c8211 */ /* 0x042fe200078210ff */
[----:B------:R-:W-:Y:S02]  /*24c60*/  @!P0 IMAD.MOV.U32 R14, RZ, RZ, R187 ;  /* 0x000000ffff0e8224 */ /* 0x000fe400078e00bb */
[----:B------:R-:W-:Y:S01]  /*24c70*/  @!P0 IMAD.MOV.U32 R15, RZ, RZ, R185 ;  /* 0x000000ffff0f8224 */ /* 0x000fe200078e00b9 */
[----:B------:R-:W-:Y:S02]  /*24c80*/  @!P0 LEA.HI.X R13, R110, R41, R115, 0x2, P1 ;  /* 0x000000296e0d8211 */ /* 0x000fe400008f1473 */
[----:B------:R-:W3:Y:S04]  /*24c90*/  LDL R110, [R1+0x170] ;  /* 0x00017000016e7983 */ /* 0x000ee80000100800 */
[----:B------:R1:W-:Y:S04]  /*24ca0*/  @!P0 ST.E.64 desc[UR40][R12.64], R14 ;  /* 0x0000000e0c008985 */ /* 0x0003e8000c101b28 */
[----:B------:R-:W5:Y:S01]  /*24cb0*/  LDL R115, [R1+0x164] ;  /* 0x0001640001737983 */ /* 0x000f620000100800 */
[----:B-1----:R-:W-:-:S04]  /*24cc0*/  @!P2 LEA R12, P1, R2, R11, 0x2 ;  /* 0x0000000b020ca211 */ /* 0x002fc800078210ff */
[----:B------:R-:W-:Y:S02]  /*24cd0*/  @!P2 LEA.HI.X R13, R2, R41, R113, 0x2, P1 ;  /* 0x00000029020da211 */ /* 0x000fe400008f1471 */
[----:B------:R-:W4:Y:S01]  /*24ce0*/  LDL R113, [R1+0xe4] ;  /* 0x0000e40001717983 */ /* 0x000f220000100800 */
[----:B------:R-:W-:Y:S01]  /*24cf0*/  ISETP.GE.AND P0, PT, R32, UR4, PT ;  /* 0x0000000420007c0c */ /* 0x000fe2000bf06270 */
[----:B------:R-:W-:Y:S01]  /*24d00*/  @!P2 IMAD.MOV.U32 R14, RZ, RZ, R188 ;  /* 0x000000ffff0ea224 */ /* 0x000fe200078e00bc */
[----:B------:R-:W-:Y:S01]  /*24d10*/  ISETP.GE.AND P1, PT, R103, UR4, PT ;  /* 0x0000000467007c0c */ /* 0x000fe2000bf26270 */
[----:B------:R-:W-:Y:S01]  /*24d20*/  @!P2 IMAD.MOV.U32 R15, RZ, RZ, R186 ;  /* 0x000000ffff0fa224 */ /* 0x000fe200078e00ba */
[----:B------:R-:W5:Y:S04]  /*24d30*/  LDL R2, [R1+0xe0] ;  /* 0x0000e00001027983 */ /* 0x000f680000100800 */
[----:B------:R1:W-:Y:S01]  /*24d40*/  @!P2 ST.E.64 desc[UR40][R12.64], R14 ;  /* 0x0000000e0c00a985 */ /* 0x0003e2000c101b28 */
[----:B------:R-:W-:-:S04]  /*24d50*/  ISETP.GE.AND P2, PT, R120, UR4, PT ;  /* 0x0000000478007c0c */ /* 0x000fc8000bf46270 */
[----:B-1----:R-:W-:-:S04]  /*24d60*/  @!P0 LEA R14, P3, R32, R11, 0x2 ;  /* 0x0000000b200e8211 */ /* 0x002fc800078610ff */
[----:B------:R-:W-:Y:S01]  /*24d70*/  @!P0 LEA.HI.X R15, R32, R41, R33, 0x2, P3 ;  /* 0x00000029200f8211 */ /* 0x000fe200018f1421 */
[----:B------:R-:W-:Y:S02]  /*24d80*/  @!P0 IMAD.MOV.U32 R32, RZ, RZ, R184 ;  /* 0x000000ffff208224 */ /* 0x000fe400078e00b8 */
[----:B------:R-:W-:Y:S01]  /*24d90*/  @!P0 IMAD.MOV.U32 R33, RZ, RZ, R182 ;  /* 0x000000ffff218224 */ /* 0x000fe200078e00b6 */
[----:B------:R-:W-:Y:S02]  /*24da0*/  ISETP.GE.AND P3, PT, R70, UR4, PT ;  /* 0x0000000446007c0c */ /* 0x000fe4000bf66270 */
[C---:B------:R-:W-:Y:S02]  /*24db0*/  @!P1 LEA R12, P4, R103.reuse, R11, 0x2 ;  /* 0x0000000b670c9211 */ /* 0x040fe400078810ff */
[----:B------:R1:W-:Y:S02]  /*24dc0*/  @!P0 ST.E.64 desc[UR40][R14.64], R32 ;  /* 0x000000200e008985 */ /* 0x0003e4000c101b28 */
        /* <DEDUP_REMOVED lines=12> */
[----:B------:R-:W-:Y:S01]  /*24e90*/  @!P2 IMAD.MOV.U32 R33, RZ, RZ, R178 ;  /* 0x000000ffff21a224 */ /* 0x000fe200078e00b2 */
[----:B------:R-:W-:-:S05]  /*24ea0*/  @!P2 MOV R32, R180 ;  /* 0x000000b40020a202 */ /* 0x000fca0000000f00 */
[----:B------:R1:W-:Y:S02]  /*24eb0*/  @!P2 ST.E.64 desc[UR40][R14.64], R32 ;  /* 0x000000200e00a985 */ /* 0x0003e4000c101b28 */
[----:B-1----:R-:W-:Y:S02]  /*24ec0*/  @!P3 IMAD.MOV.U32 R32, RZ, RZ, R179 ;  /* 0x000000ffff20b224 */ /* 0x002fe400078e00b3 */
[----:B------:R-:W-:Y:S01]  /*24ed0*/  @!P3 IMAD.MOV.U32 R33, RZ, RZ, R177 ;  /* 0x000000ffff21b224 */ /* 0x000fe200078e00b1 */
[----:B------:R-:W-:-:S04]  /*24ee0*/  @!P0 LEA R14, P4, R121, R11, 0x2 ;  /* 0x0000000b790e8211 */ /* 0x000fc800078810ff */
[-C--:B------:R-:W-:Y:S02]  /*24ef0*/  @!P0 LEA.HI.X R15, R121, R41.reuse, R124, 0x2, P4 ;  /* 0x00000029790f8211 */ /* 0x080fe400020f147c */
[----:B------:R-:W5:Y:S04]  /*24f00*/  LDL R124, [R1+0xcc] ;  /* 0x0000cc00017c7983 */ /* 0x000f680000100800 */
[----:B------:R-:W5:Y:S01]  /*24f10*/  LDL R121, [R1+0xc8] ;  /* 0x0000c80001797983 */ /* 0x000f620000100800 */
[----:B--2---:R-:W-:Y:S02]  /*24f20*/  ISETP.GE.AND P1, PT, R116, UR4, PT ;  /* 0x0000000474007c0c */ /* 0x004fe4000bf26270 */
[----:B---3--:R-:W-:Y:S02]  /*24f30*/  @!P3 LEA.HI.X R13, R70, R41, R110, 0x2, P5 ;  /* 0x00000029460db211 */ /* 0x008fe400028f146e */
[----:B------:R-:W2:Y:S04]  /*24f40*/  LDL R70, [R1+0xd4] ;  /* 0x0000d40001467983 */ /* 0x000ea80000100800 */
[----:B------:R-:W3:Y:S04]  /*24f50*/  LDL R110, [R1+0xd0] ;  /* 0x0000d000016e7983 */ /* 0x000ee80000100800 */
[----:B------:R1:W-:Y:S01]  /*24f60*/  @!P3 ST.E.64 desc[UR40][R12.64], R32 ;  /* 0x000000200c00b985 */ /* 0x0003e2000c101b28 */
[----:B----4-:R-:W-:Y:S01]  /*24f70*/  ISETP.GE.AND P2, PT, R113, UR4, PT ;  /* 0x0000000471007c0c */ /* 0x010fe2000bf46270 */
[----:B-1----:R-:W-:Y:S01]  /*24f80*/  @!P0 IMAD.MOV.U32 R32, RZ, RZ, R176 ;  /* 0x000000ffff208224 */ /* 0x002fe200078e00b0 */
[----:B------:R-:W-:Y:S01]  /*24f90*/  @!P1 LEA R12, P5, R116, R11, 0x2 ;  /* 0x0000000b740c9211 */ /* 0x000fe200078a10ff */
[----:B------:R-:W-:-:S03]  /*24fa0*/  @!P0 IMAD.MOV.U32 R33, RZ, RZ, R174 ;  /* 0x000000ffff218224 */ /* 0x000fc600078e00ae */
[----:B------:R-:W-:Y:S02]  /*24fb0*/  @!P1 LEA.HI.X R13, R116, R41, R118, 0x2, P5 ;  /* 0x00000029740d9211 */ /* 0x000fe400028f1476 */
[----:B------:R-:W4:Y:S04]  /*24fc0*/  LDL R116, [R1+0x154] ;  /* 0x0001540001747983 */ /* 0x000f280000100800 */
[----:B------:R1:W-:Y:S01]  /*24fd0*/  @!P0 ST.E.64 desc[UR40][R14.64], R32 ;  /* 0x000000200e008985 */ /* 0x0003e2000c101b28 */
[----:B-----5:R-:W-:-:S03]  /*24fe0*/  ISETP.GE.AND P3, PT, R2, UR4, PT ;  /* 0x0000000402007c0c */ /* 0x020fc6000bf66270 */
[----:B------:R-:W5:Y:S01]  /*24ff0*/  LDL R118, [R1+0xc4] ;  /* 0x0000c40001767983 */ /* 0x000f620000100800 */
[----:B-1----:R-:W-:-:S04]  /*25000*/  @!P2 LEA R14, P4, R113, R11, 0x2 ;  /* 0x0000000b710ea211 */ /* 0x002fc800078810ff */
[----:B------:R-:W-:Y:S02]  /*25010*/  @!P2 LEA.HI.X R15, R113, R41, R115, 0x2, P4 ;  /* 0x00000029710fa211 */ /* 0x000fe400020f1473 */
[----:B------:R-:W5:Y:S01]  /*25020*/  LDL R113, [R1+0x150] ;  /* 0x0001500001717983 */ /* 0x000f620000100800 */
[----:B------:R-:W-:Y:S02]  /*25030*/  @!P1 IMAD.MOV.U32 R32, RZ, RZ, R175 ;  /* 0x000000ffff209224 */ /* 0x000fe400078e00af */
[----:B------:R-:W-:Y:S01]  /*25040*/  @!P1 IMAD.MOV.U32 R33, RZ, RZ, R173 ;  /* 0x000000ffff219224 */ /* 0x000fe200078e00ad */
        /* <DEDUP_REMOVED lines=10> */
[----:B-1----:R-:W-:Y:S02]  /*250f0*/  @!P3 IMAD.MOV.U32 R14, RZ, RZ, R171 ;  /* 0x000000ffff0eb224 */ /* 0x002fe400078e00ab */
[----:B------:R-:W-:Y:S01]  /*25100*/  @!P3 IMAD.MOV.U32 R15, RZ, RZ, R166 ;  /* 0x000000ffff0fb224 */ /* 0x000fe200078e00a6 */
[----:B------:R-:W-:-:S04]  /*25110*/  @!P0 LEA R32, P5, R122, R11, 0x2 ;  /* 0x0000000b7a208211 */ /* 0x000fc800078a10ff */
[----:B------:R1:W-:Y:S01]  /*25120*/  @!P3 ST.E.64 desc[UR40][R12.64], R14 ;  /* 0x0000000e0c00b985 */ /* 0x0003e2000c101b28 */
[C---:B------:R-:W-:Y:S02]  /*25130*/  @!P1 LEA R2, P3, R103.reuse, R11, 0x2 ;  /* 0x0000000b67029211 */ /* 0x040fe400078610ff */
[----:B------:R-:W-:Y:S02]  /*25140*/  @!P0 LEA.HI.X R33, R122, R41, R127, 0x2, P5 ;  /* 0x000000297a218211 */ /* 0x000fe400028f147f */
        /* <DEDUP_REMOVED lines=13> */
[----:B------:R-:W5:Y:S01]  /*25220*/  LDL R50, [R1+0x130] ;  /* 0x0001300001327983 */ /* 0x000f620000100800 */
[----:B--2---:R-:W-:-:S02]  /*25230*/  ISETP.GE.AND P2, PT, R70, UR4, PT ;  /* 0x0000000446007c0c */ /* 0x004fc4000bf46270 */
[----:B---3--:R-:W-:-:S11]  /*25240*/  ISETP.GE.AND P4, PT, R110, UR4, PT ;  /* 0x000000046e007c0c */ /* 0x008fd6000bf86270 */
[-C--:B------:R-:W-:Y:S02]  /*25250*/  @!P2 LEA R14, P3, R70, R11.reuse, 0x2 ;  /* 0x0000000b460ea211 */ /* 0x080fe400078610ff */
[----:B-1----:R-:W-:Y:S02]  /*25260*/  @!P4 LEA R2, P5, R110, R11, 0x2 ;  /* 0x0000000b6e02c211 */ /* 0x002fe400078a10ff */
[-C--:B----4-:R-:W-:Y:S02]  /*25270*/  @!P2 LEA.HI.X R15, R70, R41.reuse, R116, 0x2, P3 ;  /* 0x00000029460fa211 */ /* 0x090fe400018f1474 */
[----:B------:R-:W2:Y:S04]  /*25280*/  LDL R116, [R1+0x140] ;  /* 0x0001400001747983 */ /* 0x000ea80000100800 */
[----:B------:R-:W3:Y:S04]  /*25290*/  LDL R70, [R1+0xb4] ;  /* 0x0000b40001467983 */ /* 0x000ee80000100800 */
[----:B------:R1:W-:Y:S01]  /*252a0*/  @!P2 ST.E.64 desc[UR40][R14.64], R4 ;  /* 0x000000040e00a985 */ /* 0x0003e2000c101b28 */
[----:B-----5:R-:W-:Y:S01]  /*252b0*/  @!P4 LEA.HI.X R3, R110, R41, R113, 0x2, P5 ;  /* 0x000000296e03c211 */ /* 0x020fe200028f1471 */
[----:B-1----:R-:W-:-:S02]  /*252c0*/  @!P4 IMAD.MOV.U32 R4, RZ, RZ, R51 ;  /* 0x000000ffff04c224 */ /* 0x002fc400078e0033 */
[----:B------:R-:W4:Y:S04]  /*252d0*/  LDL R113, [R1+0x13c] ;  /* 0x00013c0001717983 */ /* 0x000f280000100800 */
[----:B------:R-:W5:Y:S04]  /*252e0*/  LDL R110, [R1+0x138] ;  /* 0x00013800016e7983 */ /* 0x000f680000100800 */
[----:B------:R-:W5:Y:S04]  /*252f0*/  LDL R51, [R1+0x134] ;  /* 0x0001340001337983 */ /* 0x000f680000100800 */
[----:B------:R-:W5:Y:S04]  /*25300*/  LDL R15, [R1+0x12c] ;  /* 0x00012c00010f7983 */ /* 0x000f680000100800 */
[----:B------:R-:W5:Y:S01]  /*25310*/  LDL R14, [R1+0x128] ;  /* 0x00012800010e7983 */ /* 0x000f620000100800 */
[----:B------:R-:W-:-:S02]  /*25320*/  ISETP.GE.AND P0, PT, R124, UR4, PT ;  /* 0x000000047c007c0c */ /* 0x000fc4000bf06270 */
[----:B------:R-:W-:Y:S01]  /*25330*/  ISETP.GE.AND P1, PT, R121, UR4, PT ;  /* 0x0000000479007c0c */ /* 0x000fe2000bf26270 */
[----:B------:R-:W-:Y:S01]  /*25340*/  @!P4 IMAD.MOV.U32 R5, RZ, RZ, R53 ;  /* 0x000000ffff05c224 */ /* 0x000fe200078e0035 */
[----:B------:R-:W-:-:S04]  /*25350*/  ISETP.GE.AND P2, PT, R118, UR4, PT ;  /* 0x0000000476007c0c */ /* 0x000fc8000bf46270 */
[----:B------:R1:W-:Y:S01]  /*25360*/  @!P4 ST.E.64 desc[UR40][R2.64], R4 ;  /* 0x000000040200c985 */ /* 0x0003e2000c101b28 */
[----:B------:R-:W-:-:S04]  /*25370*/  ISETP.GE.AND P4, PT, R115, UR4, PT ;  /* 0x0000000473007c0c */ /* 0x000fc8000bf86270 */
[----:B------:R-:W-:-:S04]  /*25380*/  @!P0 LEA R12, P3, R124, R11, 0x2 ;  /* 0x0000000b7c0c8211 */ /* 0x000fc800078610ff */
[----:B------:R-:W-:Y:S02]  /*25390*/  @!P0 LEA.HI.X R13, R124, R41, R126, 0x2, P3 ;  /* 0x000000297c0d8211 */ /* 0x000fe400018f147e */
[----:B-1----:R-:W-:-:S03]  /*253a0*/  @!P1 LEA R2, P5, R121, R11, 0x2 ;  /* 0x0000000b79029211 */ /* 0x002fc600078a10ff */
[----:B------:R-:W-:Y:S01]  /*253b0*/  @!P0 ST.E.64 desc[UR40][R12.64], R6 ;  /* 0x000000060c008985 */ /* 0x000fe2000c101b28 */
[----:B------:R-:W-:Y:S02]  /*253c0*/  ISETP.GE.AND P3, PT, R112, UR4, PT ;  /* 0x0000000470007c0c */ /* 0x000fe4000bf66270 */
[----:B------:R-:W-:Y:S02]  /*253d0*/  @!P2 LEA R4, P0, R118, R11, 0x2 ;  /* 0x0000000b7604a211 */ /* 0x000fe400078010ff */
[----:B------:R-:W-:-:S05]  /*253e0*/  @!P1 LEA.HI.X R3, R121, R41, R122, 0x2, P5 ;  /* 0x0000002979039211 */ /* 0x000fca00028f147a */
[----:B------:R1:W-:Y:S01]  /*253f0*/  @!P1 ST.E.64 desc[UR40][R2.64], R54 ;  /* 0x0000003602009985 */ /* 0x0003e2000c101b28 */
[----:B------:R-:W-:Y:S02]  /*25400*/  @!P2 LEA.HI.X R5, R118, R41, R120, 0x2, P0 ;  /* 0x000000297605a211 */ /* 0x000fe400000f1478 */
[-C--:B-1----:R-:W-:Y:S02]  /*25410*/  @!P4 LEA R2, P1, R115, R11.reuse, 0x2 ;  /* 0x0000000b7302c211 */ /* 0x082fe400078210ff */
[----:B------:R-:W-:Y:S01]  /*25420*/  ISETP.GE.AND P0, PT, R103, UR4, PT ;  /* 0x0000000467007c0c */ /* 0x000fe2000bf06270 */
[----:B------:R1:W-:Y:S01]  /*25430*/  @!P2 ST.E.64 desc[UR40][R4.64], R8 ;  /* 0x000000080400a985 */ /* 0x0003e2000c101b28 */
[----:B------:R-:W-:Y:S01]  /*25440*/  @!P3 LEA R6, P5, R112, R11, 0x2 ;  /* 0x0000000b7006b211 */ /* 0x000fe200078a10ff */
[----:B-1----:R-:W-:Y:S02]  /*25450*/  @!P4 IMAD.MOV.U32 R4, RZ, RZ, R57 ;  /* 0x000000ffff04c224 */ /* 0x002fe400078e0039 */
[----:B------:R-:W-:Y:S01]  /*25460*/  @!P4 IMAD.MOV.U32 R5, RZ, RZ, R58 ;  /* 0x000000ffff05c224 */ /* 0x000fe200078e003a */
[----:B--2---:R-:W-:-:S02]  /*25470*/  @!P4 LEA.HI.X R3, R115, R41, R116, 0x2, P1 ;  /* 0x000000297303c211 */ /* 0x004fc400008f1474 */
[----:B---3--:R-:W-:-:S03]  /*25480*/  ISETP.GE.AND P1, PT, R70, UR4, PT ;  /* 0x0000000446007c0c */ /* 0x008fc6000bf26270 */
[----:B------:R1:W-:Y:S01]  /*25490*/  @!P4 ST.E.64 desc[UR40][R2.64], R4 ;  /* 0x000000040200c985 */ /* 0x0003e2000c101b28 */
[----:B------:R-:W-:Y:S01]  /*254a0*/  ISETP.GE.AND P4, PT, R49, UR4, PT ;  /* 0x0000000431007c0c */ /* 0x000fe2000bf86270 */
[----:B-1----:R-:W-:Y:S02]  /*254b0*/  @!P3 IMAD.MOV.U32 R2, RZ, RZ, R10 ;  /* 0x000000ffff02b224 */ /* 0x002fe400078e000a */
[----:B------:R-:W-:Y:S01]  /*254c0*/  @!P3 IMAD.MOV.U32 R3, RZ, RZ, R20 ;  /* 0x000000ffff03b224 */ /* 0x000fe200078e0014 */
[----:B------:R-:W-:Y:S02]  /*254d0*/  @!P0 LEA R4, P2, R103, R11, 0x2 ;  /* 0x0000000b67048211 */ /* 0x000fe400078410ff */
[-C--:B----4-:R-:W-:Y:S02]  /*254e0*/  @!P3 LEA.HI.X R7, R112, R41.reuse, R113, 0x2, P5 ;  /* 0x000000297007b211 */ /* 0x090fe400028f1471 */
[----:B------:R-:W-:Y:S02]  /*254f0*/  ISETP.GE.AND P5, PT, R33, UR4, PT ;  /* 0x0000000421007c0c */ /* 0x000fe4000bfa6270 */
[----:B-----5:R-:W-:Y:S01]  /*25500*/  @!P0 LEA.HI.X R5, R103, R41, R110, 0x2, P2 ;  /* 0x0000002967058211 */ /* 0x020fe200010f146e */
[----:B------:R1:W-:Y:S01]  /*25510*/  @!P3 ST.E.64 desc[UR40][R6.64], R2 ;  /* 0x000000020600b985 */ /* 0x0003e2000c101b28 */
[----:B------:R-:W-:Y:S01]  /*25520*/  ISETP.GE.AND P3, PT, R32, UR4, PT ;  /* 0x0000000420007c0c */ /* 0x000fe2000bf66270 */
[----:B-1----:R-:W-:-:S02]  /*25530*/  @!P0 IMAD.MOV.U32 R6, RZ, RZ, R59 ;  /* 0x000000ffff068224 */ /* 0x002fc400078e003b */
[----:B------:R-:W-:Y:S01]  /*25540*/  @!P0 IMAD.MOV.U32 R7, RZ, RZ, R61 ;  /* 0x000000ffff078224 */ /* 0x000fe200078e003d */
[----:B------:R-:W-:-:S04]  /*25550*/  @!P1 LEA R2, P2, R70, R11, 0x2 ;  /* 0x0000000b46029211 */ /* 0x000fc800078410ff */
[----:B------:R1:W-:Y:S01]  /*25560*/  @!P0 ST.E.64 desc[UR40][R4.64], R6 ;  /* 0x0000000604008985 */ /* 0x0003e2000c101b28 */
[----:B------:R-:W-:-:S04]  /*25570*/  @!P1 LEA.HI.X R3, R70, R41, R51, 0x2, P2 ;  /* 0x0000002946039211 */ /* 0x000fc800010f1433 */
[----:B------:R-:W-:Y:S01]  /*25580*/  @!P3 IMAD.MOV.U32 R8, RZ, RZ, R69 ;  /* 0x000000ffff08b224 */ /* 0x000fe200078e0045 */
[----:B-1----:R-:W-:Y:S01]  /*25590*/  @!P1 MOV R4, R21 ;  /* 0x0000001500049202 */ /* 0x002fe20000000f00 */
[----:B------:R-:W-:Y:S01]  /*255a0*/  @!P1 IMAD.MOV.U32 R5, RZ, RZ, R24 ;  /* 0x000000ffff059224 */ /* 0x000fe200078e0018 */
[----:B------:R-:W-:-:S04]  /*255b0*/  @!P4 LEA R6, P0, R49, R11, 0x2 ;  /* 0x0000000b3106c211 */ /* 0x000fc800078010ff */
[----:B------:R-:W-:Y:S01]  /*255c0*/  @!P4 LEA.HI.X R7, R49, R41, R50, 0x2, P0 ;  /* 0x000000293107c211 */ /* 0x000fe200000f1432 */
[----:B------:R1:W-:Y:S01]  /*255d0*/  @!P1 ST.E.64 desc[UR40][R2.64], R4 ;  /* 0x0000000402009985 */ /* 0x0003e2000c101b28 */
[----:B------:R-:W-:-:S03]  /*255e0*/  @!P3 IMAD.MOV.U32 R9, RZ, RZ, R72 ;  /* 0x000000ffff09b224 */ /* 0x000fc600078e0048 */
[----:B------:R2:W-:Y:S01]  /*255f0*/  @!P4 ST.E.64 desc[UR40][R6.64], R64 ;  /* 0x000000400600c985 */ /* 0x0005e2000c101b28 */
[CC--:B-1----:R-:W-:Y:S02]  /*25600*/  @!P5 LEA R2, P1, R33.reuse, R11.reuse, 0x2 ;  /* 0x0000000b2102d211 */ /* 0x0c2fe400078210ff */
[C---:B------:R-:W-:Y:S02]  /*25610*/  @!P3 LEA R4, P2, R32.reuse, R11, 0x2 ;  /* 0x0000000b2004b211 */ /* 0x040fe400078410ff */
[-C--:B------:R-:W-:Y:S01]  /*25620*/  @!P5 LEA.HI.X R3, R33, R41.reuse, R15, 0x2, P1 ;  /* 0x000000292103d211 */ /* 0x080fe200008f140f */
[----:B--2---:R-:W-:Y:S01]  /*25630*/  @!P5 IMAD.MOV.U32 R6, RZ, RZ, R25 ;  /* 0x000000ffff06d224 */ /* 0x004fe200078e0019 */
[----:B------:R-:W-:Y:S01]  /*25640*/  @!P3 LEA.HI.X R5, R32, R41, R14, 0x2, P2 ;  /* 0x000000292005b211 */ /* 0x000fe200010f140e */
[----:B------:R-:W-:-:S05]  /*25650*/  @!P5 IMAD.MOV.U32 R7, RZ, RZ, R26 ;  /* 0x000000ffff07d224 */ /* 0x000fca00078e001a */
[----:B------:R3:W-:Y:S04]  /*25660*/  @!P5 ST.E.64 desc[UR40][R2.64], R6 ;  /* 0x000000060200d985 */ /* 0x0007e8000c101b28 */
[----:B------:R3:W-:Y:S02]  /*25670*/  @!P3 ST.E.64 desc[UR40][R4.64], R8 ;  /* 0x000000080400b985 */ /* 0x0007e4000c101b28 */
.L_x_2681:
[----:B------:R-:W-:Y:S05]  /*25680*/  BSYNC B1 ;  /* 0x0000000000017941 */ /* 0x000fea0003800000 */
.L_x_2680:
[----:B------:R-:W-:-:S03]  /*25690*/  UMOV UR4, 0xffffffff ;  /* 0xffffffff00047882 */ /* 0x000fc60000000000 */
[----:B------:R-:W-:Y:S05]  /*256a0*/  BRA.DIV UR4, `(.L_x_2682) ;  /* 0x0000010204e07947 */ /* 0x000fea000b800000 */
[----:B0-----:R-:W0:Y:S04]  /*256b0*/  SHFL.IDX PT, R40, R40, 0x1, 0x1c1f ;  /* 0x003c1f0028287f89 */ /* 0x001e2800000e0000 */
[----:B------:R-:W4:Y:S02]  /*256c0*/  SHFL.IDX PT, R35, R35, 0x1, 0x1c1f ;  /* 0x003c1f0023237f89 */ /* 0x000f2400000e0000 */
.L_x_3038:
        /* <DEDUP_REMOVED lines=48> */
[----:B---3--:R-:W-:-:S02]  /*259d0*/  IMAD.MOV.U32 R21, RZ, RZ, R7 ;  /* 0x000000ffff157224 */ /* 0x008fc400078e0007 */
[----:B------:R-:W-:Y:S02]  /*259e0*/  IMAD.MOV.U32 R7, RZ, RZ, R6 ;  /* 0x000000ffff077224 */ /* 0x000fe400078e0006 */
[----:B------:R-:W-:Y:S01]  /*259f0*/  IMAD.MOV.U32 R6, RZ, RZ, R5 ;  /* 0x000000ffff067224 */ /* 0x000fe200078e0005 */
[----:B------:R-:W-:Y:S01]  /*25a00*/  MOV R5, R4 ;  /* 0x0000000400057202 */ /* 0x000fe20000000f00 */
[----:B------:R-:W-:Y:S02]  /*25a10*/  IMAD.MOV.U32 R4, RZ, RZ, R3 ;  /* 0x000000ffff047224 */ /* 0x000fe400078e0003 */
[----:B------:R-:W-:Y:S02]  /*25a20*/  IMAD.MOV.U32 R3, RZ, RZ, R2 ;  /* 0x000000ffff037224 */ /* 0x000fe400078e0002 */
[----:B------:R-:W3:Y:S01]  /*25a30*/  LDL R2, [R1+0x168] ;  /* 0x0001680001027983 */ /* 0x000ee20000100800 */
        /* <DEDUP_REMOVED lines=10> */
[----:B------:R-:W-:Y:S01]  /*25ae0*/  ISETP.GE.AND P0, PT, R64, UR4, PT ;  /* 0x0000000440007c0c */ /* 0x000fe2000bf06270 */
[----:B------:R-:W-:Y:S02]  /*25af0*/  IMAD.MOV.U32 R55, RZ, RZ, R53 ;  /* 0x000000ffff377224 */ /* 0x000fe400078e0035 */
[----:B------:R-:W-:Y:S01]  /*25b00*/  IMAD.MOV.U32 R115, RZ, RZ, R61 ;  /* 0x000000ffff737224 */ /* 0x000fe200078e003d */
[----:B------:R-:W-:Y:S01]  /*25b10*/  MOV R61, R59 ;  /* 0x0000003b003d7202 */ /* 0x000fe20000000f00 */
[----:B------:R-:W-:Y:S02]  /*25b20*/  IMAD.MOV.U32 R41, RZ, RZ, R32 ;  /* 0x000000ffff297224 */ /* 0x000fe400078e0020 */
[----:B------:R-:W-:-:S02]  /*25b30*/  IMAD.MOV.U32 R54, RZ, RZ, R51 ;  /* 0x000000ffff367224 */ /* 0x000fc400078e0033 */
[----:B------:R-:W-:Y:S02]  /*25b40*/  IMAD.MOV.U32 R32, RZ, RZ, R24 ;  /* 0x000000ffff207224 */ /* 0x000fe400078e0018 */
[----:B------:R-:W-:Y:S02]  /*25b50*/  IMAD.MOV.U32 R53, RZ, RZ, R50 ;  /* 0x000000ffff357224 */ /* 0x000fe400078e0032 */
[----:B------:R-:W-:Y:S01]  /*25b60*/  IMAD.MOV.U32 R59, RZ, RZ, R58 ;  /* 0x000000ffff3b7224 */ /* 0x000fe200078e003a */
[----:B------:R-:W-:Y:S01]  /*25b70*/  ISETP.GE.AND P1, PT, R120, UR4, PT ;  /* 0x0000000478007c0c */ /* 0x000fe2000bf26270 */
[----:B------:R-:W-:Y:S01]  /*25b80*/  IMAD.MOV.U32 R51, RZ, RZ, R49 ;  /* 0x000000ffff337224 */ /* 0x000fe200078e0031 */
[----:B------:R-:W-:Y:S01]  /*25b90*/  MOV R49, R33 ;  /* 0x0000002100317202 */ /* 0x000fe20000000f00 */
[----:B------:R-:W-:Y:S01]  /*25ba0*/  IMAD.MOV.U32 R58, RZ, RZ, R57 ;  /* 0x000000ffff3a7224 */ /* 0x000fe200078e0039 */
[----:B------:R-:W-:Y:S01]  /*25bb0*/  ISETP.GE.AND P3, PT, R118, UR4, PT ;  /* 0x0000000476007c0c */ /* 0x000fe2000bf66270 */
[----:B------:R-:W-:Y:S01]  /*25bc0*/  IMAD.MOV.U32 R50, RZ, RZ, R41 ;  /* 0x000000ffff327224 */ /* 0x000fe200078e0029 */
[----:B------:R-:W-:Y:S01]  /*25bd0*/  MOV R70, R61 ;  /* 0x0000003d00467202 */ /* 0x000fe20000000f00 */
[----:B------:R-:W-:Y:S01]  /*25be0*/  IMAD.MOV.U32 R57, RZ, RZ, R55 ;  /* 0x000000ffff397224 */ /* 0x000fe200078e0037 */
[----:B------:R-:W-:Y:S01]  /*25bf0*/  ISETP.GE.AND P2, PT, R72, UR4, PT ;  /* 0x0000000448007c0c */ /* 0x000fe2000bf46270 */
[----:B------:R-:W-:Y:S01]  /*25c00*/  IMAD.MOV.U32 R55, RZ, RZ, R54 ;  /* 0x000000ffff377224 */ /* 0x000fe200078e0036 */
[----:B------:R-:W4:Y:S01]  /*25c10*/  LDL R24, [R1+0x134] ;  /* 0x0001340001187983 */ /* 0x000f220000100800 */
        /* <DEDUP_REMOVED lines=13> */
[----:B0-----:R-:W-:Y:S02]  /*25cf0*/  @!P0 IMAD.MOV.U32 R3, RZ, RZ, R40 ;  /* 0x000000ffff038224 */ /* 0x001fe400078e0028 */
[----:B------:R-:W-:Y:S02]  /*25d00*/  IMAD.MOV.U32 R69, RZ, RZ, R59 ;  /* 0x000000ffff457224 */ /* 0x000fe400078e003b */
        /* <DEDUP_REMOVED lines=13> */
[----:B------:R-:W-:Y:S02]  /*25de0*/  IMAD.MOV.U32 R33, RZ, RZ, R32 ;  /* 0x000000ffff217224 */ /* 0x000fe400078e0020 */
[----:B------:R-:W-:Y:S01]  /*25df0*/  IMAD.MOV.U32 R65, RZ, RZ, R58 ;  /* 0x000000ffff417224 */ /* 0x000fe200078e003a */
[----:B------:R-:W5:Y:S01]  /*25e00*/  LDL R32, [R1+0x144] ;  /* 0x0001440001207983 */ /* 0x000f620000100800 */
[----:B------:R-:W-:-:S02]  /*25e10*/  IMAD.MOV.U32 R58, RZ, RZ, R53 ;  /* 0x000000ffff3a7224 */ /* 0x000fc400078e0035 */
[----:B------:R-:W-:Y:S02]  /*25e20*/  IMAD.MOV.U32 R61, RZ, RZ, R55 ;  /* 0x000000ffff3d7224 */ /* 0x000fe400078e0037 */
[----:B------:R-:W-:Y:S02]  /*25e30*/  IMAD.MOV.U32 R53, RZ, RZ, R51 ;  /* 0x000000ffff357224 */ /* 0x000fe400078e0033 */
[----:B------:R-:W-:Y:S02]  /*25e40*/  IMAD.MOV.U32 R55, RZ, RZ, R49 ;  /* 0x000000ffff377224 */ /* 0x000fe400078e0031 */
[----:B------:R-:W-:Y:S02]  /*25e50*/  IMAD.MOV.U32 R51, RZ, RZ, R33 ;  /* 0x000000ffff337224 */ /* 0x000fe400078e0021 */
[----:B------:R-:W-:Y:S02]  /*25e60*/  IMAD.MOV.U32 R49, RZ, RZ, R5 ;  /* 0x000000ffff317224 */ /* 0x000fe400078e0005 */
[----:B------:R-:W-:-:S02]  /*25e70*/  IMAD.MOV.U32 R33, RZ, RZ, R4 ;  /* 0x000000ffff217224 */ /* 0x000fc400078e0004 */
[----:B------:R-:W-:Y:S02]  /*25e80*/  @!P0 IMAD.MOV.U32 R4, RZ, RZ, R27 ;  /* 0x000000ffff048224 */ /* 0x000fe400078e001b */
[----:B------:R-:W-:-:S05]  /*25e90*/  @!P0 IMAD.MOV.U32 R5, RZ, RZ, R36 ;  /* 0x000000ffff058224 */ /* 0x000fca00078e0024 */
[----:B------:R0:W-:Y:S02]  /*25ea0*/  @!P0 ST.E.64 desc[UR40][R2.64], R4 ;  /* 0x0000000402008985 */ /* 0x0001e4000c101b28 */
[----:B0-----:R-:W-:-:S04]  /*25eb0*/  @!P3 LEA R2, P5, R118, R35, 0x2 ;  /* 0x000000237602b211 */ /* 0x001fc800078a10ff */
[----:B---3--:R-:W-:Y:S02]  /*25ec0*/  @!P3 LEA.HI.X R3, R118, R40, R120, 0x2, P5 ;  /* 0x000000287603b211 */ /* 0x008fe400028f1478 */
[----:B------:R-:W3:Y:S01]  /*25ed0*/  LDL R120, [R1+0x198] ;  /* 0x0001980001787983 */ /* 0x000ee20000100800 */
[----:B------:R-:W-:Y:S02]  /*25ee0*/  @!P1 IMAD.MOV.U32 R4, RZ, RZ, R77 ;  /* 0x000000ffff049224 */ /* 0x000fe400078e004d */
[----:B------:R-:W-:-:S05]  /*25ef0*/  @!P1 IMAD.MOV.U32 R5, RZ, RZ, R80 ;  /* 0x000000ffff059224 */ /* 0x000fca00078e0050 */
[----:B------:R0:W-:Y:S01]  /*25f00*/  @!P1 ST.E.64 desc[UR40][R6.64], R4 ;  /* 0x0000000406009985 */ /* 0x0001e2000c101b28 */
[----:B------:R-:W-:Y:S01]  /*25f10*/  IMAD.MOV.U32 R122, RZ, RZ, R69 ;  /* 0x000000ffff7a7224 */ /* 0x000fe200078e0045 */
[----:B------:R-:W-:Y:S01]  /*25f20*/  MOV R69, R64 ;  /* 0x0000004000457202 */ /* 0x000fe20000000f00 */
[----:B------:R-:W-:Y:S02]  /*25f30*/  IMAD.MOV.U32 R64, RZ, RZ, R59 ;  /* 0x000000ffff407224 */ /* 0x000fe400078e003b */
[----:B------:R-:W-:Y:S01]  /*25f40*/  IMAD.MOV.U32 R59, RZ, RZ, R55 ;  /* 0x000000ffff3b7224 */ /* 0x000fe200078e0037 */
[----:B0-----:R-:W-:Y:S01]  /*25f50*/  @!P2 LEA R4, P4, R72, R35, 0x2 ;  /* 0x000000234804a211 */ /* 0x001fe200078810ff */
[----:B------:R-:W-:Y:S02]  /*25f60*/  IMAD.MOV.U32 R55, RZ, RZ, R51 ;  /* 0x000000ffff377224 */ /* 0x000fe400078e0033 */
[----:B------:R-:W-:Y:S02]  /*25f70*/  IMAD.MOV.U32 R51, RZ, RZ, R49 ;  /* 0x000000ffff337224 */ /* 0x000fe400078e0031 */
[----:B-----5:R-:W-:-:S02]  /*25f80*/  IMAD.MOV.U32 R49, RZ, RZ, R32 ;  /* 0x000000ffff317224 */ /* 0x020fc400078e0020 */
[----:B------:R-:W5:Y:S01]  /*25f90*/  LDL R32, [R1+0xcc] ;  /* 0x0000cc0001207983 */ /* 0x000f620000100800 */
[----:B---3--:R-:W-:-:S03]  /*25fa0*/  @!P2 LEA.HI.X R5, R72, R40, R120, 0x2, P4 ;  /* 0x000000284805a211 */ /* 0x008fc600020f1478 */
[----:B------:R-:W3:Y:S01]  /*25fb0*/  LDL R120, [R1+0x194] ;  /* 0x0001940001787983 */ /* 0x000ee20000100800 */
[----:B------:R-:W-:Y:S01]  /*25fc0*/  ISETP.GE.AND P0, PT, R116, UR4, PT ;  /* 0x0000000474007c0c */ /* 0x000fe2000bf06270 */
[----:B------:R-:W-:Y:S02]  /*25fd0*/  IMAD.MOV.U32 R118, RZ, RZ, R70 ;  /* 0x000000ffff767224 */ /* 0x000fe400078e0046 */
[----:B------:R-:W-:Y:S02]  /*25fe0*/  IMAD.MOV.U32 R70, RZ, RZ, R65 ;  /* 0x000000ffff467224 */ /* 0x000fe400078e0041 */
[----:B------:R-:W-:Y:S01]  /*25ff0*/  IMAD.MOV.U32 R65, RZ, RZ, R61 ;  /* 0x000000ffff417224 */ /* 0x000fe200078e003d */
[----:B------:R0:W-:Y:S01]  /*26000*/  @!P3 ST.E.64 desc[UR40][R2.64], R42 ;  /* 0x0000002a0200b985 */ /* 0x0001e2000c101b28 */
[----:B------:R-:W-:Y:S01]  /*26010*/  IMAD.MOV.U32 R61, RZ, RZ, R58 ;  /* 0x000000ffff3d7224 */ /* 0x000fe200078e003a */
[----:B------:R-:W-:Y:S01]  /*26020*/  MOV R72, R70 ;  /* 0x0000004600487202 */ /* 0x000fe20000000f00 */
[----:B------:R-:W-:-:S02]  /*26030*/  IMAD.MOV.U32 R58, RZ, RZ, R57 ;  /* 0x000000ffff3a7224 */ /* 0x000fc400078e0039 */
[----:B------:R-:W-:Y:S02]  /*26040*/  IMAD.MOV.U32 R70, RZ, RZ, R69 ;  /* 0x000000ffff467224 */ /* 0x000fe400078e0045 */
[----:B------:R-:W-:Y:S02]  /*26050*/  IMAD.MOV.U32 R57, RZ, RZ, R54 ;  /* 0x000000ffff397224 */ /* 0x000fe400078e0036 */
[----:B------:R-:W-:Y:S02]  /*26060*/  IMAD.MOV.U32 R69, RZ, RZ, R65 ;  /* 0x000000ffff457224 */ /* 0x000fe400078e0041 */
[----:B------:R-:W-:Y:S02]  /*26070*/  IMAD.MOV.U32 R54, RZ, RZ, R50 ;  /* 0x000000ffff367224 */ /* 0x000fe400078e0032 */
[----:B------:R-:W-:Y:S01]  /*26080*/  IMAD.MOV.U32 R65, RZ, RZ, R64 ;  /* 0x000000ffff417224 */ /* 0x000fe200078e0040 */
[----:B0-----:R-:W-:Y:S01]  /*26090*/  @!P0 LEA R2, P5, R116, R35, 0x2 ;  /* 0x0000002374028211 */ /* 0x001fe200078a10ff */
[----:B------:R-:W-:-:S02]  /*260a0*/  IMAD.MOV.U32 R50, RZ, RZ, R33 ;  /* 0x000000ffff327224 */ /* 0x000fc400078e0021 */
[----:B------:R-:W-:Y:S01]  /*260b0*/  IMAD.MOV.U32 R64, RZ, RZ, R61 ;  /* 0x000000ffff407224 */ /* 0x000fe200078e003d */
[----:B------:R-:W2:Y:S01]  /*260c0*/  LDL R33, [R1+0xd0] ;  /* 0x0000d00001217983 */ /* 0x000ea20000100800 */
[----:B------:R-:W-:Y:S01]  /*260d0*/  IMAD.MOV.U32 R61, RZ, RZ, R59 ;  /* 0x000000ffff3d7224 */ /* 0x000fe200078e003b */
[----:B---3--:R-:W-:Y:S01]  /*260e0*/  @!P0 LEA.HI.X R3, R116, R40, R120, 0x2, P5 ;  /* 0x0000002874038211 */ /* 0x008fe200028f1478 */
[----:B------:R-:W-:Y:S01]  /*260f0*/  IMAD.MOV.U32 R120, RZ, RZ, R70 ;  /* 0x000000ffff787224 */ /* 0x000fe200078e0046 */
[----:B------:R-:W3:Y:S01]  /*26100*/  LDL R116, [R1+0x190] ;  /* 0x0001900001747983 */ /* 0x000ee20000100800 */
[----:B------:R-:W-:Y:S02]  /*26110*/  IMAD.MOV.U32 R70, RZ, RZ, R65 ;  /* 0x000000ffff467224 */ /* 0x000fe400078e0041 */
[----:B------:R-:W-:Y:S02]  /*26120*/  IMAD.MOV.U32 R65, RZ, RZ, R61 ;  /* 0x000000ffff417224 */ /* 0x000fe400078e003d */
[----:B------:R-:W-:-:S02]  /*26130*/  IMAD.MOV.U32 R61, RZ, RZ, R55 ;  /* 0x000000ffff3d7224 */ /* 0x000fc400078e0037 */
[----:B------:R-:W-:Y:S02]  /*26140*/  IMAD.MOV.U32 R55, RZ, RZ, R50 ;  /* 0x000000ffff377224 */ /* 0x000fe400078e0032 */
[----:B-----5:R-:W-:Y:S02]  /*26150*/  IMAD.MOV.U32 R50, RZ, RZ, R32 ;  /* 0x000000ffff327224 */ /* 0x020fe400078e0020 */
[----:B------:R-:W5:Y:S01]  /*26160*/  LDL R32, [R1+0xdc] ;  /* 0x0000dc0001207983 */ /* 0x000f620000100800 */
[----:B------:R-:W-:Y:S01]  /*26170*/  ISETP.GE.AND P1, PT, R113, UR4, PT ;  /* 0x0000000471007c0c */ /* 0x000fe2000bf26270 */
[----:B------:R-:W-:Y:S01]  /*26180*/  IMAD.MOV.U32 R59, RZ, RZ, R57 ;  /* 0x000000ffff3b7224 */ /* 0x000fe200078e0039 */
[----:B------:R-:W-:Y:S01]  /*26190*/  ISETP.GE.AND P3, PT, R112, UR4, PT ;  /* 0x0000000470007c0c */ /* 0x000fe2000bf66270 */
[----:B------:R-:W-:Y:S02]  /*261a0*/  @!P2 IMAD.MOV.U32 R57, RZ, RZ, R73 ;  /* 0x000000ffff39a224 */ /* 0x000fe400078e0049 */
[----:B------:R-:W-:-:S02]  /*261b0*/  IMAD.MOV.U32 R121, RZ, RZ, R72 ;  /* 0x000000ffff797224 */ /* 0x000fc400078e0048 */
[----:B------:R-:W-:Y:S01]  /*261c0*/  IMAD.MOV.U32 R72, RZ, RZ, R69 ;  /* 0x000000ffff487224 */ /* 0x000fe200078e0045 */
[----:B------:R-:W-:Y:S01]  /*261d0*/  MOV R69, R64 ;  /* 0x0000004000457202 */ /* 0x000fe20000000f00 */
[----:B------:R-:W-:Y:S01]  /*261e0*/  IMAD.MOV.U32 R64, RZ, RZ, R59 ;  /* 0x000000ffff407224 */ /* 0x000fe200078e003b */
[----:B------:R0:W-:Y:S01]  /*261f0*/  @!P2 ST.E.64 desc[UR40][R4.64], R56 ;  /* 0x000000380400a985 */ /* 0x0001e2000c101b28 */
[----:B------:R-:W-:Y:S02]  /*26200*/  IMAD.MOV.U32 R59, RZ, RZ, R54 ;  /* 0x000000ffff3b7224 */ /* 0x000fe400078e0036 */
[----:B--2---:R-:W-:Y:S02]  /*26210*/  IMAD.MOV.U32 R54, RZ, RZ, R33 ;  /* 0x000000ffff367224 */ /* 0x004fe400078e0021 */
[----:B------:R-:W2:Y:S04]  /*26220*/  LDL R33, [R1+0x180] ;  /* 0x0001800001217983 */ /* 0x000ea80000100800 */
[----:B------:R1:W-:Y:S01]  /*26230*/  @!P0 ST.E.64 desc[UR40][R2.64], R44 ;  /* 0x0000002c02008985 */ /* 0x0003e2000c101b28 */
[----:B0-----:R-:W-:-:S02]  /*26240*/  @!P1 LEA R4, P4, R113, R35, 0x2 ;  /* 0x0000002371049211 */ /* 0x001fc400078810ff */
[C---:B-1----:R-:W-:Y:S02]  /*26250*/  @!P3 LEA R2, P5, R112.reuse, R35, 0x2 ;  /* 0x000000237002b211 */ /* 0x042fe400078a10ff */
[----:B---3--:R-:W-:Y:S01]  /*26260*/  @!P1 LEA.HI.X R5, R113, R40, R116, 0x2, P4 ;  /* 0x0000002871059211 */ /* 0x008fe200020f1474 */
[----:B------:R-:W-:Y:S02]  /*26270*/  IMAD.MOV.U32 R116, RZ, RZ, R72 ;  /* 0x000000ffff747224 */ /* 0x000fe400078e0048 */
[----:B------:R-:W-:Y:S02]  /*26280*/  IMAD.MOV.U32 R113, RZ, RZ, R70 ;  /* 0x000000ffff717224 */ /* 0x000fe400078e0046 */
[----:B------:R-:W-:Y:S01]  /*26290*/  IMAD.MOV.U32 R72, RZ, RZ, R69 ;  /* 0x000000ffff487224 */ /* 0x000fe200078e0045 */
[----:B------:R-:W-:Y:S01]  /*262a0*/  MOV R69, R64 ;  /* 0x0000004000457202 */ /* 0x000fe20000000f00 */
[----:B------:R-:W-:Y:S01]  /*262b0*/  IMAD.MOV.U32 R64, RZ, RZ, R59 ;  /* 0x000000ffff407224 */ /* 0x000fe200078e003b */
[----:B------:R-:W-:Y:S01]  /*262c0*/  @!P3 LEA.HI.X R3, R112, R40, R113, 0x2, P5 ;  /* 0x000000287003b211 */ /* 0x000fe200028f1471 */
[----:B------:R-:W-:-:S02]  /*262d0*/  IMAD.MOV.U32 R113, RZ, RZ, R72 ;  /* 0x000000ffff717224 */ /* 0x000fc400078e0048 */
[----:B-----5:R-:W-:Y:S01]  /*262e0*/  IMAD.MOV.U32 R59, RZ, RZ, R32 ;  /* 0x000000ffff3b7224 */ /* 0x020fe200078e0020 */
[----:B------:R-:W-:Y:S01]  /*262f0*/  MOV R72, R69 ;  /* 0x0000004500487202 */ /* 0x000fe20000000f00 */
[----:B------:R-:W-:Y:S02]  /*26300*/  IMAD.MOV.U32 R69, RZ, RZ, R64 ;  /* 0x000000ffff457224 */ /* 0x000fe400078e0040 */
[----:B------:R-:W-:Y:S02]  /*26310*/  IMAD.MOV.U32 R64, RZ, RZ, R59 ;  /* 0x000000ffff407224 */ /* 0x000fe400078e003b */
[----:B------:R-:W3:Y:S01]  /*26320*/  LDL R59, [R1+0x178] ;  /* 0x00017800013b7983 */ /* 0x000ee20000100800 */
[----:B------:R-:W-:Y:S01]  /*26330*/  ISETP.GE.AND P2, PT, R110, UR4, PT ;  /* 0x000000046e007c0c */ /* 0x000fe2000bf46270 */
[----:B------:R-:W-:Y:S02]  /*26340*/  @!P1 IMAD.MOV.U32 R6, RZ, RZ, R47 ;  /* 0x000000ffff069224 */ /* 0x000fe400078e002f */
[----:B------:R-:W-:-:S02]  /*26350*/  @!P1 IMAD.MOV.U32 R7, RZ, RZ, R81 ;  /* 0x000000ffff079224 */ /* 0x000fc400078e0051 */
[----:B------:R-:W-:Y:S02]  /*26360*/  IMAD.MOV.U32 R70, RZ, RZ, R65 ;  /* 0x000000ffff467224 */ /* 0x000fe400078e0041 */
[----:B------:R-:W-:Y:S01]  /*26370*/  IMAD.MOV.U32 R65, RZ, RZ, R61 ;  /* 0x000000ffff417224 */ /* 0x000fe200078e003d */
[----:B------:R0:W-:Y:S01]  /*26380*/  @!P1 ST.E.64 desc[UR40][R4.64], R6 ;  /* 0x0000000604009985 */ /* 0x0001e2000c101b28 */
[----:B--2---:R-:W-:Y:S01]  /*26390*/  IMAD.MOV.U32 R61, RZ, RZ, R33 ;  /* 0x000000ffff3d7224 */ /* 0x004fe200078e0021 */
[----:B------:R-:W-:Y:S01]  /*263a0*/  ISETP.GE.AND P0, PT, R103, UR4, PT ;  /* 0x0000000467007c0c */ /* 0x000fe2000bf06270 */
[----:B------:R-:W-:Y:S02]  /*263b0*/  IMAD.MOV.U32 R33, RZ, RZ, R26 ;  /* 0x000000ffff217224 */ /* 0x000fe400078e001a */
[----:B------:R-:W-:Y:S02]  /*263c0*/  IMAD.MOV.U32 R112, RZ, RZ, R70 ;  /* 0x000000ffff707224 */ /* 0x000fe400078e0046 */
[----:B------:R-:W-:-:S02]  /*263d0*/  IMAD.MOV.U32 R70, RZ, RZ, R65 ;  /* 0x000000ffff467224 */ /* 0x000fc400078e0041 */
[----:B------:R-:W-:Y:S02]  /*263e0*/  IMAD.MOV.U32 R65, RZ, RZ, R61 ;  /* 0x000000ffff417224 */ /* 0x000fe400078e003d */
[----:B------:R-:W-:Y:S01]  /*263f0*/  IMAD.MOV.U32 R61, RZ, RZ, R33 ;  /* 0x000000ffff3d7224 */ /* 0x000fe200078e0021 */
[C---:B0-----:R-:W-:Y:S02]  /*26400*/  @!P2 LEA R4, P4, R110.reuse, R35, 0x2 ;  /* 0x000000236e04a211 */ /* 0x041fe400078810ff */
[----:B------:R-:W-:Y:S02]  /*26410*/  ISETP.GE.AND P1, PT, R115, UR4, PT ;  /* 0x0000000473007c0c */ /* 0x000fe4000bf26270 */
[----:B------:R-:W-:Y:S01]  /*26420*/  @!P2 LEA.HI.X R5, R110, R40, R112, 0x2, P4 ;  /* 0x000000286e05a211 */ /* 0x000fe200020f1470 */
[----:B------:R-:W-:Y:S02]  /*26430*/  IMAD.MOV.U32 R110, RZ, RZ, R72 ;  /* 0x000000ffff6e7224 */ /* 0x000fe400078e0048 */
[----:B------:R-:W-:-:S02]  /*26440*/  IMAD.MOV.U32 R72, RZ, RZ, R69 ;  /* 0x000000ffff487224 */ /* 0x000fc400078e0045 */
[----:B------:R-:W-:Y:S02]  /*26450*/  @!P3 IMAD.MOV.U32 R47, RZ, RZ, R48 ;  /* 0x000000ffff2fb224 */ /* 0x000fe400078e0030 */
[----:B------:R-:W-:Y:S02]  /*26460*/  IMAD.MOV.U32 R69, RZ, RZ, R61 ;  /* 0x000000ffff457224 */ /* 0x000fe400078e003d */
[----:B------:R-:W-:Y:S01]  /*26470*/  IMAD.MOV.U32 R112, RZ, RZ, R70 ;  /* 0x000000ffff707224 */ /* 0x000fe200078e0046 */
[----:B------:R-:W-:Y:S01]  /*26480*/  MOV R70, R65 ;  /* 0x0000004100467202 */ /* 0x000fe20000000f00 */
[----:B------:R-:W-:Y:S02]  /*26490*/  IMAD.MOV.U32 R61, RZ, RZ, R58 ;  /* 0x000000ffff3d7224 */ /* 0x000fe400078e003a */
[----:B------:R-:W-:Y:S02]  /*264a0*/  IMAD.MOV.U32 R58, RZ, RZ, R53 ;  /* 0x000000ffff3a7224 */ /* 0x000fe400078e0035 */
[----:B------:R-:W-:Y:S01]  /*264b0*/  IMAD.MOV.U32 R65, RZ, RZ, R64 ;  /* 0x000000ffff417224 */ /* 0x000fe200078e0040 */
[----:B------:R-:W2:Y:S01]  /*264c0*/  LDL R53, [R1+0x158] ;  /* 0x0001580001357983 */ /* 0x000ea20000100800 */
[----:B------:R-:W-:-:S02]  /*264d0*/  @!P2 IMAD.MOV.U32 R6, RZ, RZ, R109 ;  /* 0x000000ffff06a224 */ /* 0x000fc400078e006d */
[----:B------:R-:W-:Y:S01]  /*264e0*/  @!P2 IMAD.MOV.U32 R7, RZ, RZ, R85 ;  /* 0x000000ffff07a224 */ /* 0x000fe200078e0055 */
[----:B------:R0:W-:Y:S01]  /*264f0*/  @!P3 ST.E.64 desc[UR40][R2.64], R46 ;  /* 0x0000002e0200b985 */ /* 0x0001e2000c101b28 */
[----:B------:R-:W-:Y:S02]  /*26500*/  IMAD.MOV.U32 R124, RZ, RZ, R70 ;  /* 0x000000ffff7c7224 */ /* 0x000fe400078e0046 */
[----:B------:R-:W-:Y:S01]  /*26510*/  IMAD.MOV.U32 R70, RZ, RZ, R61 ;  /* 0x000000ffff467224 */ /* 0x000fe200078e003d */
[----:B------:R1:W-:Y:S01]  /*26520*/  @!P2 ST.E.64 desc[UR40][R4.64], R6 ;  /* 0x000000060400a985 */ /* 0x0003e2000c101b28 */
[----:B0-----:R-:W-:-:S04]  /*26530*/  @!P0 LEA R2, P5, R103, R35, 0x2 ;  /* 0x0000002367028211 */ /* 0x001fc800078a10ff */
[-C--:B------:R-:W-:Y:S01]  /*26540*/  @!P0 LEA.HI.X R3, R103, R40.reuse, R112, 0x2, P5 ;  /* 0x0000002867038211 */ /* 0x080fe200028f1470 */
[----:B------:R-:W-:Y:S01]  /*26550*/  IMAD.MOV.U32 R112, RZ, RZ, R69 ;  /* 0x000000ffff707224 */ /* 0x000fe200078e0045 */
[C---:B-1----:R-:W-:Y:S01]  /*26560*/  @!P1 LEA R4, P4, R115.reuse, R35, 0x2 ;  /* 0x0000002373049211 */ /* 0x042fe200078810ff */
[----:B------:R-:W-:Y:S02]  /*26570*/  IMAD.MOV.U32 R69, RZ, RZ, R21 ;  /* 0x000000ffff457224 */ /* 0x000fe400078e0015 */
[----:B---3--:R-:W-:Y:S01]  /*26580*/  IMAD.MOV.U32 R64, RZ, RZ, R59 ;  /* 0x000000ffff407224 */ /* 0x008fe200078e003b */
[----:B------:R-:W-:Y:S01]  /*26590*/  @!P1 LEA.HI.X R5, R115, R40, R124, 0x2, P4 ;  /* 0x0000002873059211 */ /* 0x000fe200020f147c */
[----:B------:R-:W-:Y:S01]  /*265a0*/  IMAD.MOV.U32 R59, RZ, RZ, R13 ;  /* 0x000000ffff3b7224 */ /* 0x000fe200078e000d */
[----:B------:R-:W-:Y:S01]  /*265b0*/  ISETP.GE.AND P3, PT, R118, UR4, PT ;  /* 0x0000000476007c0c */ /* 0x000fe2000bf66270 */
[----:B------:R-:W-:Y:S01]  /*265c0*/  IMAD.MOV.U32 R26, RZ, RZ, R20 ;  /* 0x000000ffff1a7224 */ /* 0x000fe200078e0014 */
[----:B------:R-:W-:Y:S01]  /*265d0*/  MOV R103, R64 ;  /* 0x0000004000677202 */ /* 0x000fe20000000f00 */
[----:B------:R-:W-:Y:S01]  /*265e0*/  IMAD.MOV.U32 R61, RZ, RZ, R59 ;  /* 0x000000ffff3d7224 */ /* 0x000fe200078e003b */
[----:B------:R-:W3:Y:S04]  /*265f0*/  LDL R20, [R1+0x14c] ;  /* 0x00014c0001147983 */ /* 0x000ee80000100800 */
[----:B------:R-:W5:Y:S01]  /*26600*/  LDL R59, [R1+0x16c] ;  /* 0x00016c00013b7983 */ /* 0x000f620000100800 */
[----:B------:R-:W-:-:S02]  /*26610*/  IMAD.MOV.U32 R115, RZ, RZ, R103 ;  /* 0x000000ffff737224 */ /* 0x000fc400078e0067 */
[----:B------:R-:W-:Y:S01]  /*26620*/  IMAD.MOV.U32 R103, RZ, RZ, R69 ;  /* 0x000000ffff677224 */ /* 0x000fe200078e0045 */
[----:B------:R-:W-:Y:S01]  /*26630*/  ISETP.GE.AND P2, PT, R122, UR4, PT ;  /* 0x000000047a007c0c */ /* 0x000fe2000bf46270 */
[----:B------:R-:W-:Y:S01]  /*26640*/  IMAD.MOV.U32 R69, RZ, RZ, R55 ;  /* 0x000000ffff457224 */ /* 0x000fe200078e0037 */
[----:B------:R-:W4:Y:S01]  /*26650*/  LDL R21, [R1+0xb4] ;  /* 0x0000b40001157983 */ /* 0x000f220000100800 */
[----:B------:R-:W-:-:S03]  /*26660*/  IMAD.MOV.U32 R55, RZ, RZ, R41 ;  /* 0x000000ffff377224 */ /* 0x000fc600078e0029 */
[----:B------:R-:W3:Y:S01]  /*26670*/  LDL R41, [R1+0x15c] ;  /* 0x00015c0001297983 */ /* 0x000ee20000100800 */
[----:B------:R-:W-:Y:S02]  /*26680*/  IMAD.MOV.U32 R124, RZ, RZ, R112 ;  /* 0x000000ffff7c7224 */ /* 0x000fe400078e0070 */
[----:B------:R-:W-:Y:S02]  /*26690*/  IMAD.MOV.U32 R112, RZ, RZ, R70 ;  /* 0x000000ffff707224 */ /* 0x000fe400078e0046 */
[----:B--2---:R-:W-:Y:S02]  /*266a0*/  IMAD.MOV.U32 R64, RZ, RZ, R53 ;  /* 0x000000ffff407224 */ /* 0x004fe400078e0035 */
[----:B------:R-:W-:-:S05]  /*266b0*/  @!P0 IMAD.MOV.U32 R53, RZ, RZ, R60 ;  /* 0x000000ffff358224 */ /* 0x000fca00078e003c */
[----:B------:R0:W-:Y:S02]  /*266c0*/  @!P0 ST.E.64 desc[UR40][R2.64], R52 ;  /* 0x0000003402008985 */ /* 0x0001e4000c101b28 */
[----:B0-----:R-:W-:-:S04]  /*266d0*/  @!P3 LEA R2, P5, R118, R35, 0x2 ;  /* 0x000000237602b211 */ /* 0x001fc800078a10ff */
[----:B------:R-:W-:Y:S01]  /*266e0*/  @!P3 LEA.HI.X R3, R118, R40, R124, 0x2, P5 ;  /* 0x000000287603b211 */ /* 0x000fe200028f147c */
[----:B------:R-:W-:Y:S02]  /*266f0*/  IMAD.MOV.U32 R118, RZ, RZ, R112 ;  /* 0x000000ffff767224 */ /* 0x000fe400078e0070 */
[----:B-----5:R-:W-:Y:S01]  /*26700*/  IMAD.MOV.U32 R70, RZ, RZ, R59 ;  /* 0x000000ffff467224 */ /* 0x020fe200078e003b */
[----:B------:R-:W-:Y:S01]  /*26710*/  MOV R59, R51 ;  /* 0x00000033003b7202 */ /* 0x000fe20000000f00 */
[----:B------:R-:W-:Y:S02]  /*26720*/  IMAD.MOV.U32 R51, RZ, RZ, R25 ;  /* 0x000000ffff337224 */ /* 0x000fe400078e0019 */
[----:B------:R-:W-:Y:S01]  /*26730*/  IMAD.MOV.U32 R112, RZ, RZ, R70 ;  /* 0x000000ffff707224 */ /* 0x000fe200078e0046 */
[----:B------:R-:W-:Y:S01]  /*26740*/  ISETP.GE.AND P0, PT, R121, UR4, PT ;  /* 0x0000000479007c0c */ /* 0x000fe2000bf06270 */
[----:B------:R-:W-:Y:S01]  /*26750*/  IMAD.MOV.U32 R70, RZ, RZ, R59 ;  /* 0x000000ffff467224 */ /* 0x000fe200078e003b */
[----:B------:R-:W2:Y:S01]  /*26760*/  LDL R25, [R1+0xbc] ;  /* 0x0000bc0001197983 */ /* 0x000ea20000100800 */
[----:B------:R-:W-:Y:S01]  /*26770*/  IMAD.MOV.U32 R59, RZ, RZ, R55 ;  /* 0x000000ffff3b7224 */ /* 0x000fe200078e0037 */
[----:B------:R-:W-:Y:S01]  /*26780*/  MOV R55, R51 ;  /* 0x0000003300377202 */ /* 0x000fe20000000f00 */
[----:B---3--:R-:W-:-:S02]  /*26790*/  IMAD.MOV.U32 R51, RZ, RZ, R41 ;  /* 0x000000ffff337224 */ /* 0x008fc400078e0029 */
[----:B------:R-:W3:Y:S01]  /*267a0*/  LDL R41, [R1+0x150] ;  /* 0x0001500001297983 */ /* 0x000ee20000100800 */
[----:B------:R-:W-:Y:S02]  /*267b0*/  @!P1 IMAD.MOV.U32 R6, RZ, RZ, R89 ;  /* 0x000000ffff069224 */ /* 0x000fe400078e0059 */
[----:B------:R-:W-:Y:S02]  /*267c0*/  @!P1 IMAD.MOV.U32 R7, RZ, RZ, R63 ;  /* 0x000000ffff079224 */ /* 0x000fe400078e003f */
[----:B------:R-:W-:Y:S02]  /*267d0*/  IMAD.MOV.U32 R124, RZ, RZ, R115 ;  /* 0x000000ffff7c7224 */ /* 0x000fe400078e0073 */
[----:B------:R-:W-:Y:S01]  /*267e0*/  IMAD.MOV.U32 R115, RZ, RZ, R103 ;  /* 0x000000ffff737224 */ /* 0x000fe200078e0067 */
[----:B------:R0:W-:Y:S01]  /*267f0*/  @!P1 ST.E.64 desc[UR40][R4.64], R6 ;  /* 0x0000000604009985 */ /* 0x0001e2000c101b28 */
[----:B------:R-:W-:Y:S02]  /*26800*/  IMAD.MOV.U32 R103, RZ, RZ, R69 ;  /* 0x000000ffff677224 */ /* 0x000fe400078e0045 */
[----:B------:R-:W-:-:S02]  /*26810*/  @!P3 IMAD.MOV.U32 R69, RZ, RZ, R67 ;  /* 0x000000ffff45b224 */ /* 0x000fc400078e0043 */
[----:B------:R-:W-:Y:S02]  /*26820*/  IMAD.MOV.U32 R13, RZ, RZ, R12 ;  /* 0x000000ffff0d7224 */ /* 0x000fe400078e000c */
[----:B------:R-:W5:Y:S01]  /*26830*/  LDL R12, [R1+0x148] ;  /* 0x00014800010c7983 */ /* 0x000f620000100800 */
[----:B0-----:R-:W-:-:S03]  /*26840*/  @!P2 LEA R4, P4, R122, R35, 0x2 ;  /* 0x000000237a04a211 */ /* 0x001fc600078810ff */
[----:B------:R0:W-:Y:S01]  /*26850*/  @!P3 ST.E.64 desc[UR40][R2.64], R68 ;  /* 0x000000440200b985 */ /* 0x0001e2000c101b28 */
[----:B------:R-:W-:Y:S01]  /*26860*/  @!P2 LEA.HI.X R5, R122, R40, R124, 0x2, P4 ;  /* 0x000000287a05a211 */ /* 0x000fe200020f147c */
        /* <DEDUP_REMOVED lines=8> */
[----:B------:R-:W-:Y:S01]  /*268f0*/  @!P0 LEA.HI.X R3, R121, R40, R122, 0x2, P5 ;  /* 0x0000002879038211 */ /* 0x000fe200028f147a */
[----:B------:R-:W-:Y:S02]  /*26900*/  IMAD.MOV.U32 R55, RZ, RZ, R51 ;  /* 0x000000ffff377224 */ /* 0x000fe400078e0033 */
[----:B------:R-:W-:Y:S02]  /*26910*/  IMAD.MOV.U32 R121, RZ, RZ, R118 ;  /* 0x000000ffff797224 */ /* 0x000fe400078e0076 */
[----:B------:R-:W-:Y:S02]  /*26920*/  IMAD.MOV.U32 R118, RZ, RZ, R115 ;  /* 0x000000ffff767224 */ /* 0x000fe400078e0073 */
[----:B------:R-:W-:Y:S02]  /*26930*/  IMAD.MOV.U32 R115, RZ, RZ, R112 ;  /* 0x000000ffff737224 */ /* 0x000fe400078e0070 */
[----:B------:R-:W-:-:S02]  /*26940*/  IMAD.MOV.U32 R112, RZ, RZ, R70 ;  /* 0x000000ffff707224 */ /* 0x000fc400078e0046 */
[----:B------:R-:W-:Y:S02]  /*26950*/  IMAD.MOV.U32 R70, RZ, RZ, R55 ;  /* 0x000000ffff467224 */ /* 0x000fe400078e0037 */
[----:B------:R-:W-:Y:S02]  /*26960*/  IMAD.MOV.U32 R20, RZ, RZ, R11 ;  /* 0x000000ffff147224 */ /* 0x000fe400078e000b */
[----:B------:R-:W4:Y:S01]  /*26970*/  LDL R11, [R1+0x138] ;  /* 0x00013800010b7983 */ /* 0x000f220000100800 */
[----:B------:R-:W-:-:S03]  /*26980*/  IMAD.MOV.U32 R32, RZ, RZ, R14 ;  /* 0x000000ffff207224 */ /* 0x000fc600078e000e */
[----:B------:R-:W4:Y:S01]  /*26990*/  LDL R14, [R1+0x12c] ;  /* 0x00012c00010e7983 */ /* 0x000f220000100800 */
[----:B------:R-:W-:Y:S01]  /*269a0*/  ISETP.GE.AND P1, PT, R120, UR4, PT ;  /* 0x0000000478007c0c */ /* 0x000fe2000bf26270 */
[----:B------:R-:W-:Y:S01]  /*269b0*/  @!P2 IMAD.MOV.U32 R63, RZ, RZ, R66 ;  /* 0x000000ffff3fa224 */ /* 0x000fe200078e0042 */
[----:B------:R-:W-:Y:S01]  /*269c0*/  ISETP.GE.AND P3, PT, R116, UR4, PT ;  /* 0x0000000474007c0c */ /* 0x000fe2000bf66270 */
[----:B------:R-:W-:Y:S01]  /*269d0*/  @!P0 IMAD.MOV.U32 R77, RZ, RZ, R76 ;  /* 0x000000ffff4d8224 */ /* 0x000fe200078e004c */
[----:B------:R-:W-:Y:S02]  /*269e0*/  @!P0 MOV R76, R71 ;  /* 0x00000047004c8202 */ /* 0x000fe40000000f00 */
[----:B------:R0:W-:Y:S01]  /*269f0*/  @!P2 ST.E.64 desc[UR40][R4.64], R62 ;  /* 0x0000003e0400a985 */ /* 0x0001e2000c101b28 */
[----:B------:R-:W-:Y:S01]  /*26a00*/  ISETP.GE.AND P2, PT, R113, UR4, PT ;  /* 0x0000000471007c0c */ /* 0x000fe2000bf46270 */
[----:B---3--:R-:W-:Y:S02]  /*26a10*/  IMAD.MOV.U32 R51, RZ, RZ, R41 ;  /* 0x000000ffff337224 */ /* 0x008fe400078e0029 */
[----:B------:R-:W-:Y:S01]  /*26a20*/  IMAD.MOV.U32 R41, RZ, RZ, R33 ;  /* 0x000000ffff297224 */ /* 0x000fe200078e0021 */
[----:B------:R-:W-:Y:S01]  /*26a30*/  MOV R33, R26 ;  /* 0x0000001a00217202 */ /* 0x000fe20000000f00 */
[----:B------:R-:W-:Y:S01]  /*26a40*/  IMAD.MOV.U32 R55, RZ, RZ, R51 ;  /* 0x000000ffff377224 */ /* 0x000fe200078e0033 */
[----:B------:R-:W3:Y:S01]  /*26a50*/  LDL R26, [R1+0x13c] ;  /* 0x00013c00011a7983 */ /* 0x000ee20000100800 */
[----:B------:R-:W-:-:S02]  /*26a60*/  IMAD.MOV.U32 R51, RZ, RZ, R41 ;  /* 0x000000ffff337224 */ /* 0x000fc400078e0029 */
[----:B------:R-:W-:Y:S02]  /*26a70*/  IMAD.MOV.U32 R41, RZ, RZ, R33 ;  /* 0x000000ffff297224 */ /* 0x000fe400078e0021 */
[----:B------:R-:W-:Y:S02]  /*26a80*/  IMAD.MOV.U32 R33, RZ, RZ, R15 ;  /* 0x000000ffff217224 */ /* 0x000fe400078e000f */
[----:B------:R-:W3:Y:S01]  /*26a90*/  LDL R15, [R1+0xb0] ;  /* 0x0000b000010f7983 */ /* 0x000ee20000100800 */
[-C--:B------:R-:W-:Y:S02]  /*26aa0*/  @!P1 LOP3.LUT R75, R75, R74.reuse, RZ, 0x3c, !PT ;  /* 0x0000004a4b4b9212 */ /* 0x080fe400078e3cff */
[C---:B0-----:R-:W-:Y:S02]  /*26ab0*/  @!P1 LEA R4, P4, R120.reuse, R35, 0x2 ;  /* 0x0000002378049211 */ /* 0x041fe400078810ff */
[----:B------:R-:W-:Y:S01]  /*26ac0*/  @!P1 LOP3.LUT R74, R75, R74, RZ, 0x3c, !PT ;  /* 0x0000004a4b4a9212 */ /* 0x000fe200078e3cff */
[----:B------:R0:W-:Y:S01]  /*26ad0*/  @!P0 ST.E.64 desc[UR40][R2.64], R76 ;  /* 0x0000004c02008985 */ /* 0x0001e2000c101b28 */
[----:B------:R-:W-:-:S02]  /*26ae0*/  @!P1 LEA.HI.X R5, R120, R40, R121, 0x2, P4 ;  /* 0x0000002878059211 */ /* 0x000fc400020f1479 */
[----:B------:R-:W-:Y:S02]  /*26af0*/  @!P1 LOP3.LUT R75, R75, R74, RZ, 0x3c, !PT ;  /* 0x0000004a4b4b9212 */ /* 0x000fe400078e3cff */
[----:B------:R-:W-:Y:S01]  /*26b00*/  ISETP.GE.AND P0, PT, R110, UR4, PT ;  /* 0x000000046e007c0c */ /* 0x000fe2000bf06270 */
[----:B------:R-:W-:Y:S02]  /*26b10*/  @!P3 IMAD.MOV.U32 R85, RZ, RZ, R84 ;  /* 0x000000ffff55b224 */ /* 0x000fe400078e0054 */
[----:B------:R1:W-:Y:S01]  /*26b20*/  @!P1 ST.E.64 desc[UR40][R4.64], R74 ;  /* 0x0000004a04009985 */ /* 0x0003e2000c101b28 */
[----:B------:R-:W-:Y:S01]  /*26b30*/  ISETP.GE.AND P1, PT, R72, UR4, PT ;  /* 0x0000000448007c0c */ /* 0x000fe2000bf26270 */
[----:B------:R-:W-:Y:S01]  /*26b40*/  @!P3 IMAD.MOV.U32 R84, RZ, RZ, R78 ;  /* 0x000000ffff54b224 */ /* 0x000fe200078e004e */
[----:B0-----:R-:W-:-:S04]  /*26b50*/  @!P3 LEA R2, P5, R116, R35, 0x2 ;  /* 0x000000237402b211 */ /* 0x001fc800078a10ff */
[----:B------:R-:W-:Y:S02]  /*26b60*/  @!P3 LEA.HI.X R3, R116, R40, R118, 0x2, P5 ;  /* 0x000000287403b211 */ /* 0x000fe400028f1476 */
[----:B-1----:R-:W-:-:S03]  /*26b70*/  @!P2 LEA R4, P4, R113, R35, 0x2 ;  /* 0x000000237104a211 */ /* 0x002fc600078810ff */
[----:B------:R0:W-:Y:S01]  /*26b80*/  @!P3 ST.E.64 desc[UR40][R2.64], R84 ;  /* 0x000000540200b985 */ /* 0x0001e2000c101b28 */
[----:B------:R-:W-:Y:S01]  /*26b90*/  ISETP.GE.AND P3, PT, R65, UR4, PT ;  /* 0x0000000441007c0c */ /* 0x000fe2000bf66270 */
[----:B------:R-:W-:Y:S01]  /*26ba0*/  @!P2 IMAD.MOV.U32 R6, RZ, RZ, R117 ;  /* 0x000000ffff06a224 */ /* 0x000fe200078e0075 */
[----:B------:R-:W-:Y:S01]  /*26bb0*/  @!P2 LEA.HI.X R5, R113, R40, R115, 0x2, P4 ;  /* 0x000000287105a211 */ /* 0x000fe200020f1473 */
[----:B------:R-:W-:Y:S02]  /*26bc0*/  @!P2 IMAD.MOV.U32 R7, RZ, RZ, R79 ;  /* 0x000000ffff07a224 */ /* 0x000fe400078e004f */
[----:B------:R-:W-:-:S03]  /*26bd0*/  @!P0 IMAD.MOV.U32 R89, RZ, RZ, R88 ;  /* 0x000000ffff598224 */ /* 0x000fc600078e0058 */
[----:B------:R1:W-:Y:S01]  /*26be0*/  @!P2 ST.E.64 desc[UR40][R4.64], R6 ;  /* 0x000000060400a985 */ /* 0x0003e2000c101b28 */
[----:B------:R-:W-:Y:S02]  /*26bf0*/  ISETP.GE.AND P2, PT, R61, UR4, PT ;  /* 0x000000043d007c0c */ /* 0x000fe4000bf46270 */
[----:B0-----:R-:W-:Y:S01]  /*26c00*/  @!P0 LEA R2, P5, R110, R35, 0x2 ;  /* 0x000000236e028211 */ /* 0x001fe200078a10ff */
[----:B------:R-:W-:-:S03]  /*26c10*/  @!P0 IMAD.MOV.U32 R88, RZ, RZ, R86 ;  /* 0x000000ffff588224 */ /* 0x000fc600078e0056 */
[-C--:B------:R-:W-:Y:S02]  /*26c20*/  @!P0 LEA.HI.X R3, R110, R40.reuse, R112, 0x2, P5 ;  /* 0x000000286e038211 */ /* 0x080fe400028f1470 */
[C---:B-1----:R-:W-:Y:S01]  /*26c30*/  @!P1 LEA R4, P4, R72.reuse, R35, 0x2 ;  /* 0x0000002348049211 */ /* 0x042fe200078810ff */
[----:B------:R-:W-:Y:S02]  /*26c40*/  @!P1 IMAD.MOV.U32 R6, RZ, RZ, R125 ;  /* 0x000000ffff069224 */ /* 0x000fe400078e007d */
[----:B------:R0:W-:Y:S01]  /*26c50*/  @!P0 ST.E.64 desc[UR40][R2.64], R88 ;  /* 0x0000005802008985 */ /* 0x0001e2000c101b28 */
[----:B------:R-:W-:Y:S01]  /*26c60*/  @!P1 IMAD.MOV.U32 R7, RZ, RZ, R82 ;  /* 0x000000ffff079224 */ /* 0x000fe200078e0052 */
[----:B------:R-:W-:Y:S02]  /*26c70*/  @!P1 LEA.HI.X R5, R72, R40, R103, 0x2, P4 ;  /* 0x0000002848059211 */ /* 0x000fe400020f1467 */
[----:B------:R-:W-:-:S03]  /*26c80*/  ISETP.GE.AND P0, PT, R58, UR4, PT ;  /* 0x000000043a007c0c */ /* 0x000fc6000bf06270 */
[----:B------:R1:W-:Y:S01]  /*26c90*/  @!P1 ST.E.64 desc[UR40][R4.64], R6 ;  /* 0x0000000604009985 */ /* 0x0003e2000c101b28 */
[----:B------:R-:W-:Y:S02]  /*26ca0*/  ISETP.GE.AND P1, PT, R54, UR4, PT ;  /* 0x0000000436007c0c */ /* 0x000fe4000bf26270 */
[----:B0-----:R-:W-:-:S04]  /*26cb0*/  @!P3 LEA R2, P5, R65, R35, 0x2 ;  /* 0x000000234102b211 */ /* 0x001fc800078a10ff */
[----:B------:R-:W-:Y:S01]  /*26cc0*/  @!P3 LEA.HI.X R3, R65, R40, R70, 0x2, P5 ;  /* 0x000000284103b211 */ /* 0x000fe200028f1446 */
[----:B-1----:R-:W-:Y:S02]  /*26cd0*/  @!P3 IMAD.MOV.U32 R4, RZ, RZ, R91 ;  /* 0x000000ffff04b224 */ /* 0x002fe400078e005b */
[----:B------:R-:W-:Y:S01]  /*26ce0*/  @!P3 IMAD.MOV.U32 R5, RZ, RZ, R92 ;  /* 0x000000ffff05b224 */ /* 0x000fe200078e005c */
[----:B------:R-:W-:-:S04]  /*26cf0*/  @!P2 LEA R6, P4, R61, R35, 0x2 ;  /* 0x000000233d06a211 */ /* 0x000fc800078810ff */
[----:B------:R0:W-:Y:S01]  /*26d00*/  @!P3 ST.E.64 desc[UR40][R2.64], R4 ;  /* 0x000000040200b985 */ /* 0x0001e2000c101b28 */
[----:B------:R-:W-:Y:S02]  /*26d10*/  ISETP.GE.AND P3, PT, R50, UR4, PT ;  /* 0x0000000432007c0c */ /* 0x000fe4000bf66270 */
[----:B------:R-:W-:Y:S01]  /*26d20*/  @!P2 LEA.HI.X R7, R61, R40, R64, 0x2, P4 ;  /* 0x000000283d07a211 */ /* 0x000fe200020f1440 */
[----:B0-----:R-:W-:Y:S01]  /*26d30*/  @!P2 IMAD.MOV.U32 R4, RZ, RZ, R83 ;  /* 0x000000ffff04a224 */ /* 0x001fe200078e0053 */
[----:B------:R-:W-:Y:S02]  /*26d40*/  @!P2 MOV R5, R87 ;  /* 0x000000570005a202 */ /* 0x000fe40000000f00 */
[----:B------:R-:W-:-:S03]  /*26d50*/  @!P0 LEA R2, P5, R58, R35, 0x2 ;  /* 0x000000233a028211 */ /* 0x000fc600078a10ff */
[----:B------:R0:W-:Y:S01]  /*26d60*/  @!P2 ST.E.64 desc[UR40][R6.64], R4 ;  /* 0x000000040600a985 */ /* 0x0001e2000c101b28 */
[----:B------:R-:W-:Y:S02]  /*26d70*/  ISETP.GE.AND P2, PT, R9, UR4, PT ;  /* 0x0000000409007c0c */ /* 0x000fe4000bf46270 */
[----:B------:R-:W-:Y:S01]  /*26d80*/  @!P0 LEA.HI.X R3, R58, R40, R59, 0x2, P5 ;  /* 0x000000283a038211 */ /* 0x000fe200028f143b */
[----:B------:R-:W-:Y:S02]  /*26d90*/  @!P1 IMAD.MOV.U32 R91, RZ, RZ, R90 ;  /* 0x000000ffff5b9224 */ /* 0x000fe400078e005a */
[----:B------:R-:W-:Y:S02]  /*26da0*/  @!P1 IMAD.MOV.U32 R90, RZ, RZ, R106 ;  /* 0x000000ffff5a9224 */ /* 0x000fe400078e006a */
[----:B0-----:R-:W-:Y:S02]  /*26db0*/  @!P0 IMAD.MOV.U32 R4, RZ, RZ, R94 ;  /* 0x000000ffff048224 */ /* 0x001fe400078e005e */
[----:B------:R-:W-:Y:S01]  /*26dc0*/  @!P0 IMAD.MOV.U32 R5, RZ, RZ, R96 ;  /* 0x000000ffff058224 */ /* 0x000fe200078e0060 */
[----:B------:R-:W-:-:S04]  /*26dd0*/  @!P1 LEA R6, P4, R54, R35, 0x2 ;  /* 0x0000002336069211 */ /* 0x000fc800078810ff */
[----:B------:R0:W-:Y:S01]  /*26de0*/  @!P0 ST.E.64 desc[UR40][R2.64], R4 ;  /* 0x0000000402008985 */ /* 0x0001e2000c101b28 */
[-C--:B------:R-:W-:Y:S02]  /*26df0*/  @!P1 LEA.HI.X R7, R54, R40.reuse, R55, 0x2, P4 ;  /* 0x0000002836079211 */ /* 0x080fe400020f1437 */
[----:B------:R-:W-:Y:S02]  /*26e00*/  ISETP.GE.AND P0, PT, R41, UR4, PT ;  /* 0x0000000429007c0c */ /* 0x000fe4000bf06270 */
[----:B------:R-:W-:Y:S01]  /*26e10*/  ISETP.GE.AND P4, PT, R32, UR4, PT ;  /* 0x0000000420007c0c */ /* 0x000fe2000bf86270 */
[----:B------:R1:W-:Y:S01]  /*26e20*/  @!P1 ST.E.64 desc[UR40][R6.64], R90 ;  /* 0x0000005a06009985 */ /* 0x0003e2000c101b28 */
[C---:B0-----:R-:W-:Y:S01]  /*26e30*/  @!P3 LEA R2, P5, R50.reuse, R35, 0x2 ;  /* 0x000000233202b211 */ /* 0x041fe200078a10ff */
[----:B------:R-:W-:Y:S02]  /*26e40*/  @!P3 IMAD.MOV.U32 R4, RZ, RZ, R98 ;  /* 0x000000ffff04b224 */ /* 0x000fe400078e0062 */
[----:B------:R-:W-:Y:S01]  /*26e50*/  @!P3 IMAD.MOV.U32 R5, RZ, RZ, R93 ;  /* 0x000000ffff05b224 */ /* 0x000fe200078e005d */
[----:B------:R-:W-:-:S02]  /*26e60*/  @!P3 LEA.HI.X R3, R50, R40, R51, 0x2, P5 ;  /* 0x000000283203b211 */ /* 0x000fc400028f1433 */
[----:B-1----:R-:W-:-:S03]  /*26e70*/  @!P2 LEA R6, P1, R9, R35, 0x2 ;  /* 0x000000230906a211 */ /* 0x002fc600078210ff */
[----:B------:R0:W-:Y:S01]  /*26e80*/  @!P3 ST.E.64 desc[UR40][R2.64], R4 ;  /* 0x000000040200b985 */ /* 0x0001e2000c101b28 */
[----:B-----5:R-:W-:Y:S02]  /*26e90*/  @!P2 LEA.HI.X R7, R9, R40, R12, 0x2, P1 ;  /* 0x000000280907a211 */ /* 0x020fe400008f140c */
[----:B--2---:R-:W-:Y:S01]  /*26ea0*/  ISETP.GE.AND P1, PT, R25, UR4, PT ;  /* 0x0000000419007c0c */ /* 0x004fe2000bf26270 */
[----:B------:R-:W-:Y:S01]  /*26eb0*/  IMAD.MOV.U32 R12, RZ, RZ, R8 ;  /* 0x000000ffff0c7224 */ /* 0x000fe200078e0008 */
[-C--:B------:R-:W-:Y:S01]  /*26ec0*/  @!P4 LEA R8, P3, R32, R35.reuse, 0x2 ;  /* 0x000000232008c211 */ /* 0x080fe200078610ff */
[----:B------:R-:W-:Y:S02]  /*26ed0*/  @!P0 IMAD.MOV.U32 R103, RZ, RZ, R102 ;  /* 0x000000ffff678224 */ /* 0x000fe400078e0066 */
[----:B0-----:R-:W-:Y:S02]  /*26ee0*/  @!P2 IMAD.MOV.U32 R4, RZ, RZ, R111 ;  /* 0x000000ffff04a224 */ /* 0x001fe400078e006f */
[----:B------:R-:W-:Y:S01]  /*26ef0*/  @!P2 IMAD.MOV.U32 R5, RZ, RZ, R95 ;  /* 0x000000ffff05a224 */ /* 0x000fe200078e005f */
[----:B------:R-:W-:Y:S01]  /*26f00*/  @!P0 LEA R2, P5, R41, R35, 0x2 ;  /* 0x0000002329028211 */ /* 0x000fe200078a10ff */
[----:B------:R-:W-:-:S03]  /*26f10*/  @!P0 IMAD.MOV.U32 R102, RZ, RZ, R100 ;  /* 0x000000ffff668224 */ /* 0x000fc600078e0064 */
[----:B------:R-:W-:Y:S01]  /*26f20*/  @!P2 ST.E.64 desc[UR40][R6.64], R4 ;  /* 0x000000040600a985 */ /* 0x000fe2000c101b28 */
[----:B------:R-:W-:Y:S02]  /*26f30*/  ISETP.GE.AND P2, PT, R10, UR4, PT ;  /* 0x000000040a007c0c */ /* 0x000fe4000bf46270 */
[-C--:B------:R-:W-:Y:S02]  /*26f40*/  @!P0 LEA.HI.X R3, R41, R40.reuse, R49, 0x2, P5 ;  /* 0x0000002829038211 */ /* 0x080fe400028f1431 */
[----:B------:R-:W-:Y:S02]  /*26f50*/  @!P4 LEA.HI.X R9, R32, R40, R33, 0x2, P3 ;  /* 0x000000282009c211 */ /* 0x000fe400018f1421 */
[----:B------:R-:W-:Y:S01]  /*26f60*/  @!P4 MOV R115, R97 ;  /* 0x000000610073c202 */ /* 0x000fe20000000f00 */
[----:B------:R0:W-:Y:S01]  /*26f70*/  @!P0 ST.E.64 desc[UR40][R2.64], R102 ;  /* 0x0000006602008985 */ /* 0x0001e2000c101b28 */
[----:B----4-:R-:W-:-:S03]  /*26f80*/  ISETP.GE.AND P3, PT, R21, UR4, PT ;  /* 0x0000000415007c0c */ /* 0x010fc6000bf66270 */
[----:B------:R1:W-:Y:S01]  /*26f90*/  @!P4 ST.E.64 desc[UR40][R8.64], R114 ;  /* 0x000000720800c985 */ /* 0x0003e2000c101b28 */
[----:B------:R-:W-:Y:S02]  /*26fa0*/  ISETP.GE.AND P4, PT, R13, UR4, PT ;  /* 0x000000040d007c0c */ /* 0x000fe4000bf86270 */
[----:B0-----:R-:W-:Y:S01]  /*26fb0*/  @!P1 LEA R2, P0, R25, R35, 0x2 ;  /* 0x0000002319029211 */ /* 0x001fe200078010ff */
[----:B------:R-:W-:-:S06]  /*26fc0*/  @!P2 IMAD.MOV.U32 R98, RZ, RZ, R119 ;  /* 0x000000ffff62a224 */ /* 0x000fcc00078e0077 */
[----:B------:R-:W-:Y:S02]  /*26fd0*/  @!P3 IMAD.MOV.U32 R109, RZ, RZ, R108 ;  /* 0x000000ffff6db224 */ /* 0x000fe400078e006c */
[----:B------:R-:W-:Y:S01]  /*26fe0*/  @!P3 IMAD.MOV.U32 R108, RZ, RZ, R107 ;  /* 0x000000ffff6cb224 */ /* 0x000fe200078e006b */
[-C--:B---3--:R-:W-:Y:S02]  /*26ff0*/  @!P1 LEA.HI.X R3, R25, R40.reuse, R26, 0x2, P0 ;  /* 0x0000002819039211 */ /* 0x088fe400000f141a */
[CC--:B------:R-:W-:Y:S02]  /*27000*/  @!P2 LEA R4, P0, R10.reuse, R35.reuse, 0x2 ;  /* 0x000000230a04a211 */ /* 0x0c0fe400078010ff */
[----:B------:R-:W-:Y:S02]  /*27010*/  ISETP.GE.AND P5, PT, R15, UR4, PT ;  /* 0x000000040f007c0c */ /* 0x000fe4000bfa6270 */
[----:B------:R-:W-:Y:S01]  /*27020*/  @!P2 LEA.HI.X R5, R10, R40, R11, 0x2, P0 ;  /* 0x000000280a05a211 */ /* 0x000fe200000f140b */
[----:B------:R0:W-:Y:S01]  /*27030*/  @!P1 ST.E.64 desc[UR40][R2.64], R104 ;  /* 0x0000006802009985 */ /* 0x0001e2000c101b28 */
[----:B------:R-:W-:-:S03]  /*27040*/  @!P3 LEA R6, P0, R21, R35, 0x2 ;  /* 0x000000231506b211 */ /* 0x000fc600078010ff */
[----:B------:R0:W-:Y:S01]  /*27050*/  @!P2 ST.E.64 desc[UR40][R4.64], R98 ;  /* 0x000000620400a985 */ /* 0x0001e2000c101b28 */
[----:B-1----:R-:W-:Y:S02]  /*27060*/  @!P4 LEA R8, P2, R13, R35, 0x2 ;  /* 0x000000230d08c211 */ /* 0x002fe400078410ff */
[----:B------:R-:W-:-:S03]  /*27070*/  @!P3 LEA.HI.X R7, R21, R40, R24, 0x2, P0 ;  /* 0x000000281507b211 */ /* 0x000fc600000f1418 */
[----:B------:R-:W-:Y:S01]  /*27080*/  @!P5 LEA R10, P1, R15, R35, 0x2 ;  /* 0x000000230f0ad211 */ /* 0x000fe200078210ff */
[----:B------:R-:W-:Y:S01]  /*27090*/  @!P5 IMAD.MOV.U32 R100, RZ, RZ, R123 ;  /* 0x000000ffff64d224 */ /* 0x000fe200078e007b */
        /* <DEDUP_REMOVED lines=12> */
.L_x_2664:
        /* <DEDUP_REMOVED lines=26> */
.L_x_2683:
        /* <DEDUP_REMOVED lines=10> */
[----:B--2---:R-:W-:-:S04]  /*273a0*/  IADD3 R27, R2, -0x80, R28 ;  /* 0xffffff80021b7810 */ /* 0x004fc80007ffe01c */
        /* <DEDUP_REMOVED lines=47> */
.L_x_2685:
[----:B------:R-:W-:Y:S05]  /*276a0*/  BSYNC B1 ;  /* 0x0000000000017941 */ /* 0x000fea0003800000 */
.L_x_2684:
[----:B------:R-:W-:Y:S05]  /*276b0*/  @P2 BRA `(.L_x_2678) ;  /* 0x0000000800982947 */ /* 0x000fea0003800000 */
[----:B------:R-:W2:Y:S01]  /*276c0*/  LDL.LU R10, [R1+0x68] ;  /* 0x00006800010a7983 */ /* 0x000ea20000300800 */
[----:B------:R-:W3:Y:S01]  /*276d0*/  LDC R9, c[0x0][0xbe8] ;  /* 0x0002fa00ff097b82 */ /* 0x000ee20000000800 */
[----:B------:R-:W-:Y:S01]  /*276e0*/  VIADD R4, R28, 0xffffff80 ;  /* 0xffffff801c047836 */ /* 0x000fe20000000000 */
[----:B------:R-:W-:Y:S01]  /*276f0*/  ULDC.64 UR4, c[0x0][0xaa0] ;  /* 0x0002a80000047ab9 */ /* 0x000fe20000000a00 */
[----:B------:R-:W4:Y:S01]  /*27700*/  LDL.LU R8, [R1+0x3c] ;  /* 0x00003c0001087983 */ /* 0x000f220000300800 */
[----:B------:R-:W-:Y:S02]  /*27710*/  IMAD R0, R14, UR4, RZ ;  /* 0x000000040e007c24 */ /* 0x000fe4000f8e02ff */
        /* <DEDUP_REMOVED lines=13> */
[----:B----4-:R-:W-:Y:S02]  /*277f0*/  IMAD.IADD R6, R8, 0x1, R0 ;  /* 0x0000000108067824 */ /* 0x010fe400078e0200 */
[----:B------:R-:W-:Y:S01]  /*27800*/  IMAD R3, R10, UR5, R3 ;  /* 0x000000050a037c24 */ /* 0x000fe2000f8e0203 */
[----:B------:R-:W-:Y:S01]  /*27810*/  ULDC.64 UR4, c[0x0][0xaf0] ;  /* 0x0002bc0000047ab9 */ /* 0x000fe20000000a00 */
[----:B-1----:R-:W-:-:S04]  /*27820*/  @P0 IMAD.HI.U32 R0, R6, R7, RZ ;  /* 0x0000000706000227 */ /* 0x002fc800078e00ff */
[----:B------:R-:W-:Y:S02]  /*27830*/  IMAD R4, R24, UR4, RZ ;  /* 0x0000000418047c24 */ /* 0x000fe4000f8e02ff */
[----:B------:R-:W-:Y:S01]  /*27840*/  IMAD.MOV.U32 R5, RZ, RZ, R6 ;  /* 0x000000ffff057224 */ /* 0x000fe200078e0006 */
[----:B---3--:R-:W-:Y:S01]  /*27850*/  @P0 SHF.R.U32.HI R5, RZ, R11, R0 ;  /* 0x0000000bff050219 */ /* 0x008fe20000011600 */
[C---:B------:R-:W-:Y:S02]  /*27860*/  IMAD R7, R25.reuse, UR5, R4 ;  /* 0x0000000519077c24 */ /* 0x040fe4000f8e0204 */
[----:B------:R-:W-:Y:S01]  /*27870*/  IMAD.WIDE.U32 R2, R25, UR4, R2 ;  /* 0x0000000419027c25 */ /* 0x000fe2000f8e0002 */
[----:B------:R-:W-:Y:S01]  /*27880*/  SHF.R.S32.HI R0, RZ, 0x1f, R5 ;  /* 0x0000001fff007819 */ /* 0x000fe20000011405 */
[----:B------:R-:W-:Y:S02]  /*27890*/  ULDC.64 UR4, c[0x0][0xae0] ;  /* 0x0002b80000047ab9 */ /* 0x000fe40000000a00 */
[----:B------:R-:W-:Y:S01]  /*278a0*/  IMAD.IADD R3, R3, 0x1, R7 ;  /* 0x0000000103037824 */ /* 0x000fe200078e0207 */
[----:B------:R-:W-:Y:S01]  /*278b0*/  IADD3 R7, -R5, RZ, RZ ;  /* 0x000000ff05077210 */ /* 0x000fe20007ffe1ff */
[----:B------:R-:W-:-:S02]  /*278c0*/  IMAD R0, R0, UR4, RZ ;  /* 0x0000000400007c24 */ /* 0x000fc4000f8e02ff */
[----:B------:R-:W-:-:S04]  /*278d0*/  IMAD.WIDE.U32 R2, R5, UR4, R2 ;  /* 0x0000000405027c25 */ /* 0x000fc8000f8e0002 */
[----:B------:R-:W-:Y:S01]  /*278e0*/  IMAD R7, R9, R7, R6 ;  /* 0x0000000709077224 */ /* 0x000fe200078e0206 */
[----:B------:R-:W-:Y:S01]  /*278f0*/  SHF.R.S32.HI R6, RZ, 0x1f, R233 ;  /* 0x0000001fff067819 */ /* 0x000fe200000114e9 */
        /* <DEDUP_REMOVED lines=14> */
[----:B------:R1:W2:Y:S04]  /*279e0*/  SHFL.IDX PT, R0, R3, RZ, 0x181f ;  /* 0x00181fff03007589 */ /* 0x0002a800000e0000 */
[----:B------:R1:W3:Y:S02]  /*279f0*/  SHFL.IDX PT, R14, R2, RZ, 0x181f ;  /* 0x00181fff020e7589 */ /* 0x0002e400000e0000 */
.L_x_3041:
        /* <DEDUP_REMOVED lines=25> */
.L_x_2688:
[----:B------:R-:W-:Y:S05]  /*27b90*/  BSYNC B1 ;  /* 0x0000000000017941 */ /* 0x000fea0003800000 */
.L_x_2687:
[----:B------:R-:W-:-:S03]  /*27ba0*/  UMOV UR4, 0xffffffff ;  /* 0xffffffff00047882 */ /* 0x000fc60000000000 */
[----:B------:R-:W-:Y:S05]  /*27bb0*/  BRA.DIV UR4, `(.L_x_2689) ;  /* 0x000000e2041c7947 */ /* 0x000fea000b800000 */
[----:B--2---:R2:W4:Y:S04]  /*27bc0*/  SHFL.IDX PT, R0, R3, 0x1, 0x181f ;  /* 0x00381f0003007f89 */ /* 0x00452800000e0000 */
[----:B---3--:R2:W3:Y:S02]  /*27bd0*/  SHFL.IDX PT, R14, R2, 0x1, 0x181f ;  /* 0x00381f00020e7f89 */ /* 0x0084e400000e0000 */
.L_x_3045:
        /* <DEDUP_REMOVED lines=25> */
.L_x_2691:
[----:B------:R-:W-:Y:S05]  /*27d70*/  BSYNC B1 ;  /* 0x0000000000017941 */ /* 0x000fea0003800000 */
.L_x_2690:
[----:B------:R-:W-:-:S03]  /*27d80*/  UMOV UR4, 0xffffffff ;  /* 0xffffffff00047882 */ /* 0x000fc60000000000 */
[----:B------:R-:W-:Y:S05]  /*27d90*/  BRA.DIV UR4, `(.L_x_2692) ;  /* 0x000000de04ec7947 */ /* 0x000fea000b800000 */
[----:B----4-:R4:W0:Y:S04]  /*27da0*/  SHFL.IDX PT, R0, R3, 0x2, 0x181f ;  /* 0x00581f0003007f89 */ /* 0x01082800000e0000 */
[----:B---3--:R4:W3:Y:S02]  /*27db0*/  SHFL.IDX PT, R14, R2, 0x2, 0x181f ;  /* 0x00581f00020e7f89 */ /* 0x0088e400000e0000 */
.L_x_3049:
        /* <DEDUP_REMOVED lines=25> */
.L_x_2694:
[----:B------:R-:W-:Y:S05]  /*27f50*/  BSYNC B1 ;  /* 0x0000000000017941 */ /* 0x000fea0003800000 */
.L_x_2693:
[----:B------:R-:W-:-:S03]  /*27f60*/  UMOV UR4, 0xffffffff ;  /* 0xffffffff00047882 */ /* 0x000fc60000000000 */
[----:B------:R-:W-:Y:S05]  /*27f70*/  BRA.DIV UR4, `(.L_x_2695) ;  /* 0x000000de04bc7947 */ /* 0x000fea000b800000 */
[----:B0-----:R0:W0:Y:S04]  /*27f80*/  SHFL.IDX PT, R0, R3, 0x3, 0x181f ;  /* 0x00781f0003007f89 */ /* 0x00102800000e0000 */
[----:B---3--:R3:W0:Y:S02]  /*27f90*/  SHFL.IDX PT, R14, R2, 0x3, 0x181f ;  /* 0x00781f00020e7f89 */ /* 0x00862400000e0000 */
.L_x_3053:
        /* <DEDUP_REMOVED lines=24> */
.L_x_2678:
[----:B------:R-:W-:Y:S05]  /*28120*/  BSYNC B0 ;  /* 0x0000000000007941 */ /* 0x000fea0003800000 */
.L_x_2663:
[----:B------:R-:W-:Y:S02]  /*28130*/  ULDC UR4, c[0x0][0xc3c] ;  /* 0x00030f0000047ab9 */ /* 0x000fe40000000800 */
[----:B------:R-:W-:-:S13]  /*28140*/  ISETP.GE.AND P0, PT, R39, UR4, PT ;  /* 0x0000000427007c0c */ /* 0x000fda000bf06270 */
[----:B------:R-:W-:Y:S05]  /*28150*/  @!P0 BRA `(.L_x_2696) ;  /* 0xfffffd9800548947 */ /* 0x000fea000383ffff */
[----:B------:R-:W-:Y:S05]  /*28160*/  BRA `(.L_x_2476) ;  /* 0x0000008000d87947 */ /* 0x000fea0003800000 */
.L_x_2474:
        /* <DEDUP_REMOVED lines=20> */
.L_x_2697:
        /* <DEDUP_REMOVED lines=44> */
.L_x_2701:
        /* <DEDUP_REMOVED lines=35> */
[----:B------:R-:W-:-:S05]  /*287a0*/  IMAD.IADD R7, R4, 0x1, R7 ;  /* 0x0000000104077824 */ /* 0x000fca00078e0207 */
[----:B------:R-:W-:-:S13]  /*287b0*/  ISETP.GT.AND P6, PT, R7, UR6, PT ;  /* 0x0000000607007c0c */ /* 0x000fda000bfc4270 */
[----:B------:R-:W-:Y:S05]  /*287c0*/  @!P6 BRA `(.L_x_2701) ;  /* 0xfffffffc0068e947 */ /* 0x000fea000383ffff */
[----:B------:R-:W-:-:S07]  /*287d0*/  IMAD.MOV.U32 R3, RZ, RZ, R2 ;  /* 0x000000ffff037224 */ /* 0x000fce00078e0002 */
.L_x_2699:
        /* <DEDUP_REMOVED lines=12> */
.L_x_2702:
[----:B----4-:R-:W-:Y:S01]  /*288a0*/  IMAD R2, R8, UR5, R9 ;  /* 0x0000000508027c24 */ /* 0x010fe2000f8e0209 */
[----:B-1----:R-:W-:Y:S01]  /*288b0*/  ISETP.NE.AND P0, PT, R7, 0x1, PT ;  /* 0x000000010700780c */ /* 0x002fe20003f05270 */
[----:B------:R-:W-:-:S03]  /*288c0*/  VIADD R12, R10, UR4 ;  /* 0x000000040a0c7c36 */ /* 0x000fc60008000000 */
[----:B------:R1:W-:Y:S01]  /*288d0*/  STL [R1], R2 ;  /* 0x0000000201007387 */ /* 0x0003e20000100800 */
        /* <DEDUP_REMOVED lines=24> */
[----:B------:R-:W-:Y:S01]  /*28a60*/  @!P1 IADD3 R11, R11, -R6, RZ ;  /* 0x800000060b0b9210 */ /* 0x000fe20007ffe0ff */
[----:B------:R-:W-:Y:S01]  /*28a70*/  @!P1 VIADD R9, R9, 0x1 ;  /* 0x0000000109099836 */ /* 0x000fe20000000000 */
[----:B------:R-:W-:-:S02]  /*28a80*/  ISETP.NE.AND P1, PT, R4, RZ, PT ;  /* 0x000000ff0400720c */ /* 0x000fc40003f25270 */
        /* <DEDUP_REMOVED lines=24> */
[----:B------:R-:W-:Y:S01]  /*28c10*/  IMAD.MOV R2, RZ, RZ, -R6 ;  /* 0x000000ffff027224 */ /* 0x000fe200078e0a06 */
[----:B------:R-:W-:-:S03]  /*28c20*/  LEA R6, R7, R6, 0x18 ;  /* 0x0000000607067211 */ /* 0x000fc600078ec0ff */
[--C-:B------:R-:W-:Y:S02]  /*28c30*/  IMAD R7, R7, R2, R9.reuse ;  /* 0x0000000207077224 */ /* 0x100fe400078e0209 */
[----:B------:R-:W-:Y:S02]  /*28c40*/  IMAD.MOV R2, RZ, RZ, -R9 ;  /* 0x000000ffff027224 */ /* 0x000fe400078e0a09 */
[----:B------:R-:W-:Y:S02]  /*28c50*/  IMAD R3, R7, 0x10000, R6 ;  /* 0x0001000007037824 */ /* 0x000fe400078e0206 */
[----:B------:R-:W-:-:S03]  /*28c60*/  IMAD R2, R4, R2, R5 ;  /* 0x0000000204027224 */ /* 0x000fc600078e0205 */
[----:B------:R1:W-:Y:S01]  /*28c70*/  STL [R1+0x8], R3 ;  /* 0x0000080301007387 */ /* 0x0003e20000100800 */
[----:B------:R-:W-:Y:S05]  /*28c80*/  BRA `(.L_x_2704) ;  /* 0x0000000000f47947 */ /* 0x000fea0003800000 */
.L_x_2703:
        /* <DEDUP_REMOVED lines=38> */
[----:B0-----:R-:W-:-:S06]  /*28ef0*/  IADD3 R3, R10, 0xffffffe, RZ ;  /* 0x0ffffffe0a037810 */ /* 0x001fcc0007ffe0ff */
        /* <DEDUP_REMOVED lines=22> */
.L_x_2704:
[----:B01----:R-:W-:-:S05]  /*29060*/  LOP3.LUT R3, RZ, R2, RZ, 0x33, !PT ;  /* 0x00000002ff037212 */ /* 0x003fca00078e33ff */
[----:B------:R-:W-:-:S05]  /*29070*/  IMAD.IADD R2, R4, 0x1, R3 ;  /* 0x0000000104027824 */ /* 0x000fca00078e0203 */
[----:B------:R1:W-:Y:S01]  /*29080*/  STL [R1+0x4], R2 ;  /* 0x0000040201007387 */ /* 0x0003e20000100800 */
[----:B------:R-:W-:Y:S05]  /*29090*/  BRA `(.L_x_2705) ;  /* 0x0000000000107947 */ /* 0x000fea0003800000 */
.L_x_2700:
[----:B------:R-:W-:Y:S01]  /*290a0*/  IMAD.U32 R2, RZ, RZ, UR6 ;  /* 0x00000006ff027e24 */ /* 0x000fe2000f8e00ff */
[----:B------:R0:W-:Y:S04]  /*290b0*/  STL [R1+0x4], RZ ;  /* 0x000004ff01007387 */ /* 0x0001e80000100800 */
[----:B------:R0:W-:Y:S04]  /*290c0*/  STL [R1+0x8], RZ ;  /* 0x000008ff01007387 */ /* 0x0001e80000100800 */
[----:B------:R0:W-:Y:S02]  /*290d0*/  STL [R1], R2 ;  /* 0x0000000201007387 */ /* 0x0001e40000100800 */
.L_x_2705:
[----:B------:R-:W2:Y:S04]  /*290e0*/  LDL R4, [R1] ;  /* 0x0000000001047983 */ /* 0x000ea80000100800 */
        /* <DEDUP_REMOVED lines=9> */
.L_x_2698:
[----:B--2---:R-:W2:Y:S01]  /*29180*/  LDL R0, [R1+0xc] ;  /* 0x00000c0001007983 */ /* 0x004ea20000100800 */
[----:B------:R-:W-:-:S03]  /*29190*/  ULDC UR4, c[0x0][0xc3c] ;  /* 0x00030f0000047ab9 */ /* 0x000fc60000000800 */
[----:B------:R3:W-:Y:S01]  /*291a0*/  STL [R1+0x14], RZ ;  /* 0x000014ff01007387 */ /* 0x0007e20000100800 */
[----:B--2---:R-:W-:Y:S02]  /*291b0*/  ISETP.GE.AND P0, PT, R0, UR4, PT ;  /* 0x0000000400007c0c */ /* 0x004fe4000bf06270 */
[----:B------:R-:W-:-:S05]  /*291c0*/  MOV R0, 0x1 ;  /* 0x0000000100007802 */ /* 0x000fca0000000f00 */
[----:B------:R3:W-:Y:S04]  /*291d0*/  STL [R1+0x1c], R0 ;  /* 0x00001c0001007387 */ /* 0x0007e80000100800 */
[----:B------:R3:W-:Y:S02]  /*291e0*/  STL [R1+0x64], RZ ;  /* 0x000064ff01007387 */ /* 0x0007e40000100800 */
        /* <DEDUP_REMOVED lines=13> */
[----:B------:R-:W-:-:S03]  /*292c0*/  R2P PR, R7, 0x6 ;  /* 0x0000000607007804 */ /* 0x000fc60000000000 */
[----:B------:R-:W-:Y:S01]  /*292d0*/  IMAD.SHL.U32 R3, R6, 0x40, RZ ;  /* 0x0000004006037824 */ /* 0x000fe200078e00ff */
        /* <DEDUP_REMOVED lines=37> */
.L_x_2820:
[----:B--2---:R-:W2:Y:S01]  /*29530*/  LDL R0, [R1+0xc] ;  /* 0x00000c0001007983 */ /* 0x004ea20000100800 */
        /* <DEDUP_REMOVED lines=20> */
[----:B------:R-:W-:Y:S01]  /*29680*/  IMAD.MOV.U32 R12, RZ, RZ, RZ ;  /* 0x000000ffff0c7224 */ /* 0x000fe200078e00ff */
        /* <DEDUP_REMOVED lines=20> */
[----:B------:R0:W5:Y:S04]  /*297d0*/  @P0 LDG.E R12, desc[UR40][R6.64] ;  /* 0x00000028060c0981 */ /* 0x000168000c1e1900 */
[----:B------:R0:W5:Y:S04]  /*297e0*/  @P1 LDG.E R0, desc[UR40][R4.64] ;  /* 0x0000002804001981 */ /* 0x000168000c1e1900 */
[----:B--2---:R1:W-:Y:S02]  /*297f0*/  STL [R1+0x48], R8 ;  /* 0x0000480801007387 */ /* 0x0043e40000100800 */
[----:B-1----:R-:W-:Y:S01]  /*29800*/  IMAD.U32 R8, RZ, RZ, UR4 ;  /* 0x00000004ff087e24 */ /* 0x002fe2000f8e00ff */
[----:B------:R-:W-:-:S05]  /*29810*/  ULDC.64 UR4, c[0x0][0x418] ;  /* 0x0001060000047ab9 */ /* 0x000fca0000000a00 */
[----:B------:R-:W2:Y:S01]  /*29820*/  @P3 LDG.E R8, desc[UR40][R10.64] ;  /* 0x000000280a083981 */ /* 0x000ea2000c1e1900 */
[----:B------:R-:W-:-:S03]  /*29830*/  UISETP.NE.U32.AND UP0, UPT, UR4, URZ, UPT ;  /* 0x0000003f0400728c */ /* 0x000fc6000bf05070 */
[----:B------:R-:W-:Y:S01]  /*29840*/  ULDC UR4, c[0x0][0x424] ;  /* 0x0001090000047ab9 */ /* 0x000fe20000000800 */
[----:B------:R-:W-:-:S03]  /*29850*/  UISETP.NE.AND.EX UP0, UPT, UR5, URZ, UPT, UP0 ;  /* 0x0000003f0500728c */ /* 0x000fc6000bf05300 */
[----:B------:R-:W-:Y:S01]  /*29860*/  ULDC UR5, c[0x0][0x2f0] ;  /* 0x0000bc0000057ab9 */ /* 0x000fe20000000800 */
[----:B------:R-:W-:Y:S01]  /*29870*/  USEL UR4, UR4, 0x1, UP0 ;  /* 0x0000000104047887 */ /* 0x000fe20008000000 */
[----:B--2---:R1:W-:Y:S04]  /*29880*/  STL [R1+0x4c], R8 ;  /* 0x00004c0801007387 */ /* 0x0043e80000100800 */
[----:B------:R0:W5:Y:S01]  /*29890*/  LDL R13, [R1+0x4c] ;  /* 0x00004c00010d7983 */ /* 0x0001620000100800 */
[----:B------:R-:W-:-:S03]  /*298a0*/  UIMAD UR4, UR4, UR5, URZ ;  /* 0x00000005040472a4 */ /* 0x000fc6000f8e023f */
[----:B------:R-:W-:Y:S02]  /*298b0*/  ULDC UR5, c[0x0][0x348] ;  /* 0x0000d20000057ab9 */ /* 0x000fe40000000800 */
[----:B------:R-:W-:Y:S02]  /*298c0*/  IMAD.U32 R10, RZ, RZ, UR5 ;  /* 0x00000005ff0a7e24 */ /* 0x000fe4000f8e00ff */
[----:B-1----:R-:W-:Y:S01]  /*298d0*/  IMAD.U32 R8, RZ, RZ, UR4 ;  /* 0x00000004ff087e24 */ /* 0x002fe2000f8e00ff */
[----:B0-----:R-:W-:Y:S06]  /*298e0*/  @P3 BRA `(.L_x_2707) ;  /* 0x0000000000143947 */ /* 0x001fec0003800000 */
[----:B------:R-:W-:Y:S05]  /*298f0*/  @!P2 BRA `(.L_x_2707) ;  /* 0x000000000010a947 */ /* 0x000fea0003800000 */
[----:B------:R-:W2:Y:S04]  /*29900*/  LDG.E R11, desc[UR40][R2.64] ;  /* 0x00000028020b7981 */ /* 0x000ea8000c1e1900 */
[----:B------:R-:W2:Y:S02]  /*29910*/  LDG.E R2, desc[UR40][R2.64+0x4] ;  /* 0x0000042802027981 */ /* 0x000ea4000c1e1900 */
[----:B--2--5:R-:W-:-:S05]  /*29920*/  IMAD.IADD R13, R2, 0x1, -R11 ;  /* 0x00000001020d7824 */ /* 0x024fca00078e0a0b */
[----:B------:R0:W-:Y:S02]  /*29930*/  STL [R1+0x4c], R13 ;  /* 0x00004c0d01007387 */ /* 0x0001e40000100800 */
.L_x_2707:
[----:B------:R-:W2:Y:S01]  /*29940*/  LDL.LU R3, [R1+0x8] ;  /* 0x0000080001037983 */ /* 0x000ea20000300800 */
[----:B------:R-:W-:Y:S01]  /*29950*/  IMAD.MOV.U32 R11, RZ, RZ, R19 ;  /* 0x000000ffff0b7224 */ /* 0x000fe200078e0013 */
        /* <DEDUP_REMOVED lines=16> */
.L_x_2708:
[----:B------:R-:W-:Y:S05]  /*29a60*/  @!P0 BRA `(.L_x_2709) ;  /* 0x00000000000c8947 */ /* 0x000fea0003800000 */
[----:B------:R-:W2:Y:S04]  /*29a70*/  LDG.E R8, desc[UR40][R6.64] ;  /* 0x0000002806087981 */ /* 0x000ea8000c1e1900 */
[----:B------:R-:W2:Y:S02]  /*29a80*/  LDG.E R6, desc[UR40][R6.64+0x4] ;  /* 0x0000042806067981 */ /* 0x000ea4000c1e1900 */
[----:B--2---:R-:W-:-:S07]  /*29a90*/  IMAD.IADD R8, R6, 0x1, -R8 ;  /* 0x0000000106087824 */ /* 0x004fce00078e0a08 */
.L_x_2709:
[----:B------:R-:W2:Y:S01]  /*29aa0*/  LDL R7, [R1+0x4] ;  /* 0x0000040001077983 */ /* 0x000ea20000100800 */
[----:B-1----:R-:W1:Y:S03]  /*29ab0*/  LDC R3, c[0x0][0x448] ;  /* 0x00011200ff037b82 */ /* 0x002e660000000800 */
[----:B------:R-:W3:Y:S04]  /*29ac0*/  @P1 LDG.E R2, desc[UR40][R4.64] ;  /* 0x0000002804021981 */ /* 0x000ee8000c1e1900 */
[----:B------:R4:W3:Y:S01]  /*29ad0*/  @P1 LDG.E R4, desc[UR40][R4.64+0x4] ;  /* 0x0000042804041981 */ /* 0x0008e2000c1e1900 */
[----:B-----5:R-:W-:Y:S01]  /*29ae0*/  IMAD.IADD R9, R8, 0x1, -R9 ;  /* 0x0000000108097824 */ /* 0x020fe200078e0a09 */
[----:B------:R-:W-:Y:S01]  /*29af0*/  LOP3.LUT R12, R17, 0xff, RZ, 0xc0, !PT ;  /* 0x000000ff110c7812 */ /* 0x000fe200078ec0ff */
[----:B------:R-:W-:Y:S01]  /*29b00*/  BSSY B0, `(.L_x_2710) ;  /* 0x0000036000007945 */ /* 0x000fe20003800000 */
[----:B------:R-:W-:-:S03]  /*29b10*/  SHF.R.U32.HI R17, RZ, 0x10, R17 ;  /* 0x00000010ff117819 */ /* 0x000fc60000011611 */
[----:B------:R0:W-:Y:S01]  /*29b20*/  STL [R1+0x2c], R12 ;  /* 0x00002c0c01007387 */ /* 0x0001e20000100800 */
[----:B-1----:R-:W-:-:S13]  /*29b30*/  ISETP.NE.AND P0, PT, R3, 0x1, PT ;  /* 0x000000010300780c */ /* 0x002fda0003f05270 */
[----:B----4-:R-:W1:Y:S08]  /*29b40*/  @P0 LDC R5, c[0x0][0x44c] ;  /* 0x00011300ff050b82 */ /* 0x010e700000000800 */
[----:B------:R-:W4:Y:S01]  /*29b50*/  @P0 LDC R6, c[0x0][0x450] ;  /* 0x00011400ff060b82 */ /* 0x000f220000000800 */
[----:B--2---:R-:W-:-:S05]  /*29b60*/  IMAD.SHL.U32 R3, R7, 0x80, RZ ;  /* 0x0000008007037824 */ /* 0x004fca00078e00ff */
[----:B------:R-:W-:Y:S01]  /*29b70*/  IADD3 R3, R3, 0x7f, RZ ;  /* 0x0000007f03037810 */ /* 0x000fe20007ffe0ff */
[----:B---3--:R-:W-:-:S04]  /*29b80*/  @P1 IMAD.IADD R10, R4, 0x1, -R2 ;  /* 0x00000001040a1824 */ /* 0x008fc800078e0a02 */
[----:B-1----:R-:W-:-:S05]  /*29b90*/  @P0 IMAD.HI.U32 R2, R3, R5, RZ ;  /* 0x0000000503020227 */ /* 0x002fca00078e00ff */
[----:B----4-:R-:W-:Y:S01]  /*29ba0*/  @P0 SHF.R.U32.HI R3, RZ, R6, R2 ;  /* 0x00000006ff030219 */ /* 0x010fe20000011602 */
[----:B------:R-:W-:-:S04]  /*29bb0*/  IMAD.IADD R2, R9, 0x1, R10 ;  /* 0x0000000109027824 */ /* 0x000fc800078e020a */
[C---:B------:R-:W-:Y:S01]  /*29bc0*/  VIADD R4, R2.reuse, 0x7f ;  /* 0x0000007f02047836 */ /* 0x040fe20000000000 */
[----:B------:R-:W-:-:S05]  /*29bd0*/  IADD3 R21, R2, 0x80, -R13 ;  /* 0x0000008002157810 */ /* 0x000fca0007ffe80d */
[----:B------:R-:W-:Y:S01]  /*29be0*/  IMAD.IADD R2, R21, 0x1, R3 ;  /* 0x0000000115027824 */ /* 0x000fe200078e0203 */
[----:B------:R-:W-:-:S04]  /*29bf0*/  SHF.R.S32.HI R3, RZ, 0x1f, R4 ;  /* 0x0000001fff037819 */ /* 0x000fc80000011404 */
[----:B------:R-:W-:Y:S02]  /*29c00*/  SHF.R.S32.HI R8, RZ, 0x1f, R2 ;  /* 0x0000001fff087819 */ /* 0x000fe40000011402 */
[----:B------:R-:W-:Y:S02]  /*29c10*/  LEA.HI R3, R3, R4, RZ, 0x7 ;  /* 0x0000000403037211 */ /* 0x000fe400078f38ff */
[----:B------:R-:W-:Y:S01]  /*29c20*/  LEA.HI R8, R8, R2, RZ, 0x7 ;  /* 0x0000000208087211 */ /* 0x000fe200078f38ff */
[----:B------:R-:W-:Y:S01]  /*29c30*/  IMAD.MOV.U32 R2, RZ, RZ, RZ ;  /* 0x000000ffff027224 */ /* 0x000fe200078e00ff */
[----:B------:R-:W-:Y:S02]  /*29c40*/  SHF.R.S32.HI R20, RZ, 0x7, R3 ;  /* 0x00000007ff147819 */ /* 0x000fe40000011403 */
[----:B------:R-:W-:-:S04]  /*29c50*/  SHF.R.S32.HI R8, RZ, 0x7, R8 ;  /* 0x00000007ff087819 */ /* 0x000fc80000011408 */
[----:B------:R-:W-:-:S04]  /*29c60*/  VIMNMX R8, R20, R8, PT ;  /* 0x0000000814087248 */ /* 0x000fc80003fe0100 */
[----:B------:R-:W-:-:S13]  /*29c70*/  ISETP.GE.AND P0, PT, R8, 0x1, PT ;  /* 0x000000010800780c */ /* 0x000fda0003f06270 */
[----:B0-----:R-:W-:Y:S05]  /*29c80*/  @!P0 BRA `(.L_x_2711) ;  /* 0x0000000000748947 */ /* 0x001fea0003800000 */
        /* <DEDUP_REMOVED lines=22> */
[----:B------:R-:W-:Y:S01]  /*29df0*/  @!P2 IMAD.IADD R5, R5, 0x1, -R4 ;  /* 0x000000010505a824 */ /* 0x000fe200078e0a04 */
[----:B------:R-:W-:Y:S02]  /*29e00*/  @!P2 IADD3 R2, R2, 0x1, RZ ;  /* 0x000000010202a810 */ /* 0x000fe40007ffe0ff */
[----:B------:R-:W-:Y:S02]  /*29e10*/  ISETP.NE.AND P2, PT, R3, RZ, PT ;  /* 0x000000ff0300720c */ /* 0x000fe40003f45270 */
[----:B------:R-:W-:-:S13]  /*29e20*/  ISETP.GE.U32.AND P0, PT, R5, R4, PT ;  /* 0x000000040500720c */ /* 0x000fda0003f06070 */
[----:B------:R-:W-:-:S04]  /*29e30*/  @P0 VIADD R2, R2, 0x1 ;  /* 0x0000000102020836 */ /* 0x000fc80000000000 */
[----:B------:R-:W-:Y:S01]  /*29e40*/  @!P3 IMAD.MOV R2, RZ, RZ, -R2 ;  /* 0x000000ffff02b224 */ /* 0x000fe200078e0a02 */
[----:B------:R-:W-:-:S07]  /*29e50*/  @!P2 LOP3.LUT R2, RZ, R3, RZ, 0x33, !PT ;  /* 0x00000003ff02a212 */ /* 0x000fce00078e33ff */
.L_x_2711:
[----:B------:R-:W-:Y:S05]  /*29e60*/  BSYNC B0 ;  /* 0x0000000000007941 */ /* 0x000fea0003800000 */
.L_x_2710:
[-C--:B------:R-:W-:Y:S01]  /*29e70*/  IMAD R3, R12, R2.reuse, RZ ;  /* 0x000000020c037224 */ /* 0x080fe200078e02ff */
[----:B------:R-:W-:Y:S04]  /*29e80*/  BSSY B0, `(.L_x_2712) ;  /* 0x0000120000007945 */ /* 0x000fe80003800000 */
[C---:B------:R-:W-:Y:S01]  /*29e90*/  VIADDMNMX R2, R3.reuse, R2, R8, PT ;  /* 0x0000000203027246 */ /* 0x040fe20003800108 */
[----:B------:R-:W-:-:S04]  /*29ea0*/  IMAD R3, R3, 0x80, -R9 ;  /* 0x0000008003037824 */ /* 0x000fc800078e0a09 */
[----:B------:R-:W-:Y:S01]  /*29eb0*/  IMAD R2, R2, 0x80, -R9 ;  /* 0x0000008002027824 */ /* 0x000fe200078e0a09 */
[----:B------:R-:W-:-:S04]  /*29ec0*/  VIMNMX R3, RZ, R3, !PT ;  /* 0x00000003ff037248 */ /* 0x000fc80007fe0100 */
        /* <DEDUP_REMOVED lines=18> */
.L_x_3056:
[----:B-1----:R-:W-:Y:S02]  /*29ff0*/  ISETP.NE.AND P0, PT, R14, RZ, PT ;  /* 0x000000ff0e00720c */ /* 0x002fe40003f05270 */
[----:B------:R-:W-:-:S11]  /*2a000*/  PLOP3.LUT P6, PT, PT, PT, PT, 0x8, 0x0 ;  /* 0x000000000000781c */ /* 0x000fd60003fce170 */
[----:B------:R-:W-:Y:S05]  /*2a010*/  @P0 BRA `(.L_x_2715) ;  /* 0x00000000000c0947 */ /* 0x000fea0003800000 */
[----:B------:R-:W-:-:S03]  /*2a020*/  UMOV UR4, 0xffffffff ;  /* 0xffffffff00047882 */ /* 0x000fc60000000000 */
[----:B------:R-:W-:Y:S05]  /*2a030*/  BRA.DIV UR4, `(.L_x_2716) ;  /* 0x000000c204087947 */ /* 0x000fea000b800000 */
[----:B------:R-:W-:-:S13]  /*2a040*/  ELECT P6, URZ, PT ;  /* 0x00000000003f782f */ /* 0x000fda00038c0000 */
.L_x_2715:
        /* <DEDUP_REMOVED lines=9> */
.L_x_3059:
[----:B------:R-:W-:Y:S05]  /*2a0e0*/  BSYNC B1 ;  /* 0x0000000000017941 */ /* 0x000fea0003800000 */
.L_x_2717:
[----:B------:R-:W-:Y:S04]  /*2a0f0*/  BSSY B1, `(.L_x_2719) ;  /* 0x000006f000017945 */ /* 0x000fe80003800000 */
[----:B------:R-:W-:Y:S05]  /*2a100*/  @!P6 BRA `(.L_x_2720) ;  /* 0x0000000400b4e947 */ /* 0x000fea0003800000 */
[----:B------:R-:W2:Y:S04]  /*2a110*/  LDL R7, [R1+0x18] ;  /* 0x0000180001077983 */ /* 0x000ea80000100800 */
[----:B------:R-:W3:Y:S01]  /*2a120*/  LDL R6, [R1+0x20] ;  /* 0x0000200001067983 */ /* 0x000ee20000100800 */
[----:B------:R-:W1:Y:S01]  /*2a130*/  S2R R5, SR_TID.X ;  /* 0x0000000000057919 */ /* 0x000e620000002100 */
[----:B------:R-:W-:Y:S01]  /*2a140*/  BSSY B2, `(.L_x_2721) ;  /* 0x0000007000027945 */ /* 0x000fe20003800000 */
[----:B-1----:R-:W-:-:S04]  /*2a150*/  LOP3.LUT R5, R5, 0x7f, RZ, 0xc0, !PT ;  /* 0x0000007f05057812 */ /* 0x002fc800078ec0ff */
[----:B------:R-:W-:Y:S01]  /*2a160*/  ISETP.NE.AND P1, PT, R5, RZ, PT ;  /* 0x000000ff0500720c */ /* 0x000fe20003f25270 */
[----:B--2---:R-:W-:Y:S01]  /*2a170*/  IMAD R7, R7, 0x8, R18 ;  /* 0x0000000807077824 */ /* 0x004fe200078e0212 */
[----:B---3--:R-:W-:-:S04]  /*2a180*/  SHF.L.U32 R10, R6, 0x1f, RZ ;  /* 0x0000001f060a7819 */ /* 0x008fc800000006ff */
[----:B------:R-:W1:Y:S02]  /*2a190*/  SYNCS.PHASECHK.TRANS64.TRYWAIT P0, [R7+URZ+0x388a0], R10 ;  /* 0x0388a00a070075a7 */ /* 0x000e64000800017f */
[----:B-1----:R-:W-:Y:S05]  /*2a1a0*/  @!P0 BRA `(.L_x_2722) ;  /* 0x000000bc00e08947 */ /* 0x002fea0003800000 */
.L_x_3060:
[----:B------:R-:W-:Y:S05]  /*2a1b0*/  BSYNC B2 ;  /* 0x0000000000027941 */ /* 0x000fea0003800000 */
.L_x_2721:
        /* <DEDUP_REMOVED lines=9> */
.L_x_2724:
[----:B------:R-:W-:Y:S05]  /*2a250*/  BSYNC B2 ;  /* 0x0000000000027941 */ /* 0x000fea0003800000 */
.L_x_2723:
[----:B0-----:R-:W2:Y:S01]  /*2a260*/  LDL R4, [R1+0x18] ;  /* 0x0000180001047983 */ /* 0x001ea20000100800 */
[----:B------:R-:W-:Y:S01]  /*2a270*/  IMAD.MOV.U32 R13, RZ, RZ, RZ ;  /* 0x000000ffff0d7224 */ /* 0x000fe200078e00ff */
[----:B------:R-:W-:Y:S01]  /*2a280*/  LEA R5, R8, R0, 0x7 ;  /* 0x0000000008057211 */ /* 0x000fe200078e38ff */
[----:B------:R-:W-:Y:S01]  /*2a290*/  UIADD3 UR4, UP0, UR42, 0x570, URZ ;  /* 0x000005702a047890 */ /* 0x000fe2000ff1e03f */
[----:B------:R-:W-:Y:S01]  /*2a2a0*/  PLOP3.LUT P0, PT, PT, PT, PT, 0x80, 0x0 ;  /* 0x000000000000781c */ /* 0x000fe20003f0f070 */
[----:B------:R-:W-:Y:S01]  /*2a2b0*/  UMOV UR6, 0x0 ;  /* 0x0000000000067882 */ /* 0x000fe20000000000 */
[----:B------:R-:W-:Y:S01]  /*2a2c0*/  R2UR UR10, R13 ;  /* 0x000000000d0a72ca */ /* 0x000fe200000e0000 */
[----:B------:R-:W-:Y:S01]  /*2a2d0*/  VIADD R5, R5, 0xffffff80 ;  /* 0xffffff8005057836 */ /* 0x000fe20000000000 */
[----:B------:R-:W-:Y:S01]  /*2a2e0*/  UIADD3.X UR5, URZ, UR43, URZ, UP0, !UPT ;  /* 0x0000002b3f057290 */ /* 0x000fe200087fe43f */
[----:B------:R-:W-:Y:S01]  /*2a2f0*/  UMOV UR7, 0x12f00000 ;  /* 0x12f0000000077882 */ /* 0x000fe20000000000 */
[----:B--2---:R-:W-:-:S02]  /*2a300*/  IMAD R9, R4, 0x8000, R18 ;  /* 0x0000800004097824 */ /* 0x004fc400078e0212 */
[----:B------:R-:W-:Y:S02]  /*2a310*/  VIADD R4, R7, 0x38890 ;  /* 0x0003889007047836 */ /* 0x000fe40000000000 */
[----:B------:R-:W-:-:S07]  /*2a320*/  VIADD R6, R9, 0x28400 ;  /* 0x0002840009067836 */ /* 0x000fce0000000000 */
.L_x_2725:
        /* <DEDUP_REMOVED lines=16> */
.L_x_2726:
        /* <DEDUP_REMOVED lines=13> */
.L_x_3061:
[----:B------:R-:W-:Y:S05]  /*2a500*/  BSYNC B2 ;  /* 0x0000000000027941 */ /* 0x000fea0003800000 */
.L_x_2727:
[----:B------:R-:W-:Y:S01]  /*2a510*/  BSSY B2, `(.L_x_2729) ;  /* 0x000000b000027945 */ /* 0x000fe20003800000 */
[----:B01----:R-:W-:Y:S02]  /*2a520*/  IMAD.MOV.U32 R10, RZ, RZ, 0x0 ;  /* 0x00000000ff0a7424 */ /* 0x003fe400078e00ff */
[----:B------:R-:W-:Y:S01]  /*2a530*/  IMAD.MOV.U32 R11, RZ, RZ, 0x12f00000 ;  /* 0x12f00000ff0b7424 */ /* 0x000fe200078e00ff */
[----:B------:R-:W-:Y:S06]  /*2a540*/  @P1 BRA `(.L_x_2730) ;  /* 0x00000000001c1947 */ /* 0x000fec0003800000 */
[----:B------:R-:W0:Y:S02]  /*2a550*/  S2R R4, SR_TID.X ;  /* 0x0000000000047919 */ /* 0x000e240000002100 */
[----:B0-----:R-:W-:Y:S01]  /*2a560*/  LOP3.LUT R6, R4, 0x1f, RZ, 0xc0, !PT ;  /* 0x0000001f04067812 */ /* 0x001fe200078ec0ff */
[----:B------:R-:W-:-:S03]  /*2a570*/  IMAD.MOV.U32 R4, RZ, RZ, 0x8000 ;  /* 0x00008000ff047424 */ /* 0x000fc600078e00ff */
[----:B------:R-:W-:Y:S01]  /*2a580*/  ISETP.NE.AND P0, PT, R6, RZ, PT ;  /* 0x000000ff0600720c */ /* 0x000fe20003f05270 */
[----:B------:R0:W-:-:S12]  /*2a590*/  SYNCS.ARRIVE.TRANS64 RZ, [R7+URZ+0x388b0], R4 ;  /* 0x0388b00407ff79a7 */ /* 0x0001d8000800003f */
[----:B0-----:R-:W-:Y:S05]  /*2a5a0*/  @!P0 BRA `(.L_x_2730) ;  /* 0x0000000000048947 */ /* 0x001fea0003800000 */
[----:B------:R-:W-:Y:S01]  /*2a5b0*/  BPT.TRAP 0x1 ;  /* 0x000000040000795c */ /* 0x000fe20000300000 */
.L_x_2730:
[----:B------:R-:W-:Y:S05]  /*2a5c0*/  BSYNC B2 ;  /* 0x0000000000027941 */ /* 0x000fea0003800000 */
.L_x_2729:
        /* <DEDUP_REMOVED lines=8> */
.L_x_2731:
        /* <DEDUP_REMOVED lines=15> */
.L_x_2732:
        /* <DEDUP_REMOVED lines=10> */
.L_x_2720:
[----:B------:R-:W-:Y:S05]  /*2a7e0*/  BSYNC B1 ;  /* 0x0000000000017941 */ /* 0x000fea0003800000 */
.L_x_2719:
        /* <DEDUP_REMOVED lines=13> */
.L_x_2747:
        /* <DEDUP_REMOVED lines=13> */
.L_x_3062:
[----:B------:R-:W-:Y:S05]  /*2a990*/  BSYNC B2 ;  /* 0x0000000000027941 */ /* 0x000fea0003800000 */
.L_x_2735:
        /* <DEDUP_REMOVED lines=9> */
.L_x_2738:
[----:B------:R-:W-:Y:S05]  /*2aa30*/  BSYNC B2 ;  /* 0x0000000000027941 */ /* 0x000fea0003800000 */
.L_x_2737:
        /* <DEDUP_REMOVED lines=12> */
.L_x_2739:
        /* <DEDUP_REMOVED lines=16> */
.L_x_2740:
        /* <DEDUP_REMOVED lines=13> */
.L_x_3063:
[----:B------:R-:W-:Y:S05]  /*2acd0*/  BSYNC B2 ;  /* 0x0000000000027941 */ /* 0x000fea0003800000 */
.L_x_2741:
[----:B------:R-:W-:Y:S01]  /*2ace0*/  BSSY B2, `(.L_x_2743) ;  /* 0x000000b000027945 */ /* 0x000fe20003800000 */
[----:B------:R-:W-:Y:S01]  /*2acf0*/  MOV R10, 0x0 ;  /* 0x00000000000a7802 */ /* 0x000fe20000000f00 */
[----:B------:R-:W-:Y:S02]  /*2ad00*/  IMAD.MOV.U32 R11, RZ, RZ, 0x12f00000 ;  /* 0x12f00000ff0b7424 */ /* 0x000fe400078e00ff */
        /* <DEDUP_REMOVED lines=8> */
.L_x_2744:
[----:B------:R-:W-:Y:S05]  /*2ad90*/  BSYNC B2 ;  /* 0x0000000000027941 */ /* 0x000fea0003800000 */
.L_x_2743:
        /* <DEDUP_REMOVED lines=8> */
.L_x_2745:
        /* <DEDUP_REMOVED lines=15> */
.L_x_2746:
        /* <DEDUP_REMOVED lines=10> */
.L_x_2734:
[----:B------:R-:W-:Y:S05]  /*2afb0*/  BSYNC B1 ;  /* 0x0000000000017941 */ /* 0x000fea0003800000 */
.L_x_2733:
        /* <DEDUP_REMOVED lines=12> */
.L_x_2713:
[----:B------:R-:W-:Y:S05]  /*2b080*/  BSYNC B0 ;  /* 0x0000000000007941 */ /* 0x000fea0003800000 */
.L_x_2712:
[----:B01----:R-:W2:Y:S01]  /*2b090*/  LDL R4, [R1+0x4] ;  /* 0x0000040001047983 */ /* 0x003ea20000100800 */
[----:B------:R-:W0:Y:S01]  /*2b0a0*/  LDC R0, c[0x0][0x448] ;  /* 0x00011200ff007b82 */ /* 0x000e220000000800 */
[----:B------:R-:W-:Y:S01]  /*2b0b0*/  ISETP.NE.AND P2, PT, R17, RZ, PT ;  /* 0x000000ff1100720c */ /* 0x000fe20003f45270 */
[----:B------:R-:W-:Y:S05]  /*2b0c0*/  @!P0 WARPSYNC.ALL ;  /* 0x0000000000008948 */ /* 0x000fea0003800000 */
[----:B------:R-:W-:Y:S07]  /*2b0d0*/  BSSY B0, `(.L_x_2748) ;  /* 0x000002b000007945 */ /* 0x000fee0003800000 */
[----:B------:R-:W1:Y:S08]  /*2b0e0*/  @!P2 LDC R17, c[0x0][0x9f0] ;  /* 0x00027c00ff11ab82 */ /* 0x000e700000000800 */
[----:B------:R-:W-:Y:S01]  /*2b0f0*/  @!P0 BAR.SYNC.DEFER_BLOCKING 0xc, 0x180 ;  /* 0x0306000000008b1d */ /* 0x000fe20000010000 */
[----:B0-----:R-:W-:-:S13]  /*2b100*/  ISETP.NE.AND P1, PT, R0, 0x1, PT ;  /* 0x000000010000780c */ /* 0x001fda0003f25270 */
[----:B------:R-:W0:Y:S08]  /*2b110*/  @P1 LDC R2, c[0x0][0x44c] ;  /* 0x00011300ff021b82 */ /* 0x000e300000000800 */
[----:B------:R-:W3:Y:S01]  /*2b120*/  @P1 LDC R3, c[0x0][0x450] ;  /* 0x00011400ff031b82 */ /* 0x000ee20000000800 */
[----:B--2---:R-:W-:-:S05]  /*2b130*/  LEA R0, R4, 0x7f, 0x7 ;  /* 0x0000007f04007811 */ /* 0x004fca00078e38ff */
[----:B0-----:R-:W-:-:S05]  /*2b140*/  @P1 IMAD.HI.U32 R2, R0, R2, RZ ;  /* 0x0000000200021227 */ /* 0x001fca00078e00ff */
[----:B---3--:R-:W-:-:S05]  /*2b150*/  @P1 SHF.R.U32.HI R0, RZ, R3, R2 ;  /* 0x00000003ff001219 */ /* 0x008fca0000011602 */
[----:B------:R-:W-:-:S05]  /*2b160*/  IMAD.IADD R0, R21, 0x1, R0 ;  /* 0x0000000115007824 */ /* 0x000fca00078e0200 */
[----:B------:R-:W-:-:S04]  /*2b170*/  SHF.R.S32.HI R6, RZ, 0x1f, R0 ;  /* 0x0000001fff067819 */ /* 0x000fc80000011400 */
[----:B------:R-:W-:Y:S01]  /*2b180*/  LEA.HI R6, R6, R0, RZ, 0x7 ;  /* 0x0000000006067211 */ /* 0x000fe200078f38ff */
[----:B------:R-:W-:-:S03]  /*2b190*/  IMAD.MOV.U32 R0, RZ, RZ, RZ ;  /* 0x000000ffff007224 */ /* 0x000fc600078e00ff */
[----:B------:R-:W-:-:S04]  /*2b1a0*/  SHF.R.S32.HI R6, RZ, 0x7, R6 ;  /* 0x00000007ff067819 */ /* 0x000fc80000011406 */
[----:B------:R-:W-:-:S04]  /*2b1b0*/  VIMNMX R6, R20, R6, PT ;  /* 0x0000000614067248 */ /* 0x000fc80003fe0100 */
[----:B------:R-:W-:-:S13]  /*2b1c0*/  ISETP.GE.AND P1, PT, R6, 0x1, PT ;  /* 0x000000010600780c */ /* 0x000fda0003f26270 */
[----:B-1----:R-:W-:Y:S05]  /*2b1d0*/  @!P1 BRA `(.L_x_2749) ;  /* 0x0000000000689947 */ /* 0x002fea0003800000 */
[----:B------:R-:W-:-:S04]  /*2b1e0*/  IABS R2, R17 ;  /* 0x0000001100027213 */ /* 0x000fc80000000000 */
[----:B------:R-:W0:Y:S08]  /*2b1f0*/  I2F.RP R4, R2 ;  /* 0x0000000200047306 */ /* 0x000e300000209400 */
[----:B0-----:R-:W0:Y:S02]  /*2b200*/  MUFU.RCP R4, R4 ;  /* 0x0000000400047308 */ /* 0x001e240000001000 */
[----:B0-----:R-:W-:-:S06]  /*2b210*/  VIADD R4, R4, 0xffffffe ;  /* 0x0ffffffe04047836 */ /* 0x001fcc0000000000 */
[----:B------:R0:W1:Y:S02]  /*2b220*/  F2I.FTZ.U32.TRUNC.NTZ R5, R4 ;  /* 0x0000000400057305 */ /* 0x000064000021f000 */
[----:B0-----:R-:W-:Y:S01]  /*2b230*/  MOV R4, RZ ;  /* 0x000000ff00047202 */ /* 0x001fe20000000f00 */
[----:B-1----:R-:W-:-:S04]  /*2b240*/  IMAD.MOV R0, RZ, RZ, -R5 ;  /* 0x000000ffff007224 */ /* 0x002fc800078e0a05 */
[----:B------:R-:W-:-:S04]  /*2b250*/  IMAD R0, R0, R2, RZ ;  /* 0x0000000200007224 */ /* 0x000fc800078e02ff */
[----:B------:R-:W-:Y:S01]  /*2b260*/  IMAD.HI.U32 R7, R5, R0, R4 ;  /* 0x0000000005077227 */ /* 0x000fe200078e0004 */
[----:B------:R-:W-:Y:S02]  /*2b270*/  IABS R0, R17 ;  /* 0x0000001100007213 */ /* 0x000fe40000000000 */
[----:B------:R-:W-:-:S03]  /*2b280*/  IADD3 R4, R17, -0x1, R6 ;  /* 0xffffffff11047810 */ /* 0x000fc60007ffe006 */
[----:B------:R-:W-:Y:S01]  /*2b290*/  IMAD.MOV R0, RZ, RZ, -R0 ;  /* 0x000000ffff007224 */ /* 0x000fe200078e0a00 */
[----:B------:R-:W-:Y:S02]  /*2b2a0*/  IABS R3, R4 ;  /* 0x0000000400037213 */ /* 0x000fe40000000000 */
[----:B------:R-:W-:Y:S01]  /*2b2b0*/  LOP3.LUT R4, R4, R17, RZ, 0x3c, !PT ;  /* 0x0000001104047212 */ /* 0x000fe200078e3cff */
[----:B------:R-:W-:Y:S02]  /*2b2c0*/  IMAD.MOV.U32 R5, RZ, RZ, R0 ;  /* 0x000000ffff057224 */ /* 0x000fe400078e0000 */
        /* <DEDUP_REMOVED lines=11> */
.L_x_2749:
[----:B------:R-:W-:Y:S05]  /*2b380*/  BSYNC B0 ;  /* 0x0000000000007941 */ /* 0x000fea0003800000 */
.L_x_2748:
[----:B------:R-:W2:Y:S02]  /*2b390*/  LDL.LU R2, [R1+0x2c] ;  /* 0x00002c0001027983 */ /* 0x000ea40000300800 */
[----:B--2---:R-:W-:-:S05]  /*2b3a0*/  IMAD R3, R2, R0, RZ ;  /* 0x0000000002037224 */ /* 0x004fca00078e02ff */
[----:B------:R-:W-:Y:S01]  /*2b3b0*/  VIADDMNMX R2, R3, R0, R6, PT ;  /* 0x0000000003027246 */ /* 0x000fe20003800106 */
[----:B------:R0:W-:Y:S03]  /*2b3c0*/  STL [R1+0x2c], R3 ;  /* 0x00002c0301007387 */ /* 0x0001e60000100800 */
[----:B------:R-:W-:Y:S01]  /*2b3d0*/  ISETP.GT.AND P0, PT, R2, R3, PT ;  /* 0x000000030200720c */ /* 0x000fe20003f04270 */
[----:B------:R0:W-:-:S12]  /*2b3e0*/  STL [R1+0x50], R2 ;  /* 0x0000500201007387 */ /* 0x0001d80000100800 */
[----:B0-----:R-:W-:Y:S05]  /*2b3f0*/  @P0 BRA `(.L_x_2750) ;  /* 0x0000000000480947 */ /* 0x001fea0003800000 */
[----:B------:R-:W0:Y:S02]  /*2b400*/  S2R R2, SR_TID.X ;  /* 0x0000000000027919 */ /* 0x000e240000002100 */
[----:B0-----:R-:W-:-:S04]  /*2b410*/  LOP3.LUT R2, R2, 0x7f, RZ, 0xc0, !PT ;  /* 0x0000007f02027812 */ /* 0x001fc800078ec0ff */
[----:B------:R-:W-:-:S13]  /*2b420*/  ISETP.NE.AND P0, PT, R2, RZ, PT ;  /* 0x000000ff0200720c */ /* 0x000fda0003f05270 */
[----:B------:R-:W-:Y:S05]  /*2b430*/  @P0 BRA `(.L_x_2751) ;  /* 0x0000003800940947 */ /* 0x000fea0003800000 */
[----:B------:R-:W0:Y:S01]  /*2b440*/  S2R R2, SR_LANEID ;  /* 0x0000000000027919 */ /* 0x000e220000000000 */
[----:B------:R-:W-:Y:S01]  /*2b450*/  VOTEU.ANY UR4, UPT, PT ;  /* 0x0000000000047886 */ /* 0x000fe200038e0100 */
[----:B------:R-:W1:Y:S01]  /*2b460*/  LDC.64 R4, c[0x0][0xc60] ;  /* 0x00031800ff047b82 */ /* 0x000e620000000a00 */
[----:B------:R-:W0:Y:S02]  /*2b470*/  FLO.U32 R0, UR4 ;  /* 0x0000000400007d00 */ /* 0x000e2400080e0000 */
[----:B0-----:R-:W-:-:S06]  /*2b480*/  ISETP.EQ.U32.AND P0, PT, R0, R2, PT ;  /* 0x000000020000720c */ /* 0x001fcc0003f02070 */
[----:B------:R-:W1:Y:S07]  /*2b490*/  POPC R2, UR4 ;  /* 0x0000000400027d09 */ /* 0x000e6e0008000000 */
[----:B-1----:R-:W2:Y:S04]  /*2b4a0*/  @P0 ATOMG.E.ADD.STRONG.GPU PT, R2, desc[UR40][R4.64], R2 ;  /* 0x00000002040209a8 */ /* 0x002ea800081ee1e8 */
[----:B--2---:R0:W1:Y:S02]  /*2b4b0*/  SHFL.IDX PT, R2, R2, R0, 0x1f ;  /* 0x00001f0002027589 */ /* 0x00406400000e0000 */
[----:B0-----:R-:W0:Y:S02]  /*2b4c0*/  S2R R0, SR_LTMASK ;  /* 0x0000000000007919 */ /* 0x001e240000003900 */
[----:B0-----:R-:W-:-:S06]  /*2b4d0*/  LOP3.LUT R0, R0, UR4, RZ, 0xc0, !PT ;  /* 0x0000000400007c12 */ /* 0x001fcc000f8ec0ff */
[----:B------:R-:W1:Y:S02]  /*2b4e0*/  POPC R0, R0 ;  /* 0x0000000000007309 */ /* 0x000e640000000000 */
[----:B-1----:R-:W-:-:S05]  /*2b4f0*/  IADD3 R0, R2, UR38, R0 ;  /* 0x0000002602007c10 */ /* 0x002fca000fffe000 */
[----:B------:R2:W-:Y:S01]  /*2b500*/  STL [R1], R0 ;  /* 0x0000000001007387 */ /* 0x0005e20000100800 */
[----:B------:R-:W-:Y:S05]  /*2b510*/  BRA `(.L_x_2751) ;  /* 0x00000038005c7947 */ /* 0x000fea0003800000 */
.L_x_2750:
        /* <DEDUP_REMOVED lines=8> */
[----:B------:R-:W-:Y:S01]  /*2b5a0*/  IMAD.U32 R4, RZ, RZ, UR6 ;  /* 0x00000006ff047e24 */ /* 0x000fe2000f8e00ff */
        /* <DEDUP_REMOVED lines=11> */
.L_x_2753:
[----:B------:R-:W-:Y:S05]  /*2b660*/  BSYNC B6 ;  /* 0x0000000000067941 */ /* 0x000fea0003800000 */
.L_x_2752:
        /* <DEDUP_REMOVED lines=12> */
[----:B------:R-:W-:Y:S01]  /*2b730*/  IMAD.U32 R4, RZ, RZ, UR6 ;  /* 0x00000006ff047e24 */ /* 0x000fe2000f8e00ff */
[----:B------:R-:W-:Y:S01]  /*2b740*/  MOV R8, 0x70 ;  /* 0x0000007000087802 */ /* 0x000fe20000000f00 */
[----:B------:R-:W1:Y:S01]  /*2b750*/  LDC.64 R2, c[0x4][R2] ;  /* 0x0100000002027b82 */ /* 0x000e620000000a00 */
[----:B------:R-:W-:Y:S02]  /*2b760*/  IMAD.U32 R5, RZ, RZ, UR7 ;  /* 0x00000007ff057e24 */ /* 0x000fe4000f8e00ff */
[----:B------:R-:W-:Y:S02]  /*2b770*/  IMAD.U32 R6, RZ, RZ, UR8 ;  /* 0x00000008ff067e24 */ /* 0x000fe4000f8e00ff */
[----:B------:R-:W-:-:S02]  /*2b780*/  IMAD.U32 R7, RZ, RZ, UR9 ;  /* 0x00000009ff077e24 */ /* 0x000fc4000f8e00ff */
[----:B------:R-:W-:Y:S02]  /*2b790*/  IMAD.U32 R10, RZ, RZ, UR4 ;  /* 0x00000004ff0a7e24 */ /* 0x000fe4000f8e00ff */
[----:B------:R-:W-:Y:S02]  /*2b7a0*/  IMAD.U32 R11, RZ, RZ, UR5 ;  /* 0x00000005ff0b7e24 */ /* 0x000fe4000f8e00ff */
[----:B------:R-:W-:Y:S02]  /*2b7b0*/  IMAD.MOV.U32 R12, RZ, RZ, 0x1 ;  /* 0x00000001ff0c7424 */ /* 0x000fe400078e00ff */
[----:B------:R-:W-:-:S07]  /*2b7c0*/  IMAD.MOV.U32 R13, RZ, RZ, RZ ;  /* 0x000000ffff0d7224 */ /* 0x000fce00078e00ff */
[----:B------:R-:W-:-:S07]  /*2b7d0*/  LEPC R20, `(.L_x_2755) ;  /* 0x000000001014794e */ /* 0x000fce0000000000 */
[----:B01----:R-:W-:Y:S05]  /*2b7e0*/  CALL.ABS.NOINC R2 ;  /* 0x0000000002007343 */ /* 0x003fea0003c00000 */
.L_x_2755:
[----:B------:R-:W-:Y:S05]  /*2b7f0*/  BSYNC B6 ;  /* 0x0000000000067941 */ /* 0x000fea0003800000 */
.L_x_2754:
        /* <DEDUP_REMOVED lines=9> */
[----:B------:R-:W-:Y:S01]  /*2b890*/  MOV R13, RZ ;  /* 0x000000ff000d7202 */ /* 0x000fe20000000f00 */
[----:B------:R-:W1:Y:S01]  /*2b8a0*/  LDC.64 R2, c[0x4][R2] ;  /* 0x0100000002027b82 */ /* 0x000e620000000a00 */
[----:B------:R-:W-:Y:S02]  /*2b8b0*/  IMAD.U32 R5, RZ, RZ, UR7 ;  /* 0x00000007ff057e24 */ /* 0x000fe4000f8e00ff */
[----:B------:R-:W-:Y:S02]  /*2b8c0*/  IMAD.U32 R6, RZ, RZ, UR8 ;  /* 0x00000008ff067e24 */ /* 0x000fe4000f8e00ff */
[----:B------:R-:W-:-:S02]  /*2b8d0*/  IMAD.U32 R7, RZ, RZ, UR9 ;  /* 0x00000009ff077e24 */ /* 0x000fc4000f8e00ff */
[----:B------:R-:W-:Y:S02]  /*2b8e0*/  IMAD.U32 R10, RZ, RZ, UR4 ;  /* 0x00000004ff0a7e24 */ /* 0x000fe4000f8e00ff */
[----:B------:R-:W-:Y:S02]  /*2b8f0*/  IMAD.U32 R11, RZ, RZ, UR5 ;  /* 0x00000005ff0b7e24 */ /* 0x000fe4000f8e00ff */
[----:B------:R-:W-:Y:S02]  /*2b900*/  IMAD.MOV.U32 R8, RZ, RZ, 0x70 ;  /* 0x00000070ff087424 */ /* 0x000fe400078e00ff */
[----:B------:R-:W-:-:S07]  /*2b910*/  IMAD.MOV.U32 R12, RZ, RZ, 0x1 ;  /* 0x00000001ff0c7424 */ /* 0x000fce00078e00ff */
[----:B------:R-:W-:-:S07]  /*2b920*/  LEPC R20, `(.L_x_2757) ;  /* 0x000000001014794e */ /* 0x000fce0000000000 */
[----:B01----:R-:W-:Y:S05]  /*2b930*/  CALL.ABS.NOINC R2 ;  /* 0x0000000002007343 */ /* 0x003fea0003c00000 */
.L_x_2757:
[----:B------:R-:W-:Y:S05]  /*2b940*/  BSYNC B6 ;  /* 0x0000000000067941 */ /* 0x000fea0003800000 */
.L_x_2756:
        /* <DEDUP_REMOVED lines=19> */
.L_x_2759:
[----:B------:R-:W-:Y:S05]  /*2ba80*/  BSYNC B6 ;  /* 0x0000000000067941 */ /* 0x000fea0003800000 */
.L_x_2758:
[----:B------:R-:W2:Y:S01]  /*2ba90*/  LDL.LU R2, [R1+0x30] ;  /* 0x0000300001027983 */ /* 0x000ea20000300800 */
[----:B------:R-:W-:-:S03]  /*2baa0*/  ULDC.64 UR4, c[0x0][0x9f8] ;  /* 0x00027e0000047ab9 */ /* 0x000fc60000000a00 */
[----:B0-----:R-:W3:Y:S04]  /*2bab0*/  LDL.LU R17, [R1+0x44] ;  /* 0x0000440001117983 */ /* 0x001ee80000300800 */
[----:B------:R-:W4:Y:S01]  /*2bac0*/  LDL R9, [R1+0x8] ;  /* 0x0000080001097983 */ /* 0x000f220000100800 */
[----:B------:R-:W-:-:S04]  /*2bad0*/  ISETP.NE.U32.AND P0, PT, RZ, UR4, PT ;  /* 0x00000004ff007c0c */ /* 0x000fc8000bf05070 */
[----:B------:R-:W-:-:S13]  /*2bae0*/  ISETP.NE.AND.EX P0, PT, RZ, UR5, PT, P0 ;  /* 0x00000005ff007c0c */ /* 0x000fda000bf05300 */
[----:B--2---:R-:W-:-:S04]  /*2baf0*/  @P0 IADD3 R2, P1, R2, UR4, RZ ;  /* 0x0000000402020c10 */ /* 0x004fc8000ff3e0ff */
[----:B---3--:R-:W-:Y:S01]  /*2bb00*/  @P0 IADD3.X R3, R17, UR5, RZ, P1, !PT ;  /* 0x0000000511030c10 */ /* 0x008fe20008ffe4ff */
[----:B------:R-:W-:-:S04]  /*2bb10*/  ULDC.64 UR4, c[0x0][0xa08] ;  /* 0x0002820000047ab9 */ /* 0x000fc80000000a00 */
[----:B----4-:R0:W2:Y:S02]  /*2bb20*/  @P0 LDG.E R9, desc[UR40][R2.64] ;  /* 0x0000002802090981 */ /* 0x0100a4000c1e1900 */
[----:B0-----:R-:W0:Y:S01]  /*2bb30*/  LDC.64 R2, c[0x0][0x418] ;  /* 0x00010600ff027b82 */ /* 0x001e220000000a00 */
[----:B--2---:R-:W-:Y:S01]  /*2bb40*/  SHF.R.S32.HI R10, RZ, 0x1f, R9 ;  /* 0x0000001fff0a7819 */ /* 0x004fe20000011409 */
[----:B------:R1:W-:Y:S01]  /*2bb50*/  @P0 STL [R1+0x8], R9 ;  /* 0x0000080901000387 */ /* 0x0003e20000100800 */
[----:B0-----:R-:W-:Y:S01]  /*2bb60*/  LOP3.LUT P0, RZ, R2, UR4, RZ, 0xfc, !PT ;  /* 0x0000000402ff7c12 */ /* 0x001fe2000f80fcff */
[----:B------:R-:W-:Y:S02]  /*2bb70*/  UMOV UR4, 0xffffffff ;  /* 0xffffffff00047882 */ /* 0x000fe40000000000 */
[----:B------:R1:W-:Y:S01]  /*2bb80*/  STL [R1+0x30], R10 ;  /* 0x0000300a01007387 */ /* 0x0003e20000100800 */
[----:B------:R-:W-:-:S04]  /*2bb90*/  LOP3.LUT P0, RZ, R3, UR5, RZ, 0xfc, P0 ;  /* 0x0000000503ff7c12 */ /* 0x000fc8000800fcff */
[----:B------:R-:W-:Y:S01]  /*2bba0*/  SEL R17, R9, RZ, !P0 ;  /* 0x000000ff09117207 */ /* 0x000fe20004000000 */
[----:B------:R-:W-:Y:S08]  /*2bbb0*/  BRA.DIV UR4, `(.L_x_2760) ;  /* 0x000000a604ac7947 */ /* 0x000ff0000b800000 */
[----:B------:R-:W0:Y:S02]  /*2bbc0*/  S2R R0, SR_TID.X ;  /* 0x0000000000007919 */ /* 0x000e240000002100 */
[----:B0-----:R-:W-:-:S04]  /*2bbd0*/  SHF.R.U32.HI R0, RZ, 0x5, R0 ;  /* 0x00000005ff007819 */ /* 0x001fc80000011600 */
[----:B------:R-:W-:-:S05]  /*2bbe0*/  LOP3.LUT R0, R0, 0x3, RZ, 0xc0, !PT ;  /* 0x0000000300007812 */ /* 0x000fca00078ec0ff */
[----:B------:R0:W2:Y:S02]  /*2bbf0*/  SHFL.IDX PT, R14, R0, RZ, 0x1f ;  /* 0x00001fff000e7589 */ /* 0x0000a400000e0000 */
.L_x_3066:
[----:B0-----:R-:W3:Y:S01]  /*2bc00*/  LDL.LU R0, [R1+0x10] ;  /* 0x0000100001007983 */ /* 0x001ee20000300800 */
[----:B------:R-:W-:Y:S02]  /*2bc10*/  PLOP3.LUT P1, PT, PT, PT, PT, 0x8, 0x0 ;  /* 0x000000000000781c */ /* 0x000fe40003f2e170 */
[----:B--2---:R-:W-:Y:S02]  /*2bc20*/  ISETP.NE.AND P0, PT, R14, RZ, PT ;  /* 0x000000ff0e00720c */ /* 0x004fe40003f05270 */
[----:B---3--:R-:W-:-:S09]  /*2bc30*/  LOP3.LUT R0, R0, 0xfffffffe, RZ, 0xc0, !PT ;  /* 0xfffffffe00007812 */ /* 0x008fd200078ec0ff */
[----:B------:R-:W-:-:S05]  /*2bc40*/  @P1 LOP3.LUT R0, R0, 0x1, RZ, 0xfc, !PT ;  /* 0x0000000100001812 */ /* 0x000fca00078efcff */
[----:B------:R0:W-:Y:S01]  /*2bc50*/  STL [R1+0x10], R0 ;  /* 0x0000100001007387 */ /* 0x0001e20000100800 */
[----:B------:R-:W-:Y:S05]  /*2bc60*/  @P0 BRA `(.L_x_2761) ;  /* 0x0000000400900947 */ /* 0x000fea0003800000 */
[----:B------:R-:W-:-:S03]  /*2bc70*/  UMOV UR4, 0xffffffff ;  /* 0xffffffff00047882 */ /* 0x000fc60000000000 */
[----:B------:R-:W-:Y:S05]  /*2bc80*/  BRA.DIV UR4, `(.L_x_2762) ;  /* 0x000000a604ac7947 */ /* 0x000fea000b800000 */
[----:B------:R-:W-:-:S13]  /*2bc90*/  ELECT P6, URZ, PT ;  /* 0x00000000003f782f */ /* 0x000fda00038c0000 */
.L_x_3069:
[----:B------:R-:W-:Y:S05]  /*2bca0*/  @!P6 BRA `(.L_x_2761) ;  /* 0x000000040080e947 */ /* 0x000fea0003800000 */
[----:B0-----:R-:W2:Y:S01]  /*2bcb0*/  LDL R0, [R1+0x50] ;  /* 0x0000500001007983 */ /* 0x001ea20000100800 */
[----:B------:R-:W-:-:S04]  /*2bcc0*/  ISETP.NE.U32.AND P0, PT, R2, RZ, PT ;  /* 0x000000ff0200720c */ /* 0x000fc80003f05070 */
[----:B------:R-:W-:Y:S01]  /*2bcd0*/  ISETP.NE.AND.EX P0, PT, R3, RZ, PT, P0 ;  /* 0x000000ff0300720c */ /* 0x000fe20003f05300 */
[----:B--2---:R-:W-:-:S12]  /*2bce0*/  VIADD R4, R0, 0xffffffff ;  /* 0xffffffff00047836 */ /* 0x004fd80000000000 */
[----:B------:R-:W-:Y:S05]  /*2bcf0*/  @!P0 BRA `(.L_x_2763) ;  /* 0x0000000000488947 */ /* 0x000fea0003800000 */
[----:B------:R-:W0:Y:S01]  /*2bd00*/  LDC R8, c[0x0][0x43c] ;  /* 0x00010f00ff087b82 */ /* 0x000e220000000800 */
[----:B------:R-:W-:Y:S01]  /*2bd10*/  IMAD.MOV.U32 R0, RZ, RZ, R4 ;  /* 0x000000ffff007224 */ /* 0x000fe200078e0004 */
[----:B------:R-:W-:Y:S01]  /*2bd20*/  ULDC.64 UR4, c[0x0][0x428] ;  /* 0x00010a0000047ab9 */ /* 0x000fe20000000a00 */
[----:B0-----:R-:W-:-:S13]  /*2bd30*/  ISETP.NE.AND P0, PT, R8, 0x1, PT ;  /* 0x000000010800780c */ /* 0x001fda0003f05270 */
[----:B------:R-:W0:Y:S02]  /*2bd40*/  @P0 LDC.64 R6, c[0x0][0x440] ;  /* 0x00011000ff060b82 */ /* 0x000e240000000a00 */
[----:B0-----:R-:W-:-:S05]  /*2bd50*/  @P0 IMAD.HI.U32 R6, R4, R6, RZ ;  /* 0x0000000604060227 */ /* 0x001fca00078e00ff */
[----:B------:R-:W-:-:S04]  /*2bd60*/  @P0 SHF.R.U32.HI R0, RZ, R7, R6 ;  /* 0x00000007ff000219 */ /* 0x000fc80000011606 */
[----:B------:R-:W-:Y:S01]  /*2bd70*/  IADD3 R5, -R0, RZ, RZ ;  /* 0x000000ff00057210 */ /* 0x000fe20007ffe1ff */
[--C-:B------:R-:W-:Y:S01]  /*2bd80*/  IMAD.MOV.U32 R6, RZ, RZ, R0.reuse ;  /* 0x000000ffff067224 */ /* 0x100fe200078e0000 */
[----:B------:R-:W-:-:S03]  /*2bd90*/  SHF.R.S32.HI R7, RZ, 0x1f, R0 ;  /* 0x0000001fff077819 */ /* 0x000fc60000011400 */
        /* <DEDUP_REMOVED lines=8> */
.L_x_2763:
[----:B------:R-:W2:Y:S04]  /*2be20*/  LDL R0, [R1+0x14] ;  /* 0x0000140001007983 */ /* 0x000ea80000100800 */
[----:B0-----:R-:W3:Y:S01]  /*2be30*/  LDL R2, [R1+0x1c] ;  /* 0x00001c0001027983 */ /* 0x001ee20000100800 */
[----:B-1----:R-:W0:Y:S02]  /*2be40*/  S2R R9, SR_TID.X ;  /* 0x0000000000097919 */ /* 0x002e240000002100 */
[----:B0-----:R-:W-:-:S04]  /*2be50*/  LOP3.LUT R9, R9, 0x7f, RZ, 0xc0, !PT ;  /* 0x0000007f09097812 */ /* 0x001fc800078ec0ff */
[----:B------:R-:W-:Y:S01]  /*2be60*/  ISETP.NE.AND P1, PT, R9, RZ, PT ;  /* 0x000000ff0900720c */ /* 0x000fe20003f25270 */
[----:B--2---:R-:W-:Y:S01]  /*2be70*/  IMAD R0, R0, 0x8, R18 ;  /* 0x0000000800007824 */ /* 0x004fe200078e0212 */
[----:B---3--:R-:W-:-:S04]  /*2be80*/  SHF.L.U32 R3, R2, 0x1f, RZ ;  /* 0x0000001f02037819 */ /* 0x008fc800000006ff */
[----:B------:R-:W0:Y:S02]  /*2be90*/  SYNCS.PHASECHK.TRANS64.TRYWAIT P0, [R0+URZ+0x38880], R3 ;  /* 0x03888003000075a7 */ /* 0x000e24000800017f */
[----:B0-----:R-:W-:Y:S05]  /*2bea0*/  @!P0 BRA `(.L_x_2764) ;  /* 0x000000a400448947 */ /* 0x001fea0003800000 */
.L_x_3070:
        /* <DEDUP_REMOVED lines=8> */
.L_x_2765:
        /* <DEDUP_REMOVED lines=24> */
.L_x_3071:
        /* <DEDUP_REMOVED lines=8> */
.L_x_2767:
        /* <DEDUP_REMOVED lines=24> */
.L_x_2761:
[----:B---3--:R-:W0:Y:S04]  /*2c2b0*/  LDL.LU R3, [R1+0x48] ;  /* 0x0000480001037983 */ /* 0x008e280000300800 */
[----:B------:R-:W2:Y:S01]  /*2c2c0*/  LDL.LU R4, [R1+0x54] ;  /* 0x0000540001047983 */ /* 0x000ea20000300800 */
        /* <DEDUP_REMOVED lines=10> */
[----:B0-----:R-:W-:Y:S02]  /*2c370*/  SHF.R.S32.HI R0, RZ, 0x1f, R3 ;  /* 0x0000001fff007819 */ /* 0x001fe40000011403 */
[----:B--2---:R-:W-:-:S03]  /*2c380*/  SEL R4, R4, RZ, !P0 ;  /* 0x000000ff04047207 */ /* 0x004fc60004000000 */
[----:B------:R-:W-:-:S04]  /*2c390*/  IMAD R0, R0, UR4, RZ ;  /* 0x0000000400007c24 */ /* 0x000fc8000f8e02ff */
[C---:B------:R-:W-:Y:S02]  /*2c3a0*/  IMAD R0, R3.reuse, UR5, R0 ;  /* 0x0000000503007c24 */ /* 0x040fe4000f8e0200 */
[----:B------:R-:W-:-:S04]  /*2c3b0*/  IMAD.WIDE.U32 R2, R3, UR4, RZ ;  /* 0x0000000403027c25 */ /* 0x000fc8000f8e00ff */
[----:B------:R-:W-:Y:S01]  /*2c3c0*/  IMAD.IADD R0, R3, 0x1, R0 ;  /* 0x0000000103007824 */ /* 0x000fe200078e0200 */
        /* <DEDUP_REMOVED lines=13> */
[----:B-1----:R-:W-:-:S02]  /*2c4a0*/  IMAD.U32 R10, RZ, RZ, UR8 ;  /* 0x00000008ff0a7e24 */ /* 0x002fc4000f8e00ff */
[----:B------:R-:W-:Y:S02]  /*2c4b0*/  IMAD.U32 R11, RZ, RZ, UR9 ;  /* 0x00000009ff0b7e24 */ /* 0x000fe4000f8e00ff */
[----:B------:R-:W-:Y:S02]  /*2c4c0*/  IMAD.MOV.U32 R8, RZ, RZ, 0x70 ;  /* 0x00000070ff087424 */ /* 0x000fe400078e00ff */
[----:B------:R-:W-:Y:S02]  /*2c4d0*/  IMAD.MOV.U32 R12, RZ, RZ, 0x1 ;  /* 0x00000001ff0c7424 */ /* 0x000fe400078e00ff */
[----:B------:R-:W-:-:S07]  /*2c4e0*/  IMAD.MOV.U32 R13, RZ, RZ, RZ ;  /* 0x000000ffff0d7224 */ /* 0x000fce00078e00ff */
[----:B------:R-:W-:-:S07]  /*2c4f0*/  LEPC R20, `(.L_x_2769) ;  /* 0x000000001014794e */ /* 0x000fce0000000000 */
[----:B0-----:R-:W-:Y:S05]  /*2c500*/  CALL.ABS.NOINC R2 ;  /* 0x0000000002007343 */ /* 0x001fea0003c00000 */
.L_x_2769:
[----:B------:R-:W-:Y:S05]  /*2c510*/  BSYNC B6 ;  /* 0x0000000000067941 */ /* 0x000fea0003800000 */
.L_x_2768:
[----:B0-----:R-:W2:Y:S01]  /*2c520*/  LDL.LU R0, [R1+0x48] ;  /* 0x0000480001007983 */ /* 0x001ea20000300800 */
[----:B------:R-:W0:Y:S01]  /*2c530*/  LDC R7, c[0x0][0x448] ;  /* 0x00011200ff077b82 */ /* 0x000e220000000800 */
[----:B------:R-:W-:Y:S01]  /*2c540*/  ULDC.64 UR4, c[0x0][0x2d8] ;  /* 0x0000b60000047ab9 */ /* 0x000fe20000000a00 */
[----:B------:R-:W-:Y:S01]  /*2c550*/  ULDC.64 UR6, c[0x0][0x280] ;  /* 0x0000a00000067ab9 */ /* 0x000fe20000000a00 */
[----:B------:R-:W3:Y:S04]  /*2c560*/  LDL.LU R4, [R1+0x44] ;  /* 0x0000440001047983 */ /* 0x000ee80000300800 */
[----:B------:R-:W3:Y:S04]  /*2c570*/  LDL.LU.64 R2, [R1+0x58] ;  /* 0x0000580001027983 */ /* 0x000ee80000300a00 */
[----:B------:R-:W4:Y:S01]  /*2c580*/  LDL R8, [R1+0x4] ;  /* 0x0000040001087983 */ /* 0x000f220000100800 */
[----:B0-----:R-:W-:Y:S01]  /*2c590*/  ISETP.NE.AND P0, PT, R7, 0x1, PT ;  /* 0x000000010700780c */ /* 0x001fe20003f05270 */
[----:B-1----:R-:W0:-:S12]  /*2c5a0*/  S2R R9, SR_TID.X ;  /* 0x0000000000097919 */ /* 0x002e180000002100 */
[----:B------:R-:W1:Y:S01]  /*2c5b0*/  @P0 LDC R6, c[0x0][0x450] ;  /* 0x00011400ff060b82 */ /* 0x000e620000000800 */
[----:B0-----:R-:W-:-:S05]  /*2c5c0*/  IMAD.SHL.U32 R9, R9, 0x10, RZ ;  /* 0x0000001009097824 */ /* 0x001fca00078e00ff */
[----:B------:R-:W-:-:S04]  /*2c5d0*/  LOP3.LUT R9, R9, 0x70, RZ, 0xc0, !PT ;  /* 0x0000007009097812 */ /* 0x000fc800078ec0ff */
[----:B------:R-:W-:Y:S01]  /*2c5e0*/  LOP3.LUT R9, R9, 0x80, RZ, 0xfc, !PT ;  /* 0x0000008009097812 */ /* 0x000fe200078efcff */
[----:B---3--:R-:W-:Y:S02]  /*2c5f0*/  IMAD.MOV.U32 R3, RZ, RZ, R4 ;  /* 0x000000ffff037224 */ /* 0x008fe400078e0004 */
[----:B------:R-:W0:Y:S01]  /*2c600*/  S2R R4, SR_TID.X ;  /* 0x0000000000047919 */ /* 0x000e220000002100 */
[----:B------:R-:W-:-:S04]  /*2c610*/  IMAD.WIDE.U32 R2, R16, UR4, R2 ;  /* 0x0000000410027c25 */ /* 0x000fc8000f8e0002 */
[----:B------:R-:W-:Y:S01]  /*2c620*/  IMAD R3, R16, UR5, R3 ;  /* 0x0000000510037c24 */ /* 0x000fe2000f8e0203 */
[----:B------:R-:W-:Y:S02]  /*2c630*/  ULDC.64 UR4, c[0x0][0x2e0] ;  /* 0x0000b80000047ab9 */ /* 0x000fe40000000a00 */
[----:B--2---:R-:W-:Y:S02]  /*2c640*/  IMAD R0, R0, UR4, RZ ;  /* 0x0000000400007c24 */ /* 0x004fe4000f8e02ff */
[----:B------:R-:W-:-:S04]  /*2c650*/  IMAD.WIDE.U32 R2, R19, UR4, R2 ;  /* 0x0000000413027c25 */ /* 0x000fc8000f8e0002 */
[----:B------:R-:W-:Y:S01]  /*2c660*/  IMAD R0, R19, UR5, R0 ;  /* 0x0000000513007c24 */ /* 0x000fe2000f8e0200 */
[----:B------:R-:W-:Y:S01]  /*2c670*/  ULDC.64 UR4, c[0x0][0x2d0] ;  /* 0x0000b40000047ab9 */ /* 0x000fe20000000a00 */
[----:B------:R2:W5:Y:S02]  /*2c680*/  LDL R19, [R1+0x4c] ;  /* 0x00004c0001137983 */ /* 0x0005640000100800 */
[----:B------:R-:W-:Y:S01]  /*2c690*/  IMAD.IADD R3, R3, 0x1, R0 ;  /* 0x0000000103037824 */ /* 0x000fe200078e0200 */
[C---:B0-----:R-:W-:Y:S01]  /*2c6a0*/  LOP3.LUT R5, R4.reuse, 0x7f, RZ, 0xc0, !PT ;  /* 0x0000007f04057812 */ /* 0x041fe200078ec0ff */
[----:B------:R-:W-:-:S03]  /*2c6b0*/  IMAD.SHL.U32 R4, R4, 0x10, RZ ;  /* 0x0000001004047824 */ /* 0x000fc600078e00ff */
[----:B------:R-:W-:-:S04]  /*2c6c0*/  SHF.R.U32.HI R5, RZ, 0x3, R5 ;  /* 0x00000003ff057819 */ /* 0x000fc80000011605 */
[----:B------:R-:W-:Y:S02]  /*2c6d0*/  LOP3.LUT R4, R5, 0x70, R4, 0xf8, !PT ;  /* 0x0000007005047812 */ /* 0x000fe400078ef804 */
[----:B------:R-:W0:Y:S03]  /*2c6e0*/  @P0 LDC R5, c[0x0][0x44c] ;  /* 0x00011300ff050b82 */ /* 0x000e260000000800 */
[----:B----4-:R-:W-:-:S04]  /*2c6f0*/  IMAD R4, R8, 0x80, R4 ;  /* 0x0000008008047824 */ /* 0x010fc800078e0204 */
        /* <DEDUP_REMOVED lines=26> */
[----:B------:R-:W0:Y:S02]  /*2c8a0*/  S2R R6, SR_TID.X ;  /* 0x0000000000067919 */ /* 0x000e240000002100 */
[----:B0-----:R-:W-:-:S04]  /*2c8b0*/  LOP3.LUT R6, R6, 0x7f, RZ, 0xc0, !PT ;  /* 0x0000007f06067812 */ /* 0x001fc800078ec0ff */
[----:B------:R-:W-:Y:S02]  /*2c8c0*/  SHF.R.U32.HI R8, RZ, 0x3, R6 ;  /* 0x00000003ff087819 */ /* 0x000fe40000011606 */
[----:B------:R-:W2:Y:S01]  /*2c8d0*/  LDL.LU R6, [R1+0x4] ;  /* 0x0000040001067983 */ /* 0x000ea20000300800 */
[----:B-----5:R-:W-:-:S03]  /*2c8e0*/  IMAD R2, R19, R7, RZ ;  /* 0x0000000713027224 */ /* 0x020fc600078e02ff */
[----:B------:R-:W0:Y:S01]  /*2c8f0*/  SHFL.IDX PT, R7, R4, RZ, 0x181f ;  /* 0x00181fff04077589 */ /* 0x000e2200000e0000 */
[----:B--2---:R-:W-:-:S03]  /*2c900*/  IMAD R0, R6, 0x80, R8 ;  /* 0x0000008006007824 */ /* 0x004fc600078e0208 */
[----:B------:R-:W1:Y:S01]  /*2c910*/  SHFL.IDX PT, R6, R3, RZ, 0x181f ;  /* 0x00181fff03067589 */ /* 0x000e6200000e0000 */
[C---:B------:R-:W-:Y:S01]  /*2c920*/  VIADD R5, R0.reuse, 0x10 ;  /* 0x0000001000057836 */ /* 0x040fe20000000000 */
[-C--:B------:R-:W-:Y:S02]  /*2c930*/  ISETP.GE.AND P4, PT, R0, R2.reuse, PT ;  /* 0x000000020000720c */ /* 0x080fe40003f86270 */
[----:B------:R-:W-:Y:S02]  /*2c940*/  SHFL.IDX PT, R8, R3, 0x1, 0x181f ;  /* 0x00381f0003087f89 */ /* 0x000fe400000e0000 */
[----:B------:R-:W-:Y:S02]  /*2c950*/  ISETP.GE.AND P2, PT, R5, R2, PT ;  /* 0x000000020500720c */ /* 0x000fe40003f46270 */
[----:B------:R-:W2:Y:S07]  /*2c960*/  SHFL.IDX PT, R5, R4, 0x1, 0x181f ;  /* 0x00381f0004057f89 */ /* 0x000eae00000e0000 */
[----:B0-----:R-:W-:-:S05]  /*2c970*/  @!P4 IADD3 R7, P3, R10, R7, RZ ;  /* 0x000000070a07c210 */ /* 0x001fca0007f7e0ff */
[----:B-1----:R-:W-:-:S05]  /*2c980*/  @!P4 IMAD.X R6, RZ, RZ, R6, P3 ;  /* 0x000000ffff06c224 */ /* 0x002fca00018e0606 */
        /* <DEDUP_REMOVED lines=60> */
[----:B------:R0:W1:Y:S04]  /*2cd50*/  SHFL.IDX PT, R5, R3, 0x7, 0x181f ;  /* 0x00f81f0003057f89 */ /* 0x00006800000e0000 */
[----:B------:R0:W-:Y:S04]  /*2cd60*/  @!P2 LDGSTS.E.BYPASS.LTC128B.128 [R9+0x23400], desc[UR40][R6.64], !P0 ;  /* 0x234000000609afae */ /* 0x0001e8000c101d68 */
[----:B------:R0:W-:Y:S04]  /*2cd70*/  @!P2 LDGSTS.E.BYPASS.LTC128B.128 [R9+0x27400], desc[UR40][R6.64+0x80], !P1 ;  /* 0x274000800609afae */ /* 0x0001e8000c901d68 */
[----:B------:R0:W2:Y:S02]  /*2cd80*/  SHFL.IDX PT, R3, R4, 0x7, 0x181f ;  /* 0x00f81f0004037f89 */ /* 0x0000a400000e0000 */
.L_x_3088:
        /* <DEDUP_REMOVED lines=11> */
.L_x_2772:
[----:B------:R-:W-:Y:S05]  /*2ce40*/  BSYNC B0 ;  /* 0x0000000000007941 */ /* 0x000fea0003800000 */
.L_x_2771:
[----:B------:R-:W-:Y:S01]  /*2ce50*/  NOP ;  /* 0x0000000000007918 */ /* 0x000fe20000000000 */
[----:B------:R-:W-:-:S13]  /*2ce60*/  PLOP3.LUT P0, PT, PT, PT, PT, 0x80, 0x0 ;  /* 0x000000000000781c */ /* 0x000fda0003f0f070 */
.L_x_2773:
        /* <DEDUP_REMOVED lines=18> */
.L_x_3089:
[----:B------:R-:W-:Y:S05]  /*2cf90*/  BSYNC B0 ;  /* 0x0000000000007941 */ /* 0x000fea0003800000 */
.L_x_2774:
[----:B0-2---:R-:W2:Y:S04]  /*2cfa0*/  LDL.LU R3, [R1+0x50] ;  /* 0x0000500001037983 */ /* 0x005ea80000300800 */
[----:B------:R-:W4:Y:S01]  /*2cfb0*/  LDL R2, [R1+0x2c] ;  /* 0x00002c0001027983 */ /* 0x000f220000100800 */
[----:B--2---:R-:W-:-:S05]  /*2cfc0*/  VIADD R3, R3, 0xfffffffe ;  /* 0xfffffffe03037836 */ /* 0x004fca0000000000 */
[----:B----4-:R-:W-:-:S13]  /*2cfd0*/  ISETP.GE.AND P0, PT, R3, R2, PT ;  /* 0x000000020300720c */ /* 0x010fda0003f06270 */
[----:B------:R-:W-:Y:S05]  /*2cfe0*/  @!P0 BRA `(.L_x_2776) ;  /* 0x0000001000d48947 */ /* 0x000fea0003800000 */
[----:B---3--:R0:W5:Y:S04]  /*2cff0*/  LDL.LU R0, [R1+0x14] ;  /* 0x0000140001007983 */ /* 0x0081680000300800 */
[----:B------:R0:W5:Y:S02]  /*2d000*/  LDL.LU R2, [R1+0x1c] ;  /* 0x00001c0001027983 */ /* 0x0001640000300800 */
.L_x_2798:
        /* <DEDUP_REMOVED lines=23> */
[----:B---3--:R-:W-:-:S04]  /*2d180*/  @P0 IMAD.HI.U32 R6, R3, R4, RZ ;  /* 0x0000000403060227 */ /* 0x008fc800078e00ff */
[----:B------:R-:W-:Y:S01]  /*2d190*/  IMAD.MOV.U32 R4, RZ, RZ, R3 ;  /* 0x000000ffff047224 */ /* 0x000fe200078e0003 */
[----:B------:R-:W-:-:S04]  /*2d1a0*/  @P0 SHF.R.U32.HI R4, RZ, R5, R6 ;  /* 0x00000005ff040219 */ /* 0x000fc80000011606 */
[----:B------:R-:W-:Y:S02]  /*2d1b0*/  SHF.R.S32.HI R5, RZ, 0x1f, R4 ;  /* 0x0000001fff057819 */ /* 0x000fe40000011404 */
[----:B------:R-:W-:-:S05]  /*2d1c0*/  IADD3 R8, -R4, RZ, RZ ;  /* 0x000000ff04087210 */ /* 0x000fca0007ffe1ff */
        /* <DEDUP_REMOVED lines=8> */
.L_x_2779:
        /* <DEDUP_REMOVED lines=8> */
.L_x_3090:
[----:B------:R-:W-:Y:S05]  /*2d2d0*/  BSYNC B1 ;  /* 0x0000000000017941 */ /* 0x000fea0003800000 */
.L_x_2780:
        /* <DEDUP_REMOVED lines=9> */
.L_x_2783:
[----:B------:R-:W-:Y:S05]  /*2d370*/  BSYNC B1 ;  /* 0x0000000000017941 */ /* 0x000fea0003800000 */
.L_x_2782:
[----:B------:R-:W3:Y:S04]  /*2d380*/  LDL R4, [R1+0x14] ;  /* 0x0000140001047983 */ /* 0x000ee80000100800 */
        /* <DEDUP_REMOVED lines=11> */
[----:B-1----:R-:W-:-:S07]  /*2d440*/  VIADD R9, R4, 0x10400 ;  /* 0x0001040004097836 */ /* 0x002fce0000000000 */
.L_x_2784:
        /* <DEDUP_REMOVED lines=16> */
.L_x_2785:
        /* <DEDUP_REMOVED lines=13> */
.L_x_3091:
[----:B------:R-:W-:Y:S05]  /*2d620*/  BSYNC B1 ;  /* 0x0000000000017941 */ /* 0x000fea0003800000 */
.L_x_2786:
[----:B------:R-:W-:Y:S01]  /*2d630*/  BSSY B1, `(.L_x_2788) ;  /* 0x000000b000017945 */ /* 0x000fe20003800000 */
[----:B------:R-:W-:Y:S01]  /*2d640*/  IMAD.MOV.U32 R10, RZ, RZ, 0x0 ;  /* 0x00000000ff0a7424 */ /* 0x000fe200078e00ff */
[----:B------:R-:W-:Y:S02]  /*2d650*/  MOV R11, 0x14f00000 ;  /* 0x14f00000000b7802 */ /* 0x000fe40000000f00 */
        /* <DEDUP_REMOVED lines=8> */
.L_x_2789:
[----:B------:R-:W-:Y:S05]  /*2d6e0*/  BSYNC B1 ;  /* 0x0000000000017941 */ /* 0x000fea0003800000 */
.L_x_2788:
[----:B------:R-:W-:Y:S01]  /*2d6f0*/  R2UR UR10, R13 ;  /* 0x000000000d0a72ca */ /* 0x000fe200000e0000 */
[----:B------:R-:W-:Y:S01]  /*2d700*/  UIADD3 UR4, UP0, UR42, 0x370, URZ ;  /* 0x000003702a047890 */ /* 0x000fe2000ff1e03f */
[----:B------:R-:W-:Y:S01]  /*2d710*/  R2UR UR6, R10 ;  /* 0x000000000a0672ca */ /* 0x000fe200000e0000 */
[----:B-12---:R-:W-:Y:S01]  /*2d720*/  VIADD R6, R6, 0x38830 ;  /* 0x0003883006067836 */ /* 0x006fe20000000000 */
[----:B------:R-:W-:Y:S01]  /*2d730*/  R2UR UR7, R11 ;  /* 0x000000000b0772ca */ /* 0x000fe200000e0000 */
[----:B------:R-:W-:Y:S01]  /*2d740*/  VIADD R5, R4, 0x28400 ;  /* 0x0002840004057836 */ /* 0x000fe20000000000 */
[----:B------:R-:W-:Y:S01]  /*2d750*/  PLOP3.LUT P0, PT, PT, PT, PT, 0x80, 0x0 ;  /* 0x000000000000781c */ /* 0x000fe20003f0f070 */
[----:B------:R-:W-:-:S12]  /*2d760*/  UIADD3.X UR5, URZ, UR43, URZ, UP0, !UPT ;  /* 0x0000002b3f057290 */ /* 0x000fd800087fe43f */
.L_x_2790:
        /* <DEDUP_REMOVED lines=15> */
.L_x_2791:
        /* <DEDUP_REMOVED lines=10> */
.L_x_2778:
[----:B------:R-:W-:Y:S05]  /*2d900*/  BSYNC B0 ;  /* 0x0000000000007941 */ /* 0x000fea0003800000 */
.L_x_2777:
[----:B------:R-:W-:-:S06]  /*2d910*/  UISETP.NE.AND UP0, UPT, UR36, 0x3, UPT ;  /* 0x000000032400788c */ /* 0x000fcc000bf05270 */
[----:B------:R-:W-:-:S13]  /*2d920*/  PLOP3.LUT P0, PT, PT, PT, UP0, 0x80, 0x0 ;  /* 0x000000000000781c */ /* 0x000fda0003f0f008 */
[----:B------:R-:W-:Y:S05]  /*2d930*/  @!P0 BRA `(.L_x_2792) ;  /* 0x0000000000048947 */ /* 0x000fea0003800000 */
[----:B------:R-:W-:Y:S01]  /*2d940*/  BPT.TRAP 0x1 ;  /* 0x000000040000795c */ /* 0x000fe20000300000 */
.L_x_2792:
        /* <DEDUP_REMOVED lines=8> */
.L_x_3092:
[----:B------:R-:W-:Y:S05]  /*2d9d0*/  BSYNC B0 ;  /* 0x0000000000007941 */ /* 0x000fea0003800000 */
.L_x_2793:
[----:B------:R-:W-:Y:S05]  /*2d9e0*/  @!P1 BRA `(.L_x_2795) ;  /* 0x0000000000049947 */ /* 0x000fea0003800000 */
[----:B------:R-:W-:Y:S01]  /*2d9f0*/  BPT.TRAP 0x1 ;  /* 0x000000040000795c */ /* 0x000fe20000300000 */
.L_x_2795:
[----:B------:R-:W-:Y:S01]  /*2da00*/  SHF.L.U32 R2, R2, 0x1f, RZ ;  /* 0x0000001f02027819 */ /* 0x000fe200000006ff */
[----:B------:R-:W-:-:S03]  /*2da10*/  IMAD.SHL.U32 R12, R0, 0x8000, RZ ;  /* 0x00008000000c7824 */ /* 0x000fc600078e00ff */
[----:B------:R-:W3:Y:S02]  /*2da20*/  SYNCS.PHASECHK.TRANS64.TRYWAIT P0, [R20+URZ+0x38860], R2 ;  /* 0x03886002140075a7 */ /* 0x000ee4000800017f */
[----:B---3--:R-:W-:Y:S05]  /*2da30*/  @!P0 BRA `(.L_x_2796) ;  /* 0x00000094008c8947 */ /* 0x008fea0003800000 */
.L_x_3093:
        /* <DEDUP_REMOVED lines=90> */
[----:B--2---:R-:W-:Y:S01]  /*2dfe0*/  IMAD.MOV.U32 R15, RZ, RZ, R11 ;  /* 0x000000ffff0f7224 */ /* 0x004fe200078e000b */
[C-C-:B-1----:R-:W-:Y:S02]  /*2dff0*/  PRMT R8, R4.reuse, 0x6420, R5.reuse ;  /* 0x0000642004087816 */ /* 0x142fe40000000005 */
[----:B------:R-:W-:-:S02]  /*2e000*/  PRMT R9, R4, 0x7531, R5 ;  /* 0x0000753104097816 */ /* 0x000fc40000000005 */
        /* <DEDUP_REMOVED lines=37> */
.L_x_2797:
        /* <DEDUP_REMOVED lines=14> */
.L_x_2776:
        /* <DEDUP_REMOVED lines=18> */
.L_x_2800:
[----:B------:R-:W-:Y:S05]  /*2e460*/  BSYNC B0 ;  /* 0x0000000000007941 */ /* 0x000fea0003800000 */
.L_x_2799:
[----:B------:R-:W-:-:S06]  /*2e470*/  UISETP.NE.AND UP0, UPT, UR36, 0x3, UPT ;  /* 0x000000032400788c */ /* 0x000fcc000bf05270 */
[----:B------:R-:W-:-:S13]  /*2e480*/  PLOP3.LUT P1, PT, PT, PT, UP0, 0x80, 0x0 ;  /* 0x000000000000781c */ /* 0x000fda0003f2f008 */
[----:B------:R-:W-:Y:S05]  /*2e490*/  @!P1 BRA `(.L_x_2801) ;  /* 0x0000000000049947 */ /* 0x000fea0003800000 */
[----:B------:R-:W-:Y:S01]  /*2e4a0*/  BPT.TRAP 0x1 ;  /* 0x000000040000795c */ /* 0x000fe20000300000 */
.L_x_2801:
[----:B------:R-:W2:Y:S04]  /*2e4b0*/  LDL R3, [R1+0x1c] ;  /* 0x00001c0001037983 */ /* 0x000ea80000100800 */
[----:B-----5:R-:W2:Y:S01]  /*2e4c0*/  LDL R2, [R1+0x14] ;  /* 0x0000140001027983 */ /* 0x020ea20000100800 */
[----:B---34-:R-:W-:Y:S01]  /*2e4d0*/  IMAD.U32 R0, RZ, RZ, UR39 ;  /* 0x00000027ff007e24 */ /* 0x018fe2000f8e00ff */
[----:B------:R-:W-:Y:S04]  /*2e4e0*/  BSSY B0, `(.L_x_2802) ;  /* 0x0000007000007945 */ /* 0x000fe80003800000 */
[----:B------:R-:W-:-:S02]  /*2e4f0*/  ISETP.NE.AND P2, PT, R0, 0x3, PT ;  /* 0x000000030000780c */ /* 0x000fc40003f45270 */
[----:B--2---:R-:W-:-:S04]  /*2e500*/  LOP3.LUT R0, R3, 0x1, RZ, 0x3c, !PT ;  /* 0x0000000103007812 */ /* 0x004fc800078e3cff */
[----:B------:R-:W-:Y:S01]  /*2e510*/  SHF.L.U32 R0, R0, 0x1f, RZ ;  /* 0x0000001f00007819 */ /* 0x000fe200000006ff */
[----:B------:R-:W-:-:S04]  /*2e520*/  IMAD R17, R2, 0x8, R18 ;  /* 0x0000000802117824 */ /* 0x000fc800078e0212 */
[----:B------:R-:W2:Y:S02]  /*2e530*/  SYNCS.PHASECHK.TRANS64.TRYWAIT P1, [R17+URZ+0x38870], R0 ;  /* 0x03887000110075a7 */ /* 0x000ea4000802017f */
[----:B--2---:R-:W-:Y:S05]  /*2e540*/  @!P1 BRA `(.L_x_2803) ;  /* 0x0000008800dc9947 */ /* 0x004fea0003800000 */
.L_x_3094:
[----:B------:R-:W-:Y:S05]  /*2e550*/  BSYNC B0 ;  /* 0x0000000000007941 */ /* 0x000fea0003800000 */
.L_x_2802:
[----:B------:R-:W-:Y:S05]  /*2e560*/  @!P2 BRA `(.L_x_2804) ;  /* 0x000000000004a947 */ /* 0x000fea0003800000 */
[----:B------:R-:W-:Y:S01]  /*2e570*/  BPT.TRAP 0x1 ;  /* 0x000000040000795c */ /* 0x000fe20000300000 */
.L_x_2804:
[----:B--2---:R-:W2:Y:S02]  /*2e580*/  LDL R0, [R1+0x1c] ;  /* 0x00001c0001007983 */ /* 0x004ea40000100800 */
[----:B--2---:R-:W-:-:S04]  /*2e590*/  SHF.L.U32 R0, R0, 0x1f, RZ ;  /* 0x0000001f00007819 */ /* 0x004fc800000006ff */
[----:B------:R-:W2:Y:S02]  /*2e5a0*/  SYNCS.PHASECHK.TRANS64.TRYWAIT P1, [R17+URZ+0x38860], R0 ;  /* 0x03886000110075a7 */ /* 0x000ea4000802017f */
[----:B--2---:R-:W-:Y:S05]  /*2e5b0*/  @!P1 BRA `(.L_x_2805) ;  /* 0x0000008800d49947 */ /* 0x004fea0003800000 */
.L_x_3095:
        /* <DEDUP_REMOVED lines=53> */
[----:B-1----:R-:W-:Y:S01]  /*2e910*/  MOV R10, R14 ;  /* 0x0000000e000a7202 */ /* 0x002fe20000000f00 */
[----:B------:R-:W-:Y:S01]  /*2e920*/  IMAD.MOV.U32 R11, RZ, RZ, R15 ;  /* 0x000000ffff0b7224 */ /* 0x000fe200078e000f */
[C-C-:B--2---:R-:W-:Y:S02]  /*2e930*/  PRMT R12, R4.reuse, 0x6420, R5.reuse ;  /* 0x00006420040c7816 */ /* 0x144fe40000000005 */
[----:B------:R-:W-:Y:S02]  /*2e940*/  PRMT R13, R4, 0x7531, R5 ;  /* 0x00007531040d7816 */ /* 0x000fe40000000005 */
[----:B------:R-:W-:-:S02]  /*2e950*/  PRMT R14, R6, 0x6420, R7 ;  /* 0x00006420060e7816 */ /* 0x000fc40000000007 */
[----:B------:R-:W-:Y:S02]  /*2e960*/  PRMT R15, R6, 0x7531, R7 ;  /* 0x00007531060f7816 */ /* 0x000fe40000000007 */
[----:B------:R-:W1:Y:S04]  /*2e970*/  LDSM.16.MT88.4 R4, [R2+0x15400] ;  /* 0x015400000204783b */ /* 0x000e680000004200 */
[----:B------:R2:W-:Y:S02]  /*2e980*/  STSM.16.M88.4 [R16+0x4000], R12 ;  /* 0x0040000c10007844 */ /* 0x0005e40000000200 */
[----:B--2---:R-:W-:Y:S02]  /*2e990*/  IMAD.MOV.U32 R14, RZ, RZ, R10 ;  /* 0x000000ffff0e7224 */ /* 0x004fe400078e000a */
[----:B------:R-:W-:Y:S01]  /*2e9a0*/  IMAD.MOV.U32 R15, RZ, RZ, R11 ;  /* 0x000000ffff0f7224 */ /* 0x000fe200078e000b */
[----:B-1----:R-:W-:-:S02]  /*2e9b0*/  PRMT R8, R4, 0x6420, R5 ;  /* 0x0000642004087816 */ /* 0x002fc40000000005 */
        /* <DEDUP_REMOVED lines=64> */
.L_x_2806:
        /* <DEDUP_REMOVED lines=13> */
.L_x_2751:
        /* <DEDUP_REMOVED lines=9> */
[----:B------:R-:W1:Y:S04]  /*2ef20*/  LDS.128 R4, [R18+0x388d0] ;  /* 0x0388d00012047984 */ /* 0x000e680000000c00 */
[----:B-1----:R2:W-:Y:S04]  /*2ef30*/  STL.64 [R1], R4 ;  /* 0x0000000401007387 */ /* 0x0025e80000100a00 */
[----:B------:R2:W-:Y:S01]  /*2ef40*/  STL.64 [R1+0x8], R6 ;  /* 0x0000080601007387 */ /* 0x0005e20000100a00 */
[----:B------:R-:W-:Y:S06]  /*2ef50*/  BAR.ARV 0x4, 0x180 ;  /* 0x0106000000007b1d */ /* 0x000fec0000002000 */
[----:B------:R-:W-:Y:S05]  /*2ef60*/  BRA `(.L_x_2808) ;  /* 0x0000001000407947 */ /* 0x000fea0003800000 */
.L_x_2807:
[----:B------:R-:W1:Y:S01]  /*2ef70*/  S2R R0, SR_TID.X ;  /* 0x0000000000007919 */ /* 0x000e620000002100 */
[----:B------:R-:W-:Y:S01]  /*2ef80*/  UMOV UR4, 0xffffffff ;  /* 0xffffffff00047882 */ /* 0x000fe20000000000 */
[----:B-1----:R-:W-:-:S04]  /*2ef90*/  LOP3.LUT R16, R0, 0x1f, RZ, 0xc0, !PT ;  /* 0x0000001f00107812 */ /* 0x002fc800078ec0ff */
[----:B------:R-:W-:Y:S01]  /*2efa0*/  ISETP.NE.AND P0, PT, R16, 0x1f, PT ;  /* 0x0000001f1000780c */ /* 0x000fe20003f05270 */
[----:B------:R-:W-:-:S12]  /*2efb0*/  BRA.DIV UR4, `(.L_x_2809) ;  /* 0x0000008204687947 */ /* 0x000fd8000b800000 */
[----:B------:R-:W2:Y:S01]  /*2efc0*/  LDL.LU R0, [R1] ;  /* 0x0000000001007983 */ /* 0x000ea20000300800 */
[----:B------:R-:W-:-:S03]  /*2efd0*/  ULDC UR4, c[0x0][0xc3c] ;  /* 0x00030f0000047ab9 */ /* 0x000fc60000000800 */
[----:B------:R-:W3:Y:S01]  /*2efe0*/  LDL R2, [R1+0xc] ;  /* 0x00000c0001027983 */ /* 0x000ee20000100800 */
[----:B--2---:R-:W-:Y:S02]  /*2eff0*/  IMAD.MOV.U32 R11, RZ, RZ, R0 ;  /* 0x000000ffff0b7224 */ /* 0x004fe400078e0000 */
[----:B---3--:R-:W-:-:S05]  /*2f000*/  IMAD.IADD R4, R2, 0x1, R16 ;  /* 0x0000000102047824 */ /* 0x008fca00078e0210 */
[----:B------:R-:W-:-:S13]  /*2f010*/  ISETP.GE.OR P1, PT, R4, UR4, !P0 ;  /* 0x0000000404007c0c */ /* 0x000fda000c726670 */
[----:B------:R-:W1:Y:S08]  /*2f020*/  @!P1 LDC.64 R2, c[0x0][0xc80] ;  /* 0x00032000ff029b82 */ /* 0x000e700000000a00 */
[----:B------:R-:W2:Y:S01]  /*2f030*/  @!P1 LDC.64 R6, c[0x0][0xc78] ;  /* 0x00031e00ff069b82 */ /* 0x000ea20000000a00 */
[----:B-1----:R-:W-:-:S05]  /*2f040*/  @!P1 IMAD.WIDE R2, R4, 0x4, R2 ;  /* 0x0000000404029825 */ /* 0x002fca00078e0202 */
[----:B------:R2:W3:Y:S02]  /*2f050*/  @!P1 LDG.E R0, desc[UR40][R2.64] ;  /* 0x0000002802009981 */ /* 0x0004e4000c1e1900 */
[----:B--2---:R-:W-:-:S06]  /*2f060*/  @!P1 IMAD.WIDE R2, R4, 0x4, R6 ;  /* 0x0000000404029825 */ /* 0x004fcc00078e0206 */
[----:B------:R-:W2:Y:S01]  /*2f070*/  @!P1 LDG.E R2, desc[UR40][R2.64] ;  /* 0x0000002802029981 */ /* 0x000ea2000c1e1900 */
[----:B------:R-:W-:Y:S01]  /*2f080*/  MOV R4, RZ ;  /* 0x000000ff00047202 */ /* 0x000fe20000000f00 */
[----:B------:R-:W-:Y:S01]  /*2f090*/  IMAD.MOV.U32 R6, RZ, RZ, RZ ;  /* 0x000000ffff067224 */ /* 0x000fe200078e00ff */
[C---:B------:R-:W-:Y:S01]  /*2f0a0*/  ISETP.GE.U32.AND P2, PT, R16.reuse, 0x2, PT ;  /* 0x000000021000780c */ /* 0x040fe20003f46070 */
[----:B------:R-:W-:Y:S01]  /*2f0b0*/  SHFL.IDX PT, R5, R11, RZ, 0x1f ;  /* 0x00001fff0b057589 */ /* 0x000fe200000e0000 */
[C---:B------:R-:W-:Y:S01]  /*2f0c0*/  ISETP.GE.U32.AND P3, PT, R16.reuse, 0x4, PT ;  /* 0x000000041000780c */ /* 0x040fe20003f66070 */
[----:B------:R-:W-:Y:S01]  /*2f0d0*/  IMAD.MOV.U32 R8, RZ, RZ, RZ ;  /* 0x000000ffff087224 */ /* 0x000fe200078e00ff */
[C---:B------:R-:W-:Y:S01]  /*2f0e0*/  ISETP.GE.U32.AND P4, PT, R16.reuse, 0x8, PT ;  /* 0x000000081000780c */ /* 0x040fe20003f86070 */
[----:B------:R-:W-:Y:S01]  /*2f0f0*/  SHFL.IDX PT, R10, R11, 0x1, 0x1f ;  /* 0x00201f000b0a7f89 */ /* 0x000fe200000e0000 */
[----:B------:R-:W-:Y:S01]  /*2f100*/  ISETP.GE.U32.AND P5, PT, R16, 0x10, PT ;  /* 0x000000101000780c */ /* 0x000fe20003fa6070 */
        /* <DEDUP_REMOVED lines=20> */
.L_x_3105:
[----:B------:R-:W-:Y:S01]  /*2f250*/  ULDC UR4, c[0x0][0xc38] ;  /* 0x00030e0000047ab9 */ /* 0x000fe20000000800 */
[----:B------:R-:W-:Y:S01]  /*2f260*/  MOV R7, R3 ;  /* 0x0000000300077202 */ /* 0x000fe20000000f00 */
[----:B------:R-:W-:-:S04]  /*2f270*/  IMAD.U32 R2, RZ, RZ, UR4 ;  /* 0x00000004ff027e24 */ /* 0x000fc8000f8e00ff */
[----:B--2---:R-:W-:-:S04]  /*2f280*/  IMAD R9, R9, R2, RZ ;  /* 0x0000000209097224 */ /* 0x004fc800078e02ff */
[----:B------:R-:W-:-:S05]  /*2f290*/  IMAD.IADD R0, R10, 0x1, R9 ;  /* 0x000000010a007824 */ /* 0x000fca00078e0209 */
[----:B------:R-:W-:-:S13]  /*2f2a0*/  ISETP.GT.AND P6, PT, R0, R5, PT ;  /* 0x000000050000720c */ /* 0x000fda0003fc4270 */
[----:B------:R-:W-:Y:S05]  /*2f2b0*/  @P6 BRA `(.L_x_2810) ;  /* 0x0000000000b06947 */ /* 0x000fea0003800000 */
.L_x_2813:
        /* <DEDUP_REMOVED lines=37> */
.L_x_3113:
[----:B------:R-:W-:Y:S02]  /*2f510*/  ULDC UR4, c[0x0][0xc38] ;  /* 0x00030e0000047ab9 */ /* 0x000fe40000000800 */
[----:B------:R-:W-:-:S04]  /*2f520*/  IMAD.U32 R2, RZ, RZ, UR4 ;  /* 0x00000004ff027e24 */ /* 0x000fc8000f8e00ff */
[----:B--2---:R-:W-:-:S04]  /*2f530*/  IMAD R9, R9, R2, RZ ;  /* 0x0000000209097224 */ /* 0x004fc800078e02ff */
[----:B------:R-:W-:-:S05]  /*2f540*/  IMAD.IADD R0, R9, 0x1, R0 ;  /* 0x0000000109007824 */ /* 0x000fca00078e0200 */
[----:B------:R-:W-:-:S13]  /*2f550*/  ISETP.GT.AND P6, PT, R0, R5, PT ;  /* 0x000000050000720c */ /* 0x000fda0003fc4270 */
[----:B------:R-:W-:Y:S05]  /*2f560*/  @!P6 BRA `(.L_x_2813) ;  /* 0xfffffffc0054e947 */ /* 0x000fea000383ffff */
[----:B------:R-:W-:-:S07]  /*2f570*/  MOV R7, R3 ;  /* 0x0000000300077202 */ /* 0x000fce0000000f00 */
.L_x_2810:
        /* <DEDUP_REMOVED lines=12> */
.L_x_3118:
[----:B------:R-:W-:-:S13]  /*2f640*/  ISETP.NE.AND P0, PT, R3, RZ, PT ;  /* 0x000000ff0300720c */ /* 0x000fda0003f05270 */
[----:B------:R-:W-:Y:S05]  /*2f650*/  @!P0 BRA `(.L_x_2815) ;  /* 0x0000000000148947 */ /* 0x000fea0003800000 */
[----:B------:R-:W-:Y:S01]  /*2f660*/  UMOV UR4, 0xffffffff ;  /* 0xffffffff00047882 */ /* 0x000fe20000000000 */
[----:B-1----:R-:W-:Y:S02]  /*2f670*/  VIADD R0, R0, 0xffffffff ;  /* 0xffffffff00007836 */ /* 0x002fe40000000000 */
[----:B------:R-:W-:Y:S05]  /*2f680*/  BRA.DIV UR4, `(.L_x_2816) ;  /* 0x0000008604547947 */ /* 0x000fea000b800000 */
[----:B------:R1:W2:Y:S02]  /*2f690*/  SHFL.IDX PT, R0, R7, R0, 0x1f ;  /* 0x00001f0007007589 */ /* 0x0002a400000e0000 */
.L_x_3121:
[----:B--2---:R-:W-:-:S07]  /*2f6a0*/  IMAD.MOV.U32 R8, RZ, RZ, R0 ;  /* 0x000000ffff087224 */ /* 0x004fce00078e0000 */
.L_x_2815:
[----:B------:R-:W-:Y:S01]  /*2f6b0*/  ISETP.NE.AND P0, PT, R6, 0x1, PT ;  /* 0x000000010600780c */ /* 0x000fe20003f05270 */
[----:B-1----:R-:W-:-:S05]  /*2f6c0*/  IMAD R0, R8, R2, R9 ;  /* 0x0000000208007224 */ /* 0x002fca00078e0209 */
[----:B------:R1:W-:Y:S02]  /*2f6d0*/  STL [R1], R0 ;  /* 0x0000000001007387 */ /* 0x0003e40000100800 */
        /* <DEDUP_REMOVED lines=27> */
[----:B-1----:R-:W-:-:S05]  /*2f890*/  IADD3 R2, RZ, -R3, RZ ;  /* 0x80000003ff027210 */ /* 0x002fca0007ffe0ff */
        /* <DEDUP_REMOVED lines=24> */
[----:B------:R-:W-:-:S04]  /*2fa20*/  @!P1 LOP3.LUT R7, RZ, R6, RZ, 0x33, !PT ;  /* 0x00000006ff079212 */ /* 0x000fc800078e33ff */
[----:B------:R-:W-:-:S05]  /*2fa30*/  IADD3 R2, -R7, RZ, RZ ;  /* 0x000000ff07027210 */ /* 0x000fca0007ffe1ff */
[C---:B------:R-:W-:Y:S02]  /*2fa40*/  IMAD R2, R6.reuse, R2, R3 ;  /* 0x0000000206027224 */ /* 0x040fe400078e0203 */
[----:B------:R-:W-:-:S04]  /*2fa50*/  IMAD R6, R6, 0x1000000, R7 ;  /* 0x0100000006067824 */ /* 0x000fc800078e0207 */
[----:B------:R-:W-:-:S05]  /*2fa60*/  IMAD R2, R2, 0x10000, R6 ;  /* 0x0001000002027824 */ /* 0x000fca00078e0206 */
[----:B------:R2:W-:Y:S01]  /*2fa70*/  STL [R1+0x8], R2 ;  /* 0x0000080201007387 */ /* 0x0005e20000100800 */
[----:B------:R-:W-:Y:S05]  /*2fa80*/  BRA `(.L_x_2818) ;  /* 0x0000000400007947 */ /* 0x000fea0003800000 */
.L_x_2817:
        /* <DEDUP_REMOVED lines=31> */
[----:B------:R-:W-:-:S03]  /*2fc80*/  IMAD.MOV R5, RZ, RZ, -R5 ;  /* 0x000000ffff057224 */ /* 0x000fc600078e0a05 */
[----:B------:R-:W-:Y:S01]  /*2fc90*/  IADD3 R7, -R6, RZ, RZ ;  /* 0x000000ff06077210 */ /* 0x000fe20007ffe1ff */
        /* <DEDUP_REMOVED lines=31> */
.L_x_2818:
[----:B------:R-:W-:-:S04]  /*2fe90*/  LOP3.LUT R0, RZ, R0, RZ, 0x33, !PT ;  /* 0x00000000ff007212 */ /* 0x000fc800078e33ff */
[----:B------:R-:W-:-:S05]  /*2fea0*/  IADD3 R0, R4, R0, RZ ;  /* 0x0000000004007210 */ /* 0x000fca0007ffe0ff */
[----:B------:R3:W-:Y:S01]  /*2feb0*/  STL [R1+0x4], R0 ;  /* 0x0000040001007387 */ /* 0x0007e20000100800 */
[----:B------:R-:W-:Y:S05]  /*2fec0*/  BRA `(.L_x_2819) ;  /* 0x0000000000287947 */ /* 0x000fea0003800000 */
.L_x_2811:
        /* <DEDUP_REMOVED lines=10> */
.L_x_2819:
[----:B-12---:R-:W2:Y:S04]  /*2ff70*/  LDL R2, [R1+0xc] ;  /* 0x00000c0001027983 */ /* 0x006ea80000100800 */
[----:B------:R-:W4:Y:S04]  /*2ff80*/  LDL R3, [R1+0x8] ;  /* 0x0000080001037983 */ /* 0x000f280000100800 */
[----:B------:R-:W5:Y:S04]  /*2ff90*/  LDL R4, [R1] ;  /* 0x0000000001047983 */ /* 0x000f680000100800 */
        /* <DEDUP_REMOVED lines=13> */
.L_x_2808:
[----:B------:R-:W3:Y:S01]  /*30070*/  LDL R0, [R1+0xc] ;  /* 0x00000c0001007983 */ /* 0x000ee20000100800 */
[----:B------:R-:W-:Y:S02]  /*30080*/  ULDC UR4, c[0x0][0xc3c] ;  /* 0x00030f0000047ab9 */ /* 0x000fe40000000800 */
[----:B---3--:R-:W-:-:S13]  /*30090*/  ISETP.GE.AND P0, PT, R0, UR4, PT ;  /* 0x0000000400007c0c */ /* 0x008fda000bf06270 */
[----:B------:R-:W-:Y:S05]  /*300a0*/  @!P0 BRA `(.L_x_2820) ;  /* 0xffffff9400208947 */ /* 0x000fea000383ffff */
[----:B------:R-:W-:Y:S05]  /*300b0*/  BSYNC B7 ;  /* 0x0000000000077941 */ /* 0x000fea0003800000 */
.L_x_2706:
        /* <DEDUP_REMOVED lines=12> */
.L_x_3122:
[----:B------:R-:W-:Y:S05]  /*30180*/  BSYNC B0 ;  /* 0x0000000000007941 */ /* 0x000fea0003800000 */
.L_x_2821:
[----:B------:R-:W-:-:S03]  /*30190*/  UMOV UR4, 0xffffffff ;  /* 0xffffffff00047882 */ /* 0x000fc60000000000 */
[----:B------:R-:W-:Y:S05]  /*301a0*/  BRA.DIV UR4, `(.L_x_2823) ;  /* 0x0000007a04cc7947 */ /* 0x000fea000b800000 */
[----:B------:R-:W1:Y:S02]  /*301b0*/  S2R R2, SR_TID.X ;  /* 0x0000000000027919 */ /* 0x000e640000002100 */
[----:B-1----:R-:W-:-:S04]  /*301c0*/  SHF.R.U32.HI R2, RZ, 0x5, R2 ;  /* 0x00000005ff027819 */ /* 0x002fc80000011602 */
[----:B------:R-:W-:-:S05]  /*301d0*/  LOP3.LUT R2, R2, 0x3, RZ, 0xc0, !PT ;  /* 0x0000000302027812 */ /* 0x000fca00078ec0ff */
[----:B------:R1:W2:Y:S02]  /*301e0*/  SHFL.IDX PT, R14, R2, RZ, 0x1f ;  /* 0x00001fff020e7589 */ /* 0x0002a400000e0000 */
.L_x_3125:
[----:B--2---:R-:W-:-:S13]  /*301f0*/  ISETP.NE.AND P0, PT, R14, RZ, PT ;  /* 0x000000ff0e00720c */ /* 0x004fda0003f05270 */
[----:B------:R-:W-:Y:S05]  /*30200*/  @P0 BRA `(.L_x_2476) ;  /* 0x0000000000b00947 */ /* 0x000fea0003800000 */
[----:B------:R-:W-:-:S03]  /*30210*/  UMOV UR4, 0xffffffff ;  /* 0xffffffff00047882 */ /* 0x000fc60000000000 */
[----:B------:R-:W-:Y:S05]  /*30220*/  BRA.DIV UR4, `(.L_x_2824) ;  /* 0x0000007a04e07947 */ /* 0x000fea000b800000 */
[----:B------:R-:W-:-:S13]  /*30230*/  ELECT P6, URZ, PT ;  /* 0x00000000003f782f */ /* 0x000fda00038c0000 */
.L_x_3128:
[----:B------:R-:W-:Y:S05]  /*30240*/  @!P6 BRA `(.L_x_2476) ;  /* 0x0000000000a0e947 */ /* 0x000fea0003800000 */
[----:B------:R-:W-:-:S06]  /*30250*/  ULOP3.LUT UR4, UR37, 0x2, URZ, 0xfc, !UPT ;  /* 0x0000000225047892 */ /* 0x000fcc000f8efc3f */
[----:B-1----:R-:W-:-:S05]  /*30260*/  IMAD.U32 R2, RZ, RZ, UR4 ;  /* 0x00000004ff027e24 */ /* 0x002fca000f8e00ff */
[----:B------:R-:W-:-:S13]  /*30270*/  ISETP.NE.AND P0, PT, R2, 0x3, PT ;  /* 0x000000030200780c */ /* 0x000fda0003f05270 */
[----:B------:R-:W-:Y:S05]  /*30280*/  @!P0 BRA `(.L_x_2825) ;  /* 0x0000000000048947 */ /* 0x000fea0003800000 */
[----:B------:R-:W-:Y:S01]  /*30290*/  BPT.TRAP 0x1 ;  /* 0x000000040000795c */ /* 0x000fe20000300000 */
.L_x_2825:
        /* <DEDUP_REMOVED lines=10> */
[----:B------:R-:W-:Y:S02]  /*30340*/  LOP3.LUT R4, R7, R4, RZ, 0x3c, !PT ;  /* 0x0000000407047212 */ /* 0x000fe400078e3cff */
[----:B------:R-:W-:-:S02]  /*30350*/  LEA R7, R3, R2, 0x3 ;  /* 0x0000000203077211 */ /* 0x000fc400078e18ff */
[----:B------:R-:W-:Y:S01]  /*30360*/  SHF.L.U32 R2, R4, 0x1f, RZ ;  /* 0x0000001f04027819 */ /* 0x000fe200000006ff */
[----:B0-----:R-:W-:Y:S06]  /*30370*/  @!P1 BRA `(.L_x_2826) ;  /* 0x0000007800ac9947 */ /* 0x001fec0003800000 */
.L_x_3129:
[----:B------:R-:W1:Y:S02]  /*30380*/  SYNCS.PHASECHK.TRANS64.TRYWAIT P1, [R7+URZ], R2 ;  /* 0x00000002070075a7 */ /* 0x000e64000802017f */
[----:B-1----:R-:W-:Y:S05]  /*30390*/  @!P1 BRA `(.L_x_2827) ;  /* 0x0000007800b89947 */ /* 0x002fea0003800000 */
.L_x_3130:
[----:B------:R-:W-:Y:S05]  /*303a0*/  @!P0 BRA `(.L_x_2828) ;  /* 0x0000000000048947 */ /* 0x000fea0003800000 */
[----:B------:R-:W-:Y:S01]  /*303b0*/  BPT.TRAP 0x1 ;  /* 0x000000040000795c */ /* 0x000fe20000300000 */
.L_x_2828:
[----:B------:R-:W2:Y:S02]  /*303c0*/  LDL.LU R4, [R1+0x14] ;  /* 0x0000140001047983 */ /* 0x000ea40000300800 */
[----:B--2---:R-:W-:-:S04]  /*303d0*/  IMAD R4, R4, 0x8, R0 ;  /* 0x0000000804047824 */ /* 0x004fc800078e0200 */
[----:B------:R-:W2:Y:S02]  /*303e0*/  SYNCS.PHASECHK.TRANS64.TRYWAIT P1, [R4+URZ+0x38860], R5 ;  /* 0x03886005040075a7 */ /* 0x000ea4000802017f */
[----:B--2---:R-:W-:Y:S05]  /*303f0*/  @!P1 BRA `(.L_x_2829) ;  /* 0x0000007800b49947 */ /* 0x004fea0003800000 */
.L_x_3131:
[----:B------:R-:W-:Y:S05]  /*30400*/  @!P0 BRA `(.L_x_2830) ;  /* 0x0000000000048947 */ /* 0x000fea0003800000 */
[----:B------:R-:W-:Y:S01]  /*30410*/  BPT.TRAP 0x1 ;  /* 0x000000040000795c */ /* 0x000fe20000300000 */
.L_x_2830:
[----:B------:R-:W-:-:S04]  /*30420*/  IMAD R3, R3, 0x8, R0 ;  /* 0x0000000803037824 */ /* 0x000fc800078e0200 */
[----:B------:R-:W3:Y:S02]  /*30430*/  SYNCS.PHASECHK.TRANS64.TRYWAIT P1, [R3+URZ+0x38860], R2 ;  /* 0x03886002030075a7 */ /* 0x000ee4000802017f */
[----:B---3--:R-:W-:Y:S05]  /*30440*/  @!P1 BRA `(.L_x_2831) ;  /* 0x0000007800b49947 */ /* 0x008fea0003800000 */
.L_x_3132:
[----:B------:R-:W-:Y:S05]  /*30450*/  @!P0 BRA `(.L_x_2832) ;  /* 0x0000000000048947 */ /* 0x000fea0003800000 */
[----:B------:R-:W-:Y:S01]  /*30460*/  BPT.TRAP 0x1 ;  /* 0x000000040000795c */ /* 0x000fe20000300000 */
.L_x_2832:
[----:B------:R-:W4:Y:S02]  /*30470*/  SYNCS.PHASECHK.TRANS64.TRYWAIT P0, [R4+URZ+0x38880], R5 ;  /* 0x03888005040075a7 */ /* 0x000f24000800017f */
[----:B----4-:R-:W-:Y:S05]  /*30480*/  @!P0 BRA `(.L_x_2833) ;  /* 0x0000007800b88947 */ /* 0x010fea0003800000 */
.L_x_2834:
[----:B------:R0:W0:Y:S02]  /*30490*/  SYNCS.PHASECHK.TRANS64.TRYWAIT P0, [R3+URZ+0x38880], R2 ;  /* 0x03888002030075a7 */ /* 0x000024000800017f */
[----:B0-----:R-:W-:Y:S05]  /*304a0*/  @!P0 NANOSLEEP.SYNCS 0x989680 ;  /* 0x009896800000895d */ /* 0x001fea0003900000 */
[----:B------:R-:W0:Y:S02]  /*304b0*/  @!P0 SYNCS.PHASECHK.TRANS64 P0, [R3+URZ+0x38880], R2 ;  /* 0x03888002030085a7 */ /* 0x000e24000800007f */
[----:B0-----:R-:W-:Y:S05]  /*304c0*/  @!P0 BRA `(.L_x_2834) ;  /* 0xfffffffc00f08947 */ /* 0x001fea000383ffff */
.L_x_2476:
[----:B------:R-:W-:Y:S05]  /*304d0*/  BSYNC B8 ;  /* 0x0000000000087941 */ /* 0x000fea0003800000 */
.L_x_2473:
[----:B------:R-:W-:Y:S05]  /*304e0*/  EXIT ;  /* 0x000000000000794d */ /* 0x000fea0003800000 */
.L_x_2500:
[----:B-1----:R1:W2:Y:S02]  /*304f0*/  SYNCS.PHASECHK.TRANS64.TRYWAIT P6, [R111+URZ+0x38890], R122 ;  /* 0x0388907a6f0075a7 */ /* 0x0022a400080c017f */
[----:B--2---:R-:W-:Y:S05]  /*30500*/  @!P6 NANOSLEEP.SYNCS 0x989680 ;  /* 0x009896800000e95d */ /* 0x004fea0003900000 */
[----:B------:R-:W2:Y:S02]  /*30510*/  @!P6 SYNCS.PHASECHK.TRANS64 P6, [R111+URZ+0x38890], R122 ;  /* 0x0388907a6f00e5a7 */ /* 0x000ea400080c007f */
[----:B--2---:R-:W-:Y:S05]  /*30520*/  @!P6 BRA `(.L_x_2500) ;  /* 0xfffffffc00f0e947 */ /* 0x004fea000383ffff */
[----:B------:R-:W-:Y:S05]  /*30530*/  BRA `(.L_x_2835) ;  /* 0xfffffd38001c7947 */ /* 0x000fea000383ffff */
.L_x_2534:
[----:B-1----:R1:W2:Y:S02]  /*30540*/  SYNCS.PHASECHK.TRANS64.TRYWAIT P3, [R111+URZ+0x38890], R122 ;  /* 0x0388907a6f0075a7 */ /* 0x0022a4000806017f */
[----:B--2---:R-:W-:Y:S05]  /*30550*/  @!P3 NANOSLEEP.SYNCS 0x989680 ;  /* 0x009896800000b95d */ /* 0x004fea0003900000 */
[----:B------:R-:W2:Y:S02]  /*30560*/  @!P3 SYNCS.PHASECHK.TRANS64 P3, [R111+URZ+0x38890], R122 ;  /* 0x0388907a6f00b5a7 */ /* 0x000ea4000806007f */
[----:B--2---:R-:W-:Y:S05]  /*30570*/  @!P3 BRA `(.L_x_2534) ;  /* 0xfffffffc00f0b947 */ /* 0x004fea000383ffff */
[----:B------:R-:W-:Y:S05]  /*30580*/  BRA `(.L_x_2836) ;  /* 0xfffffd7800a87947 */ /* 0x000fea000383ffff */
.L_x_2551:
[----:B-1----:R1:W2:Y:S02]  /*30590*/  SYNCS.PHASECHK.TRANS64.TRYWAIT P2, [R111+URZ+0x38890], R122 ;  /* 0x0388907a6f0075a7 */ /* 0x0022a4000804017f */
[----:B--2---:R-:W-:Y:S05]  /*305a0*/  @!P2 NANOSLEEP.SYNCS 0x989680 ;  /* 0x009896800000a95d */ /* 0x004fea0003900000 */
[----:B------:R-:W2:Y:S02]  /*305b0*/  @!P2 SYNCS.PHASECHK.TRANS64 P2, [R111+URZ+0x38890], R122 ;  /* 0x0388907a6f00a5a7 */ /* 0x000ea4000804007f */
[----:B--2---:R-:W-:Y:S05]  /*305c0*/  @!P2 BRA `(.L_x_2551) ;  /* 0xfffffffc00f0a947 */ /* 0x004fea000383ffff */
[----:B------:R-:W-:Y:S05]  /*305d0*/  BRA `(.L_x_2837) ;  /* 0xfffffdbc00507947 */ /* 0x000fea000383ffff */
.L_x_2561:
[----:B--2---:R2:W3:Y:S02]  /*305e0*/  SYNCS.PHASECHK.TRANS64.TRYWAIT P3, [R111+URZ+0x388b0], R122 ;  /* 0x0388b07a6f0075a7 */ /* 0x0044e4000806017f */
[----:B---3--:R-:W-:Y:S05]  /*305f0*/  @!P3 NANOSLEEP.SYNCS 0x989680 ;  /* 0x009896800000b95d */ /* 0x008fea0003900000 */
[----:B------:R-:W3:Y:S02]  /*30600*/  @!P3 SYNCS.PHASECHK.TRANS64 P3, [R111+URZ+0x388b0], R122 ;  /* 0x0388b07a6f00b5a7 */ /* 0x000ee4000806007f */
[----:B---3--:R-:W-:Y:S05]  /*30610*/  @!P3 BRA `(.L_x_2561) ;  /* 0xfffffffc00f0b947 */ /* 0x008fea000383ffff */
[----:B------:R-:W-:Y:S05]  /*30620*/  BRA `(.L_x_2838) ;  /* 0xfffffdc000bc7947 */ /* 0x000fea000383ffff */
.L_x_2575:
[----:B------:R-:W-:Y:S01]  /*30630*/  BSSY B0, `(.L_x_2839) ;  /* 0x0000007000007945 */ /* 0x000fe20003800000 */
[----:B------:R-:W-:Y:S02]  /*30640*/  IMAD.MOV.U32 R12, RZ, RZ, RZ ;  /* 0x000000ffff0c7224 */ /* 0x000fe400078e00ff */
[----:B------:R-:W-:Y:S02]  /*30650*/  IMAD.MOV.U32 R11, RZ, RZ, 0x1f ;  /* 0x0000001fff0b7424 */ /* 0x000fe400078e00ff */
[----:B------:R-:W-:-:S07]  /*30660*/  IMAD.MOV.U32 R15, RZ, RZ, -0x1 ;  /* 0xffffffffff0f7424 */ /* 0x000fce00078e00ff */
[----:B-----5:R-:W-:Y:S05]  /*30670*/  WARPSYNC.COLLECTIVE R15, `(.L_x_2840) ;  /* 0x000000000f087348 */ /* 0x020fea0003c00000 */
[----:B------:R0:W1:Y:S02]  /*30680*/  SHFL.IDX P6, R14, R13, R12, R11 ;  /* 0x0000000c0d0e7389 */ /* 0x00006400000c000b */
[----:B01---5:R-:W-:Y:S01]  /*30690*/  ENDCOLLECTIVE ;  /* 0x000000000000791b */ /* 0x023fe20003800000 */
.L_x_2840:
[----:B------:R-:W-:Y:S05]  /*306a0*/  BSYNC B0 ;  /* 0x0000000000007941 */ /* 0x000fea0003800000 */
.L_x_2839:
[----:B------:R-:W-:Y:S01]  /*306b0*/  IMAD.MOV.U32 R237, RZ, RZ, R14 ;  /* 0x000000ffffed7224 */ /* 0x000fe200078e000e */
[----:B------:R-:W-:Y:S06]  /*306c0*/  BRA `(.L_x_2841) ;  /* 0xfffffdd000dc7947 */ /* 0x000fec000383ffff */
.L_x_2587:
        /* <DEDUP_REMOVED lines=8> */
.L_x_2843:
[----:B------:R-:W-:Y:S05]  /*30750*/  BSYNC B1 ;  /* 0x0000000000017941 */ /* 0x000fea0003800000 */
.L_x_2842:
[----:B------:R-:W-:Y:S01]  /*30760*/  MOV R13, R0 ;  /* 0x00000000000d7202 */ /* 0x000fe20000000f00 */
[----:B------:R-:W-:Y:S02]  /*30770*/  IMAD.MOV.U32 R12, RZ, RZ, RZ ;  /* 0x000000ffff0c7224 */ /* 0x000fe400078e00ff */
[----:B------:R-:W-:Y:S02]  /*30780*/  IMAD.MOV.U32 R11, RZ, RZ, 0x181f ;  /* 0x0000181fff0b7424 */ /* 0x000fe400078e00ff */
[----:B------:R-:W-:Y:S02]  /*30790*/  IMAD.MOV.U32 R15, RZ, RZ, -0x1 ;  /* 0xffffffffff0f7424 */ /* 0x000fe400078e00ff */
[----:B------:R-:W-:-:S07]  /*307a0*/  IMAD.MOV.U32 R5, RZ, RZ, R14 ;  /* 0x000000ffff057224 */ /* 0x000fce00078e000e */
[----:B------:R-:W-:Y:S05]  /*307b0*/  WARPSYNC.COLLECTIVE R15, `(.L_x_2844) ;  /* 0x000000000f087348 */ /* 0x000fea0003c00000 */
[----:B------:R0:W1:Y:S02]  /*307c0*/  SHFL.IDX P6, R14, R13, R12, R11 ;  /* 0x0000000c0d0e7389 */ /* 0x00006400000c000b */
[----:B01----:R-:W-:Y:S01]  /*307d0*/  ENDCOLLECTIVE ;  /* 0x000000000000791b */ /* 0x003fe20003800000 */
.L_x_2844:
[----:B------:R-:W-:Y:S02]  /*307e0*/  IMAD.MOV.U32 R13, RZ, RZ, R37 ;  /* 0x000000ffff0d7224 */ /* 0x000fe400078e0025 */
[----:B------:R-:W-:-:S07]  /*307f0*/  IMAD.MOV.U32 R4, RZ, RZ, R14 ;  /* 0x000000ffff047224 */ /* 0x000fce00078e000e */
[----:B------:R-:W-:Y:S05]  /*30800*/  WARPSYNC.COLLECTIVE R15, `(.L_x_2845) ;  /* 0x000000000f087348 */ /* 0x000fea0003c00000 */
[----:B------:R0:W1:Y:S02]  /*30810*/  SHFL.IDX P6, R14, R13, R12, R11 ;  /* 0x0000000c0d0e7389 */ /* 0x00006400000c000b */
[----:B01----:R-:W-:Y:S01]  /*30820*/  ENDCOLLECTIVE ;  /* 0x000000000000791b */ /* 0x003fe20003800000 */
.L_x_2845:
[----:B------:R-:W-:Y:S02]  /*30830*/  IMAD.MOV.U32 R13, RZ, RZ, R48 ;  /* 0x000000ffff0d7224 */ /* 0x000fe400078e0030 */
[----:B------:R-:W-:-:S07]  /*30840*/  IMAD.MOV.U32 R9, RZ, RZ, R14 ;  /* 0x000000ffff097224 */ /* 0x000fce00078e000e */
[----:B------:R-:W-:Y:S05]  /*30850*/  WARPSYNC.COLLECTIVE R15, `(.L_x_2846) ;  /* 0x000000000f087348 */ /* 0x000fea0003c00000 */
[----:B------:R0:W1:Y:S02]  /*30860*/  SHFL.IDX P6, R14, R13, R12, R11 ;  /* 0x0000000c0d0e7389 */ /* 0x00006400000c000b */
[----:B01----:R-:W-:Y:S01]  /*30870*/  ENDCOLLECTIVE ;  /* 0x000000000000791b */ /* 0x003fe20003800000 */
.L_x_2846:
[----:B------:R-:W-:Y:S05]  /*30880*/  BRA `(.L_x_2847) ;  /* 0xfffffdd800407947 */ /* 0x000fea000383ffff */
.L_x_2590:
        /* <DEDUP_REMOVED lines=8> */
.L_x_2849:
[----:B------:R-:W-:Y:S05]  /*30910*/  BSYNC B1 ;  /* 0x0000000000017941 */ /* 0x000fea0003800000 */
.L_x_2848:
[----:B------:R-:W-:Y:S01]  /*30920*/  IMAD.MOV.U32 R13, RZ, RZ, R0 ;  /* 0x000000ffff0d7224 */ /* 0x000fe200078e0000 */
[----:B------:R-:W-:Y:S01]  /*30930*/  MOV R5, R14 ;  /* 0x0000000e00057202 */ /* 0x000fe20000000f00 */
[----:B------:R-:W-:Y:S02]  /*30940*/  IMAD.MOV.U32 R12, RZ, RZ, 0x1 ;  /* 0x00000001ff0c7424 */ /* 0x000fe400078e00ff */
[----:B------:R-:W-:Y:S02]  /*30950*/  IMAD.MOV.U32 R11, RZ, RZ, 0x181f ;  /* 0x0000181fff0b7424 */ /* 0x000fe400078e00ff */
[----:B------:R-:W-:-:S07]  /*30960*/  IMAD.MOV.U32 R15, RZ, RZ, -0x1 ;  /* 0xffffffffff0f7424 */ /* 0x000fce00078e00ff */
[----:B------:R-:W-:Y:S05]  /*30970*/  WARPSYNC.COLLECTIVE R15, `(.L_x_2850) ;  /* 0x000000000f087348 */ /* 0x000fea0003c00000 */
[----:B------:R0:W1:Y:S02]  /*30980*/  SHFL.IDX P6, R14, R13, R12, R11 ;  /* 0x0000000c0d0e7389 */ /* 0x00006400000c000b */
[----:B01----:R-:W-:Y:S01]  /*30990*/  ENDCOLLECTIVE ;  /* 0x000000000000791b */ /* 0x003fe20003800000 */
.L_x_2850:
[----:B------:R-:W-:Y:S02]  /*309a0*/  IMAD.MOV.U32 R13, RZ, RZ, R37 ;  /* 0x000000ffff0d7224 */ /* 0x000fe400078e0025 */
[----:B------:R-:W-:-:S07]  /*309b0*/  IMAD.MOV.U32 R4, RZ, RZ, R14 ;  /* 0x000000ffff047224 */ /* 0x000fce00078e000e */
[----:B------:R-:W-:Y:S05]  /*309c0*/  WARPSYNC.COLLECTIVE R15, `(.L_x_2851) ;  /* 0x000000000f087348 */ /* 0x000fea0003c00000 */
[----:B------:R0:W1:Y:S02]  /*309d0*/  SHFL.IDX P6, R14, R13, R12, R11 ;  /* 0x0000000c0d0e7389 */ /* 0x00006400000c000b */
[----:B01----:R-:W-:Y:S01]  /*309e0*/  ENDCOLLECTIVE ;  /* 0x000000000000791b */ /* 0x003fe20003800000 */
.L_x_2851:
[----:B------:R-:W-:Y:S02]  /*309f0*/  IMAD.MOV.U32 R13, RZ, RZ, R48 ;  /* 0x000000ffff0d7224 */ /* 0x000fe400078e0030 */
[----:B------:R-:W-:-:S07]  /*30a00*/  IMAD.MOV.U32 R9, RZ, RZ, R14 ;  /* 0x000000ffff097224 */ /* 0x000fce00078e000e */
[----:B------:R-:W-:Y:S05]  /*30a10*/  WARPSYNC.COLLECTIVE R15, `(.L_x_2852) ;  /* 0x000000000f087348 */ /* 0x000fea0003c00000 */
[----:B------:R0:W1:Y:S02]  /*30a20*/  SHFL.IDX P6, R14, R13, R12, R11 ;  /* 0x0000000c0d0e7389 */ /* 0x00006400000c000b */
[----:B01----:R-:W-:Y:S01]  /*30a30*/  ENDCOLLECTIVE ;  /* 0x000000000000791b */ /* 0x003fe20003800000 */
.L_x_2852:
[----:B------:R-:W-:Y:S05]  /*30a40*/  BRA `(.L_x_2853) ;  /* 0xfffffdd800607947 */ /* 0x000fea000383ffff */
.L_x_2593:
[----:B------:R-:W-:Y:S01]  /*30a50*/  BSSY B1, `(.L_x_2854) ;  /* 0x0000008000017945 */ /* 0x000fe20003800000 */
[----:B------:R-:W-:Y:S01]  /*30a60*/  IMAD.MOV.U32 R13, RZ, RZ, R10 ;  /* 0x000000ffff0d7224 */ /* 0x000fe200078e000a */
[----:B------:R-:W-:Y:S01]  /*30a70*/  MOV R15, 0xffffffff ;  /* 0xffffffff000f7802 */ /* 0x000fe20000000f00 */
[----:B------:R-:W-:Y:S02]  /*30a80*/  IMAD.MOV.U32 R12, RZ, RZ, 0x2 ;  /* 0x00000002ff0c7424 */ /* 0x000fe400078e00ff */
[----:B------:R-:W-:-:S07]  /*30a90*/  IMAD.MOV.U32 R11, RZ, RZ, 0x181f ;  /* 0x0000181fff0b7424 */ /* 0x000fce00078e00ff */
[----:B012345:R-:W-:Y:S05]  /*30aa0*/  WARPSYNC.COLLECTIVE R15, `(.L_x_2855) ;  /* 0x000000000f087348 */ /* 0x03ffea0003c00000 */
[----:B0-----:R0:W0:Y:S02]  /*30ab0*/  SHFL.IDX P6, R14, R13, R12, R11 ;  /* 0x0000000c0d0e7389 */ /* 0x00102400000c000b */
[----:B012345:R-:W-:Y:S01]  /*30ac0*/  ENDCOLLECTIVE ;  /* 0x000000000000791b */ /* 0x03ffe20003800000 */
.L_x_2855:
[----:B------:R-:W-:Y:S05]  /*30ad0*/  BSYNC B1 ;  /* 0x0000000000017941 */ /* 0x000fea0003800000 */
.L_x_2854:
        /* <DEDUP_REMOVED lines=8> */
.L_x_2856:
[----:B------:R-:W-:Y:S02]  /*30b60*/  IMAD.MOV.U32 R13, RZ, RZ, R37 ;  /* 0x000000ffff0d7224 */ /* 0x000fe400078e0025 */
[----:B------:R-:W-:-:S07]  /*30b70*/  IMAD.MOV.U32 R4, RZ, RZ, R14 ;  /* 0x000000ffff047224 */ /* 0x000fce00078e000e */
[----:B------:R-:W-:Y:S05]  /*30b80*/  WARPSYNC.COLLECTIVE R15, `(.L_x_2857) ;  /* 0x000000000f087348 */ /* 0x000fea0003c00000 */
[----:B------:R0:W1:Y:S02]  /*30b90*/  SHFL.IDX P6, R14, R13, R12, R11 ;  /* 0x0000000c0d0e7389 */ /* 0x00006400000c000b */
[----:B01----:R-:W-:Y:S01]  /*30ba0*/  ENDCOLLECTIVE ;  /* 0x000000000000791b */ /* 0x003fe20003800000 */
.L_x_2857:
[----:B------:R-:W-:Y:S02]  /*30bb0*/  IMAD.MOV.U32 R13, RZ, RZ, R48 ;  /* 0x000000ffff0d7224 */ /* 0x000fe400078e0030 */
[----:B------:R-:W-:-:S07]  /*30bc0*/  IMAD.MOV.U32 R9, RZ, RZ, R14 ;  /* 0x000000ffff097224 */ /* 0x000fce00078e000e */
[----:B------:R-:W-:Y:S05]  /*30bd0*/  WARPSYNC.COLLECTIVE R15, `(.L_x_2858) ;  /* 0x000000000f087348 */ /* 0x000fea0003c00000 */
[----:B------:R0:W1:Y:S02]  /*30be0*/  SHFL.IDX P6, R14, R13, R12, R11 ;  /* 0x0000000c0d0e7389 */ /* 0x00006400000c000b */
[----:B01----:R-:W-:Y:S01]  /*30bf0*/  ENDCOLLECTIVE ;  /* 0x000000000000791b */ /* 0x003fe20003800000 */
.L_x_2858:
[----:B------:R-:W-:Y:S05]  /*30c00*/  BRA `(.L_x_2859) ;  /* 0xfffffdd800747947 */ /* 0x000fea000383ffff */
.L_x_2596:
[----:B------:R-:W-:Y:S01]  /*30c10*/  BSSY B1, `(.L_x_2860) ;  /* 0x0000008000017945 */ /* 0x000fe20003800000 */
[----:B------:R-:W-:Y:S01]  /*30c20*/  IMAD.MOV.U32 R13, RZ, RZ, R10 ;  /* 0x000000ffff0d7224 */ /* 0x000fe200078e000a */
[----:B------:R-:W-:Y:S01]  /*30c30*/  MOV R11, 0x181f ;  /* 0x0000181f000b7802 */ /* 0x000fe20000000f00 */
[----:B------:R-:W-:Y:S02]  /*30c40*/  IMAD.MOV.U32 R12, RZ, RZ, 0x3 ;  /* 0x00000003ff0c7424 */ /* 0x000fe400078e00ff */
[----:B------:R-:W-:-:S07]  /*30c50*/  IMAD.MOV.U32 R15, RZ, RZ, -0x1 ;  /* 0xffffffffff0f7424 */ /* 0x000fce00078e00ff */
[----:B0-23-5:R-:W-:Y:S05]  /*30c60*/  WARPSYNC.COLLECTIVE R15, `(.L_x_2861) ;  /* 0x000000000f087348 */ /* 0x02dfea0003c00000 */
[----:B0-----:R0:W1:Y:S02]  /*30c70*/  SHFL.IDX P6, R14, R13, R12, R11 ;  /* 0x0000000c0d0e7389 */ /* 0x00106400000c000b */
[----:B0123-5:R-:W-:Y:S01]  /*30c80*/  ENDCOLLECTIVE ;  /* 0x000000000000791b */ /* 0x02ffe20003800000 */
.L_x_2861:
[----:B------:R-:W-:Y:S05]  /*30c90*/  BSYNC B1 ;  /* 0x0000000000017941 */ /* 0x000fea0003800000 */
.L_x_2860:
        /* <DEDUP_REMOVED lines=8> */
.L_x_2862:
[----:B------:R-:W-:Y:S02]  /*30d20*/  IMAD.MOV.U32 R13, RZ, RZ, R37 ;  /* 0x000000ffff0d7224 */ /* 0x000fe400078e0025 */
[----:B------:R-:W-:-:S07]  /*30d30*/  IMAD.MOV.U32 R4, RZ, RZ, R14 ;  /* 0x000000ffff047224 */ /* 0x000fce00078e000e */
[----:B------:R-:W-:Y:S05]  /*30d40*/  WARPSYNC.COLLECTIVE R15, `(.L_x_2863) ;  /* 0x000000000f087348 */ /* 0x000fea0003c00000 */
[----:B------:R0:W1:Y:S02]  /*30d50*/  SHFL.IDX P6, R14, R13, R12, R11 ;  /* 0x0000000c0d0e7389 */ /* 0x00006400000c000b */
[----:B01----:R-:W-:Y:S01]  /*30d60*/  ENDCOLLECTIVE ;  /* 0x000000000000791b */ /* 0x003fe20003800000 */
.L_x_2863:
[----:B------:R-:W-:Y:S02]  /*30d70*/  IMAD.MOV.U32 R13, RZ, RZ, R48 ;  /* 0x000000ffff0d7224 */ /* 0x000fe400078e0030 */
[----:B------:R-:W-:-:S07]  /*30d80*/  IMAD.MOV.U32 R37, RZ, RZ, R14 ;  /* 0x000000ffff257224 */ /* 0x000fce00078e000e */
[----:B------:R-:W-:Y:S05]  /*30d90*/  WARPSYNC.COLLECTIVE R15, `(.L_x_2864) ;  /* 0x000000000f087348 */ /* 0x000fea0003c00000 */
[----:B------:R0:W1:Y:S02]  /*30da0*/  SHFL.IDX P6, R14, R13, R12, R11 ;  /* 0x0000000c0d0e7389 */ /* 0x00006400000c000b */
[----:B01----:R-:W-:Y:S01]  /*30db0*/  ENDCOLLECTIVE ;  /* 0x000000000000791b */ /* 0x003fe20003800000 */
.L_x_2864:
[----:B------:R-:W-:Y:S01]  /*30dc0*/  IMAD.MOV.U32 R48, RZ, RZ, R14 ;  /* 0x000000ffff307224 */ /* 0x000fe200078e000e */
[----:B------:R-:W-:Y:S06]  /*30dd0*/  BRA `(.L_x_2865) ;  /* 0xfffffdd8008c7947 */ /* 0x000fec000383ffff */
.L_x_2600:
[----:B------:R0:W0:Y:S02]  /*30de0*/  SYNCS.PHASECHK.TRANS64.TRYWAIT P0, [R18+URZ+0x38800], R3 ;  /* 0x03880003120075a7 */ /* 0x000024000800017f */
[----:B0-----:R-:W-:Y:S05]  /*30df0*/  @!P0 NANOSLEEP.SYNCS 0x989680 ;  /* 0x009896800000895d */ /* 0x001fea0003900000 */
[----:B------:R-:W0:Y:S02]  /*30e00*/  @!P0 SYNCS.PHASECHK.TRANS64 P0, [R18+URZ+0x38800], R3 ;  /* 0x03880003120085a7 */ /* 0x000e24000800007f */
[----:B0-----:R-:W-:Y:S05]  /*30e10*/  @!P0 BRA `(.L_x_2600) ;  /* 0xfffffffc00f08947 */ /* 0x001fea000383ffff */
[----:B------:R-:W-:Y:S05]  /*30e20*/  BRA `(.L_x_2866) ;  /* 0xfffffddc000c7947 */ /* 0x000fea000383ffff */
.L_x_2616:
[----:B------:R-:W1:Y:S01]  /*30e30*/  LDC R37, c[0x0][0x3f4] ;  /* 0x0000fd00ff257b82 */ /* 0x000e620000000800 */
[----:B------:R-:W-:Y:S01]  /*30e40*/  BSSY B1, `(.L_x_2867) ;  /* 0x0000008000017945 */ /* 0x000fe20003800000 */
[----:B0-----:R-:W-:Y:S01]  /*30e50*/  MOV R13, R53 ;  /* 0x00000035000d7202 */ /* 0x001fe20000000f00 */
[----:B------:R-:W-:Y:S02]  /*30e60*/  IMAD.MOV.U32 R12, RZ, RZ, RZ ;  /* 0x000000ffff0c7224 */ /* 0x000fe400078e00ff */
[----:B------:R-:W-:Y:S02]  /*30e70*/  IMAD.MOV.U32 R11, RZ, RZ, 0x181f ;  /* 0x0000181fff0b7424 */ /* 0x000fe400078e00ff */
[----:B------:R-:W-:-:S07]  /*30e80*/  IMAD.MOV.U32 R15, RZ, RZ, -0x1 ;  /* 0xffffffffff0f7424 */ /* 0x000fce00078e00ff */
[----:B-1----:R-:W-:Y:S05]  /*30e90*/  WARPSYNC.COLLECTIVE R15, `(.L_x_2868) ;  /* 0x000000000f087348 */ /* 0x002fea0003c00000 */
[----:B------:R0:W2:Y:S02]  /*30ea0*/  SHFL.IDX P6, R14, R13, R12, R11 ;  /* 0x0000000c0d0e7389 */ /* 0x0000a400000c000b */
[----:B012---:R-:W-:Y:S01]  /*30eb0*/  ENDCOLLECTIVE ;  /* 0x000000000000791b */ /* 0x007fe20003800000 */
.L_x_2868:
[----:B------:R-:W-:Y:S05]  /*30ec0*/  BSYNC B1 ;  /* 0x0000000000017941 */ /* 0x000fea0003800000 */
.L_x_2867:
[----:B------:R0:W5:Y:S01]  /*30ed0*/  LDL R8, [R1+0x40] ;  /* 0x0000400001087983 */ /* 0x0001620000100800 */
[----:B------:R-:W-:Y:S01]  /*30ee0*/  IMAD.MOV.U32 R13, RZ, RZ, R55 ;  /* 0x000000ffff0d7224 */ /* 0x000fe200078e0037 */
[----:B------:R-:W-:Y:S01]  /*30ef0*/  ISETP.GE.AND P0, PT, R16, R37, PT ;  /* 0x000000251000720c */ /* 0x000fe20003f06270 */
[----:B------:R-:W-:Y:S02]  /*30f00*/  IMAD.MOV.U32 R12, RZ, RZ, RZ ;  /* 0x000000ffff0c7224 */ /* 0x000fe400078e00ff */
[----:B------:R-:W-:Y:S02]  /*30f10*/  IMAD.MOV.U32 R11, RZ, RZ, 0x181f ;  /* 0x0000181fff0b7424 */ /* 0x000fe400078e00ff */
[----:B------:R-:W-:Y:S02]  /*30f20*/  IMAD.MOV.U32 R15, RZ, RZ, -0x1 ;  /* 0xffffffffff0f7424 */ /* 0x000fe400078e00ff */
[----:B0-----:R-:W-:-:S07]  /*30f30*/  IMAD.MOV.U32 R5, RZ, RZ, R14 ;  /* 0x000000ffff057224 */ /* 0x001fce00078e000e */
[----:B-----5:R-:W-:Y:S05]  /*30f40*/  WARPSYNC.COLLECTIVE R15, `(.L_x_2869) ;  /* 0x000000000f087348 */ /* 0x020fea0003c00000 */
[----:B------:R0:W1:Y:S02]  /*30f50*/  SHFL.IDX P6, R14, R13, R12, R11 ;  /* 0x0000000c0d0e7389 */ /* 0x00006400000c000b */
[----:B01---5:R-:W-:Y:S01]  /*30f60*/  ENDCOLLECTIVE ;  /* 0x000000000000791b */ /* 0x023fe20003800000 */
.L_x_2869:
[----:B------:R-:W-:Y:S02]  /*30f70*/  IMAD.MOV.U32 R13, RZ, RZ, R57 ;  /* 0x000000ffff0d7224 */ /* 0x000fe400078e0039 */
[----:B------:R-:W-:-:S07]  /*30f80*/  IMAD.MOV.U32 R7, RZ, RZ, R14 ;  /* 0x000000ffff077224 */ /* 0x000fce00078e000e */
[----:B------:R-:W-:Y:S05]  /*30f90*/  WARPSYNC.COLLECTIVE R15, `(.L_x_2870) ;  /* 0x000000000f087348 */ /* 0x000fea0003c00000 */
[----:B------:R0:W1:Y:S02]  /*30fa0*/  SHFL.IDX P6, R14, R13, R12, R11 ;  /* 0x0000000c0d0e7389 */ /* 0x00006400000c000b */
[----:B01----:R-:W-:Y:S01]  /*30fb0*/  ENDCOLLECTIVE ;  /* 0x000000000000791b */ /* 0x003fe20003800000 */
.L_x_2870:
[----:B------:R-:W-:Y:S01]  /*30fc0*/  MOV R13, R59 ;  /* 0x0000003b000d7202 */ /* 0x000fe20000000f00 */
[----:B------:R-:W-:-:S07]  /*30fd0*/  IMAD.MOV.U32 R9, RZ, RZ, R14 ;  /* 0x000000ffff097224 */ /* 0x000fce00078e000e */
[----:B------:R-:W-:Y:S05]  /*30fe0*/  WARPSYNC.COLLECTIVE R15, `(.L_x_2871) ;  /* 0x000000000f087348 */ /* 0x000fea0003c00000 */
[----:B------:R0:W1:Y:S02]  /*30ff0*/  SHFL.IDX P6, R14, R13, R12, R11 ;  /* 0x0000000c0d0e7389 */ /* 0x00006400000c000b */
[----:B01----:R-:W-:Y:S01]  /*31000*/  ENDCOLLECTIVE ;  /* 0x000000000000791b */ /* 0x003fe20003800000 */
.L_x_2871:
[----:B------:R-:W-:-:S05]  /*31010*/  IMAD R52, R8, R52, RZ ;  /* 0x0000003408347224 */ /* 0x000fca00078e02ff */
[----:B------:R-:W-:-:S13]  /*31020*/  ISETP.GE.OR P1, PT, R3, R52, P0 ;  /* 0x000000340300720c */ /* 0x000fda0000726670 */
[C---:B------:R-:W-:Y:S02]  /*31030*/  @!P1 IADD3 R4, P2, R16.reuse, R7, RZ ;  /* 0x0000000710049210 */ /* 0x040fe40007f5e0ff */
[----:B------:R-:W-:-:S03]  /*31040*/  @!P1 IADD3 R24, P3, R16, R14, RZ ;  /* 0x0000000e10189210 */ /* 0x000fc60007f7e0ff */
[--C-:B------:R-:W-:Y:S02]  /*31050*/  @!P1 IMAD.X R5, R5, 0x1, R17.reuse, P2 ;  /* 0x0000000105059824 */ /* 0x100fe400010e0611 */
[----:B------:R-:W-:-:S04]  /*31060*/  @!P1 IMAD.X R25, R9, 0x1, R17, P3 ;  /* 0x0000000109199824 */ /* 0x000fc800018e0611 */
[----:B------:R-:W5:Y:S04]  /*31070*/  @!P1 LD.E.128 R4, desc[UR40][R4.64] ;  /* 0x0000002804049980 */ /* 0x000f68000c101d00 */
[----:B------:R-:W5:Y:S01]  /*31080*/  @!P1 LD.E.128 R24, desc[UR40][R24.64] ;  /* 0x0000002818189980 */ /* 0x000f62000c101d00 */
[----:B------:R-:W-:Y:S01]  /*31090*/  IMAD.MOV.U32 R13, RZ, RZ, R53 ;  /* 0x000000ffff0d7224 */ /* 0x000fe200078e0035 */
[----:B------:R-:W-:Y:S01]  /*310a0*/  CS2R R44, SRZ ;  /* 0x00000000002c7805 */ /* 0x000fe2000001ff00 */
[----:B------:R-:W-:Y:S01]  /*310b0*/  IMAD.MOV.U32 R12, RZ, RZ, 0x1 ;  /* 0x00000001ff0c7424 */ /* 0x000fe200078e00ff */
[----:B------:R-:W-:Y:S02]  /*310c0*/  CS2R R46, SRZ ;  /* 0x00000000002e7805 */ /* 0x000fe4000001ff00 */
[----:B------:R-:W-:-:S02]  /*310d0*/  CS2R R48, SRZ ;  /* 0x0000000000307805 */ /* 0x000fc4000001ff00 */
[----:B------:R-:W-:-:S07]  /*310e0*/  CS2R R50, SRZ ;  /* 0x0000000000327805 */ /* 0x000fce000001ff00 */
[----:B-----5:R-:W-:Y:S05]  /*310f0*/  WARPSYNC.COLLECTIVE R15, `(.L_x_2872) ;  /* 0x000000000f087348 */ /* 0x020fea0003c00000 */
[----:B------:R0:W1:Y:S02]  /*31100*/  SHFL.IDX P6, R14, R13, R12, R11 ;  /* 0x0000000c0d0e7389 */ /* 0x00006400000c000b */
[----:B01---5:R-:W-:Y:S01]  /*31110*/  ENDCOLLECTIVE ;  /* 0x000000000000791b */ /* 0x023fe20003800000 */
.L_x_2872:
[----:B------:R-:W-:Y:S02]  /*31120*/  IMAD.MOV.U32 R13, RZ, RZ, R55 ;  /* 0x000000ffff0d7224 */ /* 0x000fe400078e0037 */
[----:B------:R-:W-:-:S07]  /*31130*/  IMAD.MOV.U32 R9, RZ, RZ, R14 ;  /* 0x000000ffff097224 */ /* 0x000fce00078e000e */
[----:B------:R-:W-:Y:S05]  /*31140*/  WARPSYNC.COLLECTIVE R15, `(.L_x_2873) ;  /* 0x000000000f087348 */ /* 0x000fea0003c00000 */
[----:B------:R0:W1:Y:S02]  /*31150*/  SHFL.IDX P6, R14, R13, R12, R11 ;  /* 0x0000000c0d0e7389 */ /* 0x00006400000c000b */
[----:B01----:R-:W-:Y:S01]  /*31160*/  ENDCOLLECTIVE ;  /* 0x000000000000791b */ /* 0x003fe20003800000 */
.L_x_2873:
[----:B------:R-:W-:Y:S02]  /*31170*/  IMAD.MOV.U32 R13, RZ, RZ, R57 ;  /* 0x000000ffff0d7224 */ /* 0x000fe400078e0039 */
[----:B------:R-:W-:-:S07]  /*31180*/  IMAD.MOV.U32 R21, RZ, RZ, R14 ;  /* 0x000000ffff157224 */ /* 0x000fce00078e000e */
[----:B------:R-:W-:Y:S05]  /*31190*/  WARPSYNC.COLLECTIVE R15, `(.L_x_2874) ;  /* 0x000000000f087348 */ /* 0x000fea0003c00000 */
[----:B------:R0:W1:Y:S02]  /*311a0*/  SHFL.IDX P6, R14, R13, R12, R11 ;  /* 0x0000000c0d0e7389 */ /* 0x00006400000c000b */
[----:B01----:R-:W-:Y:S01]  /*311b0*/  ENDCOLLECTIVE ;  /* 0x000000000000791b */ /* 0x003fe20003800000 */
.L_x_2874:
[----:B------:R-:W-:Y:S02]  /*311c0*/  IMAD.MOV.U32 R13, RZ, RZ, R59 ;  /* 0x000000ffff0d7224 */ /* 0x000fe400078e003b */
[----:B------:R-:W-:-:S07]  /*311d0*/  IMAD.MOV.U32 R33, RZ, RZ, R14 ;  /* 0x000000ffff217224 */ /* 0x000fce00078e000e */
[----:B------:R-:W-:Y:S05]  /*311e0*/  WARPSYNC.COLLECTIVE R15, `(.L_x_2875) ;  /* 0x000000000f087348 */ /* 0x000fea0003c00000 */
[----:B------:R0:W1:Y:S02]  /*311f0*/  SHFL.IDX P6, R14, R13, R12, R11 ;  /* 0x0000000c0d0e7389 */ /* 0x00006400000c000b */
[----:B01----:R-:W-:Y:S01]  /*31200*/  ENDCOLLECTIVE ;  /* 0x000000000000791b */ /* 0x003fe20003800000 */
.L_x_2875:
[----:B------:R-:W-:Y:S01]  /*31210*/  @!P1 IMAD.MOV.U32 R44, RZ, RZ, R4 ;  /* 0x000000ffff2c9224 */ /* 0x000fe200078e0004 */
[----:B------:R-:W-:Y:S01]  /*31220*/  @!P1 MOV R45, R5 ;  /* 0x00000005002d9202 */ /* 0x000fe20000000f00 */
[----:B------:R-:W-:Y:S01]  /*31230*/  @!P1 IMAD.MOV.U32 R46, RZ, RZ, R6 ;  /* 0x000000ffff2e9224 */ /* 0x000fe200078e0006 */
[----:B------:R-:W-:Y:S01]  /*31240*/  CS2R R4, SRZ ;  /* 0x0000000000047805 */ /* 0x000fe2000001ff00 */
[----:B------:R-:W-:Y:S02]  /*31250*/  @!P1 IMAD.MOV.U32 R47, RZ, RZ, R7 ;  /* 0x000000ffff2f9224 */ /* 0x000fe400078e0007 */
[----:B------:R-:W-:Y:S02]  /*31260*/  @!P1 IMAD.MOV.U32 R48, RZ, RZ, R24 ;  /* 0x000000ffff309224 */ /* 0x000fe400078e0018 */
[----:B------:R-:W-:Y:S02]  /*31270*/  @!P1 IMAD.MOV.U32 R49, RZ, RZ, R25 ;  /* 0x000000ffff319224 */ /* 0x000fe400078e0019 */
[----:B------:R-:W-:-:S02]  /*31280*/  @!P1 IMAD.MOV.U32 R50, RZ, RZ, R26 ;  /* 0x000000ffff329224 */ /* 0x000fc400078e001a */
[----:B------:R-:W-:Y:S01]  /*31290*/  @!P1 IMAD.MOV.U32 R51, RZ, RZ, R27 ;  /* 0x000000ffff339224 */ /* 0x000fe200078e001b */
[----:B------:R-:W-:Y:S06]  /*312a0*/  BRA `(.L_x_2876) ;  /* 0xfffffe1800987947 */ /* 0x000fec000383ffff */
.L_x_2619:
        /* <DEDUP_REMOVED lines=8> */
.L_x_2878:
[----:B------:R-:W-:Y:S05]  /*31330*/  BSYNC B1 ;  /* 0x0000000000017941 */ /* 0x000fea0003800000 */
.L_x_2877:
[----:B------:R-:W-:Y:S01]  /*31340*/  MOV R13, R55 ;  /* 0x00000037000d7202 */ /* 0x000fe20000000f00 */
        /* <DEDUP_REMOVED lines=8> */
.L_x_2879:
[----:B------:R-:W-:Y:S01]  /*313d0*/  ISETP.GE.OR P1, PT, R27, R52, P0 ;  /* 0x000000341b00720c */ /* 0x000fe20000726670 */
[----:B------:R-:W-:Y:S02]  /*313e0*/  IMAD.MOV.U32 R13, RZ, RZ, R57 ;  /* 0x000000ffff0d7224 */ /* 0x000fe400078e0039 */
[----:B------:R-:W-:-:S10]  /*313f0*/  IMAD.MOV.U32 R21, RZ, RZ, R14 ;  /* 0x000000ffff157224 */ /* 0x000fd400078e000e */
[----:B------:R-:W-:Y:S05]  /*31400*/  WARPSYNC.COLLECTIVE R15, `(.L_x_2880) ;  /* 0x000000000f087348 */ /* 0x000fea0003c00000 */
[----:B------:R0:W1:Y:S02]  /*31410*/  SHFL.IDX P6, R14, R13, R12, R11 ;  /* 0x0000000c0d0e7389 */ /* 0x00006400000c000b */
[----:B01----:R-:W-:Y:S01]  /*31420*/  ENDCOLLECTIVE ;  /* 0x000000000000791b */ /* 0x003fe20003800000 */
.L_x_2880:
[----:B------:R-:W-:-:S05]  /*31430*/  @!P1 IADD3 R24, P2, R16, R21, RZ ;  /* 0x0000001510189210 */ /* 0x000fca0007f5e0ff */
[----:B------:R-:W-:Y:S02]  /*31440*/  @!P1 IMAD.X R9, R9, 0x1, R17, P2 ;  /* 0x0000000109099824 */ /* 0x000fe400010e0611 */
[----:B------:R-:W-:Y:S02]  /*31450*/  IMAD.MOV.U32 R13, RZ, RZ, R59 ;  /* 0x000000ffff0d7224 */ /* 0x000fe400078e003b */
[----:B------:R-:W-:-:S07]  /*31460*/  IMAD.MOV.U32 R25, RZ, RZ, R14 ;  /* 0x000000ffff197224 */ /* 0x000fce00078e000e */
[----:B------:R-:W-:Y:S05]  /*31470*/  WARPSYNC.COLLECTIVE R15, `(.L_x_2881) ;  /* 0x000000000f087348 */ /* 0x000fea0003c00000 */
[----:B------:R0:W1:Y:S02]  /*31480*/  SHFL.IDX P6, R14, R13, R12, R11 ;  /* 0x0000000c0d0e7389 */ /* 0x00006400000c000b */
[----:B01----:R-:W-:Y:S01]  /*31490*/  ENDCOLLECTIVE ;  /* 0x000000000000791b */ /* 0x003fe20003800000 */
.L_x_2881:
[----:B------:R-:W-:-:S05]  /*314a0*/  @!P1 IADD3 R32, P3, R16, R14, RZ ;  /* 0x0000000e10209210 */ /* 0x000fca0007f7e0ff */
[----:B------:R-:W-:Y:S02]  /*314b0*/  @!P1 IMAD.X R33, R25, 0x1, R17, P3 ;  /* 0x0000000119219824 */ /* 0x000fe400018e0611 */
[----:B------:R-:W-:-:S04]  /*314c0*/  @!P1 IMAD.MOV.U32 R25, RZ, RZ, R9 ;  /* 0x000000ffff199224 */ /* 0x000fc800078e0009 */
[----:B------:R-:W5:Y:S04]  /*314d0*/  @!P1 LD.E.128 R32, desc[UR40][R32.64] ;  /* 0x0000002820209980 */ /* 0x000f68000c101d00 */
[----:B------:R-:W5:Y:S01]  /*314e0*/  @!P1 LD.E.128 R24, desc[UR40][R24.64] ;  /* 0x0000002818189980 */ /* 0x000f62000c101d00 */
[----:B------:R-:W-:Y:S01]  /*314f0*/  MOV R13, R53 ;  /* 0x00000035000d7202 */ /* 0x000fe20000000f00 */
[----:B------:R-:W-:-:S07]  /*31500*/  IMAD.MOV.U32 R12, RZ, RZ, 0x3 ;  /* 0x00000003ff0c7424 */ /* 0x000fce00078e00ff */
[----:B-----5:R-:W-:Y:S05]  /*31510*/  WARPSYNC.COLLECTIVE R15, `(.L_x_2882) ;  /* 0x000000000f087348 */ /* 0x020fea0003c00000 */
[----:B------:R0:W1:Y:S02]  /*31520*/  SHFL.IDX P6, R14, R13, R12, R11 ;  /* 0x0000000c0d0e7389 */ /* 0x00006400000c000b */
[----:B01---5:R-:W-:Y:S01]  /*31530*/  ENDCOLLECTIVE ;  /* 0x000000000000791b */ /* 0x023fe20003800000 */
.L_x_2882:
[----:B------:R-:W-:Y:S02]  /*31540*/  IMAD.MOV.U32 R13, RZ, RZ, R55 ;  /* 0x000000ffff0d7224 */ /* 0x000fe400078e0037 */
[----:B------:R-:W-:-:S07]  /*31550*/  IMAD.MOV.U32 R53, RZ, RZ, R14 ;  /* 0x000000ffff357224 */ /* 0x000fce00078e000e */
[----:B------:R-:W-:Y:S05]  /*31560*/  WARPSYNC.COLLECTIVE R15, `(.L_x_2883) ;  /* 0x000000000f087348 */ /* 0x000fea0003c00000 */
[----:B------:R0:W1:Y:S02]  /*31570*/  SHFL.IDX P6, R14, R13, R12, R11 ;  /* 0x0000000c0d0e7389 */ /* 0x00006400000c000b */
[----:B01----:R-:W-:Y:S01]  /*31580*/  ENDCOLLECTIVE ;  /* 0x000000000000791b */ /* 0x003fe20003800000 */
.L_x_2883:
[----:B------:R-:W-:Y:S02]  /*31590*/  IMAD.MOV.U32 R13, RZ, RZ, R57 ;  /* 0x000000ffff0d7224 */ /* 0x000fe400078e0039 */
[----:B------:R-:W-:-:S07]  /*315a0*/  IMAD.MOV.U32 R55, RZ, RZ, R14 ;  /* 0x000000ffff377224 */ /* 0x000fce00078e000e */
[----:B------:R-:W-:Y:S05]  /*315b0*/  WARPSYNC.COLLECTIVE R15, `(.L_x_2884) ;  /* 0x000000000f087348 */ /* 0x000fea0003c00000 */
[----:B------:R0:W1:Y:S02]  /*315c0*/  SHFL.IDX P6, R14, R13, R12, R11 ;  /* 0x0000000c0d0e7389 */ /* 0x00006400000c000b */
[----:B01----:R-:W-:Y:S01]  /*315d0*/  ENDCOLLECTIVE ;  /* 0x000000000000791b */ /* 0x003fe20003800000 */
.L_x_2884:
[----:B------:R-:W-:Y:S02]  /*315e0*/  IMAD.MOV.U32 R13, RZ, RZ, R59 ;  /* 0x000000ffff0d7224 */ /* 0x000fe400078e003b */
[----:B------:R-:W-:-:S07]  /*315f0*/  IMAD.MOV.U32 R57, RZ, RZ, R14 ;  /* 0x000000ffff397224 */ /* 0x000fce00078e000e */
[----:B------:R-:W-:Y:S05]  /*31600*/  WARPSYNC.COLLECTIVE R15, `(.L_x_2885) ;  /* 0x000000000f087348 */ /* 0x000fea0003c00000 */
[----:B------:R0:W1:Y:S02]  /*31610*/  SHFL.IDX P6, R14, R13, R12, R11 ;  /* 0x0000000c0d0e7389 */ /* 0x00006400000c000b */
[----:B01----:R-:W-:Y:S01]  /*31620*/  ENDCOLLECTIVE ;  /* 0x000000000000791b */ /* 0x003fe20003800000 */
.L_x_2885:
        /* <DEDUP_REMOVED lines=8> */
[----:B------:R-:W-:Y:S01]  /*316b0*/  @!P1 IMAD.MOV.U32 R20, RZ, RZ, R24 ;  /* 0x000000ffff149224 */ /* 0x000fe200078e0018 */
[----:B------:R-:W-:Y:S01]  /*316c0*/  @!P1 MOV R39, R27 ;  /* 0x0000001b00279202 */ /* 0x000fe20000000f00 */
[----:B------:R-:W-:Y:S02]  /*316d0*/  @!P1 IMAD.MOV.U32 R21, RZ, RZ, R25 ;  /* 0x000000ffff159224 */ /* 0x000fe400078e0019 */
[----:B------:R-:W-:Y:S02]  /*316e0*/  @!P1 IMAD.MOV.U32 R38, RZ, RZ, R26 ;  /* 0x000000ffff269224 */ /* 0x000fe400078e001a */
[----:B------:R-:W-:Y:S02]  /*316f0*/  @!P1 IMAD.MOV.U32 R42, RZ, RZ, R34 ;  /* 0x000000ffff2a9224 */ /* 0x000fe400078e0022 */
[----:B------:R-:W-:Y:S01]  /*31700*/  @!P1 IMAD.MOV.U32 R43, RZ, RZ, R35 ;  /* 0x000000ffff2b9224 */ /* 0x000fe200078e0023 */
[----:B------:R-:W-:Y:S06]  /*31710*/  BRA `(.L_x_2886) ;  /* 0xfffffe1800447947 */ /* 0x000fec000383ffff */
.L_x_2623:
[----:B0-----:R0:W1:Y:S02]  /*31720*/  SYNCS.PHASECHK.TRANS64.TRYWAIT P4, [R18+URZ+0x38800], R3 ;  /* 0x03880003120075a7 */ /* 0x001064000808017f */
[----:B-1----:R-:W-:Y:S05]  /*31730*/  @!P4 NANOSLEEP.SYNCS 0x989680 ;  /* 0x009896800000c95d */ /* 0x002fea0003900000 */
[----:B------:R-:W1:Y:S02]  /*31740*/  @!P4 SYNCS.PHASECHK.TRANS64 P4, [R18+URZ+0x38800], R3 ;  /* 0x038800031200c5a7 */ /* 0x000e64000808007f */
[----:B-1----:R-:W-:Y:S05]  /*31750*/  @!P4 BRA `(.L_x_2623) ;  /* 0xfffffffc00f0c947 */ /* 0x002fea000383ffff */
[----:B------:R-:W-:Y:S05]  /*31760*/  BRA `(.L_x_2887) ;  /* 0xfffffe1800bc7947 */ /* 0x000fea000383ffff */
.L_x_2633:
[----:B-1----:R1:W2:Y:S02]  /*31770*/  SYNCS.PHASECHK.TRANS64.TRYWAIT P0, [R10+URZ+0x38830], R3 ;  /* 0x038830030a0075a7 */ /* 0x0022a4000800017f */
[----:B--2---:R-:W-:Y:S05]  /*31780*/  @!P0 NANOSLEEP.SYNCS 0x989680 ;  /* 0x009896800000895d */ /* 0x004fea0003900000 */
[----:B------:R-:W2:Y:S02]  /*31790*/  @!P0 SYNCS.PHASECHK.TRANS64 P0, [R10+URZ+0x38830], R3 ;  /* 0x038830030a0085a7 */ /* 0x000ea4000800007f */
[----:B--2---:R-:W-:Y:S05]  /*317a0*/  @!P0 BRA `(.L_x_2633) ;  /* 0xfffffffc00f08947 */ /* 0x004fea000383ffff */
[----:B------:R-:W-:Y:S05]  /*317b0*/  BRA `(.L_x_2632) ;  /* 0xfffffe5c005c7947 */ /* 0x000fea000383ffff */
.L_x_2639:
[----:B-1----:R1:W2:Y:S02]  /*317c0*/  SYNCS.PHASECHK.TRANS64.TRYWAIT P3, [R0+URZ+0x38830], R3 ;  /* 0x03883003000075a7 */ /* 0x0022a4000806017f */
[----:B--2---:R-:W-:Y:S05]  /*317d0*/  @!P3 NANOSLEEP.SYNCS 0x989680 ;  /* 0x009896800000b95d */ /* 0x004fea0003900000 */
[----:B------:R-:W2:Y:S02]  /*317e0*/  @!P3 SYNCS.PHASECHK.TRANS64 P3, [R0+URZ+0x38830], R3 ;  /* 0x038830030000b5a7 */ /* 0x000ea4000806007f */
[----:B--2---:R-:W-:Y:S05]  /*317f0*/  @!P3 BRA `(.L_x_2639) ;  /* 0xfffffffc00f0b947 */ /* 0x004fea000383ffff */
[----:B------:R-:W-:Y:S05]  /*31800*/  BRA `(.L_x_2638) ;  /* 0xfffffe88007c7947 */ /* 0x000fea000383ffff */
.L_x_2643:
[----:B-1----:R1:W2:Y:S02]  /*31810*/  SYNCS.PHASECHK.TRANS64.TRYWAIT P2, [R3+URZ+0x38850], R0 ;  /* 0x03885000030075a7 */ /* 0x0022a4000804017f */
[----:B--2---:R-:W-:Y:S05]  /*31820*/  @!P2 NANOSLEEP.SYNCS 0x989680 ;  /* 0x009896800000a95d */ /* 0x004fea0003900000 */
[----:B------:R-:W2:Y:S02]  /*31830*/  @!P2 SYNCS.PHASECHK.TRANS64 P2, [R3+URZ+0x38850], R0 ;  /* 0x038850000300a5a7 */ /* 0x000ea4000804007f */
[----:B--2---:R-:W-:Y:S05]  /*31840*/  @!P2 BRA `(.L_x_2643) ;  /* 0xfffffffc00f0a947 */ /* 0x004fea000383ffff */
[----:B------:R-:W-:Y:S05]  /*31850*/  BRA `(.L_x_2640) ;  /* 0xfffffe90000c7947 */ /* 0x000fea000383ffff */
.L_x_2651:
[----:B-1----:R1:W2:Y:S02]  /*31860*/  SYNCS.PHASECHK.TRANS64.TRYWAIT P0, [R0+URZ+0x38830], R3 ;  /* 0x03883003000075a7 */ /* 0x0022a4000800017f */
[----:B--2---:R-:W-:Y:S05]  /*31870*/  @!P0 NANOSLEEP.SYNCS 0x989680 ;  /* 0x009896800000895d */ /* 0x004fea0003900000 */
[----:B------:R-:W2:Y:S02]  /*31880*/  @!P0 SYNCS.PHASECHK.TRANS64 P0, [R0+URZ+0x38830], R3 ;  /* 0x03883003000085a7 */ /* 0x000ea4000800007f */
[----:B--2---:R-:W-:Y:S05]  /*31890*/  @!P0 BRA `(.L_x_2651) ;  /* 0xfffffffc00f08947 */ /* 0x004fea000383ffff */
[----:B------:R-:W-:Y:S05]  /*318a0*/  BRA `(.L_x_2650) ;  /* 0xfffffeb800b87947 */ /* 0x000fea000383ffff */
.L_x_2655:
[----:B-1----:R1:W2:Y:S02]  /*318b0*/  SYNCS.PHASECHK.TRANS64.TRYWAIT P0, [R3+URZ+0x38850], R0 ;  /* 0x03885000030075a7 */ /* 0x0022a4000800017f */
[----:B--2---:R-:W-:Y:S05]  /*318c0*/  @!P0 NANOSLEEP.SYNCS 0x989680 ;  /* 0x009896800000895d */ /* 0x004fea0003900000 */
[----:B------:R-:W2:Y:S02]  /*318d0*/  @!P0 SYNCS.PHASECHK.TRANS64 P0, [R3+URZ+0x38850], R0 ;  /* 0x03885000030085a7 */ /* 0x000ea4000800007f */
[----:B--2---:R-:W-:Y:S05]  /*318e0*/  @!P0 BRA `(.L_x_2655) ;  /* 0xfffffffc00f08947 */ /* 0x004fea000383ffff */
[----:B------:R-:W-:Y:S05]  /*318f0*/  BRA `(.L_x_2652) ;  /* 0xfffffec0003c7947 */ /* 0x000fea000383ffff */
.L_x_2661:
[----:B-1----:R1:W2:Y:S02]  /*31900*/  SYNCS.PHASECHK.TRANS64.TRYWAIT P0, [R12+URZ+0x38850], R4 ;  /* 0x038850040c0075a7 */ /* 0x0022a4000800017f */
[----:B--2---:R-:W-:Y:S05]  /*31910*/  @!P0 NANOSLEEP.SYNCS 0x989680 ;  /* 0x009896800000895d */ /* 0x004fea0003900000 */
[----:B------:R-:W2:Y:S02]  /*31920*/  @!P0 SYNCS.PHASECHK.TRANS64 P0, [R12+URZ+0x38850], R4 ;  /* 0x038850040c0085a7 */ /* 0x000ea4000800007f */
[----:B--2---:R-:W-:Y:S05]  /*31930*/  @!P0 BRA `(.L_x_2661) ;  /* 0xfffffffc00f08947 */ /* 0x004fea000383ffff */
[----:B------:R-:W-:Y:S05]  /*31940*/  BRA `(.L_x_2660) ;  /* 0xfffffee000447947 */ /* 0x000fea000383ffff */
.L_x_2665:
[----:B------:R-:W-:Y:S01]  /*31950*/  SEL R21, R44, R45, P0 ;  /* 0x0000002d2c157207 */ /* 0x000fe20000000000 */
[----:B------:R-:W-:Y:S01]  /*31960*/  IMAD.MOV.U32 R15, RZ, RZ, -0x1 ;  /* 0xffffffffff0f7424 */ /* 0x000fe200078e00ff */
[----:B------:R-:W-:Y:S02]  /*31970*/  SEL R47, R45, R44, P0 ;  /* 0x0000002c2d2f7207 */ /* 0x000fe40000000000 */
[----:B------:R-:W-:Y:S02]  /*31980*/  SEL R44, R76, R77, P0 ;  /* 0x0000004d4c2c7207 */ /* 0x000fe40000000000 */
[----:B------:R-:W-:Y:S02]  /*31990*/  SEL R76, R77, R76, P0 ;  /* 0x0000004c4d4c7207 */ /* 0x000fe40000000000 */
[----:B------:R-:W-:Y:S02]  /*319a0*/  SEL R77, R13, R158, P0 ;  /* 0x0000009e0d4d7207 */ /* 0x000fe40000000000 */
[----:B------:R-:W-:-:S02]  /*319b0*/  SEL R20, R11, R12, P0 ;  /* 0x0000000c0b147207 */ /* 0x000fc40000000000 */
[----:B-----5:R-:W-:Y:S01]  /*319c0*/  SEL R24, R12, R11, P0 ;  /* 0x0000000b0c187207 */ /* 0x020fe20000000000 */
[----:B------:R-:W-:Y:S01]  /*319d0*/  IMAD.MOV.U32 R12, RZ, RZ, R0 ;  /* 0x000000ffff0c7224 */ /* 0x000fe200078e0000 */
[----:B------:R-:W-:Y:S01]  /*319e0*/  SEL R158, R158, R13, P0 ;  /* 0x0000000d9e9e7207 */ /* 0x000fe20000000000 */
[----:B------:R-:W-:Y:S01]  /*319f0*/  IMAD.MOV.U32 R13, RZ, RZ, R14 ;  /* 0x000000ffff0d7224 */ /* 0x000fe200078e000e */
[----:B-1----:R-:W-:Y:S01]  /*31a00*/  LOP3.LUT R2, R0, 0x2, RZ, 0x3c, !PT ;  /* 0x0000000200027812 */ /* 0x002fe200078e3cff */
[----:B------:R-:W-:Y:S01]  /*31a10*/  IMAD.MOV.U32 R11, RZ, RZ, 0x1c1f ;  /* 0x00001c1fff0b7424 */ /* 0x000fe200078e00ff */
[----:B------:R-:W-:Y:S02]  /*31a20*/  SEL R25, R10, R7, P0 ;  /* 0x000000070a197207 */ /* 0x000fe40000000000 */
[----:B------:R-:W-:-:S07]  /*31a30*/  SEL R8, R9, R33, P0 ;  /* 0x0000002109087207 */ /* 0x000fce0000000000 */
[----:B0-----:R-:W-:Y:S05]  /*31a40*/  WARPSYNC.COLLECTIVE R15, `(.L_x_2888) ;  /* 0x000000000f087348 */ /* 0x001fea0003c00000 */
[----:B------:R1:W2:Y:S02]  /*31a50*/  SHFL.IDX P6, R14, R13, R12, R11 ;  /* 0x0000000c0d0e7389 */ /* 0x0002a400000c000b */
[----:B012---:R-:W-:Y:S01]  /*31a60*/  ENDCOLLECTIVE ;  /* 0x000000000000791b */ /* 0x007fe20003800000 */
.L_x_2888:
        /* <DEDUP_REMOVED lines=18> */
.L_x_2889:
        /* <DEDUP_REMOVED lines=18> */
.L_x_2890:
        /* <DEDUP_REMOVED lines=18> */
.L_x_2891:
        /* <DEDUP_REMOVED lines=19> */
.L_x_2892:
        /* <DEDUP_REMOVED lines=18> */
.L_x_2893:
        /* <DEDUP_REMOVED lines=19> */
.L_x_2894:
        /* <DEDUP_REMOVED lines=12> */
[----:B------:R-:W-:-:S02]  /*32210*/  SEL R102, R103, R102, P0 ;  /* 0x0000006667667207 */ /* 0x000fc40000000000 */
[----:B------:R-:W-:-:S07]  /*32220*/  MOV R10, R14 ;  /* 0x0000000e000a7202 */ /* 0x000fce0000000f00 */
[----:B------:R-:W-:Y:S05]  /*32230*/  WARPSYNC.COLLECTIVE R15, `(.L_x_2895) ;  /* 0x000000000f087348 */ /* 0x000fea0003c00000 */
[----:B------:R0:W1:Y:S02]  /*32240*/  SHFL.IDX P6, R14, R13, R12, R11 ;  /* 0x0000000c0d0e7389 */ /* 0x00006400000c000b */
[----:B01----:R-:W-:Y:S01]  /*32250*/  ENDCOLLECTIVE ;  /* 0x000000000000791b */ /* 0x003fe20003800000 */
.L_x_2895:
        /* <DEDUP_REMOVED lines=19> */
.L_x_2896:
        /* <DEDUP_REMOVED lines=18> */
.L_x_2897:
        /* <DEDUP_REMOVED lines=13> */
.L_x_2898:
[----:B------:R-:W-:Y:S02]  /*32580*/  IMAD.MOV.U32 R13, RZ, RZ, R24 ;  /* 0x000000ffff0d7224 */ /* 0x000fe400078e0018 */
[----:B------:R-:W-:-:S07]  /*32590*/  IMAD.MOV.U32 R25, RZ, RZ, R14 ;  /* 0x000000ffff197224 */ /* 0x000fce00078e000e */
[----:B------:R-:W-:Y:S05]  /*325a0*/  WARPSYNC.COLLECTIVE R15, `(.L_x_2899) ;  /* 0x000000000f087348 */ /* 0x000fea0003c00000 */
[----:B------:R0:W1:Y:S02]  /*325b0*/  SHFL.IDX P6, R14, R13, R12, R11 ;  /* 0x0000000c0d0e7389 */ /* 0x00006400000c000b */
[----:B01----:R-:W-:Y:S01]  /*325c0*/  ENDCOLLECTIVE ;  /* 0x000000000000791b */ /* 0x003fe20003800000 */
.L_x_2899:
[----:B------:R-:W-:Y:S02]  /*325d0*/  SEL R193, R21, R25, P0 ;  /* 0x0000001915c17207 */ /* 0x000fe40000000000 */
[----:B------:R-:W-:Y:S01]  /*325e0*/  SEL R194, R25, R21, P0 ;  /* 0x0000001519c27207 */ /* 0x000fe20000000000 */
[----:B------:R-:W-:Y:S02]  /*325f0*/  IMAD.MOV.U32 R13, RZ, RZ, R36 ;  /* 0x000000ffff0d7224 */ /* 0x000fe400078e0024 */
[----:B------:R-:W-:Y:S01]  /*32600*/  IMAD.MOV.U32 R12, RZ, RZ, R0 ;  /* 0x000000ffff0c7224 */ /* 0x000fe200078e0000 */
[----:B------:R-:W-:-:S07]  /*32610*/  MOV R24, R14 ;  /* 0x0000000e00187202 */ /* 0x000fce0000000f00 */
[----:B------:R-:W-:Y:S05]  /*32620*/  WARPSYNC.COLLECTIVE R15, `(.L_x_2900) ;  /* 0x000000000f087348 */ /* 0x000fea0003c00000 */
[----:B------:R0:W1:Y:S02]  /*32630*/  SHFL.IDX P6, R14, R13, R12, R11 ;  /* 0x0000000c0d0e7389 */ /* 0x00006400000c000b */
[----:B01----:R-:W-:Y:S01]  /*32640*/  ENDCOLLECTIVE ;  /* 0x000000000000791b */ /* 0x003fe20003800000 */
.L_x_2900:
[----:B------:R-:W-:Y:S02]  /*32650*/  SEL R195, R20, R24, P0 ;  /* 0x0000001814c37207 */ /* 0x000fe40000000000 */
[----:B------:R-:W-:Y:S01]  /*32660*/  SEL R196, R24, R20, P0 ;  /* 0x0000001418c47207 */ /* 0x000fe20000000000 */
[----:B------:R-:W-:Y:S02]  /*32670*/  IMAD.MOV.U32 R13, RZ, RZ, R35 ;  /* 0x000000ffff0d7224 */ /* 0x000fe400078e0023 */
[----:B------:R-:W-:-:S07]  /*32680*/  IMAD.MOV.U32 R36, RZ, RZ, R14 ;  /* 0x000000ffff247224 */ /* 0x000fce00078e000e */
[----:B------:R-:W-:Y:S05]  /*32690*/  WARPSYNC.COLLECTIVE R15, `(.L_x_2901) ;  /* 0x000000000f087348 */ /* 0x000fea0003c00000 */
[----:B------:R0:W1:Y:S02]  /*326a0*/  SHFL.IDX P6, R14, R13, R12, R11 ;  /* 0x0000000c0d0e7389 */ /* 0x00006400000c000b */
[----:B01----:R-:W-:Y:S01]  /*326b0*/  ENDCOLLECTIVE ;  /* 0x000000000000791b */ /* 0x003fe20003800000 */
.L_x_2901:
[----:B------:R-:W-:Y:S02]  /*326c0*/  IMAD.MOV.U32 R13, RZ, RZ, R52 ;  /* 0x000000ffff0d7224 */ /* 0x000fe400078e0034 */
[----:B------:R-:W-:Y:S02]  /*326d0*/  IMAD.MOV.U32 R12, RZ, RZ, R2 ;  /* 0x000000ffff0c7224 */ /* 0x000fe400078e0002 */
[----:B------:R-:W-:-:S07]  /*326e0*/  IMAD.MOV.U32 R35, RZ, RZ, R14 ;  /* 0x000000ffff237224 */ /* 0x000fce00078e000e */
[----:B------:R-:W-:Y:S05]  /*326f0*/  WARPSYNC.COLLECTIVE R15, `(.L_x_2902) ;  /* 0x000000000f087348 */ /* 0x000fea0003c00000 */
[----:B------:R0:W1:Y:S02]  /*32700*/  SHFL.IDX P6, R14, R13, R12, R11 ;  /* 0x0000000c0d0e7389 */ /* 0x00006400000c000b */
[----:B01----:R-:W-:Y:S01]  /*32710*/  ENDCOLLECTIVE ;  /* 0x000000000000791b */ /* 0x003fe20003800000 */
.L_x_2902:
[----:B------:R-:W-:Y:S02]  /*32720*/  IMAD.MOV.U32 R13, RZ, RZ, R34 ;  /* 0x000000ffff0d7224 */ /* 0x000fe400078e0022 */
[----:B------:R-:W-:-:S07]  /*32730*/  IMAD.MOV.U32 R52, RZ, RZ, R14 ;  /* 0x000000ffff347224 */ /* 0x000fce00078e000e */
[----:B------:R-:W-:Y:S05]  /*32740*/  WARPSYNC.COLLECTIVE R15, `(.L_x_2903) ;  /* 0x000000000f087348 */ /* 0x000fea0003c00000 */
[----:B------:R0:W1:Y:S02]  /*32750*/  SHFL.IDX P6, R14, R13, R12, R11 ;  /* 0x0000000c0d0e7389 */ /* 0x00006400000c000b */
[----:B01----:R-:W-:Y:S01]  /*32760*/  ENDCOLLECTIVE ;  /* 0x000000000000791b */ /* 0x003fe20003800000 */
.L_x_2903:
[----:B------:R-:W-:Y:S02]  /*32770*/  SEL R189, R36, R52, P0 ;  /* 0x0000003424bd7207 */ /* 0x000fe40000000000 */
[----:B------:R-:W-:Y:S01]  /*32780*/  SEL R190, R52, R36, P0 ;  /* 0x0000002434be7207 */ /* 0x000fe20000000000 */
[----:B------:R-:W-:Y:S01]  /*32790*/  IMAD.MOV.U32 R13, RZ, RZ, R46 ;  /* 0x000000ffff0d7224 */ /* 0x000fe200078e002e */
[----:B------:R-:W-:Y:S01]  /*327a0*/  MOV R12, R0 ;  /* 0x00000000000c7202 */ /* 0x000fe20000000f00 */
[----:B------:R-:W-:-:S07]  /*327b0*/  IMAD.MOV.U32 R34, RZ, RZ, R14 ;  /* 0x000000ffff227224 */ /* 0x000fce00078e000e */
[----:B------:R-:W-:Y:S05]  /*327c0*/  WARPSYNC.COLLECTIVE R15, `(.L_x_2904) ;  /* 0x000000000f087348 */ /* 0x000fea0003c00000 */
[----:B------:R0:W1:Y:S02]  /*327d0*/  SHFL.IDX P6, R14, R13, R12, R11 ;  /* 0x0000000c0d0e7389 */ /* 0x00006400000c000b */
[----:B01----:R-:W-:Y:S01]  /*327e0*/  ENDCOLLECTIVE ;  /* 0x000000000000791b */ /* 0x003fe20003800000 */
.L_x_2904:
[----:B------:R-:W-:Y:S02]  /*327f0*/  SEL R191, R35, R34, P0 ;  /* 0x0000002223bf7207 */ /* 0x000fe40000000000 */
[----:B------:R-:W-:Y:S01]  /*32800*/  SEL R192, R34, R35, P0 ;  /* 0x0000002322c07207 */ /* 0x000fe20000000000 */
[----:B------:R-:W-:Y:S02]  /*32810*/  IMAD.MOV.U32 R13, RZ, RZ, R33 ;  /* 0x000000ffff0d7224 */ /* 0x000fe400078e0021 */
[----:B------:R-:W-:-:S07]  /*32820*/  IMAD.MOV.U32 R46, RZ, RZ, R14 ;  /* 0x000000ffff2e7224 */ /* 0x000fce00078e000e */
[----:B------:R-:W-:Y:S05]  /*32830*/  WARPSYNC.COLLECTIVE R15, `(.L_x_2905) ;  /* 0x000000000f087348 */ /* 0x000fea0003c00000 */
[----:B------:R0:W1:Y:S02]  /*32840*/  SHFL.IDX P6, R14, R13, R12, R11 ;  /* 0x0000000c0d0e7389 */ /* 0x00006400000c000b */
[----:B01----:R-:W-:Y:S01]  /*32850*/  ENDCOLLECTIVE ;  /* 0x000000000000791b */ /* 0x003fe20003800000 */
.L_x_2905:
[----:B------:R-:W-:Y:S02]  /*32860*/  IMAD.MOV.U32 R13, RZ, RZ, R60 ;  /* 0x000000ffff0d7224 */ /* 0x000fe400078e003c */
[----:B------:R-:W-:Y:S02]  /*32870*/  IMAD.MOV.U32 R12, RZ, RZ, R2 ;  /* 0x000000ffff0c7224 */ /* 0x000fe400078e0002 */
[----:B------:R-:W-:-:S07]  /*32880*/  IMAD.MOV.U32 R33, RZ, RZ, R14 ;  /* 0x000000ffff217224 */ /* 0x000fce00078e000e */
[----:B------:R-:W-:Y:S05]  /*32890*/  WARPSYNC.COLLECTIVE R15, `(.L_x_2906) ;  /* 0x000000000f087348 */ /* 0x000fea0003c00000 */
[----:B------:R0:W1:Y:S02]  /*328a0*/  SHFL.IDX P6, R14, R13, R12, R11 ;  /* 0x0000000c0d0e7389 */ /* 0x00006400000c000b */
[----:B01----:R-:W-:Y:S01]  /*328b0*/  ENDCOLLECTIVE ;  /* 0x000000000000791b */ /* 0x003fe20003800000 */
.L_x_2906:
[----:B------:R-:W-:Y:S02]  /*328c0*/  IMAD.MOV.U32 R13, RZ, RZ, R32 ;  /* 0x000000ffff0d7224 */ /* 0x000fe400078e0020 */
[----:B------:R-:W-:-:S07]  /*328d0*/  IMAD.MOV.U32 R60, RZ, RZ, R14 ;  /* 0x000000ffff3c7224 */ /* 0x000fce00078e000e */
[----:B------:R-:W-:Y:S05]  /*328e0*/  WARPSYNC.COLLECTIVE R15, `(.L_x_2907) ;  /* 0x000000000f087348 */ /* 0x000fea0003c00000 */
[----:B------:R0:W1:Y:S02]  /*328f0*/  SHFL.IDX P6, R14, R13, R12, R11 ;  /* 0x0000000c0d0e7389 */ /* 0x00006400000c000b */
[----:B01----:R-:W-:Y:S01]  /*32900*/  ENDCOLLECTIVE ;  /* 0x000000000000791b */ /* 0x003fe20003800000 */
.L_x_2907:
        /* <DEDUP_REMOVED lines=8> */
.L_x_2908:
[----:B------:R-:W-:Y:S02]  /*32990*/  SEL R187, R33, R32, P0 ;  /* 0x0000002021bb7207 */ /* 0x000fe40000000000 */
[----:B------:R-:W-:Y:S02]  /*329a0*/  SEL R188, R32, R33, P0 ;  /* 0x0000002120bc7207 */ /* 0x000fe40000000000 */
[----:B------:R-:W-:Y:S01]  /*329b0*/  MOV R13, R31 ;  /* 0x0000001f000d7202 */ /* 0x000fe20000000f00 */
[----:B------:R-:W-:-:S07]  /*329c0*/  IMAD.MOV.U32 R45, RZ, RZ, R14 ;  /* 0x000000ffff2d7224 */ /* 0x000fce00078e000e */
[----:B------:R-:W-:Y:S05]  /*329d0*/  WARPSYNC.COLLECTIVE R15, `(.L_x_2909) ;  /* 0x000000000f087348 */ /* 0x000fea0003c00000 */
[----:B------:R0:W1:Y:S02]  /*329e0*/  SHFL.IDX P6, R14, R13, R12, R11 ;  /* 0x0000000c0d0e7389 */ /* 0x00006400000c000b */
[----:B01----:R-:W-:Y:S01]  /*329f0*/  ENDCOLLECTIVE ;  /* 0x000000000000791b */ /* 0x003fe20003800000 */
.L_x_2909:
[----:B------:R-:W-:Y:S02]  /*32a00*/  IMAD.MOV.U32 R13, RZ, RZ, R68 ;  /* 0x000000ffff0d7224 */ /* 0x000fe400078e0044 */
[----:B------:R-:W-:Y:S02]  /*32a10*/  IMAD.MOV.U32 R12, RZ, RZ, R2 ;  /* 0x000000ffff0c7224 */ /* 0x000fe400078e0002 */
[----:B------:R-:W-:-:S07]  /*32a20*/  IMAD.MOV.U32 R31, RZ, RZ, R14 ;  /* 0x000000ffff1f7224 */ /* 0x000fce00078e000e */
[----:B------:R-:W-:Y:S05]  /*32a30*/  WARPSYNC.COLLECTIVE R15, `(.L_x_2910) ;  /* 0x000000000f087348 */ /* 0x000fea0003c00000 */
[----:B------:R0:W1:Y:S02]  /*32a40*/  SHFL.IDX P6, R14, R13, R12, R11 ;  /* 0x0000000c0d0e7389 */ /* 0x00006400000c000b */
[----:B01----:R-:W-:Y:S01]  /*32a50*/  ENDCOLLECTIVE ;  /* 0x000000000000791b */ /* 0x003fe20003800000 */
.L_x_2910:
[----:B------:R-:W-:Y:S02]  /*32a60*/  IMAD.MOV.U32 R13, RZ, RZ, R30 ;  /* 0x000000ffff0d7224 */ /* 0x000fe400078e001e */
[----:B------:R-:W-:-:S07]  /*32a70*/  IMAD.MOV.U32 R68, RZ, RZ, R14 ;  /* 0x000000ffff447224 */ /* 0x000fce00078e000e */
[----:B------:R-:W-:Y:S05]  /*32a80*/  WARPSYNC.COLLECTIVE R15, `(.L_x_2911) ;  /* 0x000000000f087348 */ /* 0x000fea0003c00000 */
[----:B------:R0:W1:Y:S02]  /*32a90*/  SHFL.IDX P6, R14, R13, R12, R11 ;  /* 0x0000000c0d0e7389 */ /* 0x00006400000c000b */
[----:B01----:R-:W-:Y:S01]  /*32aa0*/  ENDCOLLECTIVE ;  /* 0x000000000000791b */ /* 0x003fe20003800000 */
.L_x_2911:
        /* <DEDUP_REMOVED lines=8> */
.L_x_2912:
[----:B------:R-:W-:Y:S02]  /*32b30*/  SEL R184, R31, R30, P0 ;  /* 0x0000001e1fb87207 */ /* 0x000fe40000000000 */
[----:B------:R-:W-:Y:S01]  /*32b40*/  SEL R183, R30, R31, P0 ;  /* 0x0000001f1eb77207 */ /* 0x000fe20000000000 */
[----:B------:R-:W-:Y:S02]  /*32b50*/  IMAD.MOV.U32 R13, RZ, RZ, R29 ;  /* 0x000000ffff0d7224 */ /* 0x000fe400078e001d */
[----:B------:R-:W-:-:S07]  /*32b60*/  IMAD.MOV.U32 R44, RZ, RZ, R14 ;  /* 0x000000ffff2c7224 */ /* 0x000fce00078e000e */
[----:B------:R-:W-:Y:S05]  /*32b70*/  WARPSYNC.COLLECTIVE R15, `(.L_x_2913) ;  /* 0x000000000f087348 */ /* 0x000fea0003c00000 */
[----:B------:R0:W1:Y:S02]  /*32b80*/  SHFL.IDX P6, R14, R13, R12, R11 ;  /* 0x0000000c0d0e7389 */ /* 0x00006400000c000b */
[----:B01----:R-:W-:Y:S01]  /*32b90*/  ENDCOLLECTIVE ;  /* 0x000000000000791b */ /* 0x003fe20003800000 */
.L_x_2913:
[----:B------:R-:W-:Y:S01]  /*32ba0*/  MOV R13, R76 ;  /* 0x0000004c000d7202 */ /* 0x000fe20000000f00 */
[----:B------:R-:W-:Y:S02]  /*32bb0*/  IMAD.MOV.U32 R12, RZ, RZ, R2 ;  /* 0x000000ffff0c7224 */ /* 0x000fe400078e0002 */
[----:B------:R-:W-:-:S07]  /*32bc0*/  IMAD.MOV.U32 R29, RZ, RZ, R14 ;  /* 0x000000ffff1d7224 */ /* 0x000fce00078e000e */
[----:B------:R-:W-:Y:S05]  /*32bd0*/  WARPSYNC.COLLECTIVE R15, `(.L_x_2914) ;  /* 0x000000000f087348 */ /* 0x000fea0003c00000 */
[----:B------:R0:W1:Y:S02]  /*32be0*/  SHFL.IDX P6, R14, R13, R12, R11 ;  /* 0x0000000c0d0e7389 */ /* 0x00006400000c000b */
[----:B01----:R-:W-:Y:S01]  /*32bf0*/  ENDCOLLECTIVE ;  /* 0x000000000000791b */ /* 0x003fe20003800000 */
.L_x_2914:
[----:B------:R-:W-:Y:S02]  /*32c00*/  IMAD.MOV.U32 R13, RZ, RZ, R28 ;  /* 0x000000ffff0d7224 */ /* 0x000fe400078e001c */
[----:B------:R-:W-:-:S07]  /*32c10*/  IMAD.MOV.U32 R76, RZ, RZ, R14 ;  /* 0x000000ffff4c7224 */ /* 0x000fce00078e000e */
[----:B------:R-:W-:Y:S05]  /*32c20*/  WARPSYNC.COLLECTIVE R15, `(.L_x_2915) ;  /* 0x000000000f087348 */ /* 0x000fea0003c00000 */
[----:B------:R0:W1:Y:S02]  /*32c30*/  SHFL.IDX P6, R14, R13, R12, R11 ;  /* 0x0000000c0d0e7389 */ /* 0x00006400000c000b */
[----:B01----:R-:W-:Y:S01]  /*32c40*/  ENDCOLLECTIVE ;  /* 0x000000000000791b */ /* 0x003fe20003800000 */
.L_x_2915:
        /* <DEDUP_REMOVED lines=8> */
.L_x_2916:
[----:B------:R-:W-:Y:S02]  /*32cd0*/  SEL R180, R29, R28, P0 ;  /* 0x0000001c1db47207 */ /* 0x000fe40000000000 */
[----:B------:R-:W-:Y:S01]  /*32ce0*/  SEL R179, R28, R29, P0 ;  /* 0x0000001d1cb37207 */ /* 0x000fe20000000000 */
[----:B------:R-:W-:Y:S02]  /*32cf0*/  IMAD.MOV.U32 R13, RZ, RZ, R27 ;  /* 0x000000ffff0d7224 */ /* 0x000fe400078e001b */
[----:B------:R-:W-:-:S07]  /*32d00*/  IMAD.MOV.U32 R43, RZ, RZ, R14 ;  /* 0x000000ffff2b7224 */ /* 0x000fce00078e000e */
[----:B------:R-:W-:Y:S05]  /*32d10*/  WARPSYNC.COLLECTIVE R15, `(.L_x_2917) ;  /* 0x000000000f087348 */ /* 0x000fea0003c00000 */
[----:B------:R0:W1:Y:S02]  /*32d20*/  SHFL.IDX P6, R14, R13, R12, R11 ;  /* 0x0000000c0d0e7389 */ /* 0x00006400000c000b */
[----:B01----:R-:W-:Y:S01]  /*32d30*/  ENDCOLLECTIVE ;  /* 0x000000000000791b */ /* 0x003fe20003800000 */
.L_x_2917:
[----:B------:R-:W-:Y:S02]  /*32d40*/  IMAD.MOV.U32 R13, RZ, RZ, R84 ;  /* 0x000000ffff0d7224 */ /* 0x000fe400078e0054 */
[----:B------:R-:W-:Y:S02]  /*32d50*/  IMAD.MOV.U32 R12, RZ, RZ, R2 ;  /* 0x000000ffff0c7224 */ /* 0x000fe400078e0002 */
[----:B------:R-:W-:-:S07]  /*32d60*/  IMAD.MOV.U32 R27, RZ, RZ, R14 ;  /* 0x000000ffff1b7224 */ /* 0x000fce00078e000e */
[----:B------:R-:W-:Y:S05]  /*32d70*/  WARPSYNC.COLLECTIVE R15, `(.L_x_2918) ;  /* 0x000000000f087348 */ /* 0x000fea0003c00000 */
[----:B------:R0:W1:Y:S02]  /*32d80*/  SHFL.IDX P6, R14, R13, R12, R11 ;  /* 0x0000000c0d0e7389 */ /* 0x00006400000c000b */
[----:B01----:R-:W-:Y:S01]  /*32d90*/  ENDCOLLECTIVE ;  /* 0x000000000000791b */ /* 0x003fe20003800000 */
.L_x_2918:
[----:B------:R-:W-:Y:S01]  /*32da0*/  IMAD.MOV.U32 R13, RZ, RZ, R26 ;  /* 0x000000ffff0d7224 */ /* 0x000fe200078e001a */
[----:B------:R-:W-:-:S07]  /*32db0*/  MOV R84, R14 ;  /* 0x0000000e00547202 */ /* 0x000fce0000000f00 */
[----:B------:R-:W-:Y:S05]  /*32dc0*/  WARPSYNC.COLLECTIVE R15, `(.L_x_2919) ;  /* 0x000000000f087348 */ /* 0x000fea0003c00000 */
[----:B------:R0:W1:Y:S02]  /*32dd0*/  SHFL.IDX P6, R14, R13, R12, R11 ;  /* 0x0000000c0d0e7389 */ /* 0x00006400000c000b */
[----:B01----:R-:W-:Y:S01]  /*32de0*/  ENDCOLLECTIVE ;  /* 0x000000000000791b */ /* 0x003fe20003800000 */
.L_x_2919:
        /* <DEDUP_REMOVED lines=8> */
.L_x_2920:
[----:B------:R-:W-:Y:S02]  /*32e70*/  SEL R176, R27, R26, P0 ;  /* 0x0000001a1bb07207 */ /* 0x000fe40000000000 */
[----:B------:R-:W-:Y:S01]  /*32e80*/  SEL R175, R26, R27, P0 ;  /* 0x0000001b1aaf7207 */ /* 0x000fe20000000000 */
[----:B------:R-:W-:Y:S02]  /*32e90*/  IMAD.MOV.U32 R13, RZ, RZ, R42 ;  /* 0x000000ffff0d7224 */ /* 0x000fe400078e002a */
[----:B------:R-:W-:-:S07]  /*32ea0*/  IMAD.MOV.U32 R48, RZ, RZ, R14 ;  /* 0x000000ffff307224 */ /* 0x000fce00078e000e */
[----:B------:R-:W-:Y:S05]  /*32eb0*/  WARPSYNC.COLLECTIVE R15, `(.L_x_2921) ;  /* 0x000000000f087348 */ /* 0x000fea0003c00000 */
[----:B------:R0:W1:Y:S02]  /*32ec0*/  SHFL.IDX P6, R14, R13, R12, R11 ;  /* 0x0000000c0d0e7389 */ /* 0x00006400000c000b */
[----:B01----:R-:W-:Y:S01]  /*32ed0*/  ENDCOLLECTIVE ;  /* 0x000000000000791b */ /* 0x003fe20003800000 */
.L_x_2921:
[----:B------:R-:W-:Y:S02]  /*32ee0*/  IMAD.MOV.U32 R13, RZ, RZ, R92 ;  /* 0x000000ffff0d7224 */ /* 0x000fe400078e005c */
[----:B------:R-:W-:Y:S02]  /*32ef0*/  IMAD.MOV.U32 R12, RZ, RZ, R2 ;  /* 0x000000ffff0c7224 */ /* 0x000fe400078e0002 */
[----:B------:R-:W-:-:S07]  /*32f00*/  IMAD.MOV.U32 R42, RZ, RZ, R14 ;  /* 0x000000ffff2a7224 */ /* 0x000fce00078e000e */
[----:B------:R-:W-:Y:S05]  /*32f10*/  WARPSYNC.COLLECTIVE R15, `(.L_x_2922) ;  /* 0x000000000f087348 */ /* 0x000fea0003c00000 */
[----:B------:R0:W1:Y:S02]  /*32f20*/  SHFL.IDX P6, R14, R13, R12, R11 ;  /* 0x0000000c0d0e7389 */ /* 0x00006400000c000b */
[----:B01----:R-:W-:Y:S01]  /*32f30*/  ENDCOLLECTIVE ;  /* 0x000000000000791b */ /* 0x003fe20003800000 */
.L_x_2922:
[----:B------:R-:W-:Y:S02]  /*32f40*/  IMAD.MOV.U32 R13, RZ, RZ, R88 ;  /* 0x000000ffff0d7224 */ /* 0x000fe400078e0058 */
[----:B------:R-:W-:-:S07]  /*32f50*/  IMAD.MOV.U32 R92, RZ, RZ, R14 ;  /* 0x000000ffff5c7224 */ /* 0x000fce00078e000e */
[----:B------:R-:W-:Y:S05]  /*32f60*/  WARPSYNC.COLLECTIVE R15, `(.L_x_2923) ;  /* 0x000000000f087348 */ /* 0x000fea0003c00000 */
[----:B------:R0:W1:Y:S02]  /*32f70*/  SHFL.IDX P6, R14, R13, R12, R11 ;  /* 0x0000000c0d0e7389 */ /* 0x00006400000c000b */
[----:B01----:R-:W-:Y:S01]  /*32f80*/  ENDCOLLECTIVE ;  /* 0x000000000000791b */ /* 0x003fe20003800000 */
.L_x_2923:
        /* <DEDUP_REMOVED lines=8> */
.L_x_2924:
[----:B------:R-:W-:Y:S02]  /*33010*/  SEL R172, R42, R88, P0 ;  /* 0x000000582aac7207 */ /* 0x000fe40000000000 */
[----:B------:R-:W-:Y:S01]  /*33020*/  SEL R171, R88, R42, P0 ;  /* 0x0000002a58ab7207 */ /* 0x000fe20000000000 */
[----:B------:R-:W-:Y:S02]  /*33030*/  IMAD.MOV.U32 R13, RZ, RZ, R49 ;  /* 0x000000ffff0d7224 */ /* 0x000fe400078e0031 */
[----:B------:R-:W-:-:S07]  /*33040*/  IMAD.MOV.U32 R50, RZ, RZ, R14 ;  /* 0x000000ffff327224 */ /* 0x000fce00078e000e */
[----:B------:R-:W-:Y:S05]  /*33050*/  WARPSYNC.COLLECTIVE R15, `(.L_x_2925) ;  /* 0x000000000f087348 */ /* 0x000fea0003c00000 */
[----:B------:R0:W1:Y:S02]  /*33060*/  SHFL.IDX P6, R14, R13, R12, R11 ;  /* 0x0000000c0d0e7389 */ /* 0x00006400000c000b */
[----:B01----:R-:W-:Y:S01]  /*33070*/  ENDCOLLECTIVE ;  /* 0x000000000000791b */ /* 0x003fe20003800000 */
.L_x_2925:
[----:B------:R-:W-:Y:S02]  /*33080*/  IMAD.MOV.U32 R13, RZ, RZ, R100 ;  /* 0x000000ffff0d7224 */ /* 0x000fe400078e0064 */
[----:B------:R-:W-:Y:S02]  /*33090*/  IMAD.MOV.U32 R12, RZ, RZ, R2 ;  /* 0x000000ffff0c7224 */ /* 0x000fe400078e0002 */
[----:B------:R-:W-:-:S07]  /*330a0*/  IMAD.MOV.U32 R49, RZ, RZ, R14 ;  /* 0x000000ffff317224 */ /* 0x000fce00078e000e */
[----:B------:R-:W-:Y:S05]  /*330b0*/  WARPSYNC.COLLECTIVE R15, `(.L_x_2926) ;  /* 0x000000000f087348 */ /* 0x000fea0003c00000 */
[----:B------:R0:W1:Y:S02]  /*330c0*/  SHFL.IDX P6, R14, R13, R12, R11 ;  /* 0x0000000c0d0e7389 */ /* 0x00006400000c000b */
[----:B01----:R-:W-:Y:S01]  /*330d0*/  ENDCOLLECTIVE ;  /* 0x000000000000791b */ /* 0x003fe20003800000 */
.L_x_2926:
[----:B------:R-:W-:Y:S02]  /*330e0*/  IMAD.MOV.U32 R13, RZ, RZ, R96 ;  /* 0x000000ffff0d7224 */ /* 0x000fe400078e0060 */
[----:B------:R-:W-:-:S07]  /*330f0*/  IMAD.MOV.U32 R100, RZ, RZ, R14 ;  /* 0x000000ffff647224 */ /* 0x000fce00078e000e */
[----:B------:R-:W-:Y:S05]  /*33100*/  WARPSYNC.COLLECTIVE R15, `(.L_x_2927) ;  /* 0x000000000f087348 */ /* 0x000fea0003c00000 */
[----:B------:R0:W1:Y:S02]  /*33110*/  SHFL.IDX P6, R14, R13, R12, R11 ;  /* 0x0000000c0d0e7389 */ /* 0x00006400000c000b */
[----:B01----:R-:W-:Y:S01]  /*33120*/  ENDCOLLECTIVE ;  /* 0x000000000000791b */ /* 0x003fe20003800000 */
.L_x_2927:
        /* <DEDUP_REMOVED lines=8> */
.L_x_2928:
[----:B------:R-:W-:Y:S02]  /*331b0*/  SEL R147, R49, R96, P0 ;  /* 0x0000006031937207 */ /* 0x000fe40000000000 */
[----:B------:R-:W-:Y:S01]  /*331c0*/  SEL R49, R96, R49, P0 ;  /* 0x0000003160317207 */ /* 0x000fe20000000000 */
[----:B------:R-:W-:Y:S02]  /*331d0*/  IMAD.MOV.U32 R13, RZ, RZ, R51 ;  /* 0x000000ffff0d7224 */ /* 0x000fe400078e0033 */
[----:B------:R-:W-:-:S07]  /*331e0*/  IMAD.MOV.U32 R53, RZ, RZ, R14 ;  /* 0x000000ffff357224 */ /* 0x000fce00078e000e */
[----:B------:R-:W-:Y:S05]  /*331f0*/  WARPSYNC.COLLECTIVE R15, `(.L_x_2929) ;  /* 0x000000000f087348 */ /* 0x000fea0003c00000 */
[----:B------:R0:W1:Y:S02]  /*33200*/  SHFL.IDX P6, R14, R13, R12, R11 ;  /* 0x0000000c0d0e7389 */ /* 0x00006400000c000b */
[----:B01----:R-:W-:Y:S01]  /*33210*/  ENDCOLLECTIVE ;  /* 0x000000000000791b */ /* 0x003fe20003800000 */
.L_x_2929:
[----:B------:R-:W-:Y:S02]  /*33220*/  IMAD.MOV.U32 R13, RZ, RZ, R108 ;  /* 0x000000ffff0d7224 */ /* 0x000fe400078e006c */
[----:B------:R-:W-:Y:S02]  /*33230*/  IMAD.MOV.U32 R12, RZ, RZ, R2 ;  /* 0x000000ffff0c7224 */ /* 0x000fe400078e0002 */
[----:B------:R-:W-:-:S07]  /*33240*/  IMAD.MOV.U32 R51, RZ, RZ, R14 ;  /* 0x000000ffff337224 */ /* 0x000fce00078e000e */
[----:B------:R-:W-:Y:S05]  /*33250*/  WARPSYNC.COLLECTIVE R15, `(.L_x_2930) ;  /* 0x000000000f087348 */ /* 0x000fea0003c00000 */
[----:B------:R0:W1:Y:S02]  /*33260*/  SHFL.IDX P6, R14, R13, R12, R11 ;  /* 0x0000000c0d0e7389 */ /* 0x00006400000c000b */
[----:B01----:R-:W-:Y:S01]  /*33270*/  ENDCOLLECTIVE ;  /* 0x000000000000791b */ /* 0x003fe20003800000 */
.L_x_2930:
[----:B------:R-:W-:Y:S02]  /*33280*/  IMAD.MOV.U32 R13, RZ, RZ, R104 ;  /* 0x000000ffff0d7224 */ /* 0x000fe400078e0068 */
[----:B------:R-:W-:-:S07]  /*33290*/  IMAD.MOV.U32 R108, RZ, RZ, R14 ;  /* 0x000000ffff6c7224 */ /* 0x000fce00078e000e */
[----:B------:R-:W-:Y:S05]  /*332a0*/  WARPSYNC.COLLECTIVE R15, `(.L_x_2931) ;  /* 0x000000000f087348 */ /* 0x000fea0003c00000 */
[----:B------:R0:W1:Y:S02]  /*332b0*/  SHFL.IDX P6, R14, R13, R12, R11 ;  /* 0x0000000c0d0e7389 */ /* 0x00006400000c000b */
[----:B01----:R-:W-:Y:S01]  /*332c0*/  ENDCOLLECTIVE ;  /* 0x000000000000791b */ /* 0x003fe20003800000 */
.L_x_2931:
        /* <DEDUP_REMOVED lines=8> */
.L_x_2932:
[----:B------:R-:W-:Y:S02]  /*33350*/  SEL R4, R51, R104, P0 ;  /* 0x0000006833047207 */ /* 0x000fe40000000000 */
[----:B------:R-:W-:Y:S02]  /*33360*/  SEL R51, R104, R51, P0 ;  /* 0x0000003368337207 */ /* 0x000fe40000000000 */
[----:B------:R-:W-:Y:S01]  /*33370*/  MOV R13, R54 ;  /* 0x00000036000d7202 */ /* 0x000fe20000000f00 */
[----:B------:R-:W-:-:S07]  /*33380*/  IMAD.MOV.U32 R55, RZ, RZ, R14 ;  /* 0x000000ffff377224 */ /* 0x000fce00078e000e */
[----:B------:R-:W-:Y:S05]  /*33390*/  WARPSYNC.COLLECTIVE R15, `(.L_x_2933) ;  /* 0x000000000f087348 */ /* 0x000fea0003c00000 */
[----:B------:R0:W1:Y:S02]  /*333a0*/  SHFL.IDX P6, R14, R13, R12, R11 ;  /* 0x0000000c0d0e7389 */ /* 0x00006400000c000b */
[----:B01----:R-:W-:Y:S01]  /*333b0*/  ENDCOLLECTIVE ;  /* 0x000000000000791b */ /* 0x003fe20003800000 */
.L_x_2933:
[----:B------:R-:W-:Y:S02]  /*333c0*/  IMAD.MOV.U32 R13, RZ, RZ, R116 ;  /* 0x000000ffff0d7224 */ /* 0x000fe400078e0074 */
[----:B------:R-:W-:Y:S02]  /*333d0*/  IMAD.MOV.U32 R12, RZ, RZ, R2 ;  /* 0x000000ffff0c7224 */ /* 0x000fe400078e0002 */
[----:B------:R-:W-:-:S07]  /*333e0*/  IMAD.MOV.U32 R54, RZ, RZ, R14 ;  /* 0x000000ffff367224 */ /* 0x000fce00078e000e */
[----:B------:R-:W-:Y:S05]  /*333f0*/  WARPSYNC.COLLECTIVE R15, `(.L_x_2934) ;  /* 0x000000000f087348 */ /* 0x000fea0003c00000 */
[----:B------:R0:W1:Y:S02]  /*33400*/  SHFL.IDX P6, R14, R13, R12, R11 ;  /* 0x0000000c0d0e7389 */ /* 0x00006400000c000b */
[----:B01----:R-:W-:Y:S01]  /*33410*/  ENDCOLLECTIVE ;  /* 0x000000000000791b */ /* 0x003fe20003800000 */
.L_x_2934:
[----:B------:R-:W-:Y:S02]  /*33420*/  IMAD.MOV.U32 R13, RZ, RZ, R112 ;  /* 0x000000ffff0d7224 */ /* 0x000fe400078e0070 */
[----:B------:R-:W-:-:S07]  /*33430*/  IMAD.MOV.U32 R116, RZ, RZ, R14 ;  /* 0x000000ffff747224 */ /* 0x000fce00078e000e */
[----:B------:R-:W-:Y:S05]  /*33440*/  WARPSYNC.COLLECTIVE R15, `(.L_x_2935) ;  /* 0x000000000f087348 */ /* 0x000fea0003c00000 */
[----:B------:R0:W1:Y:S02]  /*33450*/  SHFL.IDX P6, R14, R13, R12, R11 ;  /* 0x0000000c0d0e7389 */ /* 0x00006400000c000b */
[----:B01----:R-:W-:Y:S01]  /*33460*/  ENDCOLLECTIVE ;  /* 0x000000000000791b */ /* 0x003fe20003800000 */
.L_x_2935:
        /* <DEDUP_REMOVED lines=8> */
.L_x_2936:
[----:B------:R-:W-:Y:S02]  /*334f0*/  SEL R6, R54, R112, P0 ;  /* 0x0000007036067207 */ /* 0x000fe40000000000 */
[----:B------:R-:W-:Y:S01]  /*33500*/  SEL R54, R112, R54, P0 ;  /* 0x0000003670367207 */ /* 0x000fe20000000000 */
[----:B------:R-:W-:Y:S02]  /*33510*/  IMAD.MOV.U32 R13, RZ, RZ, R57 ;  /* 0x000000ffff0d7224 */ /* 0x000fe400078e0039 */
[----:B------:R-:W-:-:S07]  /*33520*/  IMAD.MOV.U32 R58, RZ, RZ, R14 ;  /* 0x000000ffff3a7224 */ /* 0x000fce00078e000e */
[----:B------:R-:W-:Y:S05]  /*33530*/  WARPSYNC.COLLECTIVE R15, `(.L_x_2937) ;  /* 0x000000000f087348 */ /* 0x000fea0003c00000 */
[----:B------:R0:W1:Y:S02]  /*33540*/  SHFL.IDX P6, R14, R13, R12, R11 ;  /* 0x0000000c0d0e7389 */ /* 0x00006400000c000b */
[----:B01----:R-:W-:Y:S01]  /*33550*/  ENDCOLLECTIVE ;  /* 0x000000000000791b */ /* 0x003fe20003800000 */
.L_x_2937:
[----:B------:R-:W-:Y:S01]  /*33560*/  MOV R13, R124 ;  /* 0x0000007c000d7202 */ /* 0x000fe20000000f00 */
[----:B------:R-:W-:Y:S02]  /*33570*/  IMAD.MOV.U32 R12, RZ, RZ, R2 ;  /* 0x000000ffff0c7224 */ /* 0x000fe400078e0002 */
[----:B------:R-:W-:-:S07]  /*33580*/  IMAD.MOV.U32 R57, RZ, RZ, R14 ;  /* 0x000000ffff397224 */ /* 0x000fce00078e000e */
[----:B------:R-:W-:Y:S05]  /*33590*/  WARPSYNC.COLLECTIVE R15, `(.L_x_2938) ;  /* 0x000000000f087348 */ /* 0x000fea0003c00000 */
[----:B------:R0:W1:Y:S02]  /*335a0*/  SHFL.IDX P6, R14, R13, R12, R11 ;  /* 0x0000000c0d0e7389 */ /* 0x00006400000c000b */
[----:B01----:R-:W-:Y:S01]  /*335b0*/  ENDCOLLECTIVE ;  /* 0x000000000000791b */ /* 0x003fe20003800000 */
.L_x_2938:
[----:B------:R-:W-:Y:S02]  /*335c0*/  IMAD.MOV.U32 R13, RZ, RZ, R120 ;  /* 0x000000ffff0d7224 */ /* 0x000fe400078e0078 */
[----:B------:R-:W-:-:S07]  /*335d0*/  IMAD.MOV.U32 R124, RZ, RZ, R14 ;  /* 0x000000ffff7c7224 */ /* 0x000fce00078e000e */
[----:B------:R-:W-:Y:S05]  /*335e0*/  WARPSYNC.COLLECTIVE R15, `(.L_x_2939) ;  /* 0x000000000f087348 */ /* 0x000fea0003c00000 */
[----:B------:R0:W1:Y:S02]  /*335f0*/  SHFL.IDX P6, R14, R13, R12, R11 ;  /* 0x0000000c0d0e7389 */ /* 0x00006400000c000b */
[----:B01----:R-:W-:Y:S01]  /*33600*/  ENDCOLLECTIVE ;  /* 0x000000000000791b */ /* 0x003fe20003800000 */
.L_x_2939:
        /* <DEDUP_REMOVED lines=8> */
.L_x_2940:
[----:B------:R-:W-:Y:S02]  /*33690*/  SEL R8, R57, R120, P0 ;  /* 0x0000007839087207 */ /* 0x000fe40000000000 */
[----:B------:R-:W-:Y:S01]  /*336a0*/  SEL R57, R120, R57, P0 ;  /* 0x0000003978397207 */ /* 0x000fe20000000000 */
[----:B------:R-:W-:Y:S02]  /*336b0*/  IMAD.MOV.U32 R13, RZ, RZ, R59 ;  /* 0x000000ffff0d7224 */ /* 0x000fe400078e003b */
[----:B------:R-:W-:-:S07]  /*336c0*/  IMAD.MOV.U32 R61, RZ, RZ, R14 ;  /* 0x000000ffff3d7224 */ /* 0x000fce00078e000e */
[----:B------:R-:W-:Y:S05]  /*336d0*/  WARPSYNC.COLLECTIVE R15, `(.L_x_2941) ;  /* 0x000000000f087348 */ /* 0x000fea0003c00000 */
[----:B------:R0:W1:Y:S02]  /*336e0*/  SHFL.IDX P6, R14, R13, R12, R11 ;  /* 0x0000000c0d0e7389 */ /* 0x00006400000c000b */
[----:B01----:R-:W-:Y:S01]  /*336f0*/  ENDCOLLECTIVE ;  /* 0x000000000000791b */ /* 0x003fe20003800000 */
.L_x_2941:
[----:B------:R-:W-:Y:S02]  /*33700*/  IMAD.MOV.U32 R13, RZ, RZ, R132 ;  /* 0x000000ffff0d7224 */ /* 0x000fe400078e0084 */
[----:B------:R-:W-:Y:S02]  /*33710*/  IMAD.MOV.U32 R12, RZ, RZ, R2 ;  /* 0x000000ffff0c7224 */ /* 0x000fe400078e0002 */
[----:B------:R-:W-:-:S07]  /*33720*/  IMAD.MOV.U32 R59, RZ, RZ, R14 ;  /* 0x000000ffff3b7224 */ /* 0x000fce00078e000e */
[----:B------:R-:W-:Y:S05]  /*33730*/  WARPSYNC.COLLECTIVE R15, `(.L_x_2942) ;  /* 0x000000000f087348 */ /* 0x000fea0003c00000 */
[----:B------:R0:W1:Y:S02]  /*33740*/  SHFL.IDX P6, R14, R13, R12, R11 ;  /* 0x0000000c0d0e7389 */ /* 0x00006400000c000b */
[----:B01----:R-:W-:Y:S01]  /*33750*/  ENDCOLLECTIVE ;  /* 0x000000000000791b */ /* 0x003fe20003800000 */
.L_x_2942:
[----:B------:R-:W-:Y:S01]  /*33760*/  IMAD.MOV.U32 R13, RZ, RZ, R128 ;  /* 0x000000ffff0d7224 */ /* 0x000fe200078e0080 */
[----:B------:R-:W-:-:S07]  /*33770*/  MOV R132, R14 ;  /* 0x0000000e00847202 */ /* 0x000fce0000000f00 */
[----:B------:R-:W-:Y:S05]  /*33780*/  WARPSYNC.COLLECTIVE R15, `(.L_x_2943) ;  /* 0x000000000f087348 */ /* 0x000fea0003c00000 */
[----:B------:R0:W1:Y:S02]  /*33790*/  SHFL.IDX P6, R14, R13, R12, R11 ;  /* 0x0000000c0d0e7389 */ /* 0x00006400000c000b */
[----:B01----:R-:W-:Y:S01]  /*337a0*/  ENDCOLLECTIVE ;  /* 0x000000000000791b */ /* 0x003fe20003800000 */
.L_x_2943:
        /* <DEDUP_REMOVED lines=8> */
.L_x_2944:
[----:B------:R-:W-:Y:S02]  /*33830*/  SEL R10, R59, R128, P0 ;  /* 0x000000803b0a7207 */ /* 0x000fe40000000000 */
[----:B------:R-:W-:Y:S01]  /*33840*/  SEL R59, R128, R59, P0 ;  /* 0x0000003b803b7207 */ /* 0x000fe20000000000 */
[----:B------:R-:W-:Y:S02]  /*33850*/  IMAD.MOV.U32 R13, RZ, RZ, R64 ;  /* 0x000000ffff0d7224 */ /* 0x000fe400078e0040 */
[----:B------:R-:W-:-:S07]  /*33860*/  IMAD.MOV.U32 R65, RZ, RZ, R14 ;  /* 0x000000ffff417224 */ /* 0x000fce00078e000e */
[----:B------:R-:W-:Y:S05]  /*33870*/  WARPSYNC.COLLECTIVE R15, `(.L_x_2945) ;  /* 0x000000000f087348 */ /* 0x000fea0003c00000 */
[----:B------:R0:W1:Y:S02]  /*33880*/  SHFL.IDX P6, R14, R13, R12, R11 ;  /* 0x0000000c0d0e7389 */ /* 0x00006400000c000b */
[----:B01----:R-:W-:Y:S01]  /*33890*/  ENDCOLLECTIVE ;  /* 0x000000000000791b */ /* 0x003fe20003800000 */
.L_x_2945:
[----:B------:R-:W-:Y:S02]  /*338a0*/  IMAD.MOV.U32 R13, RZ, RZ, R140 ;  /* 0x000000ffff0d7224 */ /* 0x000fe400078e008c */
[----:B------:R-:W-:Y:S02]  /*338b0*/  IMAD.MOV.U32 R12, RZ, RZ, R2 ;  /* 0x000000ffff0c7224 */ /* 0x000fe400078e0002 */
[----:B------:R-:W-:-:S07]  /*338c0*/  IMAD.MOV.U32 R64, RZ, RZ, R14 ;  /* 0x000000ffff407224 */ /* 0x000fce00078e000e */
[----:B------:R-:W-:Y:S05]  /*338d0*/  WARPSYNC.COLLECTIVE R15, `(.L_x_2946) ;  /* 0x000000000f087348 */ /* 0x000fea0003c00000 */
[----:B------:R0:W1:Y:S02]  /*338e0*/  SHFL.IDX P6, R14, R13, R12, R11 ;  /* 0x0000000c0d0e7389 */ /* 0x00006400000c000b */
[----:B01----:R-:W-:Y:S01]  /*338f0*/  ENDCOLLECTIVE ;  /* 0x000000000000791b */ /* 0x003fe20003800000 */
.L_x_2946:
[----:B------:R-:W-:Y:S02]  /*33900*/  IMAD.MOV.U32 R13, RZ, RZ, R136 ;  /* 0x000000ffff0d7224 */ /* 0x000fe400078e0088 */
[----:B------:R-:W-:-:S07]  /*33910*/  IMAD.MOV.U32 R140, RZ, RZ, R14 ;  /* 0x000000ffff8c7224 */ /* 0x000fce00078e000e */
[----:B------:R-:W-:Y:S05]  /*33920*/  WARPSYNC.COLLECTIVE R15, `(.L_x_2947) ;  /* 0x000000000f087348 */ /* 0x000fea0003c00000 */
[----:B------:R0:W1:Y:S02]  /*33930*/  SHFL.IDX P6, R14, R13, R12, R11 ;  /* 0x0000000c0d0e7389 */ /* 0x00006400000c000b */
[----:B01----:R-:W-:Y:S01]  /*33940*/  ENDCOLLECTIVE ;  /* 0x000000000000791b */ /* 0x003fe20003800000 */
.L_x_2947:
        /* <DEDUP_REMOVED lines=8> */
.L_x_2948:
[----:B------:R-:W-:Y:S02]  /*339d0*/  SEL R21, R64, R136, P0 ;  /* 0x0000008840157207 */ /* 0x000fe40000000000 */
[----:B------:R-:W-:Y:S01]  /*339e0*/  SEL R64, R136, R64, P0 ;  /* 0x0000004088407207 */ /* 0x000fe20000000000 */
[----:B------:R-:W-:Y:S02]  /*339f0*/  IMAD.MOV.U32 R13, RZ, RZ, R69 ;  /* 0x000000ffff0d7224 */ /* 0x000fe400078e0045 */
[----:B------:R-:W-:-:S07]  /*33a00*/  IMAD.MOV.U32 R72, RZ, RZ, R14 ;  /* 0x000000ffff487224 */ /* 0x000fce00078e000e */
[----:B------:R-:W-:Y:S05]  /*33a10*/  WARPSYNC.COLLECTIVE R15, `(.L_x_2949) ;  /* 0x000000000f087348 */ /* 0x000fea0003c00000 */
[----:B------:R0:W1:Y:S02]  /*33a20*/  SHFL.IDX P6, R14, R13, R12, R11 ;  /* 0x0000000c0d0e7389 */ /* 0x00006400000c000b */
[----:B01----:R-:W-:Y:S01]  /*33a30*/  ENDCOLLECTIVE ;  /* 0x000000000000791b */ /* 0x003fe20003800000 */
.L_x_2949:
[----:B------:R-:W-:Y:S02]  /*33a40*/  IMAD.MOV.U32 R13, RZ, RZ, R148 ;  /* 0x000000ffff0d7224 */ /* 0x000fe400078e0094 */
[----:B------:R-:W-:Y:S02]  /*33a50*/  IMAD.MOV.U32 R12, RZ, RZ, R2 ;  /* 0x000000ffff0c7224 */ /* 0x000fe400078e0002 */
[----:B------:R-:W-:-:S07]  /*33a60*/  IMAD.MOV.U32 R69, RZ, RZ, R14 ;  /* 0x000000ffff457224 */ /* 0x000fce00078e000e */
[----:B------:R-:W-:Y:S05]  /*33a70*/  WARPSYNC.COLLECTIVE R15, `(.L_x_2950) ;  /* 0x000000000f087348 */ /* 0x000fea0003c00000 */
[----:B------:R0:W1:Y:S02]  /*33a80*/  SHFL.IDX P6, R14, R13, R12, R11 ;  /* 0x0000000c0d0e7389 */ /* 0x00006400000c000b */
[----:B01----:R-:W-:Y:S01]  /*33a90*/  ENDCOLLECTIVE ;  /* 0x000000000000791b */ /* 0x003fe20003800000 */
.L_x_2950:
[----:B------:R-:W-:Y:S02]  /*33aa0*/  IMAD.MOV.U32 R13, RZ, RZ, R144 ;  /* 0x000000ffff0d7224 */ /* 0x000fe400078e0090 */
[----:B------:R-:W-:-:S07]  /*33ab0*/  IMAD.MOV.U32 R148, RZ, RZ, R14 ;  /* 0x000000ffff947224 */ /* 0x000fce00078e000e */
[----:B------:R-:W-:Y:S05]  /*33ac0*/  WARPSYNC.COLLECTIVE R15, `(.L_x_2951) ;  /* 0x000000000f087348 */ /* 0x000fea0003c00000 */
[----:B------:R0:W1:Y:S02]  /*33ad0*/  SHFL.IDX P6, R14, R13, R12, R11 ;  /* 0x0000000c0d0e7389 */ /* 0x00006400000c000b */
[----:B01----:R-:W-:Y:S01]  /*33ae0*/  ENDCOLLECTIVE ;  /* 0x000000000000791b */ /* 0x003fe20003800000 */
.L_x_2951:
        /* <DEDUP_REMOVED lines=8> */
.L_x_2952:
[----:B------:R-:W-:Y:S02]  /*33b70*/  SEL R25, R69, R144, P0 ;  /* 0x0000009045197207 */ /* 0x000fe40000000000 */
[----:B------:R-:W-:Y:S01]  /*33b80*/  SEL R69, R144, R69, P0 ;  /* 0x0000004590457207 */ /* 0x000fe20000000000 */
[----:B------:R-:W-:Y:S02]  /*33b90*/  IMAD.MOV.U32 R13, RZ, RZ, R77 ;  /* 0x000000ffff0d7224 */ /* 0x000fe400078e004d */
[----:B------:R-:W-:-:S07]  /*33ba0*/  IMAD.MOV.U32 R80, RZ, RZ, R14 ;  /* 0x000000ffff507224 */ /* 0x000fce00078e000e */
[----:B------:R-:W-:Y:S05]  /*33bb0*/  WARPSYNC.COLLECTIVE R15, `(.L_x_2953) ;  /* 0x000000000f087348 */ /* 0x000fea0003c00000 */
[----:B------:R0:W1:Y:S02]  /*33bc0*/  SHFL.IDX P6, R14, R13, R12, R11 ;  /* 0x0000000c0d0e7389 */ /* 0x00006400000c000b */
[----:B01----:R-:W-:Y:S01]  /*33bd0*/  ENDCOLLECTIVE ;  /* 0x000000000000791b */ /* 0x003fe20003800000 */
.L_x_2953:
[----:B------:R-:W-:Y:S02]  /*33be0*/  IMAD.MOV.U32 R13, RZ, RZ, R146 ;  /* 0x000000ffff0d7224 */ /* 0x000fe400078e0092 */
[----:B------:R-:W-:Y:S02]  /*33bf0*/  IMAD.MOV.U32 R12, RZ, RZ, R2 ;  /* 0x000000ffff0c7224 */ /* 0x000fe400078e0002 */
[----:B------:R-:W-:-:S07]  /*33c00*/  IMAD.MOV.U32 R77, RZ, RZ, R14 ;  /* 0x000000ffff4d7224 */ /* 0x000fce00078e000e */
[----:B------:R-:W-:Y:S05]  /*33c10*/  WARPSYNC.COLLECTIVE R15, `(.L_x_2954) ;  /* 0x000000000f087348 */ /* 0x000fea0003c00000 */
[----:B------:R0:W1:Y:S02]  /*33c20*/  SHFL.IDX P6, R14, R13, R12, R11 ;  /* 0x0000000c0d0e7389 */ /* 0x00006400000c000b */
[----:B01----:R-:W-:Y:S01]  /*33c30*/  ENDCOLLECTIVE ;  /* 0x000000000000791b */ /* 0x003fe20003800000 */
.L_x_2954:
[----:B------:R-:W-:Y:S02]  /*33c40*/  IMAD.MOV.U32 R13, RZ, RZ, R158 ;  /* 0x000000ffff0d7224 */ /* 0x000fe400078e009e */
[----:B------:R-:W-:-:S07]  /*33c50*/  IMAD.MOV.U32 R146, RZ, RZ, R14 ;  /* 0x000000ffff927224 */ /* 0x000fce00078e000e */
[----:B------:R-:W-:Y:S05]  /*33c60*/  WARPSYNC.COLLECTIVE R15, `(.L_x_2955) ;  /* 0x000000000f087348 */ /* 0x000fea0003c00000 */
[----:B------:R0:W1:Y:S02]  /*33c70*/  SHFL.IDX P6, R14, R13, R12, R11 ;  /* 0x0000000c0d0e7389 */ /* 0x00006400000c000b */
[----:B01----:R-:W-:Y:S01]  /*33c80*/  ENDCOLLECTIVE ;  /* 0x000000000000791b */ /* 0x003fe20003800000 */
.L_x_2955:
        /* <DEDUP_REMOVED lines=8> */
.L_x_2956:
[----:B------:R-:W-:Y:S02]  /*33d10*/  SEL R27, R77, R158, P0 ;  /* 0x0000009e4d1b7207 */ /* 0x000fe40000000000 */
[----:B------:R-:W-:Y:S02]  /*33d20*/  SEL R77, R158, R77, P0 ;  /* 0x0000004d9e4d7207 */ /* 0x000fe40000000000 */
[----:B------:R-:W-:Y:S01]  /*33d30*/  MOV R13, R56 ;  /* 0x00000038000d7202 */ /* 0x000fe20000000f00 */
[----:B------:R-:W-:-:S07]  /*33d40*/  IMAD.MOV.U32 R73, RZ, RZ, R14 ;  /* 0x000000ffff497224 */ /* 0x000fce00078e000e */
[----:B------:R-:W-:Y:S05]  /*33d50*/  WARPSYNC.COLLECTIVE R15, `(.L_x_2957) ;  /* 0x000000000f087348 */ /* 0x000fea0003c00000 */
[----:B------:R0:W1:Y:S02]  /*33d60*/  SHFL.IDX P6, R14, R13, R12, R11 ;  /* 0x0000000c0d0e7389 */ /* 0x00006400000c000b */
[----:B01----:R-:W-:Y:S01]  /*33d70*/  ENDCOLLECTIVE ;  /* 0x000000000000791b */ /* 0x003fe20003800000 */
.L_x_2957:
[----:B------:R-:W-:Y:S02]  /*33d80*/  IMAD.MOV.U32 R13, RZ, RZ, R152 ;  /* 0x000000ffff0d7224 */ /* 0x000fe400078e0098 */
[----:B------:R-:W-:Y:S02]  /*33d90*/  IMAD.MOV.U32 R12, RZ, RZ, R2 ;  /* 0x000000ffff0c7224 */ /* 0x000fe400078e0002 */
[----:B------:R-:W-:-:S07]  /*33da0*/  IMAD.MOV.U32 R56, RZ, RZ, R14 ;  /* 0x000000ffff387224 */ /* 0x000fce00078e000e */
[----:B------:R-:W-:Y:S05]  /*33db0*/  WARPSYNC.COLLECTIVE R15, `(.L_x_2958) ;  /* 0x000000000f087348 */ /* 0x000fea0003c00000 */
[----:B------:R0:W1:Y:S02]  /*33dc0*/  SHFL.IDX P6, R14, R13, R12, R11 ;  /* 0x0000000c0d0e7389 */ /* 0x00006400000c000b */
[----:B01----:R-:W-:Y:S01]  /*33dd0*/  ENDCOLLECTIVE ;  /* 0x000000000000791b */ /* 0x003fe20003800000 */
.L_x_2958:
[----:B------:R-:W-:Y:S02]  /*33de0*/  IMAD.MOV.U32 R13, RZ, RZ, R160 ;  /* 0x000000ffff0d7224 */ /* 0x000fe400078e00a0 */
[----:B------:R-:W-:-:S07]  /*33df0*/  IMAD.MOV.U32 R152, RZ, RZ, R14 ;  /* 0x000000ffff987224 */ /* 0x000fce00078e000e */
[----:B------:R-:W-:Y:S05]  /*33e00*/  WARPSYNC.COLLECTIVE R15, `(.L_x_2959) ;  /* 0x000000000f087348 */ /* 0x000fea0003c00000 */
[----:B------:R0:W1:Y:S02]  /*33e10*/  SHFL.IDX P6, R14, R13, R12, R11 ;  /* 0x0000000c0d0e7389 */ /* 0x00006400000c000b */
[----:B01----:R-:W-:Y:S01]  /*33e20*/  ENDCOLLECTIVE ;  /* 0x000000000000791b */ /* 0x003fe20003800000 */
.L_x_2959:
        /* <DEDUP_REMOVED lines=8> */
.L_x_2960:
[----:B------:R-:W-:Y:S02]  /*33eb0*/  SEL R42, R56, R160, P0 ;  /* 0x000000a0382a7207 */ /* 0x000fe40000000000 */
[----:B------:R-:W-:Y:S01]  /*33ec0*/  SEL R56, R160, R56, P0 ;  /* 0x00000038a0387207 */ /* 0x000fe20000000000 */
[----:B------:R-:W-:Y:S02]  /*33ed0*/  IMAD.MOV.U32 R13, RZ, RZ, R105 ;  /* 0x000000ffff0d7224 */ /* 0x000fe400078e0069 */
[----:B------:R-:W-:-:S07]  /*33ee0*/  IMAD.MOV.U32 R81, RZ, RZ, R14 ;  /* 0x000000ffff517224 */ /* 0x000fce00078e000e */
[----:B------:R-:W-:Y:S05]  /*33ef0*/  WARPSYNC.COLLECTIVE R15, `(.L_x_2961) ;  /* 0x000000000f087348 */ /* 0x000fea0003c00000 */
[----:B------:R0:W1:Y:S02]  /*33f00*/  SHFL.IDX P6, R14, R13, R12, R11 ;  /* 0x0000000c0d0e7389 */ /* 0x00006400000c000b */
[----:B01----:R-:W-:Y:S01]  /*33f10*/  ENDCOLLECTIVE ;  /* 0x000000000000791b */ /* 0x003fe20003800000 */
.L_x_2961:
[----:B------:R-:W-:Y:S01]  /*33f20*/  MOV R13, R154 ;  /* 0x0000009a000d7202 */ /* 0x000fe20000000f00 */
[----:B------:R-:W-:Y:S02]  /*33f30*/  IMAD.MOV.U32 R12, RZ, RZ, R2 ;  /* 0x000000ffff0c7224 */ /* 0x000fe400078e0002 */
[----:B------:R-:W-:-:S07]  /*33f40*/  IMAD.MOV.U32 R105, RZ, RZ, R14 ;  /* 0x000000ffff697224 */ /* 0x000fce00078e000e */
[----:B------:R-:W-:Y:S05]  /*33f50*/  WARPSYNC.COLLECTIVE R15, `(.L_x_2962) ;  /* 0x000000000f087348 */ /* 0x000fea0003c00000 */
[----:B------:R0:W1:Y:S02]  /*33f60*/  SHFL.IDX P6, R14, R13, R12, R11 ;  /* 0x0000000c0d0e7389 */ /* 0x00006400000c000b */
[----:B01----:R-:W-:Y:S01]  /*33f70*/  ENDCOLLECTIVE ;  /* 0x000000000000791b */ /* 0x003fe20003800000 */
.L_x_2962:
[----:B------:R-:W-:Y:S02]  /*33f80*/  IMAD.MOV.U32 R13, RZ, RZ, R153 ;  /* 0x000000ffff0d7224 */ /* 0x000fe400078e0099 */
[----:B------:R-:W-:-:S07]  /*33f90*/  IMAD.MOV.U32 R154, RZ, RZ, R14 ;  /* 0x000000ffff9a7224 */ /* 0x000fce00078e000e */
[----:B------:R-:W-:Y:S05]  /*33fa0*/  WARPSYNC.COLLECTIVE R15, `(.L_x_2963) ;  /* 0x000000000f087348 */ /* 0x000fea0003c00000 */
[----:B------:R0:W1:Y:S02]  /*33fb0*/  SHFL.IDX P6, R14, R13, R12, R11 ;  /* 0x0000000c0d0e7389 */ /* 0x00006400000c000b */
[----:B01----:R-:W-:Y:S01]  /*33fc0*/  ENDCOLLECTIVE ;  /* 0x000000000000791b */ /* 0x003fe20003800000 */
.L_x_2963:
        /* <DEDUP_REMOVED lines=8> */
.L_x_2964:
[----:B------:R-:W-:Y:S02]  /*34050*/  SEL R44, R105, R47, P0 ;  /* 0x0000002f692c7207 */ /* 0x000fe40000000000 */
[----:B------:R-:W-:Y:S01]  /*34060*/  SEL R47, R47, R105, P0 ;  /* 0x000000692f2f7207 */ /* 0x000fe20000000000 */
[----:B------:R-:W-:Y:S02]  /*34070*/  IMAD.MOV.U32 R13, RZ, RZ, R109 ;  /* 0x000000ffff0d7224 */ /* 0x000fe400078e006d */
[----:B------:R-:W-:-:S07]  /*34080*/  IMAD.MOV.U32 R85, RZ, RZ, R14 ;  /* 0x000000ffff557224 */ /* 0x000fce00078e000e */
[----:B------:R-:W-:Y:S05]  /*34090*/  WARPSYNC.COLLECTIVE R15, `(.L_x_2965) ;  /* 0x000000000f087348 */ /* 0x000fea0003c00000 */
[----:B------:R0:W1:Y:S02]  /*340a0*/  SHFL.IDX P6, R14, R13, R12, R11 ;  /* 0x0000000c0d0e7389 */ /* 0x00006400000c000b */
[----:B01----:R-:W-:Y:S01]  /*340b0*/  ENDCOLLECTIVE ;  /* 0x000000000000791b */ /* 0x003fe20003800000 */
.L_x_2965:
[----:B------:R-:W-:Y:S02]  /*340c0*/  IMAD.MOV.U32 R13, RZ, RZ, R156 ;  /* 0x000000ffff0d7224 */ /* 0x000fe400078e009c */
[----:B------:R-:W-:Y:S02]  /*340d0*/  IMAD.MOV.U32 R12, RZ, RZ, R2 ;  /* 0x000000ffff0c7224 */ /* 0x000fe400078e0002 */
[----:B------:R-:W-:-:S07]  /*340e0*/  IMAD.MOV.U32 R109, RZ, RZ, R14 ;  /* 0x000000ffff6d7224 */ /* 0x000fce00078e000e */
[----:B------:R-:W-:Y:S05]  /*340f0*/  WARPSYNC.COLLECTIVE R15, `(.L_x_2966) ;  /* 0x000000000f087348 */ /* 0x000fea0003c00000 */
[----:B------:R0:W1:Y:S02]  /*34100*/  SHFL.IDX P6, R14, R13, R12, R11 ;  /* 0x0000000c0d0e7389 */ /* 0x00006400000c000b */
[----:B01----:R-:W-:Y:S01]  /*34110*/  ENDCOLLECTIVE ;  /* 0x000000000000791b */ /* 0x003fe20003800000 */
.L_x_2966:
[----:B------:R-:W-:Y:S01]  /*34120*/  IMAD.MOV.U32 R13, RZ, RZ, R155 ;  /* 0x000000ffff0d7224 */ /* 0x000fe200078e009b */
[----:B------:R-:W-:-:S07]  /*34130*/  MOV R156, R14 ;  /* 0x0000000e009c7202 */ /* 0x000fce0000000f00 */
[----:B------:R-:W-:Y:S05]  /*34140*/  WARPSYNC.COLLECTIVE R15, `(.L_x_2967) ;  /* 0x000000000f087348 */ /* 0x000fea0003c00000 */
[----:B------:R0:W1:Y:S02]  /*34150*/  SHFL.IDX P6, R14, R13, R12, R11 ;  /* 0x0000000c0d0e7389 */ /* 0x00006400000c000b */
[----:B01----:R-:W-:Y:S01]  /*34160*/  ENDCOLLECTIVE ;  /* 0x000000000000791b */ /* 0x003fe20003800000 */
.L_x_2967:
        /* <DEDUP_REMOVED lines=8> */
.L_x_2968:
[----:B------:R-:W-:Y:S02]  /*341f0*/  SEL R46, R109, R155, P0 ;  /* 0x0000009b6d2e7207 */ /* 0x000fe40000000000 */
[----:B------:R-:W-:Y:S01]  /*34200*/  SEL R109, R155, R109, P0 ;  /* 0x0000006d9b6d7207 */ /* 0x000fe20000000000 */
[----:B------:R-:W-:Y:S02]  /*34210*/  IMAD.MOV.U32 R13, RZ, RZ, R89 ;  /* 0x000000ffff0d7224 */ /* 0x000fe400078e0059 */
[----:B------:R-:W-:-:S07]  /*34220*/  IMAD.MOV.U32 R91, RZ, RZ, R14 ;  /* 0x000000ffff5b7224 */ /* 0x000fce00078e000e */
[----:B------:R-:W-:Y:S05]  /*34230*/  WARPSYNC.COLLECTIVE R15, `(.L_x_2969) ;  /* 0x000000000f087348 */ /* 0x000fea0003c00000 */
[----:B------:R0:W1:Y:S02]  /*34240*/  SHFL.IDX P6, R14, R13, R12, R11 ;  /* 0x0000000c0d0e7389 */ /* 0x00006400000c000b */
[----:B01----:R-:W-:Y:S01]  /*34250*/  ENDCOLLECTIVE ;  /* 0x000000000000791b */ /* 0x003fe20003800000 */
.L_x_2969:
[----:B------:R-:W-:Y:S02]  /*34260*/  IMAD.MOV.U32 R13, RZ, RZ, R63 ;  /* 0x000000ffff0d7224 */ /* 0x000fe400078e003f */
[----:B------:R-:W-:Y:S02]  /*34270*/  IMAD.MOV.U32 R12, RZ, RZ, R2 ;  /* 0x000000ffff0c7224 */ /* 0x000fe400078e0002 */
[----:B------:R-:W-:-:S07]  /*34280*/  IMAD.MOV.U32 R89, RZ, RZ, R14 ;  /* 0x000000ffff597224 */ /* 0x000fce00078e000e */
[----:B------:R-:W-:Y:S05]  /*34290*/  WARPSYNC.COLLECTIVE R15, `(.L_x_2970) ;  /* 0x000000000f087348 */ /* 0x000fea0003c00000 */
[----:B------:R0:W1:Y:S02]  /*342a0*/  SHFL.IDX P6, R14, R13, R12, R11 ;  /* 0x0000000c0d0e7389 */ /* 0x00006400000c000b */
[----:B01----:R-:W-:Y:S01]  /*342b0*/  ENDCOLLECTIVE ;  /* 0x000000000000791b */ /* 0x003fe20003800000 */
.L_x_2970:
[----:B------:R-:W-:Y:S02]  /*342c0*/  IMAD.MOV.U32 R13, RZ, RZ, R157 ;  /* 0x000000ffff0d7224 */ /* 0x000fe400078e009d */
[----:B------:R-:W-:-:S07]  /*342d0*/  IMAD.MOV.U32 R63, RZ, RZ, R14 ;  /* 0x000000ffff3f7224 */ /* 0x000fce00078e000e */
[----:B------:R-:W-:Y:S05]  /*342e0*/  WARPSYNC.COLLECTIVE R15, `(.L_x_2971) ;  /* 0x000000000f087348 */ /* 0x000fea0003c00000 */
[----:B------:R0:W1:Y:S02]  /*342f0*/  SHFL.IDX P6, R14, R13, R12, R11 ;  /* 0x0000000c0d0e7389 */ /* 0x00006400000c000b */
[----:B01----:R-:W-:Y:S01]  /*34300*/  ENDCOLLECTIVE ;  /* 0x000000000000791b */ /* 0x003fe20003800000 */
.L_x_2971:
        /* <DEDUP_REMOVED lines=8> */
.L_x_2972:
[----:B------:R-:W-:Y:S02]  /*34390*/  SEL R52, R89, R157, P0 ;  /* 0x0000009d59347207 */ /* 0x000fe40000000000 */
[----:B------:R-:W-:Y:S01]  /*343a0*/  SEL R89, R157, R89, P0 ;  /* 0x000000599d597207 */ /* 0x000fe20000000000 */
[----:B------:R-:W-:Y:S02]  /*343b0*/  IMAD.MOV.U32 R13, RZ, RZ, R62 ;  /* 0x000000ffff0d7224 */ /* 0x000fe400078e003e */
[----:B------:R-:W-:-:S07]  /*343c0*/  IMAD.MOV.U32 R66, RZ, RZ, R14 ;  /* 0x000000ffff427224 */ /* 0x000fce00078e000e */
[----:B------:R-:W-:Y:S05]  /*343d0*/  WARPSYNC.COLLECTIVE R15, `(.L_x_2973) ;  /* 0x000000000f087348 */ /* 0x000fea0003c00000 */
[----:B------:R0:W1:Y:S02]  /*343e0*/  SHFL.IDX P6, R14, R13, R12, R11 ;  /* 0x0000000c0d0e7389 */ /* 0x00006400000c000b */
[----:B01----:R-:W-:Y:S01]  /*343f0*/  ENDCOLLECTIVE ;  /* 0x000000000000791b */ /* 0x003fe20003800000 */
.L_x_2973:
[----:B------:R-:W-:Y:S02]  /*34400*/  IMAD.MOV.U32 R13, RZ, RZ, R71 ;  /* 0x000000ffff0d7224 */ /* 0x000fe400078e0047 */
[----:B------:R-:W-:Y:S02]  /*34410*/  IMAD.MOV.U32 R12, RZ, RZ, R2 ;  /* 0x000000ffff0c7224 */ /* 0x000fe400078e0002 */
[----:B------:R-:W-:-:S07]  /*34420*/  IMAD.MOV.U32 R62, RZ, RZ, R14 ;  /* 0x000000ffff3e7224 */ /* 0x000fce00078e000e */
[----:B------:R-:W-:Y:S05]  /*34430*/  WARPSYNC.COLLECTIVE R15, `(.L_x_2974) ;  /* 0x000000000f087348 */ /* 0x000fea0003c00000 */
[----:B------:R0:W1:Y:S02]  /*34440*/  SHFL.IDX P6, R14, R13, R12, R11 ;  /* 0x0000000c0d0e7389 */ /* 0x00006400000c000b */
[----:B01----:R-:W-:Y:S01]  /*34450*/  ENDCOLLECTIVE ;  /* 0x000000000000791b */ /* 0x003fe20003800000 */
.L_x_2974:
[----:B------:R-:W-:Y:S02]  /*34460*/  IMAD.MOV.U32 R13, RZ, RZ, R67 ;  /* 0x000000ffff0d7224 */ /* 0x000fe400078e0043 */
[----:B------:R-:W-:-:S07]  /*34470*/  IMAD.MOV.U32 R71, RZ, RZ, R14 ;  /* 0x000000ffff477224 */ /* 0x000fce00078e000e */
[----:B------:R-:W-:Y:S05]  /*34480*/  WARPSYNC.COLLECTIVE R15, `(.L_x_2975) ;  /* 0x000000000f087348 */ /* 0x000fea0003c00000 */
[----:B------:R0:W1:Y:S02]  /*34490*/  SHFL.IDX P6, R14, R13, R12, R11 ;  /* 0x0000000c0d0e7389 */ /* 0x00006400000c000b */
[----:B01----:R-:W-:Y:S01]  /*344a0*/  ENDCOLLECTIVE ;  /* 0x000000000000791b */ /* 0x003fe20003800000 */
.L_x_2975:
[----:B------:R-:W-:Y:S01]  /*344b0*/  IMAD.MOV.U32 R13, RZ, RZ, R74 ;  /* 0x000000ffff0d7224 */ /* 0x000fe200078e004a */
[----:B------:R-:W-:Y:S01]  /*344c0*/  MOV R12, R0 ;  /* 0x00000000000c7202 */ /* 0x000fe20000000f00 */
[----:B------:R-:W-:-:S07]  /*344d0*/  IMAD.MOV.U32 R67, RZ, RZ, R14 ;  /* 0x000000ffff437224 */ /* 0x000fce00078e000e */
[----:B------:R-:W-:Y:S05]  /*344e0*/  WARPSYNC.COLLECTIVE R15, `(.L_x_2976) ;  /* 0x000000000f087348 */ /* 0x000fea0003c00000 */
[----:B------:R0:W1:Y:S02]  /*344f0*/  SHFL.IDX P6, R14, R13, R12, R11 ;  /* 0x0000000c0d0e7389 */ /* 0x00006400000c000b */
[----:B01----:R-:W-:Y:S01]  /*34500*/  ENDCOLLECTIVE ;  /* 0x000000000000791b */ /* 0x003fe20003800000 */
.L_x_2976:
[----:B------:R-:W-:Y:S02]  /*34510*/  SEL R68, R62, R67, P0 ;  /* 0x000000433e447207 */ /* 0x000fe40000000000 */
[----:B------:R-:W-:Y:S02]  /*34520*/  SEL R62, R67, R62, P0 ;  /* 0x0000003e433e7207 */ /* 0x000fe40000000000 */
[----:B------:R-:W-:Y:S02]  /*34530*/  SEL R67, R66, R71, P0 ;  /* 0x0000004742437207 */ /* 0x000fe40000000000 */
[----:B------:R-:W-:Y:S01]  /*34540*/  SEL R66, R71, R66, P0 ;  /* 0x0000004247427207 */ /* 0x000fe20000000000 */
[----:B------:R-:W-:Y:S02]  /*34550*/  IMAD.MOV.U32 R13, RZ, RZ, R70 ;  /* 0x000000ffff0d7224 */ /* 0x000fe400078e0046 */
[----:B------:R-:W-:-:S07]  /*34560*/  IMAD.MOV.U32 R74, RZ, RZ, R14 ;  /* 0x000000ffff4a7224 */ /* 0x000fce00078e000e */
[----:B------:R-:W-:Y:S05]  /*34570*/  WARPSYNC.COLLECTIVE R15, `(.L_x_2977) ;  /* 0x000000000f087348 */ /* 0x000fea0003c00000 */
[----:B------:R0:W1:Y:S02]  /*34580*/  SHFL.IDX P6, R14, R13, R12, R11 ;  /* 0x0000000c0d0e7389 */ /* 0x00006400000c000b */
[----:B01----:R-:W-:Y:S01]  /*34590*/  ENDCOLLECTIVE ;  /* 0x000000000000791b */ /* 0x003fe20003800000 */
.L_x_2977:
[----:B------:R-:W-:Y:S02]  /*345a0*/  IMAD.MOV.U32 R13, RZ, RZ, R78 ;  /* 0x000000ffff0d7224 */ /* 0x000fe400078e004e */
[----:B------:R-:W-:Y:S02]  /*345b0*/  IMAD.MOV.U32 R12, RZ, RZ, R2 ;  /* 0x000000ffff0c7224 */ /* 0x000fe400078e0002 */
[----:B------:R-:W-:-:S07]  /*345c0*/  IMAD.MOV.U32 R113, RZ, RZ, R14 ;  /* 0x000000ffff717224 */ /* 0x000fce00078e000e */
[----:B------:R-:W-:Y:S05]  /*345d0*/  WARPSYNC.COLLECTIVE R15, `(.L_x_2978) ;  /* 0x000000000f087348 */ /* 0x000fea0003c00000 */
[----:B------:R0:W1:Y:S02]  /*345e0*/  SHFL.IDX P6, R14, R13, R12, R11 ;  /* 0x0000000c0d0e7389 */ /* 0x00006400000c000b */
[----:B01----:R-:W-:Y:S01]  /*345f0*/  ENDCOLLECTIVE ;  /* 0x000000000000791b */ /* 0x003fe20003800000 */
.L_x_2978:
[----:B------:R-:W-:Y:S02]  /*34600*/  IMAD.MOV.U32 R13, RZ, RZ, R75 ;  /* 0x000000ffff0d7224 */ /* 0x000fe400078e004b */
[----:B------:R-:W-:-:S07]  /*34610*/  IMAD.MOV.U32 R78, RZ, RZ, R14 ;  /* 0x000000ffff4e7224 */ /* 0x000fce00078e000e */
[----:B------:R-:W-:Y:S05]  /*34620*/  WARPSYNC.COLLECTIVE R15, `(.L_x_2979) ;  /* 0x000000000f087348 */ /* 0x000fea0003c00000 */
[----:B------:R0:W1:Y:S02]  /*34630*/  SHFL.IDX P6, R14, R13, R12, R11 ;  /* 0x0000000c0d0e7389 */ /* 0x00006400000c000b */
[----:B01----:R-:W-:Y:S01]  /*34640*/  ENDCOLLECTIVE ;  /* 0x000000000000791b */ /* 0x003fe20003800000 */
.L_x_2979:
        /* <DEDUP_REMOVED lines=8> */
.L_x_2980:
[----:B------:R-:W-:Y:S02]  /*346d0*/  SEL R71, R113, R75, P0 ;  /* 0x0000004b71477207 */ /* 0x000fe40000000000 */
[----:B------:R-:W-:Y:S02]  /*346e0*/  SEL R75, R75, R113, P0 ;  /* 0x000000714b4b7207 */ /* 0x000fe40000000000 */
[----:B------:R-:W-:Y:S01]  /*346f0*/  MOV R13, R117 ;  /* 0x00000075000d7202 */ /* 0x000fe20000000f00 */
[----:B------:R-:W-:-:S07]  /*34700*/  IMAD.MOV.U32 R79, RZ, RZ, R14 ;  /* 0x000000ffff4f7224 */ /* 0x000fce00078e000e */
[----:B------:R-:W-:Y:S05]  /*34710*/  WARPSYNC.COLLECTIVE R15, `(.L_x_2981) ;  /* 0x000000000f087348 */ /* 0x000fea0003c00000 */
[----:B------:R0:W1:Y:S02]  /*34720*/  SHFL.IDX P6, R14, R13, R12, R11 ;  /* 0x0000000c0d0e7389 */ /* 0x00006400000c000b */
[----:B01----:R-:W-:Y:S01]  /*34730*/  ENDCOLLECTIVE ;  /* 0x000000000000791b */ /* 0x003fe20003800000 */
.L_x_2981:
[----:B------:R-:W-:Y:S02]  /*34740*/  IMAD.MOV.U32 R13, RZ, RZ, R86 ;  /* 0x000000ffff0d7224 */ /* 0x000fe400078e0056 */
[----:B------:R-:W-:Y:S02]  /*34750*/  IMAD.MOV.U32 R12, RZ, RZ, R2 ;  /* 0x000000ffff0c7224 */ /* 0x000fe400078e0002 */
[----:B------:R-:W-:-:S07]  /*34760*/  IMAD.MOV.U32 R117, RZ, RZ, R14 ;  /* 0x000000ffff757224 */ /* 0x000fce00078e000e */
[----:B------:R-:W-:Y:S05]  /*34770*/  WARPSYNC.COLLECTIVE R15, `(.L_x_2982) ;  /* 0x000000000f087348 */ /* 0x000fea0003c00000 */
[----:B------:R0:W1:Y:S02]  /*34780*/  SHFL.IDX P6, R14, R13, R12, R11 ;  /* 0x0000000c0d0e7389 */ /* 0x00006400000c000b */
[----:B01----:R-:W-:Y:S01]  /*34790*/  ENDCOLLECTIVE ;  /* 0x000000000000791b */ /* 0x003fe20003800000 */
.L_x_2982:
[----:B------:R-:W-:Y:S02]  /*347a0*/  IMAD.MOV.U32 R13, RZ, RZ, R121 ;  /* 0x000000ffff0d7224 */ /* 0x000fe400078e0079 */
[----:B------:R-:W-:-:S07]  /*347b0*/  IMAD.MOV.U32 R86, RZ, RZ, R14 ;  /* 0x000000ffff567224 */ /* 0x000fce00078e000e */
[----:B------:R-:W-:Y:S05]  /*347c0*/  WARPSYNC.COLLECTIVE R15, `(.L_x_2983) ;  /* 0x000000000f087348 */ /* 0x000fea0003c00000 */
[----:B------:R0:W1:Y:S02]  /*347d0*/  SHFL.IDX P6, R14, R13, R12, R11 ;  /* 0x0000000c0d0e7389 */ /* 0x00006400000c000b */
[----:B01----:R-:W-:Y:S01]  /*347e0*/  ENDCOLLECTIVE ;  /* 0x000000000000791b */ /* 0x003fe20003800000 */
.L_x_2983:
        /* <DEDUP_REMOVED lines=8> */
.L_x_2984:
[----:B------:R-:W-:Y:S02]  /*34870*/  SEL R78, R117, R121, P0 ;  /* 0x00000079754e7207 */ /* 0x000fe40000000000 */
[----:B------:R-:W-:Y:S01]  /*34880*/  SEL R117, R121, R117, P0 ;  /* 0x0000007579757207 */ /* 0x000fe20000000000 */
[----:B------:R-:W-:Y:S02]  /*34890*/  IMAD.MOV.U32 R13, RZ, RZ, R129 ;  /* 0x000000ffff0d7224 */ /* 0x000fe400078e0081 */
[----:B------:R-:W-:-:S07]  /*348a0*/  IMAD.MOV.U32 R82, RZ, RZ, R14 ;  /* 0x000000ffff527224 */ /* 0x000fce00078e000e */
[----:B------:R-:W-:Y:S05]  /*348b0*/  WARPSYNC.COLLECTIVE R15, `(.L_x_2985) ;  /* 0x000000000f087348 */ /* 0x000fea0003c00000 */
[----:B------:R0:W1:Y:S02]  /*348c0*/  SHFL.IDX P6, R14, R13, R12, R11 ;  /* 0x0000000c0d0e7389 */ /* 0x00006400000c000b */
[----:B01----:R-:W-:Y:S01]  /*348d0*/  ENDCOLLECTIVE ;  /* 0x000000000000791b */ /* 0x003fe20003800000 */
.L_x_2985:
[----:B------:R-:W-:Y:S01]  /*348e0*/  MOV R13, R94 ;  /* 0x0000005e000d7202 */ /* 0x000fe20000000f00 */
[----:B------:R-:W-:Y:S02]  /*348f0*/  IMAD.MOV.U32 R12, RZ, RZ, R2 ;  /* 0x000000ffff0c7224 */ /* 0x000fe400078e0002 */
[----:B------:R-:W-:-:S07]  /*34900*/  IMAD.MOV.U32 R129, RZ, RZ, R14 ;  /* 0x000000ffff817224 */ /* 0x000fce00078e000e */
[----:B------:R-:W-:Y:S05]  /*34910*/  WARPSYNC.COLLECTIVE R15, `(.L_x_2986) ;  /* 0x000000000f087348 */ /* 0x000fea0003c00000 */
[----:B------:R0:W1:Y:S02]  /*34920*/  SHFL.IDX P6, R14, R13, R12, R11 ;  /* 0x0000000c0d0e7389 */ /* 0x00006400000c000b */
[----:B01----:R-:W-:Y:S01]  /*34930*/  ENDCOLLECTIVE ;  /* 0x000000000000791b */ /* 0x003fe20003800000 */
.L_x_2986:
[----:B------:R-:W-:Y:S02]  /*34940*/  IMAD.MOV.U32 R13, RZ, RZ, R167 ;  /* 0x000000ffff0d7224 */ /* 0x000fe400078e00a7 */
[----:B------:R-:W-:-:S07]  /*34950*/  IMAD.MOV.U32 R94, RZ, RZ, R14 ;  /* 0x000000ffff5e7224 */ /* 0x000fce00078e000e */
[----:B------:R-:W-:Y:S05]  /*34960*/  WARPSYNC.COLLECTIVE R15, `(.L_x_2987) ;  /* 0x000000000f087348 */ /* 0x000fea0003c00000 */
[----:B------:R0:W1:Y:S02]  /*34970*/  SHFL.IDX P6, R14, R13, R12, R11 ;  /* 0x0000000c0d0e7389 */ /* 0x00006400000c000b */
[----:B01----:R-:W-:Y:S01]  /*34980*/  ENDCOLLECTIVE ;  /* 0x000000000000791b */ /* 0x003fe20003800000 */
.L_x_2987:
        /* <DEDUP_REMOVED lines=8> */
.L_x_2988:
[----:B------:R-:W-:Y:S02]  /*34a10*/  SEL R86, R129, R125, P0 ;  /* 0x0000007d81567207 */ /* 0x000fe40000000000 */
[----:B------:R-:W-:Y:S01]  /*34a20*/  SEL R125, R125, R129, P0 ;  /* 0x000000817d7d7207 */ /* 0x000fe20000000000 */
[----:B------:R-:W-:Y:S02]  /*34a30*/  IMAD.MOV.U32 R13, RZ, RZ, R83 ;  /* 0x000000ffff0d7224 */ /* 0x000fe400078e0053 */
[----:B------:R-:W-:-:S07]  /*34a40*/  IMAD.MOV.U32 R87, RZ, RZ, R14 ;  /* 0x000000ffff577224 */ /* 0x000fce00078e000e */
[----:B------:R-:W-:Y:S05]  /*34a50*/  WARPSYNC.COLLECTIVE R15, `(.L_x_2989) ;  /* 0x000000000f087348 */ /* 0x000fea0003c00000 */
[----:B------:R0:W1:Y:S02]  /*34a60*/  SHFL.IDX P6, R14, R13, R12, R11 ;  /* 0x0000000c0d0e7389 */ /* 0x00006400000c000b */
[----:B01----:R-:W-:Y:S01]  /*34a70*/  ENDCOLLECTIVE ;  /* 0x000000000000791b */ /* 0x003fe20003800000 */
.L_x_2989:
[----:B------:R-:W-:Y:S02]  /*34a80*/  IMAD.MOV.U32 R13, RZ, RZ, R102 ;  /* 0x000000ffff0d7224 */ /* 0x000fe400078e0066 */
[----:B------:R-:W-:Y:S02]  /*34a90*/  IMAD.MOV.U32 R12, RZ, RZ, R2 ;  /* 0x000000ffff0c7224 */ /* 0x000fe400078e0002 */
[----:B------:R-:W-:-:S07]  /*34aa0*/  IMAD.MOV.U32 R83, RZ, RZ, R14 ;  /* 0x000000ffff537224 */ /* 0x000fce00078e000e */
[----:B------:R-:W-:Y:S05]  /*34ab0*/  WARPSYNC.COLLECTIVE R15, `(.L_x_2990) ;  /* 0x000000000f087348 */ /* 0x000fea0003c00000 */
[----:B------:R0:W1:Y:S02]  /*34ac0*/  SHFL.IDX P6, R14, R13, R12, R11 ;  /* 0x0000000c0d0e7389 */ /* 0x00006400000c000b */
[----:B01----:R-:W-:Y:S01]  /*34ad0*/  ENDCOLLECTIVE ;  /* 0x000000000000791b */ /* 0x003fe20003800000 */
.L_x_2990:
[----:B------:R-:W-:Y:S01]  /*34ae0*/  IMAD.MOV.U32 R13, RZ, RZ, R98 ;  /* 0x000000ffff0d7224 */ /* 0x000fe200078e0062 */
[----:B------:R-:W-:-:S07]  /*34af0*/  MOV R102, R14 ;  /* 0x0000000e00667202 */ /* 0x000fce0000000f00 */
[----:B------:R-:W-:Y:S05]  /*34b00*/  WARPSYNC.COLLECTIVE R15, `(.L_x_2991) ;  /* 0x000000000f087348 */ /* 0x000fea0003c00000 */
[----:B------:R0:W1:Y:S02]  /*34b10*/  SHFL.IDX P6, R14, R13, R12, R11 ;  /* 0x0000000c0d0e7389 */ /* 0x00006400000c000b */
[----:B01----:R-:W-:Y:S01]  /*34b20*/  ENDCOLLECTIVE ;  /* 0x000000000000791b */ /* 0x003fe20003800000 */
.L_x_2991:
        /* <DEDUP_REMOVED lines=8> */
.L_x_2992:
[----:B------:R-:W-:Y:S02]  /*34bb0*/  SEL R91, R83, R98, P0 ;  /* 0x00000062535b7207 */ /* 0x000fe40000000000 */
[----:B------:R-:W-:Y:S01]  /*34bc0*/  SEL R83, R98, R83, P0 ;  /* 0x0000005362537207 */ /* 0x000fe20000000000 */
[----:B------:R-:W-:Y:S02]  /*34bd0*/  IMAD.MOV.U32 R13, RZ, RZ, R133 ;  /* 0x000000ffff0d7224 */ /* 0x000fe400078e0085 */
[----:B------:R-:W-:-:S07]  /*34be0*/  IMAD.MOV.U32 R90, RZ, RZ, R14 ;  /* 0x000000ffff5a7224 */ /* 0x000fce00078e000e */
[----:B------:R-:W-:Y:S05]  /*34bf0*/  WARPSYNC.COLLECTIVE R15, `(.L_x_2993) ;  /* 0x000000000f087348 */ /* 0x000fea0003c00000 */
[----:B------:R0:W1:Y:S02]  /*34c00*/  SHFL.IDX P6, R14, R13, R12, R11 ;  /* 0x0000000c0d0e7389 */ /* 0x00006400000c000b */
[----:B01----:R-:W-:Y:S01]  /*34c10*/  ENDCOLLECTIVE ;  /* 0x000000000000791b */ /* 0x003fe20003800000 */
.L_x_2993:
[----:B------:R-:W-:Y:S02]  /*34c20*/  IMAD.MOV.U32 R13, RZ, RZ, R110 ;  /* 0x000000ffff0d7224 */ /* 0x000fe400078e006e */
[----:B------:R-:W-:Y:S02]  /*34c30*/  IMAD.MOV.U32 R12, RZ, RZ, R2 ;  /* 0x000000ffff0c7224 */ /* 0x000fe400078e0002 */
[----:B------:R-:W-:-:S07]  /*34c40*/  IMAD.MOV.U32 R106, RZ, RZ, R14 ;  /* 0x000000ffff6a7224 */ /* 0x000fce00078e000e */
[----:B------:R-:W-:Y:S05]  /*34c50*/  WARPSYNC.COLLECTIVE R15, `(.L_x_2994) ;  /* 0x000000000f087348 */ /* 0x000fea0003c00000 */
[----:B------:R0:W1:Y:S02]  /*34c60*/  SHFL.IDX P6, R14, R13, R12, R11 ;  /* 0x0000000c0d0e7389 */ /* 0x00006400000c000b */
[----:B01----:R-:W-:Y:S01]  /*34c70*/  ENDCOLLECTIVE ;  /* 0x000000000000791b */ /* 0x003fe20003800000 */
.L_x_2994:
[----:B------:R-:W-:Y:S02]  /*34c80*/  IMAD.MOV.U32 R13, RZ, RZ, R107 ;  /* 0x000000ffff0d7224 */ /* 0x000fe400078e006b */
[----:B------:R-:W-:-:S07]  /*34c90*/  IMAD.MOV.U32 R110, RZ, RZ, R14 ;  /* 0x000000ffff6e7224 */ /* 0x000fce00078e000e */
[----:B------:R-:W-:Y:S05]  /*34ca0*/  WARPSYNC.COLLECTIVE R15, `(.L_x_2995) ;  /* 0x000000000f087348 */ /* 0x000fea0003c00000 */
[----:B------:R0:W1:Y:S02]  /*34cb0*/  SHFL.IDX P6, R14, R13, R12, R11 ;  /* 0x0000000c0d0e7389 */ /* 0x00006400000c000b */
[----:B01----:R-:W-:Y:S01]  /*34cc0*/  ENDCOLLECTIVE ;  /* 0x000000000000791b */ /* 0x003fe20003800000 */
.L_x_2995:
        /* <DEDUP_REMOVED lines=8> */
.L_x_2996:
[----:B------:R-:W-:Y:S02]  /*34d50*/  SEL R94, R106, R107, P0 ;  /* 0x0000006b6a5e7207 */ /* 0x000fe40000000000 */
[----:B------:R-:W-:Y:S01]  /*34d60*/  SEL R106, R107, R106, P0 ;  /* 0x0000006a6b6a7207 */ /* 0x000fe20000000000 */
[----:B------:R-:W-:Y:S02]  /*34d70*/  IMAD.MOV.U32 R13, RZ, RZ, R93 ;  /* 0x000000ffff0d7224 */ /* 0x000fe400078e005d */
[----:B------:R-:W-:-:S07]  /*34d80*/  IMAD.MOV.U32 R95, RZ, RZ, R14 ;  /* 0x000000ffff5f7224 */ /* 0x000fce00078e000e */
[----:B------:R-:W-:Y:S05]  /*34d90*/  WARPSYNC.COLLECTIVE R15, `(.L_x_2997) ;  /* 0x000000000f087348 */ /* 0x000fea0003c00000 */
[----:B------:R0:W1:Y:S02]  /*34da0*/  SHFL.IDX P6, R14, R13, R12, R11 ;  /* 0x0000000c0d0e7389 */ /* 0x00006400000c000b */
[----:B01----:R-:W-:Y:S01]  /*34db0*/  ENDCOLLECTIVE ;  /* 0x000000000000791b */ /* 0x003fe20003800000 */
.L_x_2997:
[----:B------:R-:W-:Y:S02]  /*34dc0*/  IMAD.MOV.U32 R13, RZ, RZ, R118 ;  /* 0x000000ffff0d7224 */ /* 0x000fe400078e0076 */
[----:B------:R-:W-:Y:S02]  /*34dd0*/  IMAD.MOV.U32 R12, RZ, RZ, R2 ;  /* 0x000000ffff0c7224 */ /* 0x000fe400078e0002 */
[----:B------:R-:W-:-:S07]  /*34de0*/  IMAD.MOV.U32 R111, RZ, RZ, R14 ;  /* 0x000000ffff6f7224 */ /* 0x000fce00078e000e */
[----:B------:R-:W-:Y:S05]  /*34df0*/  WARPSYNC.COLLECTIVE R15, `(.L_x_2998) ;  /* 0x000000000f087348 */ /* 0x000fea0003c00000 */
[----:B------:R0:W1:Y:S02]  /*34e00*/  SHFL.IDX P6, R14, R13, R12, R11 ;  /* 0x0000000c0d0e7389 */ /* 0x00006400000c000b */
[----:B01----:R-:W-:Y:S01]  /*34e10*/  ENDCOLLECTIVE ;  /* 0x000000000000791b */ /* 0x003fe20003800000 */
.L_x_2998:
[----:B------:R-:W-:Y:S02]  /*34e20*/  IMAD.MOV.U32 R13, RZ, RZ, R114 ;  /* 0x000000ffff0d7224 */ /* 0x000fe400078e0072 */
[----:B------:R-:W-:-:S07]  /*34e30*/  IMAD.MOV.U32 R118, RZ, RZ, R14 ;  /* 0x000000ffff767224 */ /* 0x000fce00078e000e */
[----:B------:R-:W-:Y:S05]  /*34e40*/  WARPSYNC.COLLECTIVE R15, `(.L_x_2999) ;  /* 0x000000000f087348 */ /* 0x000fea0003c00000 */
[----:B------:R0:W1:Y:S02]  /*34e50*/  SHFL.IDX P6, R14, R13, R12, R11 ;  /* 0x0000000c0d0e7389 */ /* 0x00006400000c000b */
[----:B01----:R-:W-:Y:S01]  /*34e60*/  ENDCOLLECTIVE ;  /* 0x000000000000791b */ /* 0x003fe20003800000 */
.L_x_2999:
[----:B------:R-:W-:Y:S01]  /*34e70*/  IMAD.MOV.U32 R13, RZ, RZ, R97 ;  /* 0x000000ffff0d7224 */ /* 0x000fe200078e0061 */
[----:B------:R-:W-:Y:S01]  /*34e80*/  MOV R12, R0 ;  /* 0x00000000000c7202 */ /* 0x000fe20000000f00 */
[----:B------:R-:W-:-:S07]  /*34e90*/  IMAD.MOV.U32 R93, RZ, RZ, R14 ;  /* 0x000000ffff5d7224 */ /* 0x000fce00078e000e */
[----:B------:R-:W-:Y:S05]  /*34ea0*/  WARPSYNC.COLLECTIVE R15, `(.L_x_3000) ;  /* 0x000000000f087348 */ /* 0x000fea0003c00000 */
[----:B------:R0:W1:Y:S02]  /*34eb0*/  SHFL.IDX P6, R14, R13, R12, R11 ;  /* 0x0000000c0d0e7389 */ /* 0x00006400000c000b */
[----:B01----:R-:W-:Y:S01]  /*34ec0*/  ENDCOLLECTIVE ;  /* 0x000000000000791b */ /* 0x003fe20003800000 */
.L_x_3000:
        /* <DEDUP_REMOVED lines=9> */
.L_x_3001:
[----:B------:R-:W-:Y:S02]  /*34f60*/  IMAD.MOV.U32 R13, RZ, RZ, R126 ;  /* 0x000000ffff0d7224 */ /* 0x000fe400078e007e */
[----:B------:R-:W-:Y:S02]  /*34f70*/  IMAD.MOV.U32 R12, RZ, RZ, R2 ;  /* 0x000000ffff0c7224 */ /* 0x000fe400078e0002 */
[----:B------:R-:W-:-:S07]  /*34f80*/  IMAD.MOV.U32 R114, RZ, RZ, R14 ;  /* 0x000000ffff727224 */ /* 0x000fce00078e000e */
[----:B------:R-:W-:Y:S05]  /*34f90*/  WARPSYNC.COLLECTIVE R15, `(.L_x_3002) ;  /* 0x000000000f087348 */ /* 0x000fea0003c00000 */
[----:B------:R0:W1:Y:S02]  /*34fa0*/  SHFL.IDX P6, R14, R13, R12, R11 ;  /* 0x0000000c0d0e7389 */ /* 0x00006400000c000b */
[----:B01----:R-:W-:Y:S01]  /*34fb0*/  ENDCOLLECTIVE ;  /* 0x000000000000791b */ /* 0x003fe20003800000 */
.L_x_3002:
[----:B------:R-:W-:Y:S02]  /*34fc0*/  IMAD.MOV.U32 R13, RZ, RZ, R122 ;  /* 0x000000ffff0d7224 */ /* 0x000fe400078e007a */
[----:B------:R-:W-:-:S07]  /*34fd0*/  IMAD.MOV.U32 R126, RZ, RZ, R14 ;  /* 0x000000ffff7e7224 */ /* 0x000fce00078e000e */
[----:B------:R-:W-:Y:S05]  /*34fe0*/  WARPSYNC.COLLECTIVE R15, `(.L_x_3003) ;  /* 0x000000000f087348 */ /* 0x000fea0003c00000 */
[----:B------:R0:W1:Y:S02]  /*34ff0*/  SHFL.IDX P6, R14, R13, R12, R11 ;  /* 0x0000000c0d0e7389 */ /* 0x00006400000c000b */
[----:B01----:R-:W-:Y:S01]  /*35000*/  ENDCOLLECTIVE ;  /* 0x000000000000791b */ /* 0x003fe20003800000 */
.L_x_3003:
        /* <DEDUP_REMOVED lines=8> */
.L_x_3004:
[----:B------:R-:W-:Y:S02]  /*35090*/  SEL R100, R114, R115, P0 ;  /* 0x0000007372647207 */ /* 0x000fe40000000000 */
[----:B------:R-:W-:Y:S02]  /*350a0*/  SEL R114, R115, R114, P0 ;  /* 0x0000007273727207 */ /* 0x000fe40000000000 */
[----:B------:R-:W-:Y:S01]  /*350b0*/  MOV R13, R119 ;  /* 0x00000077000d7202 */ /* 0x000fe20000000f00 */
[----:B------:R-:W-:-:S07]  /*350c0*/  IMAD.MOV.U32 R99, RZ, RZ, R14 ;  /* 0x000000ffff637224 */ /* 0x000fce00078e000e */
[----:B------:R-:W-:Y:S05]  /*350d0*/  WARPSYNC.COLLECTIVE R15, `(.L_x_3005) ;  /* 0x000000000f087348 */ /* 0x000fea0003c00000 */
[----:B------:R0:W1:Y:S02]  /*350e0*/  SHFL.IDX P6, R14, R13, R12, R11 ;  /* 0x0000000c0d0e7389 */ /* 0x00006400000c000b */
[----:B01----:R-:W-:Y:S01]  /*350f0*/  ENDCOLLECTIVE ;  /* 0x000000000000791b */ /* 0x003fe20003800000 */
.L_x_3005:
[----:B------:R-:W-:Y:S02]  /*35100*/  IMAD.MOV.U32 R13, RZ, RZ, R134 ;  /* 0x000000ffff0d7224 */ /* 0x000fe400078e0086 */
[----:B------:R-:W-:Y:S02]  /*35110*/  IMAD.MOV.U32 R12, RZ, RZ, R2 ;  /* 0x000000ffff0c7224 */ /* 0x000fe400078e0002 */
[----:B------:R-:W-:-:S07]  /*35120*/  IMAD.MOV.U32 R122, RZ, RZ, R14 ;  /* 0x000000ffff7a7224 */ /* 0x000fce00078e000e */
[----:B------:R-:W-:Y:S05]  /*35130*/  WARPSYNC.COLLECTIVE R15, `(.L_x_3006) ;  /* 0x000000000f087348 */ /* 0x000fea0003c00000 */
[----:B------:R0:W1:Y:S02]  /*35140*/  SHFL.IDX P6, R14, R13, R12, R11 ;  /* 0x0000000c0d0e7389 */ /* 0x00006400000c000b */
[----:B01----:R-:W-:Y:S01]  /*35150*/  ENDCOLLECTIVE ;  /* 0x000000000000791b */ /* 0x003fe20003800000 */
.L_x_3006:
[----:B------:R-:W-:Y:S02]  /*35160*/  IMAD.MOV.U32 R13, RZ, RZ, R130 ;  /* 0x000000ffff0d7224 */ /* 0x000fe400078e0082 */
[----:B------:R-:W-:-:S07]  /*35170*/  IMAD.MOV.U32 R134, RZ, RZ, R14 ;  /* 0x000000ffff867224 */ /* 0x000fce00078e000e */
[----:B------:R-:W-:Y:S05]  /*35180*/  WARPSYNC.COLLECTIVE R15, `(.L_x_3007) ;  /* 0x000000000f087348 */ /* 0x000fea0003c00000 */
[----:B------:R0:W1:Y:S02]  /*35190*/  SHFL.IDX P6, R14, R13, R12, R11 ;  /* 0x0000000c0d0e7389 */ /* 0x00006400000c000b */
[----:B01----:R-:W-:Y:S01]  /*351a0*/  ENDCOLLECTIVE ;  /* 0x000000000000791b */ /* 0x003fe20003800000 */
.L_x_3007:
        /* <DEDUP_REMOVED lines=8> */
.L_x_3008:
[----:B------:R-:W-:Y:S02]  /*35230*/  SEL R104, R122, R119, P0 ;  /* 0x000000777a687207 */ /* 0x000fe40000000000 */
[----:B------:R-:W-:Y:S01]  /*35240*/  SEL R119, R119, R122, P0 ;  /* 0x0000007a77777207 */ /* 0x000fe20000000000 */
[----:B------:R-:W-:Y:S02]  /*35250*/  IMAD.MOV.U32 R13, RZ, RZ, R123 ;  /* 0x000000ffff0d7224 */ /* 0x000fe400078e007b */
[----:B------:R-:W-:-:S07]  /*35260*/  IMAD.MOV.U32 R101, RZ, RZ, R14 ;  /* 0x000000ffff657224 */ /* 0x000fce00078e000e */
[----:B------:R-:W-:Y:S05]  /*35270*/  WARPSYNC.COLLECTIVE R15, `(.L_x_3009) ;  /* 0x000000000f087348 */ /* 0x000fea0003c00000 */
[----:B------:R0:W1:Y:S02]  /*35280*/  SHFL.IDX P6, R14, R13, R12, R11 ;  /* 0x0000000c0d0e7389 */ /* 0x00006400000c000b */
[----:B01----:R-:W-:Y:S01]  /*35290*/  ENDCOLLECTIVE ;  /* 0x000000000000791b */ /* 0x003fe20003800000 */
.L_x_3009:
[----:B------:R-:W-:Y:S01]  /*352a0*/  MOV R13, R142 ;  /* 0x0000008e000d7202 */ /* 0x000fe20000000f00 */
[----:B------:R-:W-:Y:S02]  /*352b0*/  IMAD.MOV.U32 R12, RZ, RZ, R2 ;  /* 0x000000ffff0c7224 */ /* 0x000fe400078e0002 */
[----:B------:R-:W-:-:S07]  /*352c0*/  IMAD.MOV.U32 R123, RZ, RZ, R14 ;  /* 0x000000ffff7b7224 */ /* 0x000fce00078e000e */
[----:B------:R-:W-:Y:S05]  /*352d0*/  WARPSYNC.COLLECTIVE R15, `(.L_x_3010) ;  /* 0x000000000f087348 */ /* 0x000fea0003c00000 */
[----:B------:R0:W1:Y:S02]  /*352e0*/  SHFL.IDX P6, R14, R13, R12, R11 ;  /* 0x0000000c0d0e7389 */ /* 0x00006400000c000b */
[----:B01----:R-:W-:Y:S01]  /*352f0*/  ENDCOLLECTIVE ;  /* 0x000000000000791b */ /* 0x003fe20003800000 */
.L_x_3010:
[----:B------:R-:W-:Y:S02]  /*35300*/  IMAD.MOV.U32 R13, RZ, RZ, R138 ;  /* 0x000000ffff0d7224 */ /* 0x000fe400078e008a */
[----:B------:R-:W-:-:S07]  /*35310*/  IMAD.MOV.U32 R142, RZ, RZ, R14 ;  /* 0x000000ffff8e7224 */ /* 0x000fce00078e000e */
[----:B------:R-:W-:Y:S05]  /*35320*/  WARPSYNC.COLLECTIVE R15, `(.L_x_3011) ;  /* 0x000000000f087348 */ /* 0x000fea0003c00000 */
[----:B------:R0:W1:Y:S02]  /*35330*/  SHFL.IDX P6, R14, R13, R12, R11 ;  /* 0x0000000c0d0e7389 */ /* 0x00006400000c000b */
[----:B01----:R-:W-:Y:S01]  /*35340*/  ENDCOLLECTIVE ;  /* 0x000000000000791b */ /* 0x003fe20003800000 */
.L_x_3011:
        /* <DEDUP_REMOVED lines=8> */
.L_x_3012:
[----:B------:R-:W-:Y:S02]  /*353d0*/  SEL R107, R123, R127, P0 ;  /* 0x0000007f7b6b7207 */ /* 0x000fe40000000000 */
[----:B------:R-:W-:Y:S01]  /*353e0*/  SEL R123, R127, R123, P0 ;  /* 0x0000007b7f7b7207 */ /* 0x000fe20000000000 */
[----:B------:R-:W-:Y:S02]  /*353f0*/  IMAD.MOV.U32 R13, RZ, RZ, R205 ;  /* 0x000000ffff0d7224 */ /* 0x000fe400078e00cd */
[----:B------:R-:W-:-:S07]  /*35400*/  IMAD.MOV.U32 R103, RZ, RZ, R14 ;  /* 0x000000ffff677224 */ /* 0x000fce00078e000e */
[----:B------:R-:W-:Y:S05]  /*35410*/  WARPSYNC.COLLECTIVE R15, `(.L_x_3013) ;  /* 0x000000000f087348 */ /* 0x000fea0003c00000 */
[----:B------:R0:W1:Y:S02]  /*35420*/  SHFL.IDX P6, R14, R13, R12, R11 ;  /* 0x0000000c0d0e7389 */ /* 0x00006400000c000b */
[----:B01----:R-:W-:Y:S01]  /*35430*/  ENDCOLLECTIVE ;  /* 0x000000000000791b */ /* 0x003fe20003800000 */
.L_x_3013:
[----:B------:R-:W-:Y:S02]  /*35440*/  IMAD.MOV.U32 R13, RZ, RZ, R150 ;  /* 0x000000ffff0d7224 */ /* 0x000fe400078e0096 */
[----:B------:R-:W-:Y:S02]  /*35450*/  IMAD.MOV.U32 R12, RZ, RZ, R2 ;  /* 0x000000ffff0c7224 */ /* 0x000fe400078e0002 */
[----:B------:R-:W-:Y:S02]  /*35460*/  IMAD.MOV.U32 R2, RZ, RZ, RZ ;  /* 0x000000ffff027224 */ /* 0x000fe400078e00ff */
[----:B------:R-:W-:-:S07]  /*35470*/  IMAD.MOV.U32 R70, RZ, RZ, R14 ;  /* 0x000000ffff467224 */ /* 0x000fce00078e000e */
[----:B------:R-:W-:Y:S05]  /*35480*/  WARPSYNC.COLLECTIVE R15, `(.L_x_3014) ;  /* 0x000000000f087348 */ /* 0x000fea0003c00000 */
[----:B------:R0:W1:Y:S02]  /*35490*/  SHFL.IDX P6, R14, R13, R12, R11 ;  /* 0x0000000c0d0e7389 */ /* 0x00006400000c000b */
[----:B01----:R-:W-:Y:S01]  /*354a0*/  ENDCOLLECTIVE ;  /* 0x000000000000791b */ /* 0x003fe20003800000 */
.L_x_3014:
[----:B------:R-:W-:Y:S01]  /*354b0*/  IMAD.MOV.U32 R13, RZ, RZ, R206 ;  /* 0x000000ffff0d7224 */ /* 0x000fe200078e00ce */
[----:B------:R-:W-:-:S07]  /*354c0*/  MOV R150, R14 ;  /* 0x0000000e00967202 */ /* 0x000fce0000000f00 */
[----:B------:R-:W-:Y:S05]  /*354d0*/  WARPSYNC.COLLECTIVE R15, `(.L_x_3015) ;  /* 0x000000000f087348 */ /* 0x000fea0003c00000 */
[----:B------:R0:W1:Y:S02]  /*354e0*/  SHFL.IDX P6, R14, R13, R12, R11 ;  /* 0x0000000c0d0e7389 */ /* 0x00006400000c000b */
[----:B01----:R-:W-:Y:S01]  /*354f0*/  ENDCOLLECTIVE ;  /* 0x000000000000791b */ /* 0x003fe20003800000 */
.L_x_3015:
[----:B------:R-:W-:Y:S01]  /*35500*/  IMAD.MOV.U32 R0, RZ, RZ, R14 ;  /* 0x000000ffff007224 */ /* 0x000fe200078e000e */
[----:B------:R-:W-:Y:S06]  /*35510*/  BRA `(.L_x_3016) ;  /* 0xfffffed000b47947 */ /* 0x000fec000383ffff */
.L_x_2668:
[----:B------:R-:W-:Y:S02]  /*35520*/  IMAD.MOV.U32 R13, RZ, RZ, R32 ;  /* 0x000000ffff0d7224 */ /* 0x000fe400078e0020 */
[----:B------:R-:W-:Y:S02]  /*35530*/  IMAD.MOV.U32 R12, RZ, RZ, RZ ;  /* 0x000000ffff0c7224 */ /* 0x000fe400078e00ff */
[----:B------:R-:W-:Y:S02]  /*35540*/  IMAD.MOV.U32 R11, RZ, RZ, 0x181f ;  /* 0x0000181fff0b7424 */ /* 0x000fe400078e00ff */
[----:B------:R-:W-:-:S07]  /*35550*/  IMAD.MOV.U32 R15, RZ, RZ, -0x1 ;  /* 0xffffffffff0f7424 */ /* 0x000fce00078e00ff */
[----:B-----5:R-:W-:Y:S05]  /*35560*/  WARPSYNC.COLLECTIVE R15, `(.L_x_3017) ;  /* 0x000000000f087348 */ /* 0x020fea0003c00000 */
[----:B------:R0:W1:Y:S02]  /*35570*/  SHFL.IDX P6, R14, R13, R12, R11 ;  /* 0x0000000c0d0e7389 */ /* 0x00006400000c000b */
[----:B01---5:R-:W-:Y:S01]  /*35580*/  ENDCOLLECTIVE ;  /* 0x000000000000791b */ /* 0x023fe20003800000 */
.L_x_3017:
[----:B------:R-:W-:Y:S02]  /*35590*/  IMAD.MOV.U32 R13, RZ, RZ, R21 ;  /* 0x000000ffff0d7224 */ /* 0x000fe400078e0015 */
[----:B------:R-:W-:-:S07]  /*355a0*/  IMAD.MOV.U32 R20, RZ, RZ, R14 ;  /* 0x000000ffff147224 */ /* 0x000fce00078e000e */
[----:B------:R-:W-:Y:S05]  /*355b0*/  WARPSYNC.COLLECTIVE R15, `(.L_x_3018) ;  /* 0x000000000f087348 */ /* 0x000fea0003c00000 */
[----:B------:R0:W1:Y:S02]  /*355c0*/  SHFL.IDX P6, R14, R13, R12, R11 ;  /* 0x0000000c0d0e7389 */ /* 0x00006400000c000b */
[----:B01----:R-:W-:Y:S01]  /*355d0*/  ENDCOLLECTIVE ;  /* 0x000000000000791b */ /* 0x003fe20003800000 */
.L_x_3018:
[----:B------:R-:W-:Y:S05]  /*355e0*/  BRA `(.L_x_3019) ;  /* 0xfffffee400ac7947 */ /* 0x000fea000383ffff */
.L_x_2671:
        /* <DEDUP_REMOVED lines=8> */
.L_x_3021:
[----:B------:R-:W-:Y:S05]  /*35670*/  BSYNC B1 ;  /* 0x0000000000017941 */ /* 0x000fea0003800000 */
.L_x_3020:
        /* <DEDUP_REMOVED lines=8> */
.L_x_3022:
[----:B------:R-:W-:Y:S05]  /*35700*/  BRA `(.L_x_3023) ;  /* 0xfffffee400dc7947 */ /* 0x000fea000383ffff */
.L_x_2674:
[----:B------:R-:W-:Y:S01]  /*35710*/  BSSY B1, `(.L_x_3024) ;  /* 0x0000008000017945 */ /* 0x000fe20003800000 */
[----:B------:R-:W-:Y:S02]  /*35720*/  IMAD.MOV.U32 R13, RZ, RZ, R32 ;  /* 0x000000ffff0d7224 */ /* 0x000fe400078e0020 */
[----:B------:R-:W-:Y:S02]  /*35730*/  IMAD.MOV.U32 R12, RZ, RZ, 0x2 ;  /* 0x00000002ff0c7424 */ /* 0x000fe400078e00ff */
[----:B------:R-:W-:Y:S02]  /*35740*/  IMAD.MOV.U32 R11, RZ, RZ, 0x181f ;  /* 0x0000181fff0b7424 */ /* 0x000fe400078e00ff */
[----:B------:R-:W-:-:S07]  /*35750*/  IMAD.MOV.U32 R15, RZ, RZ, -0x1 ;  /* 0xffffffffff0f7424 */ /* 0x000fce00078e00ff */
[----:B0123-5:R-:W-:Y:S05]  /*35760*/  WARPSYNC.COLLECTIVE R15, `(.L_x_3025) ;  /* 0x000000000f087348 */ /* 0x02ffea0003c00000 */
[----:B--2---:R2:W4:Y:S02]  /*35770*/  SHFL.IDX P6, R14, R13, R12, R11 ;  /* 0x0000000c0d0e7389 */ /* 0x00452400000c000b */
[----:B012345:R-:W-:Y:S01]  /*35780*/  ENDCOLLECTIVE ;  /* 0x000000000000791b */ /* 0x03ffe20003800000 */
.L_x_3025:
[----:B------:R-:W-:Y:S05]  /*35790*/  BSYNC B1 ;  /* 0x0000000000017941 */ /* 0x000fea0003800000 */
.L_x_3024:
[----:B------:R-:W-:Y:S01]  /*357a0*/  MOV R13, R21 ;  /* 0x00000015000d7202 */ /* 0x000fe20000000f00 */
[----:B------:R-:W-:Y:S02]  /*357b0*/  IMAD.MOV.U32 R12, RZ, RZ, 0x2 ;  /* 0x00000002ff0c7424 */ /* 0x000fe400078e00ff */
[----:B------:R-:W-:Y:S02]  /*357c0*/  IMAD.MOV.U32 R11, RZ, RZ, 0x181f ;  /* 0x0000181fff0b7424 */ /* 0x000fe400078e00ff */
[----:B------:R-:W-:Y:S02]  /*357d0*/  IMAD.MOV.U32 R15, RZ, RZ, -0x1 ;  /* 0xffffffffff0f7424 */ /* 0x000fe400078e00ff */
[----:B------:R-:W-:-:S07]  /*357e0*/  IMAD.MOV.U32 R9, RZ, RZ, R14 ;  /* 0x000000ffff097224 */ /* 0x000fce00078e000e */
[----:B------:R-:W-:Y:S05]  /*357f0*/  WARPSYNC.COLLECTIVE R15, `(.L_x_3026) ;  /* 0x000000000f087348 */ /* 0x000fea0003c00000 */
[----:B------:R0:W1:Y:S02]  /*35800*/  SHFL.IDX P6, R14, R13, R12, R11 ;  /* 0x0000000c0d0e7389 */ /* 0x00006400000c000b */
[----:B01----:R-:W-:Y:S01]  /*35810*/  ENDCOLLECTIVE ;  /* 0x000000000000791b */ /* 0x003fe20003800000 */
.L_x_3026:
[----:B------:R-:W-:Y:S05]  /*35820*/  BRA `(.L_x_3027) ;  /* 0xfffffee800147947 */ /* 0x000fea000383ffff */
.L_x_2677:
        /* <DEDUP_REMOVED lines=8> */
.L_x_3029:
[----:B------:R-:W-:Y:S05]  /*358b0*/  BSYNC B1 ;  /* 0x0000000000017941 */ /* 0x000fea0003800000 */
.L_x_3028:
        /* <DEDUP_REMOVED lines=8> */
.L_x_3030:
[----:B------:R-:W-:Y:S05]  /*35940*/  BRA `(.L_x_3031) ;  /* 0xfffffee800447947 */ /* 0x000fea000383ffff */
.L_x_2679:
[----:B------:R-:W-:Y:S02]  /*35950*/  IMAD.MOV.U32 R13, RZ, RZ, R40 ;  /* 0x000000ffff0d7224 */ /* 0x000fe400078e0028 */
[----:B------:R-:W-:Y:S02]  /*35960*/  IMAD.MOV.U32 R12, RZ, RZ, RZ ;  /* 0x000000ffff0c7224 */ /* 0x000fe400078e00ff */
[----:B------:R-:W-:Y:S02]  /*35970*/  IMAD.MOV.U32 R11, RZ, RZ, 0x1c1f ;  /* 0x00001c1fff0b7424 */ /* 0x000fe400078e00ff */
[----:B------:R-:W-:-:S07]  /*35980*/  IMAD.MOV.U32 R15, RZ, RZ, -0x1 ;  /* 0xffffffffff0f7424 */ /* 0x000fce00078e00ff */
[----:B------:R-:W-:Y:S05]  /*35990*/  WARPSYNC.COLLECTIVE R15, `(.L_x_3032) ;  /* 0x000000000f087348 */ /* 0x000fea0003c00000 */
[----:B------:R0:W1:Y:S02]  /*359a0*/  SHFL.IDX P6, R14, R13, R12, R11 ;  /* 0x0000000c0d0e7389 */ /* 0x00006400000c000b */
[----:B01----:R-:W-:Y:S01]  /*359b0*/  ENDCOLLECTIVE ;  /* 0x000000000000791b */ /* 0x003fe20003800000 */
.L_x_3032:
[----:B------:R-:W-:Y:S02]  /*359c0*/  IMAD.MOV.U32 R13, RZ, RZ, R35 ;  /* 0x000000ffff0d7224 */ /* 0x000fe400078e0023 */
[----:B------:R-:W-:-:S07]  /*359d0*/  IMAD.MOV.U32 R41, RZ, RZ, R14 ;  /* 0x000000ffff297224 */ /* 0x000fce00078e000e */
[----:B------:R-:W-:Y:S05]  /*359e0*/  WARPSYNC.COLLECTIVE R15, `(.L_x_3033) ;  /* 0x000000000f087348 */ /* 0x000fea0003c00000 */
[----:B------:R0:W1:Y:S02]  /*359f0*/  SHFL.IDX P6, R14, R13, R12, R11 ;  /* 0x0000000c0d0e7389 */ /* 0x00006400000c000b */
[----:B01----:R-:W-:Y:S01]  /*35a00*/  ENDCOLLECTIVE ;  /* 0x000000000000791b */ /* 0x003fe20003800000 */
.L_x_3033:
[----:B------:R-:W-:Y:S01]  /*35a10*/  IMAD.MOV.U32 R11, RZ, RZ, R14 ;  /* 0x000000ffff0b7224 */ /* 0x000fe200078e000e */
[----:B------:R-:W-:Y:S06]  /*35a20*/  BRA `(.L_x_3034) ;  /* 0xfffffeec002c7947 */ /* 0x000fec000383ffff */
.L_x_2682:
[----:B------:R-:W-:Y:S01]  /*35a30*/  BSSY B1, `(.L_x_3035) ;  /* 0x0000008000017945 */ /* 0x000fe20003800000 */
[----:B------:R-:W-:Y:S02]  /*35a40*/  IMAD.MOV.U32 R13, RZ, RZ, R40 ;  /* 0x000000ffff0d7224 */ /* 0x000fe400078e0028 */
[----:B------:R-:W-:Y:S02]  /*35a50*/  IMAD.MOV.U32 R12, RZ, RZ, 0x1 ;  /* 0x00000001ff0c7424 */ /* 0x000fe400078e00ff */
[----:B--2---:R-:W-:Y:S02]  /*35a60*/  IMAD.MOV.U32 R11, RZ, RZ, 0x1c1f ;  /* 0x00001c1fff0b7424 */ /* 0x004fe400078e00ff */
[----:B------:R-:W-:-:S07]  /*35a70*/  IMAD.MOV.U32 R15, RZ, RZ, -0x1 ;  /* 0xffffffffff0f7424 */ /* 0x000fce00078e00ff */
[----:B01-3--:R-:W-:Y:S05]  /*35a80*/  WARPSYNC.COLLECTIVE R15, `(.L_x_3036) ;  /* 0x000000000f087348 */ /* 0x00bfea0003c00000 */
[----:B------:R2:W4:Y:S02]  /*35a90*/  SHFL.IDX P6, R14, R13, R12, R11 ;  /* 0x0000000c0d0e7389 */ /* 0x00052400000c000b */
[----:B01234-:R-:W-:Y:S01]  /*35aa0*/  ENDCOLLECTIVE ;  /* 0x000000000000791b */ /* 0x01ffe20003800000 */
.L_x_3036:
[----:B------:R-:W-:Y:S05]  /*35ab0*/  BSYNC B1 ;  /* 0x0000000000017941 */ /* 0x000fea0003800000 */
.L_x_3035:
        /* <DEDUP_REMOVED lines=8> */
.L_x_3037:
[----:B------:R-:W-:Y:S01]  /*35b40*/  IMAD.MOV.U32 R35, RZ, RZ, R14 ;  /* 0x000000ffff237224 */ /* 0x000fe200078e000e */
[----:B------:R-:W-:Y:S06]  /*35b50*/  BRA `(.L_x_3038) ;  /* 0xfffffef800dc7947 */ /* 0x000fec000383ffff */
.L_x_2686:
[----:B------:R-:W-:Y:S02]  /*35b60*/  IMAD.MOV.U32 R13, RZ, RZ, R3 ;  /* 0x000000ffff0d7224 */ /* 0x000fe400078e0003 */
[----:B------:R-:W-:Y:S02]  /*35b70*/  IMAD.MOV.U32 R12, RZ, RZ, RZ ;  /* 0x000000ffff0c7224 */ /* 0x000fe400078e00ff */
[----:B------:R-:W-:Y:S02]  /*35b80*/  IMAD.MOV.U32 R11, RZ, RZ, 0x181f ;  /* 0x0000181fff0b7424 */ /* 0x000fe400078e00ff */
[----:B------:R-:W-:-:S07]  /*35b90*/  IMAD.MOV.U32 R15, RZ, RZ, -0x1 ;  /* 0xffffffffff0f7424 */ /* 0x000fce00078e00ff */
[----:B0-----:R-:W-:Y:S05]  /*35ba0*/  WARPSYNC.COLLECTIVE R15, `(.L_x_3039) ;  /* 0x000000000f087348 */ /* 0x001fea0003c00000 */
[----:B------:R1:W2:Y:S02]  /*35bb0*/  SHFL.IDX P6, R14, R13, R12, R11 ;  /* 0x0000000c0d0e7389 */ /* 0x0002a400000c000b */
[----:B012---:R-:W-:Y:S01]  /*35bc0*/  ENDCOLLECTIVE ;  /* 0x000000000000791b */ /* 0x007fe20003800000 */
.L_x_3039:
[----:B------:R-:W-:Y:S02]  /*35bd0*/  IMAD.MOV.U32 R13, RZ, RZ, R2 ;  /* 0x000000ffff0d7224 */ /* 0x000fe400078e0002 */
[----:B------:R-:W-:-:S07]  /*35be0*/  IMAD.MOV.U32 R0, RZ, RZ, R14 ;  /* 0x000000ffff007224 */ /* 0x000fce00078e000e */
[----:B------:R-:W-:Y:S05]  /*35bf0*/  WARPSYNC.COLLECTIVE R15, `(.L_x_3040) ;  /* 0x000000000f087348 */ /* 0x000fea0003c00000 */
[----:B------:R0:W1:Y:S02]  /*35c00*/  SHFL.IDX P6, R14, R13, R12, R11 ;  /* 0x0000000c0d0e7389 */ /* 0x00006400000c000b */
[----:B01----:R-:W-:Y:S01]  /*35c10*/  ENDCOLLECTIVE ;  /* 0x000000000000791b */ /* 0x003fe20003800000 */
.L_x_3040:
[----:B------:R-:W-:Y:S05]  /*35c20*/  BRA `(.L_x_3041) ;  /* 0xffffff1c00747947 */ /* 0x000fea000383ffff */
.L_x_2689:
[----:B------:R-:W-:Y:S01]  /*35c30*/  BSSY B1, `(.L_x_3042) ;  /* 0x0000008000017945 */ /* 0x000fe20003800000 */
[----:B--2---:R-:W-:Y:S01]  /*35c40*/  MOV R13, R3 ;  /* 0x00000003000d7202 */ /* 0x004fe20000000f00 */
[----:B------:R-:W-:Y:S02]  /*35c50*/  IMAD.MOV.U32 R12, RZ, RZ, 0x1 ;  /* 0x00000001ff0c7424 */ /* 0x000fe400078e00ff */
[----:B------:R-:W-:Y:S02]  /*35c60*/  IMAD.MOV.U32 R11, RZ, RZ, 0x181f ;  /* 0x0000181fff0b7424 */ /* 0x000fe400078e00ff */
[----:B------:R-:W-:-:S07]  /*35c70*/  IMAD.MOV.U32 R15, RZ, RZ, -0x1 ;  /* 0xffffffffff0f7424 */ /* 0x000fce00078e00ff */
[----:B01-3--:R-:W-:Y:S05]  /*35c80*/  WARPSYNC.COLLECTIVE R15, `(.L_x_3043) ;  /* 0x000000000f087348 */ /* 0x00bfea0003c00000 */
[----:B---3--:R2:W3:Y:S02]  /*35c90*/  SHFL.IDX P6, R14, R13, R12, R11 ;  /* 0x0000000c0d0e7389 */ /* 0x0084e400000c000b */
[----:B0123--:R-:W-:Y:S01]  /*35ca0*/  ENDCOLLECTIVE ;  /* 0x000000000000791b */ /* 0x00ffe20003800000 */
.L_x_3043:
[----:B------:R-:W-:Y:S05]  /*35cb0*/  BSYNC B1 ;  /* 0x0000000000017941 */ /* 0x000fea0003800000 */
.L_x_3042:
        /* <DEDUP_REMOVED lines=8> */
.L_x_3044:
[----:B------:R-:W-:Y:S05]  /*35d40*/  BRA `(.L_x_3045) ;  /* 0xffffff1c00a47947 */ /* 0x000fea000383ffff */
.L_x_2692:
[----:B------:R-:W-:Y:S01]  /*35d50*/  BSSY B1, `(.L_x_3046) ;  /* 0x0000008000017945 */ /* 0x000fe20003800000 */
[----:B---3--:R-:W-:Y:S01]  /*35d60*/  IMAD.MOV.U32 R13, RZ, RZ, R3 ;  /* 0x000000ffff0d7224 */ /* 0x008fe200078e0003 */
[----:B------:R-:W-:Y:S01]  /*35d70*/  MOV R15, 0xffffffff ;  /* 0xffffffff000f7802 */ /* 0x000fe20000000f00 */
[----:B------:R-:W-:Y:S02]  /*35d80*/  IMAD.MOV.U32 R12, RZ, RZ, 0x2 ;  /* 0x00000002ff0c7424 */ /* 0x000fe400078e00ff */
[----:B------:R-:W-:-:S07]  /*35d90*/  IMAD.MOV.U32 R11, RZ, RZ, 0x181f ;  /* 0x0000181fff0b7424 */ /* 0x000fce00078e00ff */
[----:B012-4-:R-:W-:Y:S05]  /*35da0*/  WARPSYNC.COLLECTIVE R15, `(.L_x_3047) ;  /* 0x000000000f087348 */ /* 0x017fea0003c00000 */
[----:B------:R3:W0:Y:S02]  /*35db0*/  SHFL.IDX P6, R14, R13, R12, R11 ;  /* 0x0000000c0d0e7389 */ /* 0x00062400000c000b */
[----:B01234-:R-:W-:Y:S01]  /*35dc0*/  ENDCOLLECTIVE ;  /* 0x000000000000791b */ /* 0x01ffe20003800000 */
.L_x_3047:
[----:B------:R-:W-:Y:S05]  /*35dd0*/  BSYNC B1 ;  /* 0x0000000000017941 */ /* 0x000fea0003800000 */
.L_x_3046:
        /* <DEDUP_REMOVED lines=8> */
.L_x_3048:
[----:B------:R-:W-:Y:S05]  /*35e60*/  BRA `(.L_x_3049) ;  /* 0xffffff1c00d47947 */ /* 0x000fea000383ffff */
.L_x_2695:
[----:B------:R-:W-:Y:S01]  /*35e70*/  BSSY B1, `(.L_x_3050) ;  /* 0x0000008000017945 */ /* 0x000fe20003800000 */
[----:B0-----:R-:W-:Y:S02]  /*35e80*/  IMAD.MOV.U32 R13, RZ, RZ, R3 ;  /* 0x000000ffff0d7224 */ /* 0x001fe400078e0003 */
[----:B------:R-:W-:Y:S02]  /*35e90*/  IMAD.MOV.U32 R12, RZ, RZ, 0x3 ;  /* 0x00000003ff0c7424 */ /* 0x000fe400078e00ff */
[----:B------:R-:W-:Y:S02]  /*35ea0*/  IMAD.MOV.U32 R11, RZ, RZ, 0x181f ;  /* 0x0000181fff0b7424 */ /* 0x000fe400078e00ff */
[----:B------:R-:W-:-:S07]  /*35eb0*/  IMAD.MOV.U32 R15, RZ, RZ, -0x1 ;  /* 0xffffffffff0f7424 */ /* 0x000fce00078e00ff */
[----:B-1234-:R-:W-:Y:S05]  /*35ec0*/  WARPSYNC.COLLECTIVE R15, `(.L_x_3051) ;  /* 0x000000000f087348 */ /* 0x01efea0003c00000 */
[----:B---3--:R0:W3:Y:S02]  /*35ed0*/  SHFL.IDX P6, R14, R13, R12, R11 ;  /* 0x0000000c0d0e7389 */ /* 0x0080e400000c000b */
[----:B01234-:R-:W-:Y:S01]  /*35ee0*/  ENDCOLLECTIVE ;  /* 0x000000000000791b */ /* 0x01ffe20003800000 */
.L_x_3051:
[----:B------:R-:W-:Y:S05]  /*35ef0*/  BSYNC B1 ;  /* 0x0000000000017941 */ /* 0x000fea0003800000 */
.L_x_3050:
        /* <DEDUP_REMOVED lines=8> */
.L_x_3052:
[----:B------:R-:W-:Y:S05]  /*35f80*/  BRA `(.L_x_3053) ;  /* 0xffffff2000047947 */ /* 0x000fea000383ffff */
.L_x_2714:
        /* <DEDUP_REMOVED lines=11> */
.L_x_3055:
[----:B------:R-:W-:Y:S05]  /*36040*/  BSYNC B1 ;  /* 0x0000000000017941 */ /* 0x000fea0003800000 */
.L_x_3054:
[----:B------:R-:W-:Y:S05]  /*36050*/  BRA `(.L_x_3056) ;  /* 0xffffff3c00e47947 */ /* 0x000fea000383ffff */
.L_x_2716:
[----:B------:R-:W-:Y:S01]  /*36060*/  BSSY B1, `(.L_x_3057) ;  /* 0x0000006000017945 */ /* 0x000fe20003800000 */
[----:B------:R-:W-:-:S07]  /*36070*/  IMAD.MOV.U32 R15, RZ, RZ, -0x1 ;  /* 0xffffffffff0f7424 */ /* 0x000fce00078e00ff */
[----:B0-----:R-:W-:Y:S05]  /*36080*/  WARPSYNC.COLLECTIVE R15, `(.L_x_3058) ;  /* 0x000000000f0c7348 */ /* 0x001fea0003c00000 */
[----:B------:R-:W-:Y:S02]  /*36090*/  ELECT P6, UR62, PT ;  /* 0x00000000003e782f */ /* 0x000fe400038c0000 */
[----:B------:R-:W-:Y:S01]  /*360a0*/  MOV R14, UR62 ;  /* 0x0000003e000e7c02 */ /* 0x000fe20008000f00 */
[----:B0-----:R-:W-:Y:S10]  /*360b0*/  ENDCOLLECTIVE ;  /* 0x000000000000791b */ /* 0x001ff40003800000 */
.L_x_3058:
[----:B------:R-:W-:Y:S05]  /*360c0*/  BSYNC B1 ;  /* 0x0000000000017941 */ /* 0x000fea0003800000 */
.L_x_3057:
[----:B------:R-:W-:Y:S05]  /*360d0*/  BRA `(.L_x_2715) ;  /* 0xffffff3c00dc7947 */ /* 0x000fea000383ffff */
.L_x_2718:
[----:B0-----:R0:W1:Y:S02]  /*360e0*/  SYNCS.PHASECHK.TRANS64.TRYWAIT P0, [R18+URZ+0x38820], R4 ;  /* 0x03882004120075a7 */ /* 0x001064000800017f */
[----:B-1----:R-:W-:Y:S05]  /*360f0*/  @!P0 NANOSLEEP.SYNCS 0x989680 ;  /* 0x009896800000895d */ /* 0x002fea0003900000 */
[----:B------:R-:W1:Y:S02]  /*36100*/  @!P0 SYNCS.PHASECHK.TRANS64 P0, [R18+URZ+0x38820], R4 ;  /* 0x03882004120085a7 */ /* 0x000e64000800007f */
[----:B-1----:R-:W-:Y:S05]  /*36110*/  @!P0 BRA `(.L_x_2718) ;  /* 0xfffffffc00f08947 */ /* 0x002fea000383ffff */
[----:B------:R-:W-:Y:S05]  /*36120*/  BRA `(.L_x_3059) ;  /* 0xffffff3c00ec7947 */ /* 0x000fea000383ffff */
.L_x_2722:
[----:B-1----:R1:W2:Y:S02]  /*36130*/  SYNCS.PHASECHK.TRANS64.TRYWAIT P0, [R7+URZ+0x388a0], R10 ;  /* 0x0388a00a070075a7 */ /* 0x0022a4000800017f */
[----:B--2---:R-:W-:Y:S05]  /*36140*/  @!P0 NANOSLEEP.SYNCS 0x989680 ;  /* 0x009896800000895d */ /* 0x004fea0003900000 */
[----:B------:R-:W2:Y:S02]  /*36150*/  @!P0 SYNCS.PHASECHK.TRANS64 P0, [R7+URZ+0x388a0], R10 ;  /* 0x0388a00a070085a7 */ /* 0x000ea4000800007f */
[----:B--2---:R-:W-:Y:S05]  /*36160*/  @!P0 BRA `(.L_x_2722) ;  /* 0xfffffffc00f08947 */ /* 0x004fea000383ffff */
[----:B------:R-:W-:Y:S05]  /*36170*/  BRA `(.L_x_3060) ;  /* 0xffffff40000c7947 */ /* 0x000fea000383ffff */
.L_x_2728:
[----:B0-----:R0:W2:Y:S02]  /*36180*/  SYNCS.PHASECHK.TRANS64.TRYWAIT P0, [R7+URZ+0x388c0], R10 ;  /* 0x0388c00a070075a7 */ /* 0x0010a4000800017f */
[----:B--2---:R-:W-:Y:S05]  /*36190*/  @!P0 NANOSLEEP.SYNCS 0x989680 ;  /* 0x009896800000895d */ /* 0x004fea0003900000 */
[----:B------:R-:W2:Y:S02]  /*361a0*/  @!P0 SYNCS.PHASECHK.TRANS64 P0, [R7+URZ+0x388c0], R10 ;  /* 0x0388c00a070085a7 */ /* 0x000ea4000800007f */
[----:B--2---:R-:W-:Y:S05]  /*361b0*/  @!P0 BRA `(.L_x_2728) ;  /* 0xfffffffc00f08947 */ /* 0x004fea000383ffff */
[----:B------:R-:W-:Y:S05]  /*361c0*/  BRA `(.L_x_3061) ;  /* 0xffffff4000cc7947 */ /* 0x000fea000383ffff */
.L_x_2736:
[----:B0-----:R0:W1:Y:S02]  /*361d0*/  SYNCS.PHASECHK.TRANS64.TRYWAIT P1, [R8+URZ+0x388a0], R7 ;  /* 0x0388a007080075a7 */ /* 0x001064000802017f */
[----:B-1----:R-:W-:Y:S05]  /*361e0*/  @!P1 NANOSLEEP.SYNCS 0x989680 ;  /* 0x009896800000995d */ /* 0x002fea0003900000 */
[----:B------:R-:W1:Y:S02]  /*361f0*/  @!P1 SYNCS.PHASECHK.TRANS64 P1, [R8+URZ+0x388a0], R7 ;  /* 0x0388a007080095a7 */ /* 0x000e64000802007f */
[----:B-1----:R-:W-:Y:S05]  /*36200*/  @!P1 BRA `(.L_x_2736) ;  /* 0xfffffffc00f09947 */ /* 0x002fea000383ffff */
[----:B------:R-:W-:Y:S05]  /*36210*/  BRA `(.L_x_3062) ;  /* 0xffffff4400dc7947 */ /* 0x000fea000383ffff */
.L_x_2742:
[----:B-1----:R1:W2:Y:S02]  /*36220*/  SYNCS.PHASECHK.TRANS64.TRYWAIT P1, [R8+URZ+0x388c0], R7 ;  /* 0x0388c007080075a7 */ /* 0x0022a4000802017f */
[----:B--2---:R-:W-:Y:S05]  /*36230*/  @!P1 NANOSLEEP.SYNCS 0x989680 ;  /* 0x009896800000995d */ /* 0x004fea0003900000 */
[----:B------:R-:W2:Y:S02]  /*36240*/  @!P1 SYNCS.PHASECHK.TRANS64 P1, [R8+URZ+0x388c0], R7 ;  /* 0x0388c007080095a7 */ /* 0x000ea4000802007f */
[----:B--2---:R-:W-:Y:S05]  /*36250*/  @!P1 BRA `(.L_x_2742) ;  /* 0xfffffffc00f09947 */ /* 0x004fea000383ffff */
[----:B------:R-:W-:Y:S05]  /*36260*/  BRA `(.L_x_3063) ;  /* 0xffffff4800987947 */ /* 0x000fea000383ffff */
.L_x_2760:
        /* <DEDUP_REMOVED lines=8> */
[----:B-1----:R-:W-:Y:S05]  /*362f0*/  WARPSYNC.COLLECTIVE R15, `(.L_x_3065) ;  /* 0x000000000f087348 */ /* 0x002fea0003c00000 */
[----:B------:R0:W2:Y:S02]  /*36300*/  SHFL.IDX P6, R14, R13, R12, R11 ;  /* 0x0000000c0d0e7389 */ /* 0x0000a400000c000b */
[----:B012---:R-:W-:Y:S01]  /*36310*/  ENDCOLLECTIVE ;  /* 0x000000000000791b */ /* 0x007fe20003800000 */
.L_x_3065:
[----:B------:R-:W-:Y:S05]  /*36320*/  BSYNC B0 ;  /* 0x0000000000007941 */ /* 0x000fea0003800000 */
.L_x_3064:
[----:B------:R-:W-:Y:S05]  /*36330*/  BRA `(.L_x_3066) ;  /* 0xffffff5800307947 */ /* 0x000fea000383ffff */
.L_x_2762:
[----:B------:R-:W-:Y:S01]  /*36340*/  BSSY B0, `(.L_x_3067) ;  /* 0x0000006000007945 */ /* 0x000fe20003800000 */
[----:B------:R-:W-:-:S07]  /*36350*/  MOV R15, 0xffffffff ;  /* 0xffffffff000f7802 */ /* 0x000fce0000000f00 */
[----:B01----:R-:W-:Y:S05]  /*36360*/  WARPSYNC.COLLECTIVE R15, `(.L_x_3068) ;  /* 0x000000000f0c7348 */ /* 0x003fea0003c00000 */
[----:B------:R-:W-:Y:S02]  /*36370*/  ELECT P6, UR62, PT ;  /* 0x00000000003e782f */ /* 0x000fe400038c0000 */
[----:B------:R-:W-:Y:S01]  /*36380*/  MOV R14, UR62 ;  /* 0x0000003e000e7c02 */ /* 0x000fe20008000f00 */
[----:B01----:R-:W-:Y:S10]  /*36390*/  ENDCOLLECTIVE ;  /* 0x000000000000791b */ /* 0x003ff40003800000 */
.L_x_3068:
[----:B------:R-:W-:Y:S05]  /*363a0*/  BSYNC B0 ;  /* 0x0000000000007941 */ /* 0x000fea0003800000 */
.L_x_3067:
[----:B------:R-:W-:Y:S05]  /*363b0*/  BRA `(.L_x_3069) ;  /* 0xffffff5800387947 */ /* 0x000fea000383ffff */
.L_x_2764:
[----:B0-----:R0:W1:Y:S02]  /*363c0*/  SYNCS.PHASECHK.TRANS64.TRYWAIT P0, [R0+URZ+0x38880], R3 ;  /* 0x03888003000075a7 */ /* 0x001064000800017f */
[----:B-1----:R-:W-:Y:S05]  /*363d0*/  @!P0 NANOSLEEP.SYNCS 0x989680 ;  /* 0x009896800000895d */ /* 0x002fea0003900000 */
[----:B------:R-:W1:Y:S02]  /*363e0*/  @!P0 SYNCS.PHASECHK.TRANS64 P0, [R0+URZ+0x38880], R3 ;  /* 0x03888003000085a7 */ /* 0x000e64000800007f */
[----:B-1----:R-:W-:Y:S05]  /*363f0*/  @!P0 BRA `(.L_x_2764) ;  /* 0xfffffffc00f08947 */ /* 0x002fea000383ffff */
[----:B------:R-:W-:Y:S05]  /*36400*/  BRA `(.L_x_3070) ;  /* 0xffffff5800a87947 */ /* 0x000fea000383ffff */
.L_x_2766:
[----:B-1----:R1:W2:Y:S02]  /*36410*/  SYNCS.PHASECHK.TRANS64.TRYWAIT P0, [R0+URZ+0x38840], R3 ;  /* 0x03884003000075a7 */ /* 0x0022a4000800017f */
[----:B--2---:R-:W-:Y:S05]  /*36420*/  @!P0 NANOSLEEP.SYNCS 0x989680 ;  /* 0x009896800000895d */ /* 0x004fea0003900000 */
[----:B------:R-:W2:Y:S02]  /*36430*/  @!P0 SYNCS.PHASECHK.TRANS64 P0, [R0+URZ+0x38840], R3 ;  /* 0x03884003000085a7 */ /* 0x000ea4000800007f */
[----:B--2---:R-:W-:Y:S05]  /*36440*/  @!P0 BRA `(.L_x_2766) ;  /* 0xfffffffc00f08947 */ /* 0x004fea000383ffff */
[----:B------:R-:W-:Y:S05]  /*36450*/  BRA `(.L_x_3071) ;  /* 0xffffff5c00147947 */ /* 0x000fea000383ffff */
.L_x_2770:
[----:B------:R-:W-:Y:S01]  /*36460*/  IMAD.MOV.U32 R13, RZ, RZ, R3 ;  /* 0x000000ffff0d7224 */ /* 0x000fe200078e0003 */
[----:B------:R-:W-:Y:S01]  /*36470*/  LOP3.LUT R5, R5, 0x7f, RZ, 0xc0, !PT ;  /* 0x0000007f05057812 */ /* 0x000fe200078ec0ff */
[----:B------:R-:W-:Y:S02]  /*36480*/  IMAD.MOV.U32 R12, RZ, RZ, RZ ;  /* 0x000000ffff0c7224 */ /* 0x000fe400078e00ff */
[----:B------:R-:W-:Y:S01]  /*36490*/  IMAD.MOV.U32 R11, RZ, RZ, 0x181f ;  /* 0x0000181fff0b7424 */ /* 0x000fe200078e00ff */
[----:B------:R-:W-:Y:S01]  /*364a0*/  SHF.R.U32.HI R5, RZ, 0x3, R5 ;  /* 0x00000003ff057819 */ /* 0x000fe20000011605 */
[----:B------:R-:W-:Y:S02]  /*364b0*/  IMAD.MOV.U32 R15, RZ, RZ, -0x1 ;  /* 0xffffffffff0f7424 */ /* 0x000fe400078e00ff */
[----:B-----5:R-:W-:Y:S02]  /*364c0*/  IMAD R2, R19, R7, RZ ;  /* 0x0000000713027224 */ /* 0x020fe400078e02ff */
[----:B------:R-:W-:-:S07]  /*364d0*/  IMAD R0, R8, 0x80, R5 ;  /* 0x0000008008007824 */ /* 0x000fce00078e0205 */
[----:B------:R-:W-:Y:S05]  /*364e0*/  WARPSYNC.COLLECTIVE R15, `(.L_x_3072) ;  /* 0x000000000f087348 */ /* 0x000fea0003c00000 */
[----:B------:R0:W1:Y:S02]  /*364f0*/  SHFL.IDX P6, R14, R13, R12, R11 ;  /* 0x0000000c0d0e7389 */ /* 0x00006400000c000b */
[----:B01----:R-:W-:Y:S01]  /*36500*/  ENDCOLLECTIVE ;  /* 0x000000000000791b */ /* 0x003fe20003800000 */
.L_x_3072:
[C---:B------:R-:W-:Y:S01]  /*36510*/  VIADD R5, R0.reuse, 0x10 ;  /* 0x0000001000057836 */ /* 0x040fe20000000000 */
[----:B------:R-:W-:Y:S01]  /*36520*/  ISETP.GE.AND P2, PT, R0, R2, PT ;  /* 0x000000020000720c */ /* 0x000fe20003f46270 */
[----:B------:R-:W-:Y:S02]  /*36530*/  IMAD.MOV.U32 R13, RZ, RZ, R4 ;  /* 0x000000ffff0d7224 */ /* 0x000fe400078e0004 */
[----:B------:R-:W-:-:S10]  /*36540*/  IMAD.MOV.U32 R6, RZ, RZ, R14 ;  /* 0x000000ffff067224 */ /* 0x000fd400078e000e */
[----:B------:R-:W-:Y:S05]  /*36550*/  WARPSYNC.COLLECTIVE R15, `(.L_x_3073) ;  /* 0x000000000f087348 */ /* 0x000fea0003c00000 */
[----:B------:R0:W1:Y:S02]  /*36560*/  SHFL.IDX P6, R14, R13, R12, R11 ;  /* 0x0000000c0d0e7389 */ /* 0x00006400000c000b */
[----:B01----:R-:W-:Y:S01]  /*36570*/  ENDCOLLECTIVE ;  /* 0x000000000000791b */ /* 0x003fe20003800000 */
.L_x_3073:
[----:B------:R-:W-:Y:S01]  /*36580*/  IMAD.MOV.U32 R13, RZ, RZ, R3 ;  /* 0x000000ffff0d7224 */ /* 0x000fe200078e0003 */
[----:B------:R-:W-:Y:S01]  /*36590*/  MOV R12, 0x1 ;  /* 0x00000001000c7802 */ /* 0x000fe20000000f00 */
[----:B------:R-:W-:-:S07]  /*365a0*/  IMAD.MOV.U32 R7, RZ, RZ, R14 ;  /* 0x000000ffff077224 */ /* 0x000fce00078e000e */
[----:B------:R-:W-:Y:S05]  /*365b0*/  WARPSYNC.COLLECTIVE R15, `(.L_x_3074) ;  /* 0x000000000f087348 */ /* 0x000fea0003c00000 */
[----:B------:R0:W1:Y:S02]  /*365c0*/  SHFL.IDX P6, R14, R13, R12, R11 ;  /* 0x0000000c0d0e7389 */ /* 0x00006400000c000b */
[----:B01----:R-:W-:Y:S01]  /*365d0*/  ENDCOLLECTIVE ;  /* 0x000000000000791b */ /* 0x003fe20003800000 */
.L_x_3074:
        /* <DEDUP_REMOVED lines=10> */
.L_x_3075:
        /* <DEDUP_REMOVED lines=12> */
.L_x_3076:
        /* <DEDUP_REMOVED lines=17> */
.L_x_3077:
[----:B------:R-:W-:Y:S02]  /*36850*/  IMAD.MOV.U32 R13, RZ, RZ, R3 ;  /* 0x000000ffff0d7224 */ /* 0x000fe400078e0003 */
[----:B------:R-:W-:Y:S02]  /*36860*/  IMAD.MOV.U32 R12, RZ, RZ, 0x3 ;  /* 0x00000003ff0c7424 */ /* 0x000fe400078e00ff */
[----:B------:R-:W-:-:S07]  /*36870*/  IMAD.MOV.U32 R5, RZ, RZ, R14 ;  /* 0x000000ffff057224 */ /* 0x000fce00078e000e */
[----:B------:R-:W-:Y:S05]  /*36880*/  WARPSYNC.COLLECTIVE R15, `(.L_x_3078) ;  /* 0x000000000f087348 */ /* 0x000fea0003c00000 */
[----:B------:R0:W1:Y:S02]  /*36890*/  SHFL.IDX P6, R14, R13, R12, R11 ;  /* 0x0000000c0d0e7389 */ /* 0x00006400000c000b */
[----:B01----:R-:W-:Y:S01]  /*368a0*/  ENDCOLLECTIVE ;  /* 0x000000000000791b */ /* 0x003fe20003800000 */
.L_x_3078:
[----:B------:R-:W-:-:S05]  /*368b0*/  @!P2 IADD3 R5, P3, R10, R5, RZ ;  /* 0x000000050a05a210 */ /* 0x000fca0007f7e0ff */
[----:B------:R-:W-:-:S05]  /*368c0*/  @!P2 IMAD.X R6, RZ, RZ, R6, P3 ;  /* 0x000000ffff06a224 */ /* 0x000fca00018e0606 */
[----:B------:R-:W-:Y:S01]  /*368d0*/  @!P2 MOV R7, R6 ;  /* 0x000000060007a202 */ /* 0x000fe20000000f00 */
        /* <DEDUP_REMOVED lines=13> */
.L_x_3079:
[----:B------:R-:W-:Y:S01]  /*369b0*/  MOV R13, R3 ;  /* 0x00000003000d7202 */ /* 0x000fe20000000f00 */
[----:B------:R-:W-:Y:S02]  /*369c0*/  IMAD.MOV.U32 R12, RZ, RZ, 0x4 ;  /* 0x00000004ff0c7424 */ /* 0x000fe400078e00ff */
[----:B------:R-:W-:-:S07]  /*369d0*/  IMAD.MOV.U32 R5, RZ, RZ, R14 ;  /* 0x000000ffff057224 */ /* 0x000fce00078e000e */
[----:B------:R-:W-:Y:S05]  /*369e0*/  WARPSYNC.COLLECTIVE R15, `(.L_x_3080) ;  /* 0x000000000f087348 */ /* 0x000fea0003c00000 */
[----:B------:R0:W1:Y:S02]  /*369f0*/  SHFL.IDX P6, R14, R13, R12, R11 ;  /* 0x0000000c0d0e7389 */ /* 0x00006400000c000b */
[----:B01----:R-:W-:Y:S01]  /*36a00*/  ENDCOLLECTIVE ;  /* 0x000000000000791b */ /* 0x003fe20003800000 */
.L_x_3080:
        /* <DEDUP_REMOVED lines=16> */
.L_x_3081:
[----:B------:R-:W-:Y:S02]  /*36b10*/  IMAD.MOV.U32 R13, RZ, RZ, R3 ;  /* 0x000000ffff0d7224 */ /* 0x000fe400078e0003 */
[----:B------:R-:W-:Y:S02]  /*36b20*/  IMAD.MOV.U32 R12, RZ, RZ, 0x5 ;  /* 0x00000005ff0c7424 */ /* 0x000fe400078e00ff */
[----:B------:R-:W-:-:S07]  /*36b30*/  IMAD.MOV.U32 R5, RZ, RZ, R14 ;  /* 0x000000ffff057224 */ /* 0x000fce00078e000e */
[----:B------:R-:W-:Y:S05]  /*36b40*/  WARPSYNC.COLLECTIVE R15, `(.L_x_3082) ;  /* 0x000000000f087348 */ /* 0x000fea0003c00000 */
[----:B------:R0:W1:Y:S02]  /*36b50*/  SHFL.IDX P6, R14, R13, R12, R11 ;  /* 0x0000000c0d0e7389 */ /* 0x00006400000c000b */
[----:B01----:R-:W-:Y:S01]  /*36b60*/  ENDCOLLECTIVE ;  /* 0x000000000000791b */ /* 0x003fe20003800000 */
.L_x_3082:
[----:B------:R-:W-:-:S05]  /*36b70*/  @!P2 IADD3 R5, P3, R10, R5, RZ ;  /* 0x000000050a05a210 */ /* 0x000fca0007f7e0ff */
[----:B------:R-:W-:-:S04]  /*36b80*/  @!P2 IMAD.X R6, RZ, RZ, R6, P3 ;  /* 0x000000ffff06a224 */ /* 0x000fc800018e0606 */
[----:B------:R-:W-:Y:S02]  /*36b90*/  @!P2 IMAD.MOV.U32 R7, RZ, RZ, R6 ;  /* 0x000000ffff07a224 */ /* 0x000fe400078e0006 */
[----:B------:R-:W-:Y:S01]  /*36ba0*/  @!P2 IMAD.MOV.U32 R6, RZ, RZ, R5 ;  /* 0x000000ffff06a224 */ /* 0x000fe200078e0005 */
[----:B------:R-:W-:Y:S01]  /*36bb0*/  MOV R13, R4 ;  /* 0x00000004000d7202 */ /* 0x000fe20000000f00 */
[----:B------:R-:W-:-:S03]  /*36bc0*/  VIADD R5, R0, 0x50 ;  /* 0x0000005000057836 */ /* 0x000fc60000000000 */
        /* <DEDUP_REMOVED lines=10> */
.L_x_3083:
[----:B------:R-:W-:Y:S02]  /*36c70*/  IMAD.MOV.U32 R13, RZ, RZ, R3 ;  /* 0x000000ffff0d7224 */ /* 0x000fe400078e0003 */
[----:B------:R-:W-:Y:S02]  /*36c80*/  IMAD.MOV.U32 R12, RZ, RZ, 0x6 ;  /* 0x00000006ff0c7424 */ /* 0x000fe400078e00ff */
[----:B------:R-:W-:-:S07]  /*36c90*/  IMAD.MOV.U32 R5, RZ, RZ, R14 ;  /* 0x000000ffff057224 */ /* 0x000fce00078e000e */
[----:B------:R-:W-:Y:S05]  /*36ca0*/  WARPSYNC.COLLECTIVE R15, `(.L_x_3084) ;  /* 0x000000000f087348 */ /* 0x000fea0003c00000 */
[----:B------:R0:W1:Y:S02]  /*36cb0*/  SHFL.IDX P6, R14, R13, R12, R11 ;  /* 0x0000000c0d0e7389 */ /* 0x00006400000c000b */
[----:B01----:R-:W-:Y:S01]  /*36cc0*/  ENDCOLLECTIVE ;  /* 0x000000000000791b */ /* 0x003fe20003800000 */
.L_x_3084:
        /* <DEDUP_REMOVED lines=14> */
.L_x_3085:
        /* <DEDUP_REMOVED lines=8> */
.L_x_3086:
[----:B------:R-:W-:-:S05]  /*36e30*/  @!P2 IADD3 R5, P3, R10, R5, RZ ;  /* 0x000000050a05a210 */ /* 0x000fca0007f7e0ff */
[----:B------:R-:W-:-:S05]  /*36e40*/  @!P2 IMAD.X R6, RZ, RZ, R6, P3 ;  /* 0x000000ffff06a224 */ /* 0x000fca00018e0606 */
[----:B------:R-:W-:Y:S01]  /*36e50*/  @!P2 MOV R7, R6 ;  /* 0x000000060007a202 */ /* 0x000fe20000000f00 */
        /* <DEDUP_REMOVED lines=11> */
.L_x_3087:
[----:B------:R-:W-:Y:S01]  /*36f10*/  IMAD.MOV.U32 R3, RZ, RZ, R14 ;  /* 0x000000ffff037224 */ /* 0x000fe200078e000e */
[----:B------:R-:W-:Y:S06]  /*36f20*/  BRA `(.L_x_3088) ;  /* 0xffffff5c00987947 */ /* 0x000fec000383ffff */
.L_x_2775:
[----:B---3--:R3:W4:Y:S02]  /*36f30*/  SYNCS.PHASECHK.TRANS64.TRYWAIT P0, [R18+URZ+0x38820], R0 ;  /* 0x03882000120075a7 */ /* 0x008724000800017f */
[----:B----4-:R-:W-:Y:S05]  /*36f40*/  @!P0 NANOSLEEP.SYNCS 0x989680 ;  /* 0x009896800000895d */ /* 0x010fea0003900000 */
[----:B------:R-:W4:Y:S02]  /*36f50*/  @!P0 SYNCS.PHASECHK.TRANS64 P0, [R18+URZ+0x38820], R0 ;  /* 0x03882000120085a7 */ /* 0x000f24000800007f */
[----:B----4-:R-:W-:Y:S05]  /*36f60*/  @!P0 BRA `(.L_x_2775) ;  /* 0xfffffffc00f08947 */ /* 0x010fea000383ffff */
[----:B------:R-:W-:Y:S05]  /*36f70*/  BRA `(.L_x_3089) ;  /* 0xffffff6000047947 */ /* 0x000fea000383ffff */
.L_x_2781:
[----:B--2---:R2:W3:Y:S02]  /*36f80*/  SYNCS.PHASECHK.TRANS64.TRYWAIT P0, [R6+URZ+0x38880], R5 ;  /* 0x03888005060075a7 */ /* 0x0044e4000800017f */
[----:B---3--:R-:W-:Y:S05]  /*36f90*/  @!P0 NANOSLEEP.SYNCS 0x989680 ;  /* 0x009896800000895d */ /* 0x008fea0003900000 */
[----:B------:R-:W3:Y:S02]  /*36fa0*/  @!P0 SYNCS.PHASECHK.TRANS64 P0, [R6+URZ+0x38880], R5 ;  /* 0x03888005060085a7 */ /* 0x000ee4000800007f */
[----:B---3--:R-:W-:Y:S05]  /*36fb0*/  @!P0 BRA `(.L_x_2781) ;  /* 0xfffffffc00f08947 */ /* 0x008fea000383ffff */
[----:B------:R-:W-:Y:S05]  /*36fc0*/  BRA `(.L_x_3090) ;  /* 0xffffff6000c07947 */ /* 0x000fea000383ffff */
.L_x_2787:
[----:B-1----:R1:W3:Y:S02]  /*36fd0*/  SYNCS.PHASECHK.TRANS64.TRYWAIT P0, [R6+URZ+0x38840], R5 ;  /* 0x03884005060075a7 */ /* 0x0022e4000800017f */
[----:B---3--:R-:W-:Y:S05]  /*36fe0*/  @!P0 NANOSLEEP.SYNCS 0x989680 ;  /* 0x009896800000895d */ /* 0x008fea0003900000 */
[----:B------:R-:W3:Y:S02]  /*36ff0*/  @!P0 SYNCS.PHASECHK.TRANS64 P0, [R6+URZ+0x38840], R5 ;  /* 0x03884005060085a7 */ /* 0x000ee4000800007f */
[----:B---3--:R-:W-:Y:S05]  /*37000*/  @!P0 BRA `(.L_x_2787) ;  /* 0xfffffffc00f08947 */ /* 0x008fea000383ffff */
[----:B------:R-:W-:Y:S05]  /*37010*/  BRA `(.L_x_3091) ;  /* 0xffffff6400807947 */ /* 0x000fea000383ffff */
.L_x_2794:
[----:B--2---:R2:W3:Y:S02]  /*37020*/  SYNCS.PHASECHK.TRANS64.TRYWAIT P0, [R20+URZ+0x38870], R4 ;  /* 0x03887004140075a7 */ /* 0x0044e4000800017f */
[----:B---3--:R-:W-:Y:S05]  /*37030*/  @!P0 NANOSLEEP.SYNCS 0x989680 ;  /* 0x009896800000895d */ /* 0x008fea0003900000 */
[----:B------:R-:W3:Y:S02]  /*37040*/  @!P0 SYNCS.PHASECHK.TRANS64 P0, [R20+URZ+0x38870], R4 ;  /* 0x03887004140085a7 */ /* 0x000ee4000800007f */
[----:B---3--:R-:W-:Y:S05]  /*37050*/  @!P0 BRA `(.L_x_2794) ;  /* 0xfffffffc00f08947 */ /* 0x008fea000383ffff */
[----:B------:R-:W-:Y:S05]  /*37060*/  BRA `(.L_x_3092) ;  /* 0xffffff6800587947 */ /* 0x000fea000383ffff */
.L_x_2796:
[----:B---3--:R3:W4:Y:S02]  /*37070*/  SYNCS.PHASECHK.TRANS64.TRYWAIT P0, [R20+URZ+0x38860], R2 ;  /* 0x03886002140075a7 */ /* 0x008724000800017f */
[----:B----4-:R-:W-:Y:S05]  /*37080*/  @!P0 NANOSLEEP.SYNCS 0x989680 ;  /* 0x009896800000895d */ /* 0x010fea0003900000 */
[----:B------:R-:W4:Y:S02]  /*37090*/  @!P0 SYNCS.PHASECHK.TRANS64 P0, [R20+URZ+0x38860], R2 ;  /* 0x03886002140085a7 */ /* 0x000f24000800007f */
[----:B----4-:R-:W-:Y:S05]  /*370a0*/  @!P0 BRA `(.L_x_2796) ;  /* 0xfffffffc00f08947 */ /* 0x010fea000383ffff */
[----:B------:R-:W-:Y:S05]  /*370b0*/  BRA `(.L_x_3093) ;  /* 0xffffff6800607947 */ /* 0x000fea000383ffff */
.L_x_2803:
[----:B--2---:R2:W3:Y:S02]  /*370c0*/  SYNCS.PHASECHK.TRANS64.TRYWAIT P1, [R17+URZ+0x38870], R0 ;  /* 0x03887000110075a7 */ /* 0x0044e4000802017f */
[----:B---3--:R-:W-:Y:S05]  /*370d0*/  @!P1 NANOSLEEP.SYNCS 0x989680 ;  /* 0x009896800000995d */ /* 0x008fea0003900000 */
[----:B------:R-:W3:Y:S02]  /*370e0*/  @!P1 SYNCS.PHASECHK.TRANS64 P1, [R17+URZ+0x38870], R0 ;  /* 0x03887000110095a7 */ /* 0x000ee4000802007f */
[----:B---3--:R-:W-:Y:S05]  /*370f0*/  @!P1 BRA `(.L_x_2803) ;  /* 0xfffffffc00f09947 */ /* 0x008fea000383ffff */
[----:B------:R-:W-:Y:S05]  /*37100*/  BRA `(.L_x_3094) ;  /* 0xffffff7400107947 */ /* 0x000fea000383ffff */
.L_x_2805:
[----:B--2---:R2:W3:Y:S02]  /*37110*/  SYNCS.PHASECHK.TRANS64.TRYWAIT P1, [R17+URZ+0x38860], R0 ;  /* 0x03886000110075a7 */ /* 0x0044e4000802017f */
[----:B---3--:R-:W-:Y:S05]  /*37120*/  @!P1 NANOSLEEP.SYNCS 0x989680 ;  /* 0x009896800000995d */ /* 0x008fea0003900000 */
[----:B------:R-:W3:Y:S02]  /*37130*/  @!P1 SYNCS.PHASECHK.TRANS64 P1, [R17+URZ+0x38860], R0 ;  /* 0x03886000110095a7 */ /* 0x000ee4000802007f */
[----:B---3--:R-:W-:Y:S05]  /*37140*/  @!P1 BRA `(.L_x_2805) ;  /* 0xfffffffc00f09947 */ /* 0x008fea000383ffff */
[----:B------:R-:W-:Y:S05]  /*37150*/  BRA `(.L_x_3095) ;  /* 0xffffff7400187947 */ /* 0x000fea000383ffff */
.L_x_2809:
[----:B------:R-:W2:Y:S01]  /*37160*/  LDL R2, [R1] ;  /* 0x0000000001027983 */ /* 0x000ea20000100800 */
[----:B------:R-:W-:Y:S01]  /*37170*/  BSSY B0, `(.L_x_3096) ;  /* 0x0000008000007945 */ /* 0x000fe20003800000 */
[----:B------:R-:W-:Y:S02]  /*37180*/  IMAD.MOV.U32 R12, RZ, RZ, RZ ;  /* 0x000000ffff0c7224 */ /* 0x000fe400078e00ff */
[----:B------:R-:W-:Y:S02]  /*37190*/  IMAD.MOV.U32 R11, RZ, RZ, 0x1f ;  /* 0x0000001fff0b7424 */ /* 0x000fe400078e00ff */
[----:B------:R-:W-:Y:S02]  /*371a0*/  IMAD.MOV.U32 R15, RZ, RZ, -0x1 ;  /* 0xffffffffff0f7424 */ /* 0x000fe400078e00ff */
[----:B--2---:R-:W-:-:S07]  /*371b0*/  IMAD.MOV.U32 R13, RZ, RZ, R2 ;  /* 0x000000ffff0d7224 */ /* 0x004fce00078e0002 */
[----:B0-----:R-:W-:Y:S05]  /*371c0*/  WARPSYNC.COLLECTIVE R15, `(.L_x_3097) ;  /* 0x000000000f087348 */ /* 0x001fea0003c00000 */
[----:B------:R1:W2:Y:S02]  /*371d0*/  SHFL.IDX P6, R14, R13, R12, R11 ;  /* 0x0000000c0d0e7389 */ /* 0x0002a400000c000b */
[----:B012---:R-:W-:Y:S01]  /*371e0*/  ENDCOLLECTIVE ;  /* 0x000000000000791b */ /* 0x007fe20003800000 */
.L_x_3097:
[----:B------:R-:W-:Y:S05]  /*371f0*/  BSYNC B0 ;  /* 0x0000000000007941 */ /* 0x000fea0003800000 */
.L_x_3096:
[----:B------:R0:W5:Y:S01]  /*37200*/  LDL R0, [R1+0xc] ;  /* 0x00000c0001007983 */ /* 0x0001620000100800 */
[----:B------:R-:W-:Y:S01]  /*37210*/  MOV R13, R2 ;  /* 0x00000002000d7202 */ /* 0x000fe20000000f00 */
[----:B------:R-:W-:Y:S02]  /*37220*/  IMAD.MOV.U32 R12, RZ, RZ, 0x1 ;  /* 0x00000001ff0c7424 */ /* 0x000fe400078e00ff */
[----:B------:R-:W-:Y:S02]  /*37230*/  IMAD.MOV.U32 R11, RZ, RZ, 0x1f ;  /* 0x0000001fff0b7424 */ /* 0x000fe400078e00ff */
[----:B------:R-:W-:Y:S02]  /*37240*/  IMAD.MOV.U32 R15, RZ, RZ, -0x1 ;  /* 0xffffffffff0f7424 */ /* 0x000fe400078e00ff */
[----:B0-----:R-:W-:-:S07]  /*37250*/  IMAD.MOV.U32 R5, RZ, RZ, R14 ;  /* 0x000000ffff057224 */ /* 0x001fce00078e000e */
[----:B-----5:R-:W-:Y:S05]  /*37260*/  WARPSYNC.COLLECTIVE R15, `(.L_x_3098) ;  /* 0x000000000f087348 */ /* 0x020fea0003c00000 */
[----:B------:R0:W1:Y:S02]  /*37270*/  SHFL.IDX P6, R14, R13, R12, R11 ;  /* 0x0000000c0d0e7389 */ /* 0x00006400000c000b */
[----:B01---5:R-:W-:Y:S01]  /*37280*/  ENDCOLLECTIVE ;  /* 0x000000000000791b */ /* 0x023fe20003800000 */
.L_x_3098:
        /* <DEDUP_REMOVED lines=26> */
.L_x_3099:
        /* <DEDUP_REMOVED lines=8> */
.L_x_3100:
        /* <DEDUP_REMOVED lines=8> */
.L_x_3101:
        /* <DEDUP_REMOVED lines=8> */
.L_x_3102:
        /* <DEDUP_REMOVED lines=8> */
.L_x_3103:
        /* <DEDUP_REMOVED lines=9> */
.L_x_3104:
[----:B------:R-:W-:Y:S01]  /*376c0*/  IMAD.MOV.U32 R9, RZ, RZ, R14 ;  /* 0x000000ffff097224 */ /* 0x000fe200078e000e */
[----:B------:R-:W-:Y:S06]  /*376d0*/  BRA `(.L_x_3105) ;  /* 0xffffff7800dc7947 */ /* 0x000fec000383ffff */
.L_x_2812:
[----:B------:R-:W-:Y:S01]  /*376e0*/  BSSY B0, `(.L_x_3106) ;  /* 0x0000008000007945 */ /* 0x000fe20003800000 */
[----:B------:R-:W-:Y:S01]  /*376f0*/  IMAD.MOV.U32 R13, RZ, RZ, R2 ;  /* 0x000000ffff0d7224 */ /* 0x000fe200078e0002 */
[----:B------:R-:W-:Y:S01]  /*37700*/  MOV R12, 0x1 ;  /* 0x00000001000c7802 */ /* 0x000fe20000000f00 */
[----:B------:R-:W-:Y:S02]  /*37710*/  IMAD.MOV.U32 R11, RZ, RZ, RZ ;  /* 0x000000ffff0b7224 */ /* 0x000fe400078e00ff */
[----:B------:R-:W-:-:S07]  /*37720*/  IMAD.MOV.U32 R15, RZ, RZ, -0x1 ;  /* 0xffffffffff0f7424 */ /* 0x000fce00078e00ff */
[----:B0-----:R-:W-:Y:S05]  /*37730*/  WARPSYNC.COLLECTIVE R15, `(.L_x_3107) ;  /* 0x000000000f087348 */ /* 0x001fea0003c00000 */
[----:B------:R1:W2:Y:S02]  /*37740*/  SHFL.UP P6, R14, R13, R12, R11 ;  /* 0x0400000c0d0e7389 */ /* 0x0002a400000c000b */
[----:B012---:R-:W-:Y:S01]  /*37750*/  ENDCOLLECTIVE ;  /* 0x000000000000791b */ /* 0x007fe20003800000 */
.L_x_3107:
[----:B------:R-:W-:Y:S05]  /*37760*/  BSYNC B0 ;  /* 0x0000000000007941 */ /* 0x000fea0003800000 */
.L_x_3106:
        /* <DEDUP_REMOVED lines=10> */
.L_x_3108:
        /* <DEDUP_REMOVED lines=8> */
.L_x_3109:
        /* <DEDUP_REMOVED lines=8> */
.L_x_3110:
        /* <DEDUP_REMOVED lines=8> */
.L_x_3111:
[----:B------:R-:W-:Y:S01]  /*37990*/  MOV R12, 0x1f ;  /* 0x0000001f000c7802 */ /* 0x000fe20000000f00 */
        /* <DEDUP_REMOVED lines=8> */
.L_x_3112:
[----:B------:R-:W-:Y:S01]  /*37a20*/  IMAD.MOV.U32 R9, RZ, RZ, R14 ;  /* 0x000000ffff097224 */ /* 0x000fe200078e000e */
[----:B------:R-:W-:Y:S06]  /*37a30*/  BRA `(.L_x_3113) ;  /* 0xffffff7800b47947 */ /* 0x000fec000383ffff */
.L_x_2814:
[----:B------:R-:W-:Y:S01]  /*37a40*/  BSSY B0, `(.L_x_3114) ;  /* 0x0000006000007945 */ /* 0x000fe20003800000 */
[----:B------:R-:W-:Y:S01]  /*37a50*/  PLOP3.LUT P6, PT, P6, PT, PT, 0x8, 0x0 ;  /* 0x000000000000781c */ /* 0x000fe200037ce170 */
[----:B------:R-:W-:-:S12]  /*37a60*/  IMAD.MOV.U32 R15, RZ, RZ, -0x1 ;  /* 0xffffffffff0f7424 */ /* 0x000fd800078e00ff */
[----:B01----:R-:W-:Y:S05]  /*37a70*/  WARPSYNC.COLLECTIVE R15, `(.L_x_3115) ;  /* 0x000000000f087348 */ /* 0x003fea0003c00000 */
[----:B------:R-:W-:Y:S01]  /*37a80*/  VOTE.ANY R14, PT, P6 ;  /* 0x00000000000e7806 */ /* 0x000fe200030e0100 */
[----:B01----:R-:W-:Y:S06]  /*37a90*/  ENDCOLLECTIVE ;  /* 0x000000000000791b */ /* 0x003fec0003800000 */
.L_x_3115:
[----:B------:R-:W-:Y:S05]  /*37aa0*/  BSYNC B0 ;  /* 0x0000000000007941 */ /* 0x000fea0003800000 */
.L_x_3114:
        /* <DEDUP_REMOVED lines=10> */
.L_x_3116:
[----:B------:R-:W-:Y:S02]  /*37b50*/  IMAD.MOV.U32 R13, RZ, RZ, R6 ;  /* 0x000000ffff0d7224 */ /* 0x000fe400078e0006 */
[----:B------:R-:W-:-:S07]  /*37b60*/  IMAD.MOV.U32 R4, RZ, RZ, R14 ;  /* 0x000000ffff047224 */ /* 0x000fce00078e000e */
[----:B------:R-:W-:Y:S05]  /*37b70*/  WARPSYNC.COLLECTIVE R15, `(.L_x_3117) ;  /* 0x000000000f087348 */ /* 0x000fea0003c00000 */
[----:B------:R0:W1:Y:S02]  /*37b80*/  SHFL.IDX P6, R14, R13, R12, R11 ;  /* 0x0000000c0d0e7389 */ /* 0x00006400000c000b */
[----:B01----:R-:W-:Y:S01]  /*37b90*/  ENDCOLLECTIVE ;  /* 0x000000000000791b */ /* 0x003fe20003800000 */
.L_x_3117:
[----:B------:R-:W-:Y:S01]  /*37ba0*/  IMAD.MOV.U32 R6, RZ, RZ, R14 ;  /* 0x000000ffff067224 */ /* 0x000fe200078e000e */
[----:B------:R-:W-:-:S05]  /*37bb0*/  IADD3 R10, R0, R10, RZ ;  /* 0x0000000a000a7210 */ /* 0x000fca0007ffe0ff */
[----:B------:R0:W-:Y:S01]  /*37bc0*/  STL [R1+0xc], R10 ;  /* 0x00000c0a01007387 */ /* 0x0001e20000100800 */
[----:B------:R-:W-:Y:S05]  /*37bd0*/  BRA `(.L_x_3118) ;  /* 0xffffff7800987947 */ /* 0x000fea000383ffff */
.L_x_2816:
[----:B------:R-:W-:Y:S01]  /*37be0*/  BSSY B0, `(.L_x_3119) ;  /* 0x0000008000007945 */ /* 0x000fe20003800000 */
[----:B------:R-:W-:Y:S02]  /*37bf0*/  IMAD.MOV.U32 R13, RZ, RZ, R7 ;  /* 0x000000ffff0d7224 */ /* 0x000fe400078e0007 */
[----:B------:R-:W-:Y:S02]  /*37c00*/  IMAD.MOV.U32 R12, RZ, RZ, R0 ;  /* 0x000000ffff0c7224 */ /* 0x000fe400078e0000 */
[----:B------:R-:W-:Y:S02]  /*37c10*/  IMAD.MOV.U32 R11, RZ, RZ, 0x1f ;  /* 0x0000001fff0b7424 */ /* 0x000fe400078e00ff */
[----:B------:R-:W-:-:S07]  /*37c20*/  IMAD.MOV.U32 R15, RZ, RZ, -0x1 ;  /* 0xffffffffff0f7424 */ /* 0x000fce00078e00ff */
[----:B0-----:R-:W-:Y:S05]  /*37c30*/  WARPSYNC.COLLECTIVE R15, `(.L_x_3120) ;  /* 0x000000000f087348 */ /* 0x001fea0003c00000 */
[----:B------:R1:W2:Y:S02]  /*37c40*/  SHFL.IDX P6, R14, R13, R12, R11 ;  /* 0x0000000c0d0e7389 */ /* 0x0002a400000c000b */
[----:B012---:R-:W-:Y:S01]  /*37c50*/  ENDCOLLECTIVE ;  /* 0x000000000000791b */ /* 0x007fe20003800000 */
.L_x_3120:
[----:B------:R-:W-:Y:S05]  /*37c60*/  BSYNC B0 ;  /* 0x0000000000007941 */ /* 0x000fea0003800000 */
.L_x_3119:
[----:B------:R-:W-:Y:S01]  /*37c70*/  IMAD.MOV.U32 R0, RZ, RZ, R14 ;  /* 0x000000ffff007224 */ /* 0x000fe200078e000e */
[----:B------:R-:W-:Y:S06]  /*37c80*/  BRA `(.L_x_3121) ;  /* 0xffffff7800847947 */ /* 0x000fec000383ffff */
.L_x_2822:
[----:B0-----:R0:W1:Y:S02]  /*37c90*/  SYNCS.PHASECHK.TRANS64.TRYWAIT P0, [R0+URZ+0x38820], R3 ;  /* 0x03882003000075a7 */ /* 0x001064000800017f */
[----:B-1----:R-:W-:Y:S05]  /*37ca0*/  @!P0 NANOSLEEP.SYNCS 0x989680 ;  /* 0x009896800000895d */ /* 0x002fea0003900000 */
[----:B------:R-:W1:Y:S02]  /*37cb0*/  @!P0 SYNCS.PHASECHK.TRANS64 P0, [R0+URZ+0x38820], R3 ;  /* 0x03882003000085a7 */ /* 0x000e64000800007f */
[----:B-1----:R-:W-:Y:S05]  /*37cc0*/  @!P0 BRA `(.L_x_2822) ;  /* 0xfffffffc00f08947 */ /* 0x002fea000383ffff */
[----:B------:R-:W-:Y:S05]  /*37cd0*/  BRA `(.L_x_3122) ;  /* 0xffffff8400287947 */ /* 0x000fea000383ffff */
.L_x_2823:
        /* <DEDUP_REMOVED lines=11> */
.L_x_3124:
[----:B------:R-:W-:Y:S05]  /*37d90*/  BSYNC B0 ;  /* 0x0000000000007941 */ /* 0x000fea0003800000 */
.L_x_3123:
[----:B------:R-:W-:Y:S05]  /*37da0*/  BRA `(.L_x_3125) ;  /* 0xffffff8400107947 */ /* 0x000fea000383ffff */
.L_x_2824:
[----:B------:R-:W-:Y:S01]  /*37db0*/  BSSY B0, `(.L_x_3126) ;  /* 0x0000006000007945 */ /* 0x000fe20003800000 */
[----:B------:R-:W-:-:S07]  /*37dc0*/  IMAD.MOV.U32 R15, RZ, RZ, -0x1 ;  /* 0xffffffffff0f7424 */ /* 0x000fce00078e00ff */
[----:B01----:R-:W-:Y:S05]  /*37dd0*/  WARPSYNC.COLLECTIVE R15, `(.L_x_3127) ;  /* 0x000000000f0c7348 */ /* 0x003fea0003c00000 */
[----:B------:R-:W-:Y:S02]  /*37de0*/  ELECT P6, UR62, PT ;  /* 0x00000000003e782f */ /* 0x000fe400038c0000 */
[----:B------:R-:W-:Y:S01]  /*37df0*/  MOV R14, UR62 ;  /* 0x0000003e000e7c02 */ /* 0x000fe20008000f00 */
[----:B01----:R-:W-:Y:S10]  /*37e00*/  ENDCOLLECTIVE ;  /* 0x000000000000791b */ /* 0x003ff40003800000 */
.L_x_3127:
[----:B------:R-:W-:Y:S05]  /*37e10*/  BSYNC B0 ;  /* 0x0000000000007941 */ /* 0x000fea0003800000 */
.L_x_3126:
[----:B------:R-:W-:Y:S05]  /*37e20*/  BRA `(.L_x_3128) ;  /* 0xffffff8400047947 */ /* 0x000fea000383ffff */
.L_x_2826:
[----:B0-----:R0:W1:Y:S02]  /*37e30*/  SYNCS.PHASECHK.TRANS64.TRYWAIT P1, [R6+URZ], R5 ;  /* 0x00000005060075a7 */ /* 0x001064000802017f */
[----:B-1----:R-:W-:Y:S05]  /*37e40*/  @!P1 NANOSLEEP.SYNCS 0x989680 ;  /* 0x009896800000995d */ /* 0x002fea0003900000 */
[----:B------:R-:W1:Y:S02]  /*37e50*/  @!P1 SYNCS.PHASECHK.TRANS64 P1, [R6+URZ], R5 ;  /* 0x00000005060095a7 */ /* 0x000e64000802007f */
[----:B-1----:R-:W-:Y:S05]  /*37e60*/  @!P1 BRA `(.L_x_2826) ;  /* 0xfffffffc00f09947 */ /* 0x002fea000383ffff */
[----:B------:R-:W-:Y:S05]  /*37e70*/  BRA `(.L_x_3129) ;  /* 0xffffff8400407947 */ /* 0x000fea000383ffff */
.L_x_2827:
[----:B-1----:R1:W2:Y:S02]  /*37e80*/  SYNCS.PHASECHK.TRANS64.TRYWAIT P1, [R7+URZ], R2 ;  /* 0x00000002070075a7 */ /* 0x0022a4000802017f */
[----:B--2---:R-:W-:Y:S05]  /*37e90*/  @!P1 NANOSLEEP.SYNCS 0x989680 ;  /* 0x009896800000995d */ /* 0x004fea0003900000 */
[----:B------:R-:W2:Y:S02]  /*37ea0*/  @!P1 SYNCS.PHASECHK.TRANS64 P1, [R7+URZ], R2 ;  /* 0x00000002070095a7 */ /* 0x000ea4000802007f */
[----:B--2---:R-:W-:Y:S05]  /*37eb0*/  @!P1 BRA `(.L_x_2827) ;  /* 0xfffffffc00f09947 */ /* 0x004fea000383ffff */
[----:B------:R-:W-:Y:S05]  /*37ec0*/  BRA `(.L_x_3130) ;  /* 0xffffff8400347947 */ /* 0x000fea000383ffff */
.L_x_2829:
[----:B--2---:R2:W3:Y:S02]  /*37ed0*/  SYNCS.PHASECHK.TRANS64.TRYWAIT P1, [R4+URZ+0x38860], R5 ;  /* 0x03886005040075a7 */ /* 0x0044e4000802017f */
[----:B---3--:R-:W-:Y:S05]  /*37ee0*/  @!P1 NANOSLEEP.SYNCS 0x989680 ;  /* 0x009896800000995d */ /* 0x008fea0003900000 */
[----:B------:R-:W3:Y:S02]  /*37ef0*/  @!P1 SYNCS.PHASECHK.TRANS64 P1, [R4+URZ+0x38860], R5 ;  /* 0x03886005040095a7 */ /* 0x000ee4000802007f */
[----:B---3--:R-:W-:Y:S05]  /*37f00*/  @!P1 BRA `(.L_x_2829) ;  /* 0xfffffffc00f09947 */ /* 0x008fea000383ffff */
[----:B------:R-:W-:Y:S05]  /*37f10*/  BRA `(.L_x_3131) ;  /* 0xffffff8400387947 */ /* 0x000fea000383ffff */
.L_x_2831:
[----:B---3--:R3:W4:Y:S02]  /*37f20*/  SYNCS.PHASECHK.TRANS64.TRYWAIT P1, [R3+URZ+0x38860], R2 ;  /* 0x03886002030075a7 */ /* 0x008724000802017f */
[----:B----4-:R-:W-:Y:S05]  /*37f30*/  @!P1 NANOSLEEP.SYNCS 0x989680 ;  /* 0x009896800000995d */ /* 0x010fea0003900000 */
[----:B------:R-:W4:Y:S02]  /*37f40*/  @!P1 SYNCS.PHASECHK.TRANS64 P1, [R3+URZ+0x38860], R2 ;  /* 0x03886002030095a7 */ /* 0x000f24000802007f */
[----:B----4-:R-:W-:Y:S05]  /*37f50*/  @!P1 BRA `(.L_x_2831) ;  /* 0xfffffffc00f09947 */ /* 0x010fea000383ffff */
[----:B------:R-:W-:Y:S05]  /*37f60*/  BRA `(.L_x_3132) ;  /* 0xffffff8400387947 */ /* 0x000fea000383ffff */
.L_x_2833:
[----:B----4-:R4:W0:Y:S02]  /*37f70*/  SYNCS.PHASECHK.TRANS64.TRYWAIT P0, [R4+URZ+0x38880], R5 ;  /* 0x03888005040075a7 */ /* 0x010824000800017f */
[----:B0-----:R-:W-:Y:S05]  /*37f80*/  @!P0 NANOSLEEP.SYNCS 0x989680 ;  /* 0x009896800000895d */ /* 0x001fea0003900000 */
[----:B------:R-:W0:Y:S02]  /*37f90*/  @!P0 SYNCS.PHASECHK.TRANS64 P0, [R4+URZ+0x38880], R5 ;  /* 0x03888005040085a7 */ /* 0x000e24000800007f */
[----:B0-----:R-:W-:Y:S05]  /*37fa0*/  @!P0 BRA `(.L_x_2833) ;  /* 0xfffffffc00f08947 */ /* 0x001fea000383ffff */
[----:B------:R-:W-:Y:S05]  /*37fb0*/  BRA `(.L_x_2834) ;  /* 0xffffff8400347947 */ /* 0x000fea000383ffff */
.L_x_3133:
        /* <DEDUP_REMOVED lines=12> */
.L_x_3142:


//--------------------- .nv.global.init           --------------------------
	.section	.nv.global.init,"aw",@progbits
	.align	4
.nv.global.init:
	.type		_ZZN5flash28permute_output_fp8_VcolmajorIN4cute6TensorINS1_11ArrayEngineIfLm128EEENS1_6LayoutINS1_5tupleIJNS6_IJNS1_1CILi2EEES8_NS7_ILi32EEEEEENS7_ILi1EEESB_EEENS6_IJNS6_IJSB_S8_NS7_ILi4EEEEEENS7_ILi0EEESF_EEEEEEEEEvRT_E9upper_map,@object
	.size		_ZZN5flash28permute_output_fp8_VcolmajorIN4cute6TensorINS1_11ArrayEngineIfLm128EEENS1_6LayoutINS1_5tupleIJNS6_IJNS1_1CILi2EEES8_NS7_ILi32EEEEEENS7_ILi1EEESB_EEENS6_IJNS6_IJSB_S8_NS7_ILi4EEEEEENS7_ILi0EEESF_EEEEEEEEEvRT_E9upper_map,($str$23 - _ZZN5flash28permute_output_fp8_VcolmajorIN4cute6TensorINS1_11ArrayEngineIfLm128EEENS1_6LayoutINS1_5tupleIJNS6_IJNS1_1CILi2EEES8_NS7_ILi32EEEEEENS7_ILi1EEESB_EEENS6_IJNS6_IJSB_S8_NS7_ILi4EEEEEENS7_ILi0EEESF_EEEEEEEEEvRT_E9upper_map)
_ZZN5flash28permute_output_fp8_VcolmajorIN4cute6TensorINS1_11ArrayEngineIfLm128EEENS1_6LayoutINS1_5tupleIJNS6_IJNS1_1CILi2EEES8_NS7_ILi32EEEEEENS7_ILi1EEESB_EEENS6_IJNS6_IJSB_S8_NS7_ILi4EEEEEENS7_ILi0EEESF_EEEEEEEEEvRT_E9upper_map:
        /*0000*/ 	.byte	0x00, 0x00, 0x00, 0x00, 0x02, 0x00, 0x00, 0x00, 0x03, 0x00, 0x00, 0x00, 0x01, 0x00, 0x00, 0x00
	.type		$str$23,@object
	.size		$str$23,($str$24 - $str$23)
$str$23:
        /*0010*/ 	.byte	0x28, 0x61, 0x64, 0x64, 0x72, 0x65, 0x73, 0x73, 0x20, 0x26, 0x20, 0x6d, 0x61, 0x73, 0x6b, 0x29
        /*0020*/ 	.byte	0x20, 0x3d, 0x3d, 0x20, 0x30, 0x00
	.type		$str$24,@object
	.size		$str$24,(__unnamed_11 - $str$24)
$str$24:
        /*0026*/ 	.byte	0x2f, 0x74, 0x6d, 0x70, 0x2f, 0x6f, 0x73, 0x73, 0x5f, 0x6b, 0x65, 0x72, 0x6e, 0x65, 0x6c, 0x73
        /*0036*/ 	.byte	0x5f, 0x73, 0x72, 0x63, 0x2f, 0x66, 0x6c, 0x61, 0x73, 0x68, 0x5f, 0x61, 0x74, 0x74, 0x65, 0x6e
        /*0046*/ 	.byte	0x74, 0x69, 0x6f, 0x6e, 0x2f, 0x63, 0x73, 0x72, 0x63, 0x2f, 0x63, 0x75, 0x74, 0x6c, 0x61, 0x73
        /*0056*/ 	.byte	0x73, 0x2f, 0x69, 0x6e, 0x63, 0x6c, 0x75, 0x64, 0x65, 0x2f, 0x63, 0x75, 0x74, 0x65, 0x2f, 0x70
        /*0066*/ 	.byte	0x6f, 0x69, 0x6e, 0x74, 0x65, 0x72, 0x5f, 0x66, 0x6c, 0x61, 0x67, 0x67, 0x65, 0x64, 0x2e, 0x68
        /*0076*/ 	.byte	0x70, 0x70, 0x00
	.type		__unnamed_11,@object
	.size		__unnamed_11,(__unnamed_6 - __unnamed_11)
__unnamed_11:
        /* <DEDUP_REMOVED lines=24> */
        /*01f9*/ 	.byte	0x26, 0x5d, 0x00
	.type		__unnamed_6,@object
	.size		__unnamed_6,(__unnamed_5 - __unnamed_6)
__unnamed_6:
        /* <DEDUP_REMOVED lines=24> */
        /*037c*/ 	.byte	0x3e, 0x3e, 0x20, 0x26, 0x5d, 0x00
	.type		__unnamed_5,@object
	.size		__unnamed_5,(__unnamed_9 - __unnamed_5)
__unnamed_5:
        /* <DEDUP_REMOVED lines=24> */
        /*0502*/ 	.byte	0x34, 0x3e, 0x3e, 0x3e, 0x3e, 0x3e, 0x20, 0x26, 0x5d, 0x00
	.type		__unnamed_9,@object
	.size		__unnamed_9,(__unnamed_3 - __unnamed_9)
__unnamed_9:
        /* <DEDUP_REMOVED lines=28> */
        /*06cc*/ 	.byte	0x3a, 0x43, 0x3c, 0x31, 0x36, 0x33, 0x38, 0x34, 0x3e, 0x3e, 0x3e, 0x3e, 0x3e, 0x5d, 0x00
	.type		__unnamed_3,@object
	.size		__unnamed_3,(__unnamed_8 - __unnamed_3)
__unnamed_3:
        /* <DEDUP_REMOVED lines=29> */
        /*08ab*/ 	.byte	0x5d, 0x00
	.type		__unnamed_8,@object
	.size		__unnamed_8,(__unnamed_10 - __unnamed_8)
__unnamed_8:
        /* <DEDUP_REMOVED lines=30> */
	.type		__unnamed_10,@object
	.size		__unnamed_10,(__unnamed_2 - __unnamed_10)
__unnamed_10:
        /* <DEDUP_REMOVED lines=30> */
	.type		__unnamed_2,@object
	.size		__unnamed_2,(__unnamed_4 - __unnamed_2)
__unnamed_2:
        /* <DEDUP_REMOVED lines=30> */
	.type		__unnamed_4,@object
	.size		__unnamed_4,(__unnamed_7 - __unnamed_4)
__unnamed_4:
        /* <DEDUP_REMOVED lines=30> */
	.type		__unnamed_7,@object
	.size		__unnamed_7,(__unnamed_1 - __unnamed_7)
__unnamed_7:
        /* <DEDUP_REMOVED lines=30> */
	.type		__unnamed_1,@object
	.size		__unnamed_1,(.L_0 - __unnamed_1)
__unnamed_1:
        /* <DEDUP_REMOVED lines=29> */
        /*13a7*/ 	.byte	0x3e, 0x3e, 0x3e, 0x3e, 0x20, 0x26, 0x5d, 0x00
.L_0:


//--------------------- .nv.shared._ZN7cutlass13device_kernelIN5flash11enable_sm90INS1_16FlashAttnFwdSm90INS1_25CollectiveMainloopFwdSm90ILi2EN4cute5tupleIJNS5_1CILi1EEES8_S8_EEENS6_IJNS7_ILi128EEESA_NS7_ILi256EEEEEELi256ENS_12float_e4m3_tEfNS_4arch4Sm90ELb0ELb0ELb0ELb0ELb0ELb0ELb0ELb1ELb1ELb1ELb1ELb0EEENS1_21CollectiveEpilogueFwdINS6_IJSA_SB_SA_EEES9_NS_10bfloat16_tESF_Li256ELb0ELb1ELb1ELb1EEENS1_19SingleTileSchedulerILb0ELb1ELb1ELi128EEEEEEEEEvNT_6ParamsE --------------------------
	.section	.nv.shared._ZN7cutlass13device_kernelIN5flash11enable_sm90INS1_16FlashAttnFwdSm90INS1_25CollectiveMainloopFwdSm90ILi2EN4cute5tupleIJNS5_1CILi1EEES8_S8_EEENS6_IJNS7_ILi128EEESA_NS7_ILi256EEEEEELi256ENS_12float_e4m3_tEfNS_4arch4Sm90ELb0ELb0ELb0ELb0ELb0ELb0ELb0ELb1ELb1ELb1ELb1ELb0EEENS1_21CollectiveEpilogueFwdINS6_IJSA_SB_SA_EEES9_NS_10bfloat16_tESF_Li256ELb0ELb1ELb1ELb1EEENS1_19SingleTileSchedulerILb0ELb1ELb1ELi128EEEEEEEEEvNT_6ParamsE,"aw",@nobits
	.sectionflags	@""
	.align	16
	.zero		1024


//--------------------- .nv.shared.reserved.0     --------------------------
	.section	.nv.shared.reserved.0,"aw",@nobits
	.weak		__nv_reservedSMEM_offset_0_alias
	.size		__nv_reservedSMEM_offset_0_alias, 0, 0
	.other		__nv_reservedSMEM_offset_0_alias,@"STO_CUDA_RESERVED_SHARED STV_DEFAULT"
__nv_reservedSMEM_offset_0_alias:
	.zero		0


//--------------------- .nv.global                --------------------------
	.section	.nv.global,"aw",@nobits
.nv.global:
	.type		_ZN72_INTERNAL_5bd3b529_36_flash_fwd_hdim256_e4m3_split_sm90_cu_8e232a79_34104cute1_E,@object
	.size		_ZN72_INTERNAL_5bd3b529_36_flash_fwd_hdim256_e4m3_split_sm90_cu_8e232a79_34104cute1_E,(_ZN72_INTERNAL_5bd3b529_36_flash_fwd_hdim256_e4m3_split_sm90_cu_8e232a79_34104cuda3std3__45__cpo6cbeginE - _ZN72_INTERNAL_5bd3b529_36_flash_fwd_hdim256_e4m3_split_sm90_cu_8e232a79_34104cute1_E)
_ZN72_INTERNAL_5bd3b529_36_flash_fwd_hdim256_e4m3_split_sm90_cu_8e232a79_34104cute1_E:
	.zero		1
	.type		_ZN72_INTERNAL_5bd3b529_36_flash_fwd_hdim256_e4m3_split_sm90_cu_8e232a79_34104cuda3std3__45__cpo6cbeginE,@object
	.size		_ZN72_INTERNAL_5bd3b529_36_flash_fwd_hdim256_e4m3_split_sm90_cu_8e232a79_34104cuda3std3__45__cpo6cbeginE,(_ZN72_INTERNAL_5bd3b529_36_flash_fwd_hdim256_e4m3_split_sm90_cu_8e232a79_34104cuda3std3__48in_placeE - _ZN72_INTERNAL_5bd3b529_36_flash_fwd_hdim256_e4m3_split_sm90_cu_8e232a79_34104cuda3std3__45__cpo6cbeginE)
_ZN72_INTERNAL_5bd3b529_36_flash_fwd_hdim256_e4m3_split_sm90_cu_8e232a79_34104cuda3std3__45__cpo6cbeginE:
	.zero		1
	.type		_ZN72_INTERNAL_5bd3b529_36_flash_fwd_hdim256_e4m3_split_sm90_cu_8e232a79_34104cuda3std3__48in_placeE,@object
	.size		_ZN72_INTERNAL_5bd3b529_36_flash_fwd_hdim256_e4m3_split_sm90_cu_8e232a79_34104cuda3std3__48in_placeE,(_ZN72_INTERNAL_5bd3b529_36_flash_fwd_hdim256_e4m3_split_sm90_cu_8e232a79_34104cuda3std6ranges3__45__cpo9iter_moveE - _ZN72_INTERNAL_5bd3b529_36_flash_fwd_hdim256_e4m3_split_sm90_cu_8e232a79_34104cuda3std3__48in_placeE)
_ZN72_INTERNAL_5bd3b529_36_flash_fwd_hdim256_e4m3_split_sm90_cu_8e232a79_34104cuda3std3__48in_placeE:
	.zero		1
	.type		_ZN72_INTERNAL_5bd3b529_36_flash_fwd_hdim256_e4m3_split_sm90_cu_8e232a79_34104cuda3std6ranges3__45__cpo9iter_moveE,@object
	.size		_ZN72_INTERNAL_5bd3b529_36_flash_fwd_hdim256_e4m3_split_sm90_cu_8e232a79_34104cuda3std6ranges3__45__cpo9iter_moveE,(_ZN72_INTERNAL_5bd3b529_36_flash_fwd_hdim256_e4m3_split_sm90_cu_8e232a79_34104cuda3std3__45__cpo5beginE - _ZN72_INTERNAL_5bd3b529_36_flash_fwd_hdim256_e4m3_split_sm90_cu_8e232a79_34104cuda3std6ranges3__45__cpo9iter_moveE)
_ZN72_INTERNAL_5bd3b529_36_flash_fwd_hdim256_e4m3_split_sm90_cu_8e232a79_34104cuda3std6ranges3__45__cpo9iter_moveE:
	.zero		1
	.type		_ZN72_INTERNAL_5bd3b529_36_flash_fwd_hdim256_e4m3_split_sm90_cu_8e232a79_34104cuda3std3__45__cpo5beginE,@object
	.size		_ZN72_INTERNAL_5bd3b529_36_flash_fwd_hdim256_e4m3_split_sm90_cu_8e232a79_34104cuda3std3__45__cpo5beginE,(_ZN72_INTERNAL_5bd3b529_36_flash_fwd_hdim256_e4m3_split_sm90_cu_8e232a79_34104cuda3std3__474_GLOBAL__N__5bd3b529_36_flash_fwd_hdim256_e4m3_split_sm90_cu_8e232a79_34106ignoreE - _ZN72_INTERNAL_5bd3b529_36_flash_fwd_hdim256_e4m3_split_sm90_cu_8e232a79_34104cuda3std3__45__cpo5beginE)
_ZN72_INTERNAL_5bd3b529_36_flash_fwd_hdim256_e4m3_split_sm90_cu_8e232a79_34104cuda3std3__45__cpo5beginE:
	.zero		1
	.type		_ZN72_INTERNAL_5bd3b529_36_flash_fwd_hdim256_e4m3_split_sm90_cu_8e232a79_34104cuda3std3__474_GLOBAL__N__5bd3b529_36_flash_fwd_hdim256_e4m3_split_sm90_cu_8e232a79_34106ignoreE,@object
	.size		_ZN72_INTERNAL_5bd3b529_36_flash_fwd_hdim256_e4m3_split_sm90_cu_8e232a79_34104cuda3std3__474_GLOBAL__N__5bd3b529_36_flash_fwd_hdim256_e4m3_split_sm90_cu_8e232a79_34106ignoreE,(_ZN72_INTERNAL_5bd3b529_36_flash_fwd_hdim256_e4m3_split_sm90_cu_8e232a79_34104cute7productE - _ZN72_INTERNAL_5bd3b529_36_flash_fwd_hdim256_e4m3_split_sm90_cu_8e232a79_34104cuda3std3__474_GLOBAL__N__5bd3b529_36_flash_fwd_hdim256_e4m3_split_sm90_cu_8e232a79_34106ignoreE)
_ZN72_INTERNAL_5bd3b529_36_flash_fwd_hdim256_e4m3_split_sm90_cu_8e232a79_34104cuda3std3__474_GLOBAL__N__5bd3b529_36_flash_fwd_hdim256_e4m3_split_sm90_cu_8e232a79_34106ignoreE:
	.zero		1
	.type		_ZN72_INTERNAL_5bd3b529_36_flash_fwd_hdim256_e4m3_split_sm90_cu_8e232a79_34104cute7productE,@object
	.size		_ZN72_INTERNAL_5bd3b529_36_flash_fwd_hdim256_e4m3_split_sm90_cu_8e232a79_34104cute7productE,(_ZN72_INTERNAL_5bd3b529_36_flash_fwd_hdim256_e4m3_split_sm90_cu_8e232a79_34104cuda3std3__45__cpo3endE - _ZN72_INTERNAL_5bd3b529_36_flash_fwd_hdim256_e4m3_split_sm90_cu_8e232a79_34104cute7productE)
_ZN72_INTERNAL_5bd3b529_36_flash_fwd_hdim256_e4m3_split_sm90_cu_8e232a79_34104cute7productE:
	.zero		1
	.type		_ZN72_INTERNAL_5bd3b529_36_flash_fwd_hdim256_e4m3_split_sm90_cu_8e232a79_34104cuda3std3__45__cpo3endE,@object
	.size		_ZN72_INTERNAL_5bd3b529_36_flash_fwd_hdim256_e4m3_split_sm90_cu_8e232a79_34104cuda3std3__45__cpo3endE,(_ZN72_INTERNAL_5bd3b529_36_flash_fwd_hdim256_e4m3_split_sm90_cu_8e232a79_34104cuda3std3__419piecewise_constructE - _ZN72_INTERNAL_5bd3b529_36_flash_fwd_hdim256_e4m3_split_sm90_cu_8e232a79_34104cuda3std3__45__cpo3endE)
_ZN72_INTERNAL_5bd3b529_36_flash_fwd_hdim256_e4m3_split_sm90_cu_8e232a79_34104cuda3std3__45__cpo3endE:
	.zero		1
	.type		_ZN72_INTERNAL_5bd3b529_36_flash_fwd_hdim256_e4m3_split_sm90_cu_8e232a79_34104cuda3std3__419piecewise_constructE,@object
	.size		_ZN72_INTERNAL_5bd3b529_36_flash_fwd_hdim256_e4m3_split_sm90_cu_8e232a79_34104cuda3std3__419piecewise_constructE,(_ZN72_INTERNAL_5bd3b529_36_flash_fwd_hdim256_e4m3_split_sm90_cu_8e232a79_34104cuda3std3__45__cpo4cendE - _ZN72_INTERNAL_5bd3b529_36_flash_fwd_hdim256_e4m3_split_sm90_cu_8e232a79_34104cuda3std3__419piecewise_constructE)
_ZN72_INTERNAL_5bd3b529_36_flash_fwd_hdim256_e4m3_split_sm90_cu_8e232a79_34104cuda3std3__419piecewise_constructE:
	.zero		1
	.type		_ZN72_INTERNAL_5bd3b529_36_flash_fwd_hdim256_e4m3_split_sm90_cu_8e232a79_34104cuda3std3__45__cpo4cendE,@object
	.size		_ZN72_INTERNAL_5bd3b529_36_flash_fwd_hdim256_e4m3_split_sm90_cu_8e232a79_34104cuda3std3__45__cpo4cendE,(_ZN72_INTERNAL_5bd3b529_36_flash_fwd_hdim256_e4m3_split_sm90_cu_8e232a79_34104cuda3std6ranges3__45__cpo4swapE - _ZN72_INTERNAL_5bd3b529_36_flash_fwd_hdim256_e4m3_split_sm90_cu_8e232a79_34104cuda3std3__45__cpo4cendE)
_ZN72_INTERNAL_5bd3b529_36_flash_fwd_hdim256_e4m3_split_sm90_cu_8e232a79_34104cuda3std3__45__cpo4cendE:
	.zero		1
	.type		_ZN72_INTERNAL_5bd3b529_36_flash_fwd_hdim256_e4m3_split_sm90_cu_8e232a79_34104cuda3std6ranges3__45__cpo4swapE,@object
	.size		_ZN72_INTERNAL_5bd3b529_36_flash_fwd_hdim256_e4m3_split_sm90_cu_8e232a79_34104cuda3std6ranges3__45__cpo4swapE,(.L_19 - _ZN72_INTERNAL_5bd3b529_36_flash_fwd_hdim256_e4m3_split_sm90_cu_8e232a79_34104cuda3std6ranges3__45__cpo4swapE)
_ZN72_INTERNAL_5bd3b529_36_flash_fwd_hdim256_e4m3_split_sm90_cu_8e232a79_34104cuda3std6ranges3__45__cpo4swapE:
	.zero		1
.L_19:


//--------------------- .nv.shared._ZN7cutlass13device_kernelIN5flash11enable_sm90INS1_16FlashAttnFwdSm90INS1_25CollectiveMainloopFwdSm90ILi2EN4cute5tupleIJNS5_1CILi1EEES8_S8_EEENS6_IJNS7_ILi128EEESA_NS7_ILi256EEEEEELi256ENS_12float_e4m3_tEfNS_4arch4Sm90ELb0ELb0ELb0ELb1ELb0ELb0ELb0ELb1ELb1ELb1ELb1ELb0EEENS1_21CollectiveEpilogueFwdINS6_IJSA_SB_SA_EEES9_NS_10bfloat16_tESF_Li256ELb1ELb1ELb1ELb1EEENS1_36VarlenDynamicPersistentTileSchedulerILi128ELi128ELi256ELi128ELb1ELb1ELb1ELb0ELb1ELb1EEEEEEEEEvNT_6ParamsE --------------------------
	.section	.nv.shared._ZN7cutlass13device_kernelIN5flash11enable_sm90INS1_16FlashAttnFwdSm90INS1_25CollectiveMainloopFwdSm90ILi2EN4cute5tupleIJNS5_1CILi1EEES8_S8_EEENS6_IJNS7_ILi128EEESA_NS7_ILi256EEEEEELi256ENS_12float_e4m3_tEfNS_4arch4Sm90ELb0ELb0ELb0ELb1ELb0ELb0ELb0ELb1ELb1ELb1ELb1ELb0EEENS1_21CollectiveEpilogueFwdINS6_IJSA_SB_SA_EEES9_NS_10bfloat16_tESF_Li256ELb1ELb1ELb1ELb1EEENS1_36VarlenDynamicPersistentTileSchedulerILi128ELi128ELi256ELi128ELb1ELb1ELb1ELb0ELb1ELb1EEEEEEEEEvNT_6ParamsE,"aw",@nobits
	.sectionflags	@""
	.align	16
	.zero		1024


//--------------------- .nv.shared._ZN7cutlass13device_kernelIN5flash11enable_sm90INS1_16FlashAttnFwdSm90INS1_25CollectiveMainloopFwdSm90ILi2EN4cute5tupleIJNS5_1CILi1EEES8_S8_EEENS6_IJNS7_ILi128EEESA_NS7_ILi256EEEEEELi256ENS_12float_e4m3_tEfNS_4arch4Sm90ELb0ELb0ELb0ELb1ELb0ELb1ELb0ELb1ELb1ELb1ELb1ELb0EEENS1_21CollectiveEpilogueFwdINS6_IJSA_SB_SA_EEES9_NS_10bfloat16_tESF_Li256ELb1ELb1ELb1ELb1EEENS1_36VarlenDynamicPersistentTileSchedulerILi128ELi128ELi256ELi128ELb1ELb1ELb1ELb0ELb1ELb1EEEEEEEEEvNT_6ParamsE --------------------------
	.section	.nv.shared._ZN7cutlass13device_kernelIN5flash11enable_sm90INS1_16FlashAttnFwdSm90INS1_25CollectiveMainloopFwdSm90ILi2EN4cute5tupleIJNS5_1CILi1EEES8_S8_EEENS6_IJNS7_ILi128EEESA_NS7_ILi256EEEEEELi256ENS_12float_e4m3_tEfNS_4arch4Sm90ELb0ELb0ELb0ELb1ELb0ELb1ELb0ELb1ELb1ELb1ELb1ELb0EEENS1_21CollectiveEpilogueFwdINS6_IJSA_SB_SA_EEES9_NS_10bfloat16_tESF_Li256ELb1ELb1ELb1ELb1EEENS1_36VarlenDynamicPersistentTileSchedulerILi128ELi128ELi256ELi128ELb1ELb1ELb1ELb0ELb1ELb1EEEEEEEEEvNT_6ParamsE,"aw",@nobits
	.sectionflags	@""
	.align	16
	.zero		1024


//--------------------- .nv.shared._ZN7cutlass13device_kernelIN5flash11enable_sm90INS1_16FlashAttnFwdSm90INS1_25CollectiveMainloopFwdSm90ILi2EN4cute5tupleIJNS5_1CILi1EEES8_S8_EEENS6_IJNS7_ILi128EEENS7_ILi64EEENS7_ILi256EEEEEELi256ENS_12float_e4m3_tEfNS_4arch4Sm90ELb0ELb1ELb0ELb0ELb0ELb0ELb0ELb1ELb1ELb1ELb1ELb0EEENS1_21CollectiveEpilogueFwdINS6_IJSA_SC_SB_EEES9_NS_10bfloat16_tESG_Li256ELb0ELb1ELb1ELb1EEENS1_19SingleTileSchedulerILb0ELb1ELb1ELi128EEEEEEEEEvNT_6ParamsE --------------------------
	.section	.nv.shared._ZN7cutlass13device_kernelIN5flash11enable_sm90INS1_16FlashAttnFwdSm90INS1_25CollectiveMainloopFwdSm90ILi2EN4cute5tupleIJNS5_1CILi1EEES8_S8_EEENS6_IJNS7_ILi128EEENS7_ILi64EEENS7_ILi256EEEEEELi256ENS_12float_e4m3_tEfNS_4arch4Sm90ELb0ELb1ELb0ELb0ELb0ELb0ELb0ELb1ELb1ELb1ELb1ELb0EEENS1_21CollectiveEpilogueFwdINS6_IJSA_SC_SB_EEES9_NS_10bfloat16_tESG_Li256ELb0ELb1ELb1ELb1EEENS1_19SingleTileSchedulerILb0ELb1ELb1ELi128EEEEEEEEEvNT_6ParamsE,"aw",@nobits
	.sectionflags	@""
	.align	16
	.zero		1024


//--------------------- .nv.shared._ZN7cutlass13device_kernelIN5flash11enable_sm90INS1_16FlashAttnFwdSm90INS1_25CollectiveMainloopFwdSm90ILi2EN4cute5tupleIJNS5_1CILi1EEES8_S8_EEENS6_IJNS7_ILi128EEENS7_ILi64EEENS7_ILi256EEEEEELi256ENS_12float_e4m3_tEfNS_4arch4Sm90ELb0ELb1ELb0ELb1ELb0ELb0ELb0ELb1ELb1ELb1ELb1ELb0EEENS1_21CollectiveEpilogueFwdINS6_IJSA_SC_SB_EEES9_NS_10bfloat16_tESG_Li256ELb1ELb1ELb1ELb1EEENS1_36VarlenDynamicPersistentTileSchedulerILi128ELi64ELi256ELi128ELb1ELb1ELb1ELb1ELb0ELb1EEEEEEEEEvNT_6ParamsE --------------------------
	.section	.nv.shared._ZN7cutlass13device_kernelIN5flash11enable_sm90INS1_16FlashAttnFwdSm90INS1_25CollectiveMainloopFwdSm90ILi2EN4cute5tupleIJNS5_1CILi1EEES8_S8_EEENS6_IJNS7_ILi128EEENS7_ILi64EEENS7_ILi256EEEEEELi256ENS_12float_e4m3_tEfNS_4arch4Sm90ELb0ELb1ELb0ELb1ELb0ELb0ELb0ELb1ELb1ELb1ELb1ELb0EEENS1_21CollectiveEpilogueFwdINS6_IJSA_SC_SB_EEES9_NS_10bfloat16_tESG_Li256ELb1ELb1ELb1ELb1EEENS1_36VarlenDynamicPersistentTileSchedulerILi128ELi64ELi256ELi128ELb1ELb1ELb1ELb1ELb0ELb1EEEEEEEEEvNT_6ParamsE,"aw",@nobits
	.sectionflags	@""
	.align	16
	.zero		1024


//--------------------- .nv.shared._ZN7cutlass13device_kernelIN5flash11enable_sm90INS1_16FlashAttnFwdSm90INS1_25CollectiveMainloopFwdSm90ILi2EN4cute5tupleIJNS5_1CILi1EEES8_S8_EEENS6_IJNS7_ILi128EEENS7_ILi64EEENS7_ILi256EEEEEELi256ENS_12float_e4m3_tEfNS_4arch4Sm90ELb0ELb1ELb0ELb1ELb0ELb1ELb0ELb1ELb1ELb1ELb1ELb0EEENS1_21CollectiveEpilogueFwdINS6_IJSA_SC_SB_EEES9_NS_10bfloat16_tESG_Li256ELb1ELb1ELb1ELb1EEENS1_36VarlenDynamicPersistentTileSchedulerILi128ELi64ELi256ELi128ELb1ELb1ELb1ELb1ELb0ELb1EEEEEEEEEvNT_6ParamsE --------------------------
	.section	.nv.shared._ZN7cutlass13device_kernelIN5flash11enable_sm90INS1_16FlashAttnFwdSm90INS1_25CollectiveMainloopFwdSm90ILi2EN4cute5tupleIJNS5_1CILi1EEES8_S8_EEENS6_IJNS7_ILi128EEENS7_ILi64EEENS7_ILi256EEEEEELi256ENS_12float_e4m3_tEfNS_4arch4Sm90ELb0ELb1ELb0ELb1ELb0ELb1ELb0ELb1ELb1ELb1ELb1ELb0EEENS1_21CollectiveEpilogueFwdINS6_IJSA_SC_SB_EEES9_NS_10bfloat16_tESG_Li256ELb1ELb1ELb1ELb1EEENS1_36VarlenDynamicPersistentTileSchedulerILi128ELi64ELi256ELi128ELb1ELb1ELb1ELb1ELb0ELb1EEEEEEEEEvNT_6ParamsE,"aw",@nobits
	.sectionflags	@""
	.align	16
	.zero		1024


//--------------------- .nv.shared._ZN7cutlass13device_kernelIN5flash11enable_sm90INS1_16FlashAttnFwdSm90INS1_25CollectiveMainloopFwdSm90ILi2EN4cute5tupleIJNS5_1CILi1EEES8_S8_EEENS6_IJNS7_ILi128EEESA_NS7_ILi256EEEEEELi256ENS_12float_e4m3_tEfNS_4arch4Sm90ELb1ELb0ELb0ELb0ELb0ELb0ELb0ELb1ELb1ELb1ELb1ELb0EEENS1_21CollectiveEpilogueFwdINS6_IJSA_SB_SA_EEES9_NS_10bfloat16_tESF_Li256ELb0ELb1ELb1ELb1EEENS1_19SingleTileSchedulerILb0ELb1ELb1ELi128EEEEEEEEEvNT_6ParamsE --------------------------
	.section	.nv.shared._ZN7cutlass13device_kernelIN5flash11enable_sm90INS1_16FlashAttnFwdSm90INS1_25CollectiveMainloopFwdSm90ILi2EN4cute5tupleIJNS5_1CILi1EEES8_S8_EEENS6_IJNS7_ILi128EEESA_NS7_ILi256EEEEEELi256ENS_12float_e4m3_tEfNS_4arch4Sm90ELb1ELb0ELb0ELb0ELb0ELb0ELb0ELb1ELb1ELb1ELb1ELb0EEENS1_21CollectiveEpilogueFwdINS6_IJSA_SB_SA_EEES9_NS_10bfloat16_tESF_Li256ELb0ELb1ELb1ELb1EEENS1_19SingleTileSchedulerILb0ELb1ELb1ELi128EEEEEEEEEvNT_6ParamsE,"aw",@nobits
	.sectionflags	@""
	.align	16
	.zero		1024


//--------------------- .nv.shared._ZN7cutlass13device_kernelIN5flash11enable_sm90INS1_16FlashAttnFwdSm90INS1_25CollectiveMainloopFwdSm90ILi2EN4cute5tupleIJNS5_1CILi1EEES8_S8_EEENS6_IJNS7_ILi128EEESA_NS7_ILi256EEEEEELi256ENS_12float_e4m3_tEfNS_4arch4Sm90ELb1ELb0ELb0ELb1ELb0ELb0ELb0ELb1ELb1ELb1ELb1ELb0EEENS1_21CollectiveEpilogueFwdINS6_IJSA_SB_SA_EEES9_NS_10bfloat16_tESF_Li256ELb1ELb1ELb1ELb1EEENS1_36VarlenDynamicPersistentTileSchedulerILi128ELi128ELi256ELi128ELb1ELb1ELb1ELb1ELb1ELb1EEEEEEEEEvNT_6ParamsE --------------------------
	.section	.nv.shared._ZN7cutlass13device_kernelIN5flash11enable_sm90INS1_16FlashAttnFwdSm90INS1_25CollectiveMainloopFwdSm90ILi2EN4cute5tupleIJNS5_1CILi1EEES8_S8_EEENS6_IJNS7_ILi128EEESA_NS7_ILi256EEEEEELi256ENS_12float_e4m3_tEfNS_4arch4Sm90ELb1ELb0ELb0ELb1ELb0ELb0ELb0ELb1ELb1ELb1ELb1ELb0EEENS1_21CollectiveEpilogueFwdINS6_IJSA_SB_SA_EEES9_NS_10bfloat16_tESF_Li256ELb1ELb1ELb1ELb1EEENS1_36VarlenDynamicPersistentTileSchedulerILi128ELi128ELi256ELi128ELb1ELb1ELb1ELb1ELb1ELb1EEEEEEEEEvNT_6ParamsE,"aw",@nobits
	.sectionflags	@""
	.align	16
	.zero		1024


//--------------------- .nv.shared._ZN7cutlass13device_kernelIN5flash11enable_sm90INS1_16FlashAttnFwdSm90INS1_25CollectiveMainloopFwdSm90ILi2EN4cute5tupleIJNS5_1CILi1EEES8_S8_EEENS6_IJNS7_ILi128EEESA_NS7_ILi256EEEEEELi256ENS_12float_e4m3_tEfNS_4arch4Sm90ELb1ELb0ELb0ELb1ELb0ELb1ELb0ELb1ELb1ELb1ELb1ELb0EEENS1_21CollectiveEpilogueFwdINS6_IJSA_SB_SA_EEES9_NS_10bfloat16_tESF_Li256ELb1ELb1ELb1ELb1EEENS1_36VarlenDynamicPersistentTileSchedulerILi128ELi128ELi256ELi128ELb1ELb1ELb1ELb1ELb1ELb1EEEEEEEEEvNT_6ParamsE --------------------------
	.section	.nv.shared._ZN7cutlass13device_kernelIN5flash11enable_sm90INS1_16FlashAttnFwdSm90INS1_25CollectiveMainloopFwdSm90ILi2EN4cute5tupleIJNS5_1CILi1EEES8_S8_EEENS6_IJNS7_ILi128EEESA_NS7_ILi256EEEEEELi256ENS_12float_e4m3_tEfNS_4arch4Sm90ELb1ELb0ELb0ELb1ELb0ELb1ELb0ELb1ELb1ELb1ELb1ELb0EEENS1_21CollectiveEpilogueFwdINS6_IJSA_SB_SA_EEES9_NS_10bfloat16_tESF_Li256ELb1ELb1ELb1ELb1EEENS1_36VarlenDynamicPersistentTileSchedulerILi128ELi128ELi256ELi128ELb1ELb1ELb1ELb1ELb1ELb1EEEEEEEEEvNT_6ParamsE,"aw",@nobits
	.sectionflags	@""
	.align	16
	.zero		1024


//--------------------- .nv.constant0._ZN7cutlass13device_kernelIN5flash11enable_sm90INS1_16FlashAttnFwdSm90INS1_25CollectiveMainloopFwdSm90ILi2EN4cute5tupleIJNS5_1CILi1EEES8_S8_EEENS6_IJNS7_ILi128EEESA_NS7_ILi256EEEEEELi256ENS_12float_e4m3_tEfNS_4arch4Sm90ELb0ELb0ELb0ELb0ELb0ELb0ELb0ELb1ELb1ELb1ELb1ELb0EEENS1_21CollectiveEpilogueFwdINS6_IJSA_SB_SA_EEES9_NS_10bfloat16_tESF_Li256ELb0ELb1ELb1ELb1EEENS1_19SingleTileSchedulerILb0ELb1ELb1ELi128EEEEEEEEEvNT_6ParamsE --------------------------
	.section	.nv.constant0._ZN7cutlass13device_kernelIN5flash11enable_sm90INS1_16FlashAttnFwdSm90INS1_25CollectiveMainloopFwdSm90ILi2EN4cute5tupleIJNS5_1CILi1EEES8_S8_EEENS6_IJNS7_ILi128EEESA_NS7_ILi256EEEEEELi256ENS_12float_e4m3_tEfNS_4arch4Sm90ELb0ELb0ELb0ELb0ELb0ELb0ELb0ELb1ELb1ELb1ELb1ELb0EEENS1_21CollectiveEpilogueFwdINS6_IJSA_SB_SA_EEES9_NS_10bfloat16_tESF_Li256ELb0ELb1ELb1ELb1EEENS1_19SingleTileSchedulerILb0ELb1ELb1ELi128EEEEEEEEEvNT_6ParamsE,"a",@progbits
	.sectionflags	@""
	.align	4
.nv.constant0._ZN7cutlass13device_kernelIN5flash11enable_sm90INS1_16FlashAttnFwdSm90INS1_25CollectiveMainloopFwdSm90ILi2EN4cute5tupleIJNS5_1CILi1EEES8_S8_EEENS6_IJNS7_ILi128EEESA_NS7_ILi256EEEEEELi256ENS_12float_e4m3_tEfNS_4arch4Sm90ELb0ELb0ELb0ELb0ELb0ELb0ELb0ELb1ELb1ELb1ELb1ELb0EEENS1_21CollectiveEpilogueFwdINS6_IJSA_SB_SA_EEES9_NS_10bfloat16_tESF_Li256ELb0ELb1ELb1ELb1EEENS1_19SingleTileSchedulerILb0ELb1ELb1ELi128EEEEEEEEEvNT_6ParamsE:
	.zero		3200


//--------------------- .nv.constant0._ZN7cutlass13device_kernelIN5flash11enable_sm90INS1_16FlashAttnFwdSm90INS1_25CollectiveMainloopFwdSm90ILi2EN4cute5tupleIJNS5_1CILi1EEES8_S8_EEENS6_IJNS7_ILi128EEESA_NS7_ILi256EEEEEELi256ENS_12float_e4m3_tEfNS_4arch4Sm90ELb0ELb0ELb0ELb1ELb0ELb0ELb0ELb1ELb1ELb1ELb1ELb0EEENS1_21CollectiveEpilogueFwdINS6_IJSA_SB_SA_EEES9_NS_10bfloat16_tESF_Li256ELb1ELb1ELb1ELb1EEENS1_36VarlenDynamicPersistentTileSchedulerILi128ELi128ELi256ELi128ELb1ELb1ELb1ELb0ELb1ELb1EEEEEEEEEvNT_6ParamsE --------------------------
	.section	.nv.constant0._ZN7cutlass13device_kernelIN5flash11enable_sm90INS1_16FlashAttnFwdSm90INS1_25CollectiveMainloopFwdSm90ILi2EN4cute5tupleIJNS5_1CILi1EEES8_S8_EEENS6_IJNS7_ILi128EEESA_NS7_ILi256EEEEEELi256ENS_12float_e4m3_tEfNS_4arch4Sm90ELb0ELb0ELb0ELb1ELb0ELb0ELb0ELb1ELb1ELb1ELb1ELb0EEENS1_21CollectiveEpilogueFwdINS6_IJSA_SB_SA_EEES9_NS_10bfloat16_tESF_Li256ELb1ELb1ELb1ELb1EEENS1_36VarlenDynamicPersistentTileSchedulerILi128ELi128ELi256ELi128ELb1ELb1ELb1ELb0ELb1ELb1EEEEEEEEEvNT_6ParamsE,"a",@progbits
	.sectionflags	@""
	.align	4
.nv.constant0._ZN7cutlass13device_kernelIN5flash11enable_sm90INS1_16FlashAttnFwdSm90INS1_25CollectiveMainloopFwdSm90ILi2EN4cute5tupleIJNS5_1CILi1EEES8_S8_EEENS6_IJNS7_ILi128EEESA_NS7_ILi256EEEEEELi256ENS_12float_e4m3_tEfNS_4arch4Sm90ELb0ELb0ELb0ELb1ELb0ELb0ELb0ELb1ELb1ELb1ELb1ELb0EEENS1_21CollectiveEpilogueFwdINS6_IJSA_SB_SA_EEES9_NS_10bfloat16_tESF_Li256ELb1ELb1ELb1ELb1EEENS1_36VarlenDynamicPersistentTileSchedulerILi128ELi128ELi256ELi128ELb1ELb1ELb1ELb0ELb1ELb1EEEEEEEEEvNT_6ParamsE:
	.zero		3328


//--------------------- .nv.constant0._ZN7cutlass13device_kernelIN5flash11enable_sm90INS1_16FlashAttnFwdSm90INS1_25CollectiveMainloopFwdSm90ILi2EN4cute5tupleIJNS5_1CILi1EEES8_S8_EEENS6_IJNS7_ILi128EEESA_NS7_ILi256EEEEEELi256ENS_12float_e4m3_tEfNS_4arch4Sm90ELb0ELb0ELb0ELb1ELb0ELb1ELb0ELb1ELb1ELb1ELb1ELb0EEENS1_21CollectiveEpilogueFwdINS6_IJSA_SB_SA_EEES9_NS_10bfloat16_tESF_Li256ELb1ELb1ELb1ELb1EEENS1_36VarlenDynamicPersistentTileSchedulerILi128ELi128ELi256ELi128ELb1ELb1ELb1ELb0ELb1ELb1EEEEEEEEEvNT_6ParamsE --------------------------
	.section	.nv.constant0._ZN7cutlass13device_kernelIN5flash11enable_sm90INS1_16FlashAttnFwdSm90INS1_25CollectiveMainloopFwdSm90ILi2EN4cute5tupleIJNS5_1CILi1EEES8_S8_EEENS6_IJNS7_ILi128EEESA_NS7_ILi256EEEEEELi256ENS_12float_e4m3_tEfNS_4arch4Sm90ELb0ELb0ELb0ELb1ELb0ELb1ELb0ELb1ELb1ELb1ELb1ELb0EEENS1_21CollectiveEpilogueFwdINS6_IJSA_SB_SA_EEES9_NS_10bfloat16_tESF_Li256ELb1ELb1ELb1ELb1EEENS1_36VarlenDynamicPersistentTileSchedulerILi128ELi128ELi256ELi128ELb1ELb1ELb1ELb0ELb1ELb1EEEEEEEEEvNT_6ParamsE,"a",@progbits
	.sectionflags	@""
	.align	4
.nv.constant0._ZN7cutlass13device_kernelIN5flash11enable_sm90INS1_16FlashAttnFwdSm90INS1_25CollectiveMainloopFwdSm90ILi2EN4cute5tupleIJNS5_1CILi1EEES8_S8_EEENS6_IJNS7_ILi128EEESA_NS7_ILi256EEEEEELi256ENS_12float_e4m3_tEfNS_4arch4Sm90ELb0ELb0ELb0ELb1ELb0ELb1ELb0ELb1ELb1ELb1ELb1ELb0EEENS1_21CollectiveEpilogueFwdINS6_IJSA_SB_SA_EEES9_NS_10bfloat16_tESF_Li256ELb1ELb1ELb1ELb1EEENS1_36VarlenDynamicPersistentTileSchedulerILi128ELi128ELi256ELi128ELb1ELb1ELb1ELb0ELb1ELb1EEEEEEEEEvNT_6ParamsE:
	.zero		3328


//--------------------- .nv.constant0._ZN7cutlass13device_kernelIN5flash11enable_sm90INS1_16FlashAttnFwdSm90INS1_25CollectiveMainloopFwdSm90ILi2EN4cute5tupleIJNS5_1CILi1EEES8_S8_EEENS6_IJNS7_ILi128EEENS7_ILi64EEENS7_ILi256EEEEEELi256ENS_12float_e4m3_tEfNS_4arch4Sm90ELb0ELb1ELb0ELb0ELb0ELb0ELb0ELb1ELb1ELb1ELb1ELb0EEENS1_21CollectiveEpilogueFwdINS6_IJSA_SC_SB_EEES9_NS_10bfloat16_tESG_Li256ELb0ELb1ELb1ELb1EEENS1_19SingleTileSchedulerILb0ELb1ELb1ELi128EEEEEEEEEvNT_6ParamsE --------------------------
	.section	.nv.constant0._ZN7cutlass13device_kernelIN5flash11enable_sm90INS1_16FlashAttnFwdSm90INS1_25CollectiveMainloopFwdSm90ILi2EN4cute5tupleIJNS5_1CILi1EEES8_S8_EEENS6_IJNS7_ILi128EEENS7_ILi64EEENS7_ILi256EEEEEELi256ENS_12float_e4m3_tEfNS_4arch4Sm90ELb0ELb1ELb0ELb0ELb0ELb0ELb0ELb1ELb1ELb1ELb1ELb0EEENS1_21CollectiveEpilogueFwdINS6_IJSA_SC_SB_EEES9_NS_10bfloat16_tESG_Li256ELb0ELb1ELb1ELb1EEENS1_19SingleTileSchedulerILb0ELb1ELb1ELi128EEEEEEEEEvNT_6ParamsE,"a",@progbits
	.sectionflags	@""
	.align	4
.nv.constant0._ZN7cutlass13device_kernelIN5flash11enable_sm90INS1_16FlashAttnFwdSm90INS1_25CollectiveMainloopFwdSm90ILi2EN4cute5tupleIJNS5_1CILi1EEES8_S8_EEENS6_IJNS7_ILi128EEENS7_ILi64EEENS7_ILi256EEEEEELi256ENS_12float_e4m3_tEfNS_4arch4Sm90ELb0ELb1ELb0ELb0ELb0ELb0ELb0ELb1ELb1ELb1ELb1ELb0EEENS1_21CollectiveEpilogueFwdINS6_IJSA_SC_SB_EEES9_NS_10bfloat16_tESG_Li256ELb0ELb1ELb1ELb1EEENS1_19SingleTileSchedulerILb0ELb1ELb1ELi128EEEEEEEEEvNT_6ParamsE:
	.zero		3200


//--------------------- .nv.constant0._ZN7cutlass13device_kernelIN5flash11enable_sm90INS1_16FlashAttnFwdSm90INS1_25CollectiveMainloopFwdSm90ILi2EN4cute5tupleIJNS5_1CILi1EEES8_S8_EEENS6_IJNS7_ILi128EEENS7_ILi64EEENS7_ILi256EEEEEELi256ENS_12float_e4m3_tEfNS_4arch4Sm90ELb0ELb1ELb0ELb1ELb0ELb0ELb0ELb1ELb1ELb1ELb1ELb0EEENS1_21CollectiveEpilogueFwdINS6_IJSA_SC_SB_EEES9_NS_10bfloat16_tESG_Li256ELb1ELb1ELb1ELb1EEENS1_36VarlenDynamicPersistentTileSchedulerILi128ELi64ELi256ELi128ELb1ELb1ELb1ELb1ELb0ELb1EEEEEEEEEvNT_6ParamsE --------------------------
	.section	.nv.constant0._ZN7cutlass13device_kernelIN5flash11enable_sm90INS1_16FlashAttnFwdSm90INS1_25CollectiveMainloopFwdSm90ILi2EN4cute5tupleIJNS5_1CILi1EEES8_S8_EEENS6_IJNS7_ILi128EEENS7_ILi64EEENS7_ILi256EEEEEELi256ENS_12float_e4m3_tEfNS_4arch4Sm90ELb0ELb1ELb0ELb1ELb0ELb0ELb0ELb1ELb1ELb1ELb1ELb0EEENS1_21CollectiveEpilogueFwdINS6_IJSA_SC_SB_EEES9_NS_10bfloat16_tESG_Li256ELb1ELb1ELb1ELb1EEENS1_36VarlenDynamicPersistentTileSchedulerILi128ELi64ELi256ELi128ELb1ELb1ELb1ELb1ELb0ELb1EEEEEEEEEvNT_6ParamsE,"a",@progbits
	.sectionflags	@""
	.align	4
.nv.constant0._ZN7cutlass13device_kernelIN5flash11enable_sm90INS1_16FlashAttnFwdSm90INS1_25CollectiveMainloopFwdSm90ILi2EN4cute5tupleIJNS5_1CILi1EEES8_S8_EEENS6_IJNS7_ILi128EEENS7_ILi64EEENS7_ILi256EEEEEELi256ENS_12float_e4m3_tEfNS_4arch4Sm90ELb0ELb1ELb0ELb1ELb0ELb0ELb0ELb1ELb1ELb1ELb1ELb0EEENS1_21CollectiveEpilogueFwdINS6_IJSA_SC_SB_EEES9_NS_10bfloat16_tESG_Li256ELb1ELb1ELb1ELb1EEENS1_36VarlenDynamicPersistentTileSchedulerILi128ELi64ELi256ELi128ELb1ELb1ELb1ELb1ELb0ELb1EEEEEEEEEvNT_6ParamsE:
	.zero		3328


//--------------------- .nv.constant0._ZN7cutlass13device_kernelIN5flash11enable_sm90INS1_16FlashAttnFwdSm90INS1_25CollectiveMainloopFwdSm90ILi2EN4cute5tupleIJNS5_1CILi1EEES8_S8_EEENS6_IJNS7_ILi128EEENS7_ILi64EEENS7_ILi256EEEEEELi256ENS_12float_e4m3_tEfNS_4arch4Sm90ELb0ELb1ELb0ELb1ELb0ELb1ELb0ELb1ELb1ELb1ELb1ELb0EEENS1_21CollectiveEpilogueFwdINS6_IJSA_SC_SB_EEES9_NS_10bfloat16_tESG_Li256ELb1ELb1ELb1ELb1EEENS1_36VarlenDynamicPersistentTileSchedulerILi128ELi64ELi256ELi128ELb1ELb1ELb1ELb1ELb0ELb1EEEEEEEEEvNT_6ParamsE --------------------------
	.section	.nv.constant0._ZN7cutlass13device_kernelIN5flash11enable_sm90INS1_16FlashAttnFwdSm90INS1_25CollectiveMainloopFwdSm90ILi2EN4cute5tupleIJNS5_1CILi1EEES8_S8_EEENS6_IJNS7_ILi128EEENS7_ILi64EEENS7_ILi256EEEEEELi256ENS_12float_e4m3_tEfNS_4arch4Sm90ELb0ELb1ELb0ELb1ELb0ELb1ELb0ELb1ELb1ELb1ELb1ELb0EEENS1_21CollectiveEpilogueFwdINS6_IJSA_SC_SB_EEES9_NS_10bfloat16_tESG_Li256ELb1ELb1ELb1ELb1EEENS1_36VarlenDynamicPersistentTileSchedulerILi128ELi64ELi256ELi128ELb1ELb1ELb1ELb1ELb0ELb1EEEEEEEEEvNT_6ParamsE,"a",@progbits
	.sectionflags	@""
	.align	4
.nv.constant0._ZN7cutlass13device_kernelIN5flash11enable_sm90INS1_16FlashAttnFwdSm90INS1_25CollectiveMainloopFwdSm90ILi2EN4cute5tupleIJNS5_1CILi1EEES8_S8_EEENS6_IJNS7_ILi128EEENS7_ILi64EEENS7_ILi256EEEEEELi256ENS_12float_e4m3_tEfNS_4arch4Sm90ELb0ELb1ELb0ELb1ELb0ELb1ELb0ELb1ELb1ELb1ELb1ELb0EEENS1_21CollectiveEpilogueFwdINS6_IJSA_SC_SB_EEES9_NS_10bfloat16_tESG_Li256ELb1ELb1ELb1ELb1EEENS1_36VarlenDynamicPersistentTileSchedulerILi128ELi64ELi256ELi128ELb1ELb1ELb1ELb1ELb0ELb1EEEEEEEEEvNT_6ParamsE:
	.zero		3328


//--------------------- .nv.constant0._ZN7cutlass13device_kernelIN5flash11enable_sm90INS1_16FlashAttnFwdSm90INS1_25CollectiveMainloopFwdSm90ILi2EN4cute5tupleIJNS5_1CILi1EEES8_S8_EEENS6_IJNS7_ILi128EEESA_NS7_ILi256EEEEEELi256ENS_12float_e4m3_tEfNS_4arch4Sm90ELb1ELb0ELb0ELb0ELb0ELb0ELb0ELb1ELb1ELb1ELb1ELb0EEENS1_21CollectiveEpilogueFwdINS6_IJSA_SB_SA_EEES9_NS_10bfloat16_tESF_Li256ELb0ELb1ELb1ELb1EEENS1_19SingleTileSchedulerILb0ELb1ELb1ELi128EEEEEEEEEvNT_6ParamsE --------------------------
	.section	.nv.constant0._ZN7cutlass13device_kernelIN5flash11enable_sm90INS1_16FlashAttnFwdSm90INS1_25CollectiveMainloopFwdSm90ILi2EN4cute5tupleIJNS5_1CILi1EEES8_S8_EEENS6_IJNS7_ILi128EEESA_NS7_ILi256EEEEEELi256ENS_12float_e4m3_tEfNS_4arch4Sm90ELb1ELb0ELb0ELb0ELb0ELb0ELb0ELb1ELb1ELb1ELb1ELb0EEENS1_21CollectiveEpilogueFwdINS6_IJSA_SB_SA_EEES9_NS_10bfloat16_tESF_Li256ELb0ELb1ELb1ELb1EEENS1_19SingleTileSchedulerILb0ELb1ELb1ELi128EEEEEEEEEvNT_6ParamsE,"a",@progbits
	.sectionflags	@""
	.align	4
.nv.constant0._ZN7cutlass13device_kernelIN5flash11enable_sm90INS1_16FlashAttnFwdSm90INS1_25CollectiveMainloopFwdSm90ILi2EN4cute5tupleIJNS5_1CILi1EEES8_S8_EEENS6_IJNS7_ILi128EEESA_NS7_ILi256EEEEEELi256ENS_12float_e4m3_tEfNS_4arch4Sm90ELb1ELb0ELb0ELb0ELb0ELb0ELb0ELb1ELb1ELb1ELb1ELb0EEENS1_21CollectiveEpilogueFwdINS6_IJSA_SB_SA_EEES9_NS_10bfloat16_tESF_Li256ELb0ELb1ELb1ELb1EEENS1_19SingleTileSchedulerILb0ELb1ELb1ELi128EEEEEEEEEvNT_6ParamsE:
	.zero		3200


//--------------------- .nv.constant0._ZN7cutlass13device_kernelIN5flash11enable_sm90INS1_16FlashAttnFwdSm90INS1_25CollectiveMainloopFwdSm90ILi2EN4cute5tupleIJNS5_1CILi1EEES8_S8_EEENS6_IJNS7_ILi128EEESA_NS7_ILi256EEEEEELi256ENS_12float_e4m3_tEfNS_4arch4Sm90ELb1ELb0ELb0ELb1ELb0ELb0ELb0ELb1ELb1ELb1ELb1ELb0EEENS1_21CollectiveEpilogueFwdINS6_IJSA_SB_SA_EEES9_NS_10bfloat16_tESF_Li256ELb1ELb1ELb1ELb1EEENS1_36VarlenDynamicPersistentTileSchedulerILi128ELi128ELi256ELi128ELb1ELb1ELb1ELb1ELb1ELb1EEEEEEEEEvNT_6ParamsE --------------------------
	.section	.nv.constant0._ZN7cutlass13device_kernelIN5flash11enable_sm90INS1_16FlashAttnFwdSm90INS1_25CollectiveMainloopFwdSm90ILi2EN4cute5tupleIJNS5_1CILi1EEES8_S8_EEENS6_IJNS7_ILi128EEESA_NS7_ILi256EEEEEELi256ENS_12float_e4m3_tEfNS_4arch4Sm90ELb1ELb0ELb0ELb1ELb0ELb0ELb0ELb1ELb1ELb1ELb1ELb0EEENS1_21CollectiveEpilogueFwdINS6_IJSA_SB_SA_EEES9_NS_10bfloat16_tESF_Li256ELb1ELb1ELb1ELb1EEENS1_36VarlenDynamicPersistentTileSchedulerILi128ELi128ELi256ELi128ELb1ELb1ELb1ELb1ELb1ELb1EEEEEEEEEvNT_6ParamsE,"a",@progbits
	.sectionflags	@""
	.align	4
.nv.constant0._ZN7cutlass13device_kernelIN5flash11enable_sm90INS1_16FlashAttnFwdSm90INS1_25CollectiveMainloopFwdSm90ILi2EN4cute5tupleIJNS5_1CILi1EEES8_S8_EEENS6_IJNS7_ILi128EEESA_NS7_ILi256EEEEEELi256ENS_12float_e4m3_tEfNS_4arch4Sm90ELb1ELb0ELb0ELb1ELb0ELb0ELb0ELb1ELb1ELb1ELb1ELb0EEENS1_21CollectiveEpilogueFwdINS6_IJSA_SB_SA_EEES9_NS_10bfloat16_tESF_Li256ELb1ELb1ELb1ELb1EEENS1_36VarlenDynamicPersistentTileSchedulerILi128ELi128ELi256ELi128ELb1ELb1ELb1ELb1ELb1ELb1EEEEEEEEEvNT_6ParamsE:
	.zero		3328


//--------------------- .nv.constant0._ZN7cutlass13device_kernelIN5flash11enable_sm90INS1_16FlashAttnFwdSm90INS1_25CollectiveMainloopFwdSm90ILi2EN4cute5tupleIJNS5_1CILi1EEES8_S8_EEENS6_IJNS7_ILi128EEESA_NS7_ILi256EEEEEELi256ENS_12float_e4m3_tEfNS_4arch4Sm90ELb1ELb0ELb0ELb1ELb0ELb1ELb0ELb1ELb1ELb1ELb1ELb0EEENS1_21CollectiveEpilogueFwdINS6_IJSA_SB_SA_EEES9_NS_10bfloat16_tESF_Li256ELb1ELb1ELb1ELb1EEENS1_36VarlenDynamicPersistentTileSchedulerILi128ELi128ELi256ELi128ELb1ELb1ELb1ELb1ELb1ELb1EEEEEEEEEvNT_6ParamsE --------------------------
	.section	.nv.constant0._ZN7cutlass13device_kernelIN5flash11enable_sm90INS1_16FlashAttnFwdSm90INS1_25CollectiveMainloopFwdSm90ILi2EN4cute5tupleIJNS5_1CILi1EEES8_S8_EEENS6_IJNS7_ILi128EEESA_NS7_ILi256EEEEEELi256ENS_12float_e4m3_tEfNS_4arch4Sm90ELb1ELb0ELb0ELb1ELb0ELb1ELb0ELb1ELb1ELb1ELb1ELb0EEENS1_21CollectiveEpilogueFwdINS6_IJSA_SB_SA_EEES9_NS_10bfloat16_tESF_Li256ELb1ELb1ELb1ELb1EEENS1_36VarlenDynamicPersistentTileSchedulerILi128ELi128ELi256ELi128ELb1ELb1ELb1ELb1ELb1ELb1EEEEEEEEEvNT_6ParamsE,"a",@progbits
	.sectionflags	@""
	.align	4
.nv.constant0._ZN7cutlass13device_kernelIN5flash11enable_sm90INS1_16FlashAttnFwdSm90INS1_25CollectiveMainloopFwdSm90ILi2EN4cute5tupleIJNS5_1CILi1EEES8_S8_EEENS6_IJNS7_ILi128EEESA_NS7_ILi256EEEEEELi256ENS_12float_e4m3_tEfNS_4arch4Sm90ELb1ELb0ELb0ELb1ELb0ELb1ELb0ELb1ELb1ELb1ELb1ELb0EEENS1_21CollectiveEpilogueFwdINS6_IJSA_SB_SA_EEES9_NS_10bfloat16_tESF_Li256ELb1ELb1ELb1ELb1EEENS1_36VarlenDynamicPersistentTileSchedulerILi128ELi128ELi256ELi128ELb1ELb1ELb1ELb1ELb1ELb1EEEEEEEEEvNT_6ParamsE:
	.zero		3328


//--------------------- SYMBOLS --------------------------

	.type		.nv.reservedSmem.offset0,@object
	.size		.nv.reservedSmem.offset0,0x4
	.type		__assertfail,@function
